// Copyright (c) 2024, Jay Shah, Ganesh Bikshandi, Ying Zhang, Vijay Thakkar, Pradeep Ramani, Tri Dao.
// Splitting the different template instantiations to different files to speed up compilation.
// This file is auto-generated. See "generate_kernels.py"

#include "flash_fwd_launch_template.h"

#ifndef FLASHATTENTION_DISABLE_HDIM128
template void run_mha_fwd_<90, cutlass::float_e4m3_t, 128, 128, true, true, true, true>(Flash_fwd_params &params, cudaStream_t stream);
#endif


// ===== COMPILED SASS (sm_90a) =====

	.target	sm_90a

	.elftype	@"ET_EXEC"


//--------------------- .note.nv.tkinfo           --------------------------
	.section	.note.nv.tkinfo,"",@"SHT_NOTE"
	.sectionflags	@"SHF_NOTE_NV_TKINFO"
	.tkinfo
        /*0018*/ 	.word	0x00000002
        /*0030*/ 	.string	""
        /*0030*/ 	.string	"ptxas"
        /*0030*/ 	.string	"Cuda compilation tools, release 13.0, V13.0.88"
        /*0030*/ 	.string	"Build cuda_13.0.r13.0/compiler.36424714_0"
        /*0030*/ 	.string	"-arch sm_90a -m 64 "



//--------------------- .note.nv.cuinfo           --------------------------
	.section	.note.nv.cuinfo,"",@"SHT_NOTE"
	.sectionflags	@"SHF_NOTE_NV_CUINFO"
        /*0018*/ 	.short	0x0002
        /*001a*/ 	.short	0x005a
        /*001c*/ 	.short	0x0082
	.zero		2


//--------------------- .nv.info                  --------------------------
	.section	.nv.info,"",@"SHT_CUDA_INFO"
	.align	4


	//----- nvinfo : EIATTR_REGCOUNT
	.align		4
        /*0000*/ 	.byte	0x04, 0x2f
        /*0002*/ 	.short	(.L_21 - .L_20)
	.align		4
.L_20:
        /*0004*/ 	.word	index@(_ZN7cutlass13device_kernelIN5flash11enable_sm90INS1_16FlashAttnFwdSm90INS1_25CollectiveMainloopFwdSm90ILi2EN4cute5tupleIJNS5_1CILi1EEES8_S8_EEENS6_IJNS7_ILi128EEENS7_ILi160EEESA_EEELi128ENS_12float_e4m3_tEfNS_4arch4Sm90ELb1ELb0ELb1ELb1ELb1ELb1ELb0ELb1ELb1ELb1ELb1ELb0EEENS1_21CollectiveEpilogueFwdINS6_IJSA_SA_SB_EEES9_NS_10bfloat16_tESF_Li256ELb1ELb1ELb1ELb1EEENS1_36VarlenDynamicPersistentTileSchedulerILi128ELi160ELi256ELi128ELb1ELb1ELb1ELb1ELb1ELb1EEEEEEEEEvNT_6ParamsE)
        /*0008*/ 	.word	0x000000a8


	//----- nvinfo : EIATTR_FRAME_SIZE
	.align		4
.L_21:
        /*000c*/ 	.byte	0x04, 0x11
        /*000e*/ 	.short	(.L_23 - .L_22)
	.align		4
.L_22:
        /*0010*/ 	.word	index@(_ZN7cutlass13device_kernelIN5flash11enable_sm90INS1_16FlashAttnFwdSm90INS1_25CollectiveMainloopFwdSm90ILi2EN4cute5tupleIJNS5_1CILi1EEES8_S8_EEENS6_IJNS7_ILi128EEENS7_ILi160EEESA_EEELi128ENS_12float_e4m3_tEfNS_4arch4Sm90ELb1ELb0ELb1ELb1ELb1ELb1ELb0ELb1ELb1ELb1ELb1ELb0EEENS1_21CollectiveEpilogueFwdINS6_IJSA_SA_SB_EEES9_NS_10bfloat16_tESF_Li256ELb1ELb1ELb1ELb1EEENS1_36VarlenDynamicPersistentTileSchedulerILi128ELi160ELi256ELi128ELb1ELb1ELb1ELb1ELb1ELb1EEEEEEEEEvNT_6ParamsE)
        /*0014*/ 	.word	0x00000048


	//----- nvinfo : EIATTR_REGCOUNT
	.align		4
.L_23:
        /*0018*/ 	.byte	0x04, 0x2f
        /*001a*/ 	.short	(.L_25 - .L_24)
	.align		4
.L_24:
        /*001c*/ 	.word	index@(_ZN7cutlass13device_kernelIN5flash11enable_sm90INS1_16FlashAttnFwdSm90INS1_25CollectiveMainloopFwdSm90ILi2EN4cute5tupleIJNS5_1CILi1EEES8_S8_EEENS6_IJNS7_ILi128EEENS7_ILi160EEESA_EEELi128ENS_12float_e4m3_tEfNS_4arch4Sm90ELb1ELb0ELb1ELb1ELb1ELb0ELb0ELb1ELb1ELb1ELb1ELb0EEENS1_21CollectiveEpilogueFwdINS6_IJSA_SA_SB_EEES9_NS_10bfloat16_tESF_Li256ELb1ELb1ELb1ELb1EEENS1_36VarlenDynamicPersistentTileSchedulerILi128ELi160ELi256ELi128ELb1ELb1ELb1ELb1ELb1ELb1EEEEEEEEEvNT_6ParamsE)
        /*0020*/ 	.word	0x000000a8


	//----- nvinfo : EIATTR_FRAME_SIZE
	.align		4
.L_25:
        /*0024*/ 	.byte	0x04, 0x11
        /*0026*/ 	.short	(.L_27 - .L_26)
	.align		4
.L_26:
        /*0028*/ 	.word	index@(_ZN7cutlass13device_kernelIN5flash11enable_sm90INS1_16FlashAttnFwdSm90INS1_25CollectiveMainloopFwdSm90ILi2EN4cute5tupleIJNS5_1CILi1EEES8_S8_EEENS6_IJNS7_ILi128EEENS7_ILi160EEESA_EEELi128ENS_12float_e4m3_tEfNS_4arch4Sm90ELb1ELb0ELb1ELb1ELb1ELb0ELb0ELb1ELb1ELb1ELb1ELb0EEENS1_21CollectiveEpilogueFwdINS6_IJSA_SA_SB_EEES9_NS_10bfloat16_tESF_Li256ELb1ELb1ELb1ELb1EEENS1_36VarlenDynamicPersistentTileSchedulerILi128ELi160ELi256ELi128ELb1ELb1ELb1ELb1ELb1ELb1EEEEEEEEEvNT_6ParamsE)
        /*002c*/ 	.word	0x00000028


	//----- nvinfo : EIATTR_REGCOUNT
	.align		4
.L_27:
        /*0030*/ 	.byte	0x04, 0x2f
        /*0032*/ 	.short	(.L_29 - .L_28)
	.align		4
.L_28:
        /*0034*/ 	.word	index@(_ZN7cutlass13device_kernelIN5flash11enable_sm90INS1_16FlashAttnFwdSm90INS1_25CollectiveMainloopFwdSm90ILi2EN4cute5tupleIJNS5_1CILi1EEES8_S8_EEENS6_IJNS7_ILi128EEENS7_ILi160EEESA_EEELi128ENS_12float_e4m3_tEfNS_4arch4Sm90ELb1ELb0ELb1ELb0ELb1ELb0ELb0ELb1ELb1ELb1ELb1ELb0EEENS1_21CollectiveEpilogueFwdINS6_IJSA_SA_SB_EEES9_NS_10bfloat16_tESF_Li256ELb0ELb1ELb1ELb1EEENS1_19SingleTileSchedulerILb0ELb1ELb1ELi128EEEEEEEEEvNT_6ParamsE)
        /*0038*/ 	.word	0x000000a8


	//----- nvinfo : EIATTR_FRAME_SIZE
	.align		4
.L_29:
        /*003c*/ 	.byte	0x04, 0x11
        /*003e*/ 	.short	(.L_31 - .L_30)
	.align		4
.L_30:
        /*0040*/ 	.word	index@(_ZN7cutlass13device_kernelIN5flash11enable_sm90INS1_16FlashAttnFwdSm90INS1_25CollectiveMainloopFwdSm90ILi2EN4cute5tupleIJNS5_1CILi1EEES8_S8_EEENS6_IJNS7_ILi128EEENS7_ILi160EEESA_EEELi128ENS_12float_e4m3_tEfNS_4arch4Sm90ELb1ELb0ELb1ELb0ELb1ELb0ELb0ELb1ELb1ELb1ELb1ELb0EEENS1_21CollectiveEpilogueFwdINS6_IJSA_SA_SB_EEES9_NS_10bfloat16_tESF_Li256ELb0ELb1ELb1ELb1EEENS1_19SingleTileSchedulerILb0ELb1ELb1ELi128EEEEEEEEEvNT_6ParamsE)
        /*0044*/ 	.word	0x00000008


	//----- nvinfo : EIATTR_REGCOUNT
	.align		4
.L_31:
        /*0048*/ 	.byte	0x04, 0x2f
        /*004a*/ 	.short	(.L_33 - .L_32)
	.align		4
.L_32:
        /*004c*/ 	.word	index@(_ZN7cutlass13device_kernelIN5flash11enable_sm90INS1_16FlashAttnFwdSm90INS1_25CollectiveMainloopFwdSm90ILi2EN4cute5tupleIJNS5_1CILi1EEES8_S8_EEENS6_IJNS7_ILi128EEENS7_ILi160EEESA_EEELi128ENS_12float_e4m3_tEfNS_4arch4Sm90ELb0ELb1ELb1ELb1ELb1ELb1ELb0ELb1ELb1ELb1ELb1ELb0EEENS1_21CollectiveEpilogueFwdINS6_IJSA_SA_SB_EEES9_NS_10bfloat16_tESF_Li256ELb1ELb1ELb1ELb1EEENS1_36VarlenDynamicPersistentTileSchedulerILi128ELi160ELi256ELi128ELb1ELb1ELb1ELb1ELb0ELb1EEEEEEEEEvNT_6ParamsE)
        /*0050*/ 	.word	0x000000a8


	//----- nvinfo : EIATTR_FRAME_SIZE
	.align		4
.L_33:
        /*0054*/ 	.byte	0x04, 0x11
        /*0056*/ 	.short	(.L_35 - .L_34)
	.align		4
.L_34:
        /*0058*/ 	.word	index@(_ZN7cutlass13device_kernelIN5flash11enable_sm90INS1_16FlashAttnFwdSm90INS1_25CollectiveMainloopFwdSm90ILi2EN4cute5tupleIJNS5_1CILi1EEES8_S8_EEENS6_IJNS7_ILi128EEENS7_ILi160EEESA_EEELi128ENS_12float_e4m3_tEfNS_4arch4Sm90ELb0ELb1ELb1ELb1ELb1ELb1ELb0ELb1ELb1ELb1ELb1ELb0EEENS1_21CollectiveEpilogueFwdINS6_IJSA_SA_SB_EEES9_NS_10bfloat16_tESF_Li256ELb1ELb1ELb1ELb1EEENS1_36VarlenDynamicPersistentTileSchedulerILi128ELi160ELi256ELi128ELb1ELb1ELb1ELb1ELb0ELb1EEEEEEEEEvNT_6ParamsE)
        /*005c*/ 	.word	0x00000040


	//----- nvinfo : EIATTR_REGCOUNT
	.align		4
.L_35:
        /*0060*/ 	.byte	0x04, 0x2f
        /*0062*/ 	.short	(.L_37 - .L_36)
	.align		4
.L_36:
        /*0064*/ 	.word	index@(_ZN7cutlass13device_kernelIN5flash11enable_sm90INS1_16FlashAttnFwdSm90INS1_25CollectiveMainloopFwdSm90ILi2EN4cute5tupleIJNS5_1CILi1EEES8_S8_EEENS6_IJNS7_ILi128EEENS7_ILi160EEESA_EEELi128ENS_12float_e4m3_tEfNS_4arch4Sm90ELb0ELb1ELb1ELb1ELb1ELb0ELb0ELb1ELb1ELb1ELb1ELb0EEENS1_21CollectiveEpilogueFwdINS6_IJSA_SA_SB_EEES9_NS_10bfloat16_tESF_Li256ELb1ELb1ELb1ELb1EEENS1_36VarlenDynamicPersistentTileSchedulerILi128ELi160ELi256ELi128ELb1ELb1ELb1ELb1ELb0ELb1EEEEEEEEEvNT_6ParamsE)
        /*0068*/ 	.word	0x000000a8


	//----- nvinfo : EIATTR_FRAME_SIZE
	.align		4
.L_37:
        /*006c*/ 	.byte	0x04, 0x11
        /*006e*/ 	.short	(.L_39 - .L_38)
	.align		4
.L_38:
        /*0070*/ 	.word	index@(_ZN7cutlass13device_kernelIN5flash11enable_sm90INS1_16FlashAttnFwdSm90INS1_25CollectiveMainloopFwdSm90ILi2EN4cute5tupleIJNS5_1CILi1EEES8_S8_EEENS6_IJNS7_ILi128EEENS7_ILi160EEESA_EEELi128ENS_12float_e4m3_tEfNS_4arch4Sm90ELb0ELb1ELb1ELb1ELb1ELb0ELb0ELb1ELb1ELb1ELb1ELb0EEENS1_21CollectiveEpilogueFwdINS6_IJSA_SA_SB_EEES9_NS_10bfloat16_tESF_Li256ELb1ELb1ELb1ELb1EEENS1_36VarlenDynamicPersistentTileSchedulerILi128ELi160ELi256ELi128ELb1ELb1ELb1ELb1ELb0ELb1EEEEEEEEEvNT_6ParamsE)
        /*0074*/ 	.word	0x00000020


	//----- nvinfo : EIATTR_REGCOUNT
	.align		4
.L_39:
        /*0078*/ 	.byte	0x04, 0x2f
        /*007a*/ 	.short	(.L_41 - .L_40)
	.align		4
.L_40:
        /*007c*/ 	.word	index@(_ZN7cutlass13device_kernelIN5flash11enable_sm90INS1_16FlashAttnFwdSm90INS1_25CollectiveMainloopFwdSm90ILi2EN4cute5tupleIJNS5_1CILi1EEES8_S8_EEENS6_IJNS7_ILi128EEENS7_ILi160EEESA_EEELi128ENS_12float_e4m3_tEfNS_4arch4Sm90ELb0ELb1ELb1ELb0ELb1ELb0ELb0ELb1ELb1ELb1ELb1ELb0EEENS1_21CollectiveEpilogueFwdINS6_IJSA_SA_SB_EEES9_NS_10bfloat16_tESF_Li256ELb0ELb1ELb1ELb1EEENS1_19SingleTileSchedulerILb0ELb1ELb1ELi128EEEEEEEEEvNT_6ParamsE)
        /*0080*/ 	.word	0x000000a8


	//----- nvinfo : EIATTR_FRAME_SIZE
	.align		4
.L_41:
        /*0084*/ 	.byte	0x04, 0x11
        /*0086*/ 	.short	(.L_43 - .L_42)
	.align		4
.L_42:
        /*0088*/ 	.word	index@(_ZN7cutlass13device_kernelIN5flash11enable_sm90INS1_16FlashAttnFwdSm90INS1_25CollectiveMainloopFwdSm90ILi2EN4cute5tupleIJNS5_1CILi1EEES8_S8_EEENS6_IJNS7_ILi128EEENS7_ILi160EEESA_EEELi128ENS_12float_e4m3_tEfNS_4arch4Sm90ELb0ELb1ELb1ELb0ELb1ELb0ELb0ELb1ELb1ELb1ELb1ELb0EEENS1_21CollectiveEpilogueFwdINS6_IJSA_SA_SB_EEES9_NS_10bfloat16_tESF_Li256ELb0ELb1ELb1ELb1EEENS1_19SingleTileSchedulerILb0ELb1ELb1ELi128EEEEEEEEEvNT_6ParamsE)
        /*008c*/ 	.word	0x00000008


	//----- nvinfo : EIATTR_REGCOUNT
	.align		4
.L_43:
        /*0090*/ 	.byte	0x04, 0x2f
        /*0092*/ 	.short	(.L_45 - .L_44)
	.align		4
.L_44:
        /*0094*/ 	.word	index@(_ZN7cutlass13device_kernelIN5flash11enable_sm90INS1_16FlashAttnFwdSm90INS1_25CollectiveMainloopFwdSm90ILi2EN4cute5tupleIJNS5_1CILi1EEES8_S8_EEENS6_IJNS7_ILi128EEENS7_ILi160EEESA_EEELi128ENS_12float_e4m3_tEfNS_4arch4Sm90ELb0ELb0ELb1ELb1ELb1ELb1ELb0ELb1ELb1ELb1ELb1ELb0EEENS1_21CollectiveEpilogueFwdINS6_IJSA_SA_SB_EEES9_NS_10bfloat16_tESF_Li256ELb1ELb1ELb1ELb1EEENS1_36VarlenDynamicPersistentTileSchedulerILi128ELi160ELi256ELi128ELb1ELb1ELb1ELb0ELb1ELb1EEEEEEEEEvNT_6ParamsE)
        /*0098*/ 	.word	0x000000a8


	//----- nvinfo : EIATTR_FRAME_SIZE
	.align		4
.L_45:
        /*009c*/ 	.byte	0x04, 0x11
        /*009e*/ 	.short	(.L_47 - .L_46)
	.align		4
.L_46:
        /*00a0*/ 	.word	index@(_ZN7cutlass13device_kernelIN5flash11enable_sm90INS1_16FlashAttnFwdSm90INS1_25CollectiveMainloopFwdSm90ILi2EN4cute5tupleIJNS5_1CILi1EEES8_S8_EEENS6_IJNS7_ILi128EEENS7_ILi160EEESA_EEELi128ENS_12float_e4m3_tEfNS_4arch4Sm90ELb0ELb0ELb1ELb1ELb1ELb1ELb0ELb1ELb1ELb1ELb1ELb0EEENS1_21CollectiveEpilogueFwdINS6_IJSA_SA_SB_EEES9_NS_10bfloat16_tESF_Li256ELb1ELb1ELb1ELb1EEENS1_36VarlenDynamicPersistentTileSchedulerILi128ELi160ELi256ELi128ELb1ELb1ELb1ELb0ELb1ELb1EEEEEEEEEvNT_6ParamsE)
        /*00a4*/ 	.word	0x00000050


	//----- nvinfo : EIATTR_REGCOUNT
	.align		4
.L_47:
        /*00a8*/ 	.byte	0x04, 0x2f
        /*00aa*/ 	.short	(.L_49 - .L_48)
	.align		4
.L_48:
        /*00ac*/ 	.word	index@(_ZN7cutlass13device_kernelIN5flash11enable_sm90INS1_16FlashAttnFwdSm90INS1_25CollectiveMainloopFwdSm90ILi2EN4cute5tupleIJNS5_1CILi1EEES8_S8_EEENS6_IJNS7_ILi128EEENS7_ILi160EEESA_EEELi128ENS_12float_e4m3_tEfNS_4arch4Sm90ELb0ELb0ELb1ELb1ELb1ELb0ELb0ELb1ELb1ELb1ELb1ELb0EEENS1_21CollectiveEpilogueFwdINS6_IJSA_SA_SB_EEES9_NS_10bfloat16_tESF_Li256ELb1ELb1ELb1ELb1EEENS1_36VarlenDynamicPersistentTileSchedulerILi128ELi160ELi256ELi128ELb1ELb1ELb1ELb0ELb1ELb1EEEEEEEEEvNT_6ParamsE)
        /*00b0*/ 	.word	0x000000a8


	//----- nvinfo : EIATTR_FRAME_SIZE
	.align		4
.L_49:
        /*00b4*/ 	.byte	0x04, 0x11
        /*00b6*/ 	.short	(.L_51 - .L_50)
	.align		4
.L_50:
        /*00b8*/ 	.word	index@(_ZN7cutlass13device_kernelIN5flash11enable_sm90INS1_16FlashAttnFwdSm90INS1_25CollectiveMainloopFwdSm90ILi2EN4cute5tupleIJNS5_1CILi1EEES8_S8_EEENS6_IJNS7_ILi128EEENS7_ILi160EEESA_EEELi128ENS_12float_e4m3_tEfNS_4arch4Sm90ELb0ELb0ELb1ELb1ELb1ELb0ELb0ELb1ELb1ELb1ELb1ELb0EEENS1_21CollectiveEpilogueFwdINS6_IJSA_SA_SB_EEES9_NS_10bfloat16_tESF_Li256ELb1ELb1ELb1ELb1EEENS1_36VarlenDynamicPersistentTileSchedulerILi128ELi160ELi256ELi128ELb1ELb1ELb1ELb0ELb1ELb1EEEEEEEEEvNT_6ParamsE)
        /*00bc*/ 	.word	0x00000028


	//----- nvinfo : EIATTR_REGCOUNT
	.align		4
.L_51:
        /*00c0*/ 	.byte	0x04, 0x2f
        /*00c2*/ 	.short	(.L_53 - .L_52)
	.align		4
.L_52:
        /*00c4*/ 	.word	index@(_ZN7cutlass13device_kernelIN5flash11enable_sm90INS1_16FlashAttnFwdSm90INS1_25CollectiveMainloopFwdSm90ILi2EN4cute5tupleIJNS5_1CILi1EEES8_S8_EEENS6_IJNS7_ILi128EEENS7_ILi160EEESA_EEELi128ENS_12float_e4m3_tEfNS_4arch4Sm90ELb0ELb0ELb1ELb0ELb1ELb0ELb0ELb1ELb1ELb1ELb1ELb0EEENS1_21CollectiveEpilogueFwdINS6_IJSA_SA_SB_EEES9_NS_10bfloat16_tESF_Li256ELb0ELb1ELb1ELb1EEENS1_19SingleTileSchedulerILb0ELb1ELb1ELi128EEEEEEEEEvNT_6ParamsE)
        /*00c8*/ 	.word	0x000000a8


	//----- nvinfo : EIATTR_FRAME_SIZE
	.align		4
.L_53:
        /*00cc*/ 	.byte	0x04, 0x11
        /*00ce*/ 	.short	(.L_55 - .L_54)
	.align		4
.L_54:
        /*00d0*/ 	.word	index@(_ZN7cutlass13device_kernelIN5flash11enable_sm90INS1_16FlashAttnFwdSm90INS1_25CollectiveMainloopFwdSm90ILi2EN4cute5tupleIJNS5_1CILi1EEES8_S8_EEENS6_IJNS7_ILi128EEENS7_ILi160EEESA_EEELi128ENS_12float_e4m3_tEfNS_4arch4Sm90ELb0ELb0ELb1ELb0ELb1ELb0ELb0ELb1ELb1ELb1ELb1ELb0EEENS1_21CollectiveEpilogueFwdINS6_IJSA_SA_SB_EEES9_NS_10bfloat16_tESF_Li256ELb0ELb1ELb1ELb1EEENS1_19SingleTileSchedulerILb0ELb1ELb1ELi128EEEEEEEEEvNT_6ParamsE)
        /*00d4*/ 	.word	0x00000008


	//----- nvinfo : EIATTR_MIN_STACK_SIZE
	.align		4
.L_55:
        /*00d8*/ 	.byte	0x04, 0x12
        /*00da*/ 	.short	(.L_57 - .L_56)
	.align		4
.L_56:
        /*00dc*/ 	.word	index@(_ZN7cutlass13device_kernelIN5flash11enable_sm90INS1_16FlashAttnFwdSm90INS1_25CollectiveMainloopFwdSm90ILi2EN4cute5tupleIJNS5_1CILi1EEES8_S8_EEENS6_IJNS7_ILi128EEENS7_ILi160EEESA_EEELi128ENS_12float_e4m3_tEfNS_4arch4Sm90ELb0ELb0ELb1ELb0ELb1ELb0ELb0ELb1ELb1ELb1ELb1ELb0EEENS1_21CollectiveEpilogueFwdINS6_IJSA_SA_SB_EEES9_NS_10bfloat16_tESF_Li256ELb0ELb1ELb1ELb1EEENS1_19SingleTileSchedulerILb0ELb1ELb1ELi128EEEEEEEEEvNT_6ParamsE)
        /*00e0*/ 	.word	0x00000008


	//----- nvinfo : EIATTR_MIN_STACK_SIZE
	.align		4
.L_57:
        /*00e4*/ 	.byte	0x04, 0x12
        /*00e6*/ 	.short	(.L_59 - .L_58)
	.align		4
.L_58:
        /*00e8*/ 	.word	index@(_ZN7cutlass13device_kernelIN5flash11enable_sm90INS1_16FlashAttnFwdSm90INS1_25CollectiveMainloopFwdSm90ILi2EN4cute5tupleIJNS5_1CILi1EEES8_S8_EEENS6_IJNS7_ILi128EEENS7_ILi160EEESA_EEELi128ENS_12float_e4m3_tEfNS_4arch4Sm90ELb0ELb0ELb1ELb1ELb1ELb0ELb0ELb1ELb1ELb1ELb1ELb0EEENS1_21CollectiveEpilogueFwdINS6_IJSA_SA_SB_EEES9_NS_10bfloat16_tESF_Li256ELb1ELb1ELb1ELb1EEENS1_36VarlenDynamicPersistentTileSchedulerILi128ELi160ELi256ELi128ELb1ELb1ELb1ELb0ELb1ELb1EEEEEEEEEvNT_6ParamsE)
        /*00ec*/ 	.word	0x00000028


	//----- nvinfo : EIATTR_MIN_STACK_SIZE
	.align		4
.L_59:
        /*00f0*/ 	.byte	0x04, 0x12
        /*00f2*/ 	.short	(.L_61 - .L_60)
	.align		4
.L_60:
        /*00f4*/ 	.word	index@(_ZN7cutlass13device_kernelIN5flash11enable_sm90INS1_16FlashAttnFwdSm90INS1_25CollectiveMainloopFwdSm90ILi2EN4cute5tupleIJNS5_1CILi1EEES8_S8_EEENS6_IJNS7_ILi128EEENS7_ILi160EEESA_EEELi128ENS_12float_e4m3_tEfNS_4arch4Sm90ELb0ELb0ELb1ELb1ELb1ELb1ELb0ELb1ELb1ELb1ELb1ELb0EEENS1_21CollectiveEpilogueFwdINS6_IJSA_SA_SB_EEES9_NS_10bfloat16_tESF_Li256ELb1ELb1ELb1ELb1EEENS1_36VarlenDynamicPersistentTileSchedulerILi128ELi160ELi256ELi128ELb1ELb1ELb1ELb0ELb1ELb1EEEEEEEEEvNT_6ParamsE)
        /*00f8*/ 	.word	0x00000050


	//----- nvinfo : EIATTR_MIN_STACK_SIZE
	.align		4
.L_61:
        /*00fc*/ 	.byte	0x04, 0x12
        /*00fe*/ 	.short	(.L_63 - .L_62)
	.align		4
.L_62:
        /*0100*/ 	.word	index@(_ZN7cutlass13device_kernelIN5flash11enable_sm90INS1_16FlashAttnFwdSm90INS1_25CollectiveMainloopFwdSm90ILi2EN4cute5tupleIJNS5_1CILi1EEES8_S8_EEENS6_IJNS7_ILi128EEENS7_ILi160EEESA_EEELi128ENS_12float_e4m3_tEfNS_4arch4Sm90ELb0ELb1ELb1ELb0ELb1ELb0ELb0ELb1ELb1ELb1ELb1ELb0EEENS1_21CollectiveEpilogueFwdINS6_IJSA_SA_SB_EEES9_NS_10bfloat16_tESF_Li256ELb0ELb1ELb1ELb1EEENS1_19SingleTileSchedulerILb0ELb1ELb1ELi128EEEEEEEEEvNT_6ParamsE)
        /*0104*/ 	.word	0x00000008


	//----- nvinfo : EIATTR_MIN_STACK_SIZE
	.align		4
.L_63:
        /*0108*/ 	.byte	0x04, 0x12
        /*010a*/ 	.short	(.L_65 - .L_64)
	.align		4
.L_64:
        /*010c*/ 	.word	index@(_ZN7cutlass13device_kernelIN5flash11enable_sm90INS1_16FlashAttnFwdSm90INS1_25CollectiveMainloopFwdSm90ILi2EN4cute5tupleIJNS5_1CILi1EEES8_S8_EEENS6_IJNS7_ILi128EEENS7_ILi160EEESA_EEELi128ENS_12float_e4m3_tEfNS_4arch4Sm90ELb0ELb1ELb1ELb1ELb1ELb0ELb0ELb1ELb1ELb1ELb1ELb0EEENS1_21CollectiveEpilogueFwdINS6_IJSA_SA_SB_EEES9_NS_10bfloat16_tESF_Li256ELb1ELb1ELb1ELb1EEENS1_36VarlenDynamicPersistentTileSchedulerILi128ELi160ELi256ELi128ELb1ELb1ELb1ELb1ELb0ELb1EEEEEEEEEvNT_6ParamsE)
        /*0110*/ 	.word	0x00000020


	//----- nvinfo : EIATTR_MIN_STACK_SIZE
	.align		4
.L_65:
        /*0114*/ 	.byte	0x04, 0x12
        /*0116*/ 	.short	(.L_67 - .L_66)
	.align		4
.L_66:
        /*0118*/ 	.word	index@(_ZN7cutlass13device_kernelIN5flash11enable_sm90INS1_16FlashAttnFwdSm90INS1_25CollectiveMainloopFwdSm90ILi2EN4cute5tupleIJNS5_1CILi1EEES8_S8_EEENS6_IJNS7_ILi128EEENS7_ILi160EEESA_EEELi128ENS_12float_e4m3_tEfNS_4arch4Sm90ELb0ELb1ELb1ELb1ELb1ELb1ELb0ELb1ELb1ELb1ELb1ELb0EEENS1_21CollectiveEpilogueFwdINS6_IJSA_SA_SB_EEES9_NS_10bfloat16_tESF_Li256ELb1ELb1ELb1ELb1EEENS1_36VarlenDynamicPersistentTileSchedulerILi128ELi160ELi256ELi128ELb1ELb1ELb1ELb1ELb0ELb1EEEEEEEEEvNT_6ParamsE)
        /*011c*/ 	.word	0x00000040


	//----- nvinfo : EIATTR_MIN_STACK_SIZE
	.align		4
.L_67:
        /*0120*/ 	.byte	0x04, 0x12
        /*0122*/ 	.short	(.L_69 - .L_68)
	.align		4
.L_68:
        /*0124*/ 	.word	index@(_ZN7cutlass13device_kernelIN5flash11enable_sm90INS1_16FlashAttnFwdSm90INS1_25CollectiveMainloopFwdSm90ILi2EN4cute5tupleIJNS5_1CILi1EEES8_S8_EEENS6_IJNS7_ILi128EEENS7_ILi160EEESA_EEELi128ENS_12float_e4m3_tEfNS_4arch4Sm90ELb1ELb0ELb1ELb0ELb1ELb0ELb0ELb1ELb1ELb1ELb1ELb0EEENS1_21CollectiveEpilogueFwdINS6_IJSA_SA_SB_EEES9_NS_10bfloat16_tESF_Li256ELb0ELb1ELb1ELb1EEENS1_19SingleTileSchedulerILb0ELb1ELb1ELi128EEEEEEEEEvNT_6ParamsE)
        /*0128*/ 	.word	0x00000008


	//----- nvinfo : EIATTR_MIN_STACK_SIZE
	.align		4
.L_69:
        /*012c*/ 	.byte	0x04, 0x12
        /*012e*/ 	.short	(.L_71 - .L_70)
	.align		4
.L_70:
        /*0130*/ 	.word	index@(_ZN7cutlass13device_kernelIN5flash11enable_sm90INS1_16FlashAttnFwdSm90INS1_25CollectiveMainloopFwdSm90ILi2EN4cute5tupleIJNS5_1CILi1EEES8_S8_EEENS6_IJNS7_ILi128EEENS7_ILi160EEESA_EEELi128ENS_12float_e4m3_tEfNS_4arch4Sm90ELb1ELb0ELb1ELb1ELb1ELb0ELb0ELb1ELb1ELb1ELb1ELb0EEENS1_21CollectiveEpilogueFwdINS6_IJSA_SA_SB_EEES9_NS_10bfloat16_tESF_Li256ELb1ELb1ELb1ELb1EEENS1_36VarlenDynamicPersistentTileSchedulerILi128ELi160ELi256ELi128ELb1ELb1ELb1ELb1ELb1ELb1EEEEEEEEEvNT_6ParamsE)
        /*0134*/ 	.word	0x00000028


	//----- nvinfo : EIATTR_MIN_STACK_SIZE
	.align		4
.L_71:
        /*0138*/ 	.byte	0x04, 0x12
        /*013a*/ 	.short	(.L_73 - .L_72)
	.align		4
.L_72:
        /*013c*/ 	.word	index@(_ZN7cutlass13device_kernelIN5flash11enable_sm90INS1_16FlashAttnFwdSm90INS1_25CollectiveMainloopFwdSm90ILi2EN4cute5tupleIJNS5_1CILi1EEES8_S8_EEENS6_IJNS7_ILi128EEENS7_ILi160EEESA_EEELi128ENS_12float_e4m3_tEfNS_4arch4Sm90ELb1ELb0ELb1ELb1ELb1ELb1ELb0ELb1ELb1ELb1ELb1ELb0EEENS1_21CollectiveEpilogueFwdINS6_IJSA_SA_SB_EEES9_NS_10bfloat16_tESF_Li256ELb1ELb1ELb1ELb1EEENS1_36VarlenDynamicPersistentTileSchedulerILi128ELi160ELi256ELi128ELb1ELb1ELb1ELb1ELb1ELb1EEEEEEEEEvNT_6ParamsE)
        /*0140*/ 	.word	0x00000048
.L_73:


//--------------------- .nv.compat                --------------------------
	.section	.nv.compat,"",@"SHT_CUDA_COMPAT_INFO"
	.align	4
        /*0000*/ 	.byte	0x02, 0x09, 0x01, 0x00, 0x02, 0x02, 0x04, 0x00, 0x02, 0x05, 0x05, 0x00, 0x03, 0x07, 0x01, 0x01
        /*0010*/ 	.byte	0x02, 0x03, 0x01, 0x00, 0x02, 0x06, 0x01, 0x00, 0x04, 0x0b, 0x08, 0x00, 0x00, 0x00, 0x00, 0x00
        /*0020*/ 	.byte	0x00, 0x00, 0x00, 0x00


//--------------------- .nv.info._ZN7cutlass13device_kernelIN5flash11enable_sm90INS1_16FlashAttnFwdSm90INS1_25CollectiveMainloopFwdSm90ILi2EN4cute5tupleIJNS5_1CILi1EEES8_S8_EEENS6_IJNS7_ILi128EEENS7_ILi160EEESA_EEELi128ENS_12float_e4m3_tEfNS_4arch4Sm90ELb0ELb0ELb1ELb0ELb1ELb0ELb0ELb1ELb1ELb1ELb1ELb0EEENS1_21CollectiveEpilogueFwdINS6_IJSA_SA_SB_EEES9_NS_10bfloat16_tESF_Li256ELb0ELb1ELb1ELb1EEENS1_19SingleTileSchedulerILb0ELb1ELb1ELi128EEEEEEEEEvNT_6ParamsE --------------------------
	.section	.nv.info._ZN7cutlass13device_kernelIN5flash11enable_sm90INS1_16FlashAttnFwdSm90INS1_25CollectiveMainloopFwdSm90ILi2EN4cute5tupleIJNS5_1CILi1EEES8_S8_EEENS6_IJNS7_ILi128EEENS7_ILi160EEESA_EEELi128ENS_12float_e4m3_tEfNS_4arch4Sm90ELb0ELb0ELb1ELb0ELb1ELb0ELb0ELb1ELb1ELb1ELb1ELb0EEENS1_21CollectiveEpilogueFwdINS6_IJSA_SA_SB_EEES9_NS_10bfloat16_tESF_Li256ELb0ELb1ELb1ELb1EEENS1_19SingleTileSchedulerILb0ELb1ELb1ELi128EEEEEEEEEvNT_6ParamsE,"",@"SHT_CUDA_INFO"
	.sectionflags	@""
	.align	4


	//----- nvinfo : EIATTR_CUDA_API_VERSION
	.align		4
        /*0000*/ 	.byte	0x04, 0x37
        /*0002*/ 	.short	(.L_75 - .L_74)
.L_74:
        /*0004*/ 	.word	0x00000082


	//----- nvinfo : EIATTR_KPARAM_INFO
	.align		4
.L_75:
        /*0008*/ 	.byte	0x04, 0x17
        /*000a*/ 	.short	(.L_77 - .L_76)
.L_76:
        /*000c*/ 	.word	0x00000000
        /*0010*/ 	.short	0x0000
        /*0012*/ 	.short	0x0070
        /*0014*/ 	.byte	0x00, 0xf0, 0x01, 0x28


	//----- nvinfo : EIATTR_SPARSE_MMA_MASK
	.align		4
.L_77:
        /*0018*/ 	.byte	0x03, 0x50
        /*001a*/ 	.short	0x0000


	//----- nvinfo : EIATTR_MAXREG_COUNT
	.align		4
        /*001c*/ 	.byte	0x03, 0x1b
        /*001e*/ 	.short	0x00a8


	//----- nvinfo : EIATTR_NUM_BARRIERS
	.align		4
        /*0020*/ 	.byte	0x02, 0x4c
        /*0022*/ 	.byte	0x10
	.zero		1


	//----- nvinfo : EIATTR_EXTERNS
	.align		4
        /*0024*/ 	.byte	0x04, 0x0f
        /*0026*/ 	.short	(.L_79 - .L_78)


	//   ....[0]....
	.align		4
.L_78:
        /*0028*/ 	.word	index@(__assertfail)


	//----- nvinfo : EIATTR_ANNOTATIONS
	.align		4
.L_79:
        /*002c*/ 	.byte	0x04, 0x55
        /*002e*/ 	.short	(.L_81 - .L_80)


	//   ....[0]....
.L_80:
        /*0030*/ 	.word	0x00000001
        /*0034*/ 	.byte	0xf0, 0xc3, 0x00, 0x00, 0x01, 0x00, 0x00, 0x00, 0xe0, 0xf1, 0x00, 0x00, 0x01, 0x00, 0x00, 0x00
        /*0044*/ 	.byte	0x90, 0xf8, 0x00, 0x00


	//----- nvinfo : EIATTR_MERCURY_ISA_VERSION
	.align		4
.L_81:
        /*0048*/ 	.byte	0x03, 0x5f
        /*004a*/ 	.short	0x0101


	//----- nvinfo : EIATTR_INT_WARP_WIDE_INSTR_OFFSETS
	.align		4
        /*004c*/ 	.byte	0x04, 0x31
        /*004e*/ 	.short	(.L_83 - .L_82)


	//   ....[0]....
.L_82:
        /*0050*/ 	.word	0x000000c0


	//   ....[1]....
        /*0054*/ 	.word	0x000000d0


	//   ....[2]....
        /*0058*/ 	.word	0x00000170


	//----- nvinfo : EIATTR_COOP_GROUP_MASK_REGIDS
	.align		4
.L_83:
        /*005c*/ 	.byte	0x04, 0x29
        /*005e*/ 	.short	(.L_85 - .L_84)


	//   ....[0]....
.L_84:
        /*0060*/ 	.word	0xffffffff


	//   ....[1]....
        /*0064*/ 	.word	0xffffffff


	//   ....[2]....
        /*0068*/ 	.word	0xffffffff


	//   ....[3]....
        /*006c*/ 	.word	0xffffffff


	//   ....[4]....
        /*0070*/ 	.word	0xffffffff


	//   ....[5]....
        /*0074*/ 	.word	0xffffffff


	//   ....[6]....
        /*0078*/ 	.word	0xffffffff


	//   ....[7]....
        /*007c*/ 	.word	0xffffffff


	//   ....[8]....
        /*0080*/ 	.word	0xffffffff


	//   ....[9]....
        /*0084*/ 	.word	0xffffffff


	//   ....[10]....
        /*0088*/ 	.word	0xffffffff


	//   ....[11]....
        /*008c*/ 	.word	0xffffffff


	//   ....[12]....
        /*0090*/ 	.word	0xffffffff


	//   ....[13]....
        /*0094*/ 	.word	0xffffffff


	//   ....[14]....
        /*0098*/ 	.word	0xffffffff


	//   ....[15]....
        /*009c*/ 	.word	0xffffffff


	//   ....[16]....
        /*00a0*/ 	.word	0xffffffff


	//   ....[17]....
        /*00a4*/ 	.word	0xffffffff


	//   ....[18]....
        /*00a8*/ 	.word	0xffffffff


	//   ....[19]....
        /*00ac*/ 	.word	0xffffffff


	//   ....[20]....
        /*00b0*/ 	.word	0xffffffff


	//   ....[21]....
        /*00b4*/ 	.word	0xffffffff


	//   ....[22]....
        /*00b8*/ 	.word	0xffffffff


	//   ....[23]....
        /*00bc*/ 	.word	0xffffffff


	//   ....[24]....
        /*00c0*/ 	.word	0xffffffff


	//   ....[25]....
        /*00c4*/ 	.word	0xffffffff


	//   ....[26]....
        /*00c8*/ 	.word	0xffffffff


	//   ....[27]....
        /*00cc*/ 	.word	0xffffffff


	//   ....[28]....
        /*00d0*/ 	.word	0xffffffff


	//   ....[29]....
        /*00d4*/ 	.word	0xffffffff


	//   ....[30]....
        /*00d8*/ 	.word	0xffffffff


	//   ....[31]....
        /*00dc*/ 	.word	0xffffffff


	//   ....[32]....
        /*00e0*/ 	.word	0xffffffff


	//   ....[33]....
        /*00e4*/ 	.word	0xffffffff


	//   ....[34]....
        /*00e8*/ 	.word	0xffffffff


	//   ....[35]....
        /*00ec*/ 	.word	0xffffffff


	//   ....[36]....
        /*00f0*/ 	.word	0xffffffff


	//   ....[37]....
        /*00f4*/ 	.word	0xffffffff


	//   ....[38]....
        /*00f8*/ 	.word	0xffffffff


	//   ....[39]....
        /*00fc*/ 	.word	0xffffffff


	//   ....[40]....
        /*0100*/ 	.word	0xffffffff


	//   ....[41]....
        /*0104*/ 	.word	0xffffffff


	//   ....[42]....
        /*0108*/ 	.word	0xffffffff


	//   ....[43]....
        /*010c*/ 	.word	0xffffffff


	//   ....[44]....
        /*0110*/ 	.word	0xffffffff


	//   ....[45]....
        /*0114*/ 	.word	0xffffffff


	//   ....[46]....
        /*0118*/ 	.word	0xffffffff


	//   ....[47]....
        /*011c*/ 	.word	0xffffffff


	//   ....[48]....
        /*0120*/ 	.word	0xffffffff


	//   ....[49]....
        /*0124*/ 	.word	0xffffffff


	//   ....[50]....
        /*0128*/ 	.word	0xffffffff


	//   ....[51]....
        /*012c*/ 	.word	0xffffffff


	//   ....[52]....
        /*0130*/ 	.word	0xffffffff


	//   ....[53]....
        /*0134*/ 	.word	0xffffffff


	//   ....[54]....
        /*0138*/ 	.word	0xffffffff


	//   ....[55]....
        /*013c*/ 	.word	0xffffffff


	//   ....[56]....
        /*0140*/ 	.word	0xffffffff


	//   ....[57]....
        /*0144*/ 	.word	0xffffffff


	//   ....[58]....
        /*0148*/ 	.word	0xffffffff


	//   ....[59]....
        /*014c*/ 	.word	0xffffffff


	//   ....[60]....
        /*0150*/ 	.word	0xffffffff


	//   ....[61]....
        /*0154*/ 	.word	0xffffffff


	//   ....[62]....
        /*0158*/ 	.word	0xffffffff


	//   ....[63]....
        /*015c*/ 	.word	0xffffffff


	//   ....[64]....
        /*0160*/ 	.word	0xffffffff


	//   ....[65]....
        /*0164*/ 	.word	0xffffffff


	//   ....[66]....
        /*0168*/ 	.word	0xffffffff


	//   ....[67]....
        /*016c*/ 	.word	0xffffffff


	//   ....[68]....
        /*0170*/ 	.word	0xffffffff


	//   ....[69]....
        /*0174*/ 	.word	0xffffffff


	//   ....[70]....
        /*0178*/ 	.word	0xffffffff


	//   ....[71]....
        /*017c*/ 	.word	0xffffffff


	//   ....[72]....
        /*0180*/ 	.word	0xffffffff


	//   ....[73]....
        /*0184*/ 	.word	0xffffffff


	//   ....[74]....
        /*0188*/ 	.word	0xffffffff


	//   ....[75]....
        /*018c*/ 	.word	0xffffffff


	//   ....[76]....
        /*0190*/ 	.word	0xffffffff


	//   ....[77]....
        /*0194*/ 	.word	0xffffffff


	//   ....[78]....
        /*0198*/ 	.word	0xffffffff


	//   ....[79]....
        /*019c*/ 	.word	0xffffffff


	//   ....[80]....
        /*01a0*/ 	.word	0xffffffff


	//   ....[81]....
        /*01a4*/ 	.word	0xffffffff


	//   ....[82]....
        /*01a8*/ 	.word	0xffffffff


	//   ....[83]....
        /*01ac*/ 	.word	0xffffffff


	//   ....[84]....
        /*01b0*/ 	.word	0xffffffff


	//   ....[85]....
        /*01b4*/ 	.word	0xffffffff


	//   ....[86]....
        /*01b8*/ 	.word	0xffffffff


	//   ....[87]....
        /*01bc*/ 	.word	0xffffffff


	//   ....[88]....
        /*01c0*/ 	.word	0xffffffff


	//   ....[89]....
        /*01c4*/ 	.word	0xffffffff


	//   ....[90]....
        /*01c8*/ 	.word	0xffffffff


	//   ....[91]....
        /*01cc*/ 	.word	0xffffffff


	//   ....[92]....
        /*01d0*/ 	.word	0xffffffff


	//   ....[93]....
        /*01d4*/ 	.word	0xffffffff


	//   ....[94]....
        /*01d8*/ 	.word	0xffffffff


	//   ....[95]....
        /*01dc*/ 	.word	0xffffffff


	//   ....[96]....
        /*01e0*/ 	.word	0xffffffff


	//   ....[97]....
        /*01e4*/ 	.word	0xffffffff


	//   ....[98]....
        /*01e8*/ 	.word	0xffffffff


	//   ....[99]....
        /*01ec*/ 	.word	0xffffffff


	//   ....[100]....
        /*01f0*/ 	.word	0xffffffff


	//   ....[101]....
        /*01f4*/ 	.word	0xffffffff


	//   ....[102]....
        /*01f8*/ 	.word	0xffffffff


	//   ....[103]....
        /*01fc*/ 	.word	0xffffffff


	//   ....[104]....
        /*0200*/ 	.word	0xffffffff


	//   ....[105]....
        /*0204*/ 	.word	0xffffffff


	//   ....[106]....
        /*0208*/ 	.word	0xffffffff


	//   ....[107]....
        /*020c*/ 	.word	0xffffffff


	//   ....[108]....
        /*0210*/ 	.word	0xffffffff


	//   ....[109]....
        /*0214*/ 	.word	0xffffffff


	//   ....[110]....
        /*0218*/ 	.word	0xffffffff


	//   ....[111]....
        /*021c*/ 	.word	0xffffffff


	//   ....[112]....
        /*0220*/ 	.word	0xffffffff


	//   ....[113]....
        /*0224*/ 	.word	0xffffffff


	//   ....[114]....
        /*0228*/ 	.word	0xffffffff


	//   ....[115]....
        /*022c*/ 	.word	0xffffffff


	//   ....[116]....
        /*0230*/ 	.word	0xffffffff


	//   ....[117]....
        /*0234*/ 	.word	0xffffffff


	//   ....[118]....
        /*0238*/ 	.word	0xffffffff


	//   ....[119]....
        /*023c*/ 	.word	0xffffffff


	//   ....[120]....
        /*0240*/ 	.word	0xffffffff


	//   ....[121]....
        /*0244*/ 	.word	0xffffffff


	//   ....[122]....
        /*0248*/ 	.word	0xffffffff


	//   ....[123]....
        /*024c*/ 	.word	0xffffffff


	//   ....[124]....
        /*0250*/ 	.word	0xffffffff


	//   ....[125]....
        /*0254*/ 	.word	0xffffffff


	//   ....[126]....
        /*0258*/ 	.word	0xffffffff


	//   ....[127]....
        /*025c*/ 	.word	0xffffffff


	//   ....[128]....
        /*0260*/ 	.word	0xffffffff


	//   ....[129]....
        /*0264*/ 	.word	0xffffffff


	//   ....[130]....
        /*0268*/ 	.word	0xffffffff


	//   ....[131]....
        /*026c*/ 	.word	0xffffffff


	//   ....[132]....
        /*0270*/ 	.word	0xffffffff


	//   ....[133]....
        /*0274*/ 	.word	0xffffffff


	//   ....[134]....
        /*0278*/ 	.word	0xffffffff


	//   ....[135]....
        /*027c*/ 	.word	0xffffffff


	//   ....[136]....
        /*0280*/ 	.word	0xffffffff


	//   ....[137]....
        /*0284*/ 	.word	0xffffffff


	//   ....[138]....
        /*0288*/ 	.word	0xffffffff


	//   ....[139]....
        /*028c*/ 	.word	0xffffffff


	//   ....[140]....
        /*0290*/ 	.word	0xffffffff


	//   ....[141]....
        /*0294*/ 	.word	0xffffffff


	//   ....[142]....
        /*0298*/ 	.word	0xffffffff


	//   ....[143]....
        /*029c*/ 	.word	0xffffffff


	//   ....[144]....
        /*02a0*/ 	.word	0xffffffff


	//   ....[145]....
        /*02a4*/ 	.word	0xffffffff


	//   ....[146]....
        /*02a8*/ 	.word	0xffffffff


	//   ....[147]....
        /*02ac*/ 	.word	0xffffffff


	//   ....[148]....
        /*02b0*/ 	.word	0xffffffff


	//   ....[149]....
        /*02b4*/ 	.word	0xffffffff


	//   ....[150]....
        /*02b8*/ 	.word	0xffffffff


	//   ....[151]....
        /*02bc*/ 	.word	0xffffffff


	//   ....[152]....
        /*02c0*/ 	.word	0xffffffff


	//   ....[153]....
        /*02c4*/ 	.word	0xffffffff


	//   ....[154]....
        /*02c8*/ 	.word	0xffffffff


	//   ....[155]....
        /*02cc*/ 	.word	0xffffffff


	//   ....[156]....
        /*02d0*/ 	.word	0xffffffff


	//   ....[157]....
        /*02d4*/ 	.word	0xffffffff


	//   ....[158]....
        /*02d8*/ 	.word	0xffffffff


	//   ....[159]....
        /*02dc*/ 	.word	0xffffffff


	//   ....[160]....
        /*02e0*/ 	.word	0xffffffff


	//   ....[161]....
        /*02e4*/ 	.word	0xffffffff


	//   ....[162]....
        /*02e8*/ 	.word	0xffffffff


	//   ....[163]....
        /*02ec*/ 	.word	0xffffffff


	//   ....[164]....
        /*02f0*/ 	.word	0xffffffff


	//   ....[165]....
        /*02f4*/ 	.word	0xffffffff


	//   ....[166]....
        /*02f8*/ 	.word	0xffffffff


	//   ....[167]....
        /*02fc*/ 	.word	0xffffffff


	//   ....[168]....
        /*0300*/ 	.word	0xffffffff


	//   ....[169]....
        /*0304*/ 	.word	0xffffffff


	//   ....[170]....
        /*0308*/ 	.word	0xffffffff


	//   ....[171]....
        /*030c*/ 	.word	0xffffffff


	//   ....[172]....
        /*0310*/ 	.word	0xffffffff


	//   ....[173]....
        /*0314*/ 	.word	0xffffffff


	//   ....[174]....
        /*0318*/ 	.word	0xffffffff


	//   ....[175]....
        /*031c*/ 	.word	0xffffffff


	//   ....[176]....
        /*0320*/ 	.word	0xffffffff


	//   ....[177]....
        /*0324*/ 	.word	0xffffffff


	//   ....[178]....
        /*0328*/ 	.word	0xffffffff


	//   ....[179]....
        /*032c*/ 	.word	0xffffffff


	//   ....[180]....
        /*0330*/ 	.word	0xffffffff


	//   ....[181]....
        /*0334*/ 	.word	0xffffffff


	//   ....[182]....
        /*0338*/ 	.word	0xffffffff


	//   ....[183]....
        /*033c*/ 	.word	0xffffffff


	//   ....[184]....
        /*0340*/ 	.word	0xffffffff


	//   ....[185]....
        /*0344*/ 	.word	0xffffffff


	//   ....[186]....
        /*0348*/ 	.word	0xffffffff


	//   ....[187]....
        /*034c*/ 	.word	0xffffffff


	//   ....[188]....
        /*0350*/ 	.word	0xffffffff


	//   ....[189]....
        /*0354*/ 	.word	0x0500000f


	//   ....[190]....
        /*0358*/ 	.word	0x0500000f


	//   ....[191]....
        /*035c*/ 	.word	0x0500000f


	//   ....[192]....
        /*0360*/ 	.word	0x0500000f


	//   ....[193]....
        /*0364*/ 	.word	0x0500000f


	//   ....[194]....
        /*0368*/ 	.word	0x0500000f


	//   ....[195]....
        /*036c*/ 	.word	0x0500000f


	//   ....[196]....
        /*0370*/ 	.word	0x0500000f


	//   ....[197]....
        /*0374*/ 	.word	0x0500000f


	//   ....[198]....
        /*0378*/ 	.word	0x0500000f


	//   ....[199]....
        /*037c*/ 	.word	0x0500000f


	//   ....[200]....
        /*0380*/ 	.word	0x0500000f


	//   ....[201]....
        /*0384*/ 	.word	0x0500000f


	//   ....[202]....
        /*0388*/ 	.word	0x0500000f


	//   ....[203]....
        /*038c*/ 	.word	0x0500000f


	//   ....[204]....
        /*0390*/ 	.word	0x0500000f


	//   ....[205]....
        /*0394*/ 	.word	0x0500000f


	//   ....[206]....
        /*0398*/ 	.word	0x0500000f


	//   ....[207]....
        /*039c*/ 	.word	0x0500000f


	//   ....[208]....
        /*03a0*/ 	.word	0x0500000f


	//   ....[209]....
        /*03a4*/ 	.word	0x0500000f


	//   ....[210]....
        /*03a8*/ 	.word	0x0500000f


	//   ....[211]....
        /*03ac*/ 	.word	0x0500000f


	//   ....[212]....
        /*03b0*/ 	.word	0x0500000f


	//   ....[213]....
        /*03b4*/ 	.word	0x0500000f


	//   ....[214]....
        /*03b8*/ 	.word	0x0500000f


	//   ....[215]....
        /*03bc*/ 	.word	0x0500000f


	//   ....[216]....
        /*03c0*/ 	.word	0x0500000f


	//   ....[217]....
        /*03c4*/ 	.word	0x0500000f


	//   ....[218]....
        /*03c8*/ 	.word	0x0500000f


	//   ....[219]....
        /*03cc*/ 	.word	0x0500000f


	//   ....[220]....
        /*03d0*/ 	.word	0x0500000f


	//   ....[221]....
        /*03d4*/ 	.word	0x0500000f


	//   ....[222]....
        /*03d8*/ 	.word	0x0500000f


	//   ....[223]....
        /*03dc*/ 	.word	0x0500000f


	//   ....[224]....
        /*03e0*/ 	.word	0x0500000f


	//   ....[225]....
        /*03e4*/ 	.word	0x0500000f


	//   ....[226]....
        /*03e8*/ 	.word	0x0500000f


	//   ....[227]....
        /*03ec*/ 	.word	0x0500000f


	//   ....[228]....
        /*03f0*/ 	.word	0x0500000f


	//   ....[229]....
        /*03f4*/ 	.word	0x0500000f


	//   ....[230]....
        /*03f8*/ 	.word	0x0500000f


	//   ....[231]....
        /*03fc*/ 	.word	0x0500000f


	//   ....[232]....
        /*0400*/ 	.word	0x0500000f


	//   ....[233]....
        /*0404*/ 	.word	0x0500000f


	//   ....[234]....
        /*0408*/ 	.word	0x0500000f


	//   ....[235]....
        /*040c*/ 	.word	0x0500000f


	//   ....[236]....
        /*0410*/ 	.word	0x0500000f


	//   ....[237]....
        /*0414*/ 	.word	0x0500000f


	//   ....[238]....
        /*0418*/ 	.word	0x0500000f


	//   ....[239]....
        /*041c*/ 	.word	0x0500000f


	//   ....[240]....
        /*0420*/ 	.word	0x0500000f


	//   ....[241]....
        /*0424*/ 	.word	0x0500000f


	//   ....[242]....
        /*0428*/ 	.word	0x0500000f


	//   ....[243]....
        /*042c*/ 	.word	0x0500000f


	//   ....[244]....
        /*0430*/ 	.word	0x0500000f


	//   ....[245]....
        /*0434*/ 	.word	0x0500000f


	//   ....[246]....
        /*0438*/ 	.word	0x0500000f


	//   ....[247]....
        /*043c*/ 	.word	0x0500000f


	//   ....[248]....
        /*0440*/ 	.word	0x0500000f


	//   ....[249]....
        /*0444*/ 	.word	0x0500000f


	//   ....[250]....
        /*0448*/ 	.word	0x0500000f


	//   ....[251]....
        /*044c*/ 	.word	0x0500000f


	//   ....[252]....
        /*0450*/ 	.word	0x0500000f


	//   ....[253]....
        /*0454*/ 	.word	0x0500000f


	//   ....[254]....
        /*0458*/ 	.word	0x0500000f


	//   ....[255]....
        /*045c*/ 	.word	0x0500000f


	//   ....[0]....
        /*0460*/ 	.word	0x0500000f


	//   ....[1]....
        /*0464*/ 	.word	0x0500000f


	//   ....[2]....
        /*0468*/ 	.word	0x0500000f


	//   ....[3]....
        /*046c*/ 	.word	0x0500000f


	//   ....[4]....
        /*0470*/ 	.word	0x0500000f


	//   ....[5]....
        /*0474*/ 	.word	0x0500000f


	//   ....[6]....
        /*0478*/ 	.word	0x0500000f


	//   ....[7]....
        /*047c*/ 	.word	0x0500000f


	//   ....[8]....
        /*0480*/ 	.word	0x0500000f


	//   ....[9]....
        /*0484*/ 	.word	0x0500000f


	//   ....[10]....
        /*0488*/ 	.word	0x0500000f


	//   ....[11]....
        /*048c*/ 	.word	0x0500000f


	//   ....[12]....
        /*0490*/ 	.word	0x0500000f


	//   ....[13]....
        /*0494*/ 	.word	0x0500000f


	//   ....[14]....
        /*0498*/ 	.word	0x0500000f


	//   ....[15]....
        /*049c*/ 	.word	0x0500000f


	//   ....[16]....
        /*04a0*/ 	.word	0x0500000f


	//   ....[17]....
        /*04a4*/ 	.word	0x0500000f


	//   ....[18]....
        /*04a8*/ 	.word	0x0500000f


	//   ....[19]....
        /*04ac*/ 	.word	0x0500000f


	//   ....[20]....
        /*04b0*/ 	.word	0x0500000f


	//   ....[21]....
        /*04b4*/ 	.word	0x0500000f


	//   ....[22]....
        /*04b8*/ 	.word	0x0500000f


	//   ....[23]....
        /*04bc*/ 	.word	0x0500000f


	//   ....[24]....
        /*04c0*/ 	.word	0x0500000f


	//   ....[25]....
        /*04c4*/ 	.word	0x0500000f


	//   ....[26]....
        /*04c8*/ 	.word	0x0500000f


	//   ....[27]....
        /*04cc*/ 	.word	0x0500000f


	//   ....[28]....
        /*04d0*/ 	.word	0x0500000f


	//   ....[29]....
        /*04d4*/ 	.word	0x0500000f


	//----- nvinfo : EIATTR_COOP_GROUP_INSTR_OFFSETS
	.align		4
.L_85:
        /*04d8*/ 	.byte	0x04, 0x28
        /*04da*/ 	.short	(.L_87 - .L_86)


	//   ....[0]....
.L_86:
        /*04dc*/ 	.word	0x00000070


	//   ....[1]....
        /*04e0*/ 	.word	0x000000b0


	//   ....[2]....
        /*04e4*/ 	.word	0x000002d0


	//   ....[3]....
        /*04e8*/ 	.word	0x00000430


	//   ....[4]....
        /*04ec*/ 	.word	0x00000550


	//   ....[5]....
        /*04f0*/ 	.word	0x000006b0


	//   ....[6]....
        /*04f4*/ 	.word	0x000010e0


	//   ....[7]....
        /*04f8*/ 	.word	0x00003530


	//   ....[8]....
        /*04fc*/ 	.word	0x000035f0


	//   ....[9]....
        /*0500*/ 	.word	0x000039e0


	//   ....[10]....
        /*0504*/ 	.word	0x00003ad0


	//   ....[11]....
        /*0508*/ 	.word	0x00006b80


	//   ....[12]....
        /*050c*/ 	.word	0x00006bb0


	//   ....[13]....
        /*0510*/ 	.word	0x00006be0


	//   ....[14]....
        /*0514*/ 	.word	0x00006bf0


	//   ....[15]....
        /*0518*/ 	.word	0x000086f0


	//   ....[16]....
        /*051c*/ 	.word	0x00008700


	//   ....[17]....
        /*0520*/ 	.word	0x00008780


	//   ....[18]....
        /*0524*/ 	.word	0x00008790


	//   ....[19]....
        /*0528*/ 	.word	0x00009620


	//   ....[20]....
        /*052c*/ 	.word	0x00009630


	//   ....[21]....
        /*0530*/ 	.word	0x00009640


	//   ....[22]....
        /*0534*/ 	.word	0x00009660


	//   ....[23]....
        /*0538*/ 	.word	0x00009670


	//   ....[24]....
        /*053c*/ 	.word	0x00009680


	//   ....[25]....
        /*0540*/ 	.word	0x00009690


	//   ....[26]....
        /*0544*/ 	.word	0x000096a0


	//   ....[27]....
        /*0548*/ 	.word	0x000096b0


	//   ....[28]....
        /*054c*/ 	.word	0x000096c0


	//   ....[29]....
        /*0550*/ 	.word	0x000096d0


	//   ....[30]....
        /*0554*/ 	.word	0x000096f0


	//   ....[31]....
        /*0558*/ 	.word	0x00009700


	//   ....[32]....
        /*055c*/ 	.word	0x00009710


	//   ....[33]....
        /*0560*/ 	.word	0x00009720


	//   ....[34]....
        /*0564*/ 	.word	0x00009730


	//   ....[35]....
        /*0568*/ 	.word	0x00009740


	//   ....[36]....
        /*056c*/ 	.word	0x00009750


	//   ....[37]....
        /*0570*/ 	.word	0x00009760


	//   ....[38]....
        /*0574*/ 	.word	0x00009770


	//   ....[39]....
        /*0578*/ 	.word	0x00009780


	//   ....[40]....
        /*057c*/ 	.word	0x00009790


	//   ....[41]....
        /*0580*/ 	.word	0x000097a0


	//   ....[42]....
        /*0584*/ 	.word	0x000097b0


	//   ....[43]....
        /*0588*/ 	.word	0x000097c0


	//   ....[44]....
        /*058c*/ 	.word	0x000097d0


	//   ....[45]....
        /*0590*/ 	.word	0x000097e0


	//   ....[46]....
        /*0594*/ 	.word	0x000097f0


	//   ....[47]....
        /*0598*/ 	.word	0x00009810


	//   ....[48]....
        /*059c*/ 	.word	0x00009820


	//   ....[49]....
        /*05a0*/ 	.word	0x00009830


	//   ....[50]....
        /*05a4*/ 	.word	0x00009840


	//   ....[51]....
        /*05a8*/ 	.word	0x00009850


	//   ....[52]....
        /*05ac*/ 	.word	0x00009860


	//   ....[53]....
        /*05b0*/ 	.word	0x00009870


	//   ....[54]....
        /*05b4*/ 	.word	0x00009880


	//   ....[55]....
        /*05b8*/ 	.word	0x00009890


	//   ....[56]....
        /*05bc*/ 	.word	0x000098b0


	//   ....[57]....
        /*05c0*/ 	.word	0x000098c0


	//   ....[58]....
        /*05c4*/ 	.word	0x000098d0


	//   ....[59]....
        /*05c8*/ 	.word	0x000098f0


	//   ....[60]....
        /*05cc*/ 	.word	0x00009900


	//   ....[61]....
        /*05d0*/ 	.word	0x00009910


	//   ....[62]....
        /*05d4*/ 	.word	0x00009920


	//   ....[63]....
        /*05d8*/ 	.word	0x00009930


	//   ....[64]....
        /*05dc*/ 	.word	0x00009940


	//   ....[65]....
        /*05e0*/ 	.word	0x00009960


	//   ....[66]....
        /*05e4*/ 	.word	0x00009970


	//   ....[67]....
        /*05e8*/ 	.word	0x00009980


	//   ....[68]....
        /*05ec*/ 	.word	0x00009990


	//   ....[69]....
        /*05f0*/ 	.word	0x000099a0


	//   ....[70]....
        /*05f4*/ 	.word	0x000099d0


	//   ....[71]....
        /*05f8*/ 	.word	0x00009a00


	//   ....[72]....
        /*05fc*/ 	.word	0x00009a30


	//   ....[73]....
        /*0600*/ 	.word	0x00009a60


	//   ....[74]....
        /*0604*/ 	.word	0x00009aa0


	//   ....[75]....
        /*0608*/ 	.word	0x00009ad0


	//   ....[76]....
        /*060c*/ 	.word	0x00009b00


	//   ....[77]....
        /*0610*/ 	.word	0x00009b30


	//   ....[78]....
        /*0614*/ 	.word	0x00009b50


	//   ....[79]....
        /*0618*/ 	.word	0x00009b60


	//   ....[80]....
        /*061c*/ 	.word	0x00009b80


	//   ....[81]....
        /*0620*/ 	.word	0x00009b90


	//   ....[82]....
        /*0624*/ 	.word	0x00009ba0


	//   ....[83]....
        /*0628*/ 	.word	0x0000a000


	//   ....[84]....
        /*062c*/ 	.word	0x0000a040


	//   ....[85]....
        /*0630*/ 	.word	0x0000a080


	//   ....[86]....
        /*0634*/ 	.word	0x0000a0c0


	//   ....[87]....
        /*0638*/ 	.word	0x0000a0f0


	//   ....[88]....
        /*063c*/ 	.word	0x0000a130


	//   ....[89]....
        /*0640*/ 	.word	0x0000a7f0


	//   ....[90]....
        /*0644*/ 	.word	0x0000a820


	//   ....[91]....
        /*0648*/ 	.word	0x0000b370


	//   ....[92]....
        /*064c*/ 	.word	0x0000c830


	//   ....[93]....
        /*0650*/ 	.word	0x0000c870


	//   ....[94]....
        /*0654*/ 	.word	0x0000c8a0


	//   ....[95]....
        /*0658*/ 	.word	0x0000c8d0


	//   ....[96]....
        /*065c*/ 	.word	0x0000c8f0


	//   ....[97]....
        /*0660*/ 	.word	0x0000c930


	//   ....[98]....
        /*0664*/ 	.word	0x0000c950


	//   ....[99]....
        /*0668*/ 	.word	0x0000c990


	//   ....[100]....
        /*066c*/ 	.word	0x0000c9b0


	//   ....[101]....
        /*0670*/ 	.word	0x0000c9f0


	//   ....[102]....
        /*0674*/ 	.word	0x0000ca10


	//   ....[103]....
        /*0678*/ 	.word	0x0000ca50


	//   ....[104]....
        /*067c*/ 	.word	0x0000ca70


	//   ....[105]....
        /*0680*/ 	.word	0x0000cab0


	//   ....[106]....
        /*0684*/ 	.word	0x0000cad0


	//   ....[107]....
        /*0688*/ 	.word	0x0000cb10


	//   ....[108]....
        /*068c*/ 	.word	0x0000cb20


	//   ....[109]....
        /*0690*/ 	.word	0x0000cb30


	//   ....[110]....
        /*0694*/ 	.word	0x0000cb40


	//   ....[111]....
        /*0698*/ 	.word	0x0000cb50


	//   ....[112]....
        /*069c*/ 	.word	0x0000d070


	//   ....[113]....
        /*06a0*/ 	.word	0x0000d0a0


	//   ....[114]....
        /*06a4*/ 	.word	0x0000d130


	//   ....[115]....
        /*06a8*/ 	.word	0x0000d160


	//   ....[116]....
        /*06ac*/ 	.word	0x0000d180


	//   ....[117]....
        /*06b0*/ 	.word	0x0000d1c0


	//   ....[118]....
        /*06b4*/ 	.word	0x0000d1f0


	//   ....[119]....
        /*06b8*/ 	.word	0x0000d240


	//   ....[120]....
        /*06bc*/ 	.word	0x0000d270


	//   ....[121]....
        /*06c0*/ 	.word	0x0000d290


	//   ....[122]....
        /*06c4*/ 	.word	0x0000d2f0


	//   ....[123]....
        /*06c8*/ 	.word	0x0000d310


	//   ....[124]....
        /*06cc*/ 	.word	0x0000d360


	//   ....[125]....
        /*06d0*/ 	.word	0x0000d380


	//   ....[126]....
        /*06d4*/ 	.word	0x0000d3e0


	//   ....[127]....
        /*06d8*/ 	.word	0x0000d400


	//   ....[128]....
        /*06dc*/ 	.word	0x0000d420


	//   ....[129]....
        /*06e0*/ 	.word	0x0000d440


	//   ....[130]....
        /*06e4*/ 	.word	0x0000d460


	//   ....[131]....
        /*06e8*/ 	.word	0x0000d4e0


	//   ....[132]....
        /*06ec*/ 	.word	0x0000da40


	//   ....[133]....
        /*06f0*/ 	.word	0x0000da70


	//   ....[134]....
        /*06f4*/ 	.word	0x0000daa0


	//   ....[135]....
        /*06f8*/ 	.word	0x0000dad0


	//   ....[136]....
        /*06fc*/ 	.word	0x0000db20


	//   ....[137]....
        /*0700*/ 	.word	0x0000db30


	//   ....[138]....
        /*0704*/ 	.word	0x0000db80


	//   ....[139]....
        /*0708*/ 	.word	0x0000dbb0


	//   ....[140]....
        /*070c*/ 	.word	0x0000dc20


	//   ....[141]....
        /*0710*/ 	.word	0x0000dc40


	//   ....[142]....
        /*0714*/ 	.word	0x0000dc70


	//   ....[143]....
        /*0718*/ 	.word	0x0000dca0


	//   ....[144]....
        /*071c*/ 	.word	0x0000dce0


	//   ....[145]....
        /*0720*/ 	.word	0x0000dd10


	//   ....[146]....
        /*0724*/ 	.word	0x0000dd70


	//   ....[147]....
        /*0728*/ 	.word	0x0000dda0


	//   ....[148]....
        /*072c*/ 	.word	0x0000e600


	//   ....[149]....
        /*0730*/ 	.word	0x0000e620


	//   ....[150]....
        /*0734*/ 	.word	0x0000e630


	//   ....[151]....
        /*0738*/ 	.word	0x0000e640


	//   ....[152]....
        /*073c*/ 	.word	0x0000e650


	//   ....[153]....
        /*0740*/ 	.word	0x0000e6a0


	//   ....[154]....
        /*0744*/ 	.word	0x0000e6c0


	//   ....[155]....
        /*0748*/ 	.word	0x0000e6e0


	//   ....[156]....
        /*074c*/ 	.word	0x0000e6f0


	//   ....[157]....
        /*0750*/ 	.word	0x0000e730


	//   ....[158]....
        /*0754*/ 	.word	0x0000e740


	//   ....[159]....
        /*0758*/ 	.word	0x0000e780


	//   ....[160]....
        /*075c*/ 	.word	0x0000e790


	//   ....[161]....
        /*0760*/ 	.word	0x0000e7d0


	//   ....[162]....
        /*0764*/ 	.word	0x0000e7e0


	//   ....[163]....
        /*0768*/ 	.word	0x0000e820


	//   ....[164]....
        /*076c*/ 	.word	0x0000e830


	//   ....[165]....
        /*0770*/ 	.word	0x0000e840


	//   ....[166]....
        /*0774*/ 	.word	0x0000e880


	//   ....[167]....
        /*0778*/ 	.word	0x0000e8a0


	//   ....[168]....
        /*077c*/ 	.word	0x0000ec80


	//   ....[169]....
        /*0780*/ 	.word	0x0000eca0


	//   ....[170]....
        /*0784*/ 	.word	0x0000ecc0


	//   ....[171]....
        /*0788*/ 	.word	0x0000ecd0


	//   ....[172]....
        /*078c*/ 	.word	0x0000ece0


	//   ....[173]....
        /*0790*/ 	.word	0x0000ecf0


	//   ....[174]....
        /*0794*/ 	.word	0x0000ed10


	//   ....[175]....
        /*0798*/ 	.word	0x0000ed30


	//   ....[176]....
        /*079c*/ 	.word	0x0000ed60


	//   ....[177]....
        /*07a0*/ 	.word	0x0000ed80


	//   ....[178]....
        /*07a4*/ 	.word	0x0000edb0


	//   ....[179]....
        /*07a8*/ 	.word	0x0000edd0


	//   ....[180]....
        /*07ac*/ 	.word	0x0000ee00


	//   ....[181]....
        /*07b0*/ 	.word	0x0000ee20


	//   ....[182]....
        /*07b4*/ 	.word	0x0000ee40


	//   ....[183]....
        /*07b8*/ 	.word	0x0000ee60


	//   ....[184]....
        /*07bc*/ 	.word	0x0000ee80


	//   ....[185]....
        /*07c0*/ 	.word	0x0000eeb0


	//   ....[186]....
        /*07c4*/ 	.word	0x0000ef50


	//   ....[187]....
        /*07c8*/ 	.word	0x0000ef70


	//   ....[188]....
        /*07cc*/ 	.word	0x0000ff10


	//   ....[189]....
        /*07d0*/ 	.word	0x00010410


	//   ....[190]....
        /*07d4*/ 	.word	0x00010500


	//   ....[191]....
        /*07d8*/ 	.word	0x000105d0


	//   ....[192]....
        /*07dc*/ 	.word	0x00010650


	//   ....[193]....
        /*07e0*/ 	.word	0x00010700


	//   ....[194]....
        /*07e4*/ 	.word	0x00010760


	//   ....[195]....
        /*07e8*/ 	.word	0x00010810


	//   ....[196]....
        /*07ec*/ 	.word	0x00010870


	//   ....[197]....
        /*07f0*/ 	.word	0x00010920


	//   ....[198]....
        /*07f4*/ 	.word	0x00010980


	//   ....[199]....
        /*07f8*/ 	.word	0x00010a30


	//   ....[200]....
        /*07fc*/ 	.word	0x00010a90


	//   ....[201]....
        /*0800*/ 	.word	0x00010b40


	//   ....[202]....
        /*0804*/ 	.word	0x00010ba0


	//   ....[203]....
        /*0808*/ 	.word	0x00010c50


	//   ....[204]....
        /*080c*/ 	.word	0x00010cb0


	//   ....[205]....
        /*0810*/ 	.word	0x00010d70


	//   ....[206]....
        /*0814*/ 	.word	0x00010e00


	//   ....[207]....
        /*0818*/ 	.word	0x00010ea0


	//   ....[208]....
        /*081c*/ 	.word	0x00010f30


	//   ....[209]....
        /*0820*/ 	.word	0x00011000


	//   ....[210]....
        /*0824*/ 	.word	0x00011170


	//   ....[211]....
        /*0828*/ 	.word	0x00011230


	//   ....[212]....
        /*082c*/ 	.word	0x00011320


	//   ....[213]....
        /*0830*/ 	.word	0x00011370


	//   ....[214]....
        /*0834*/ 	.word	0x00011440


	//   ....[215]....
        /*0838*/ 	.word	0x00011490


	//   ....[216]....
        /*083c*/ 	.word	0x00011580


	//   ....[217]....
        /*0840*/ 	.word	0x000115d0


	//   ....[218]....
        /*0844*/ 	.word	0x000116c0


	//   ....[219]....
        /*0848*/ 	.word	0x00011710


	//   ....[220]....
        /*084c*/ 	.word	0x00011780


	//   ....[221]....
        /*0850*/ 	.word	0x00011840


	//   ....[222]....
        /*0854*/ 	.word	0x000118c0


	//   ....[223]....
        /*0858*/ 	.word	0x00011960


	//   ....[224]....
        /*085c*/ 	.word	0x000119d0


	//   ....[225]....
        /*0860*/ 	.word	0x00011a80


	//   ....[226]....
        /*0864*/ 	.word	0x00011ae0


	//   ....[227]....
        /*0868*/ 	.word	0x00011ba0


	//   ....[228]....
        /*086c*/ 	.word	0x00011c10


	//   ....[229]....
        /*0870*/ 	.word	0x00011cc0


	//   ....[230]....
        /*0874*/ 	.word	0x00011d50


	//   ....[231]....
        /*0878*/ 	.word	0x00011db0


	//   ....[232]....
        /*087c*/ 	.word	0x00011e60


	//   ....[233]....
        /*0880*/ 	.word	0x00011f10


	//   ....[234]....
        /*0884*/ 	.word	0x00011f70


	//   ....[235]....
        /*0888*/ 	.word	0x00012050


	//   ....[236]....
        /*088c*/ 	.word	0x000120d0


	//   ....[237]....
        /*0890*/ 	.word	0x00012190


	//   ....[238]....
        /*0894*/ 	.word	0x000121f0


	//   ....[239]....
        /*0898*/ 	.word	0x000122b0


	//   ....[240]....
        /*089c*/ 	.word	0x00012310


	//   ....[241]....
        /*08a0*/ 	.word	0x000123d0


	//   ....[242]....
        /*08a4*/ 	.word	0x00012430


	//   ....[243]....
        /*08a8*/ 	.word	0x000124e0


	//   ....[244]....
        /*08ac*/ 	.word	0x00012560


	//   ....[245]....
        /*08b0*/ 	.word	0x00012620


	//   ....[246]....
        /*08b4*/ 	.word	0x00012760


	//   ....[247]....
        /*08b8*/ 	.word	0x00012800


	//   ....[248]....
        /*08bc*/ 	.word	0x00012860


	//   ....[249]....
        /*08c0*/ 	.word	0x00012910


	//   ....[250]....
        /*08c4*/ 	.word	0x000129a0


	//   ....[251]....
        /*08c8*/ 	.word	0x00012a30


	//   ....[252]....
        /*08cc*/ 	.word	0x00012a90


	//   ....[253]....
        /*08d0*/ 	.word	0x00012b40


	//   ....[254]....
        /*08d4*/ 	.word	0x00012ba0


	//   ....[255]....
        /*08d8*/ 	.word	0x00012c50


	//   ....[0]....
        /*08dc*/ 	.word	0x00012cb0


	//   ....[1]....
        /*08e0*/ 	.word	0x00012d60


	//   ....[2]....
        /*08e4*/ 	.word	0x00012dc0


	//   ....[3]....
        /*08e8*/ 	.word	0x00012e70


	//   ....[4]....
        /*08ec*/ 	.word	0x00012ed0


	//   ....[5]....
        /*08f0*/ 	.word	0x00012f40


	//   ....[6]....
        /*08f4*/ 	.word	0x00013010


	//   ....[7]....
        /*08f8*/ 	.word	0x000130a0


	//   ....[8]....
        /*08fc*/ 	.word	0x00013100


	//   ....[9]....
        /*0900*/ 	.word	0x000131b0


	//   ....[10]....
        /*0904*/ 	.word	0x00013290


	//   ....[11]....
        /*0908*/ 	.word	0x00013330


	//   ....[12]....
        /*090c*/ 	.word	0x000133a0


	//   ....[13]....
        /*0910*/ 	.word	0x00013440


	//   ....[14]....
        /*0914*/ 	.word	0x000134a0


	//   ....[15]....
        /*0918*/ 	.word	0x00013540


	//   ....[16]....
        /*091c*/ 	.word	0x000135a0


	//   ....[17]....
        /*0920*/ 	.word	0x00013650


	//   ....[18]....
        /*0924*/ 	.word	0x000136b0


	//   ....[19]....
        /*0928*/ 	.word	0x00013750


	//   ....[20]....
        /*092c*/ 	.word	0x000137b0


	//   ....[21]....
        /*0930*/ 	.word	0x00013860


	//   ....[22]....
        /*0934*/ 	.word	0x000138c0


	//   ....[23]....
        /*0938*/ 	.word	0x00013960


	//   ....[24]....
        /*093c*/ 	.word	0x000139c0


	//   ....[25]....
        /*0940*/ 	.word	0x00013a70


	//   ....[26]....
        /*0944*/ 	.word	0x00013b00


	//   ....[27]....
        /*0948*/ 	.word	0x00013b90


	//   ....[28]....
        /*094c*/ 	.word	0x00013bf0


	//   ....[29]....
        /*0950*/ 	.word	0x00013c90


	//----- nvinfo : EIATTR_REG_RECONFIG
	.align		4
.L_87:
        /*0954*/ 	.byte	0x01, 0x54
	.zero		2


	//----- nvinfo : EIATTR_SYSCALL_OFFSETS
	.align		4
        /*0958*/ 	.byte	0x04, 0x46
        /*095a*/ 	.short	(.L_89 - .L_88)


	//   ....[0]....
.L_88:
        /*095c*/ 	.word	0x000012a0


	//   ....[1]....
        /*0960*/ 	.word	0x0000bac0


	//   ....[2]....
        /*0964*/ 	.word	0x0000bc00


	//   ....[3]....
        /*0968*/ 	.word	0x0000bd40


	//   ....[4]....
        /*096c*/ 	.word	0x0000be60


	//   ....[5]....
        /*0970*/ 	.word	0x0000d7e0


	//----- nvinfo : EIATTR_MBARRIER_INSTR_OFFSETS
	.align		4
.L_89:
        /*0974*/ 	.byte	0x04, 0x39
        /*0976*/ 	.short	(.L_91 - .L_90)


	//   ....[0]....
.L_90:
        /*0978*/ 	.word	0x00000180
        /*097c*/ 	.word	0x000000ff
        /*0980*/ 	.word	0x00022800
        /*0984*/ 	.short	0x0100
        /*0986*/ 	.byte	0x08
	.zero		1


	//   ....[1]....
        /*0988*/ 	.word	0x00000190
        /*098c*/ 	.word	0x000000ff
        /*0990*/ 	.word	0x00022820
        /*0994*/ 	.short	0x0100
        /*0996*/ 	.byte	0x08
	.zero		1


	//   ....[2]....
        /*0998*/ 	.word	0x00000280
        /*099c*/ 	.word	0x000000ff
        /*09a0*/ 	.word	0x00022830
        /*09a4*/ 	.short	0x0100
        /*09a6*/ 	.byte	0x08
	.zero		1


	//   ....[3]....
        /*09a8*/ 	.word	0x00000290
        /*09ac*/ 	.word	0x000000ff
        /*09b0*/ 	.word	0x00022840
        /*09b4*/ 	.short	0x0100
        /*09b6*/ 	.byte	0x08
	.zero		1


	//   ....[4]....
        /*09b8*/ 	.word	0x000002a0
        /*09bc*/ 	.word	0x000000ff
        /*09c0*/ 	.word	0x00022838
        /*09c4*/ 	.short	0x0100
        /*09c6*/ 	.byte	0x08
	.zero		1


	//   ....[5]....
        /*09c8*/ 	.word	0x000002b0
        /*09cc*/ 	.word	0x000000ff
        /*09d0*/ 	.word	0x00022848
        /*09d4*/ 	.short	0x0100
        /*09d6*/ 	.byte	0x08
	.zero		1


	//   ....[6]....
        /*09d8*/ 	.word	0x000003e0
        /*09dc*/ 	.word	0x000000ff
        /*09e0*/ 	.word	0x00022850
        /*09e4*/ 	.short	0x0100
        /*09e6*/ 	.byte	0x08
	.zero		1


	//   ....[7]....
        /*09e8*/ 	.word	0x000003f0
        /*09ec*/ 	.word	0x000000ff
        /*09f0*/ 	.word	0x00022860
        /*09f4*/ 	.short	0x0100
        /*09f6*/ 	.byte	0x08
	.zero		1


	//   ....[8]....
        /*09f8*/ 	.word	0x00000400
        /*09fc*/ 	.word	0x000000ff
        /*0a00*/ 	.word	0x00022858
        /*0a04*/ 	.short	0x0100
        /*0a06*/ 	.byte	0x08
	.zero		1


	//   ....[9]....
        /*0a08*/ 	.word	0x00000410
        /*0a0c*/ 	.word	0x000000ff
        /*0a10*/ 	.word	0x00022868
        /*0a14*/ 	.short	0x0100
        /*0a16*/ 	.byte	0x08
	.zero		1


	//   ....[10]....
        /*0a18*/ 	.word	0x00000500
        /*0a1c*/ 	.word	0x000000ff
        /*0a20*/ 	.word	0x00022870
        /*0a24*/ 	.short	0x0100
        /*0a26*/ 	.byte	0x06
	.zero		1


	//   ....[11]....
        /*0a28*/ 	.word	0x00000510
        /*0a2c*/ 	.word	0x000000ff
        /*0a30*/ 	.word	0x00022880
        /*0a34*/ 	.short	0x0100
        /*0a36*/ 	.byte	0x06
	.zero		1


	//   ....[12]....
        /*0a38*/ 	.word	0x00000520
        /*0a3c*/ 	.word	0x000000ff
        /*0a40*/ 	.word	0x00022878
        /*0a44*/ 	.short	0x0100
        /*0a46*/ 	.byte	0x06
	.zero		1


	//   ....[13]....
        /*0a48*/ 	.word	0x00000530
        /*0a4c*/ 	.word	0x000000ff
        /*0a50*/ 	.word	0x00022888
        /*0a54*/ 	.short	0x0100
        /*0a56*/ 	.byte	0x06
	.zero		1


	//   ....[14]....
        /*0a58*/ 	.word	0x00000660
        /*0a5c*/ 	.word	0x000000ff
        /*0a60*/ 	.word	0x00022890
        /*0a64*/ 	.short	0x0100
        /*0a66*/ 	.byte	0x08
	.zero		1


	//   ....[15]....
        /*0a68*/ 	.word	0x00000670
        /*0a6c*/ 	.word	0x000000ff
        /*0a70*/ 	.word	0x000228a0
        /*0a74*/ 	.short	0x0100
        /*0a76*/ 	.byte	0x08
	.zero		1


	//   ....[16]....
        /*0a78*/ 	.word	0x00000680
        /*0a7c*/ 	.word	0x000000ff
        /*0a80*/ 	.word	0x00022898
        /*0a84*/ 	.short	0x0100
        /*0a86*/ 	.byte	0x08
	.zero		1


	//   ....[17]....
        /*0a88*/ 	.word	0x00000690
        /*0a8c*/ 	.word	0x000000ff
        /*0a90*/ 	.word	0x000228a8
        /*0a94*/ 	.short	0x0100
        /*0a96*/ 	.byte	0x08
	.zero		1


	//   ....[18]....
        /*0a98*/ 	.word	0x000007d0
        /*0a9c*/ 	.word	0x000000ff
        /*0aa0*/ 	.word	0x000228b0
        /*0aa4*/ 	.short	0x0100
        /*0aa6*/ 	.byte	0x08
	.zero		1


	//   ....[19]....
        /*0aa8*/ 	.word	0x000007e0
        /*0aac*/ 	.word	0x000000ff
        /*0ab0*/ 	.word	0x000228c0
        /*0ab4*/ 	.short	0x0100
        /*0ab6*/ 	.byte	0x08
	.zero		1


	//   ....[20]....
        /*0ab8*/ 	.word	0x000007f0
        /*0abc*/ 	.word	0x000000ff
        /*0ac0*/ 	.word	0x000228b8
        /*0ac4*/ 	.short	0x0100
        /*0ac6*/ 	.byte	0x08
	.zero		1


	//   ....[21]....
        /*0ac8*/ 	.word	0x00000800
        /*0acc*/ 	.word	0x000000ff
        /*0ad0*/ 	.word	0x000228c8
        /*0ad4*/ 	.short	0x0100
        /*0ad6*/ 	.byte	0x08
	.zero		1


	//   ....[22]....
        /*0ad8*/ 	.word	0x00001570
        /*0adc*/ 	.word	0x000000ff
        /*0ae0*/ 	.word	0x00022800
        /*0ae4*/ 	.short	0x010a
        /*0ae6*/ 	.byte	0x29
	.zero		1


	//   ....[23]....
        /*0ae8*/ 	.word	0x00001600
        /*0aec*/ 	.word	0x000000ff
        /*0af0*/ 	.word	0x00022830
        /*0af4*/ 	.short	0x010a
        /*0af6*/ 	.byte	0x29
	.zero		1


	//   ....[24]....
        /*0af8*/ 	.word	0x00001660
        /*0afc*/ 	.word	0x000000ff
        /*0b00*/ 	.word	0x00022830
        /*0b04*/ 	.short	0x010a
        /*0b06*/ 	.byte	0x29
	.zero		1


	//   ....[25]....
        /*0b08*/ 	.word	0x00002950
        /*0b0c*/ 	.word	0x000000ff
        /*0b10*/ 	.word	0x00000000
        /*0b14*/ 	.short	0x0101
        /*0b16*/ 	.byte	0x04
	.zero		1


	//   ....[26]....
        /*0b18*/ 	.word	0x00005080
        /*0b1c*/ 	.word	0x000000ff
        /*0b20*/ 	.word	0x00022830
        /*0b24*/ 	.short	0x010a
        /*0b26*/ 	.byte	0x04
	.zero		1


	//   ....[27]....
        /*0b28*/ 	.word	0x000050c0
        /*0b2c*/ 	.word	0x000000ff
        /*0b30*/ 	.word	0x00022830
        /*0b34*/ 	.short	0x010a
        /*0b36*/ 	.byte	0x04
	.zero		1


	//   ....[28]....
        /*0b38*/ 	.word	0x000059b0
        /*0b3c*/ 	.word	0x000000ff
        /*0b40*/ 	.word	0x00022850
        /*0b44*/ 	.short	0x010a
        /*0b46*/ 	.byte	0x04
	.zero		1


	//   ....[29]....
        /*0b48*/ 	.word	0x000059f0
        /*0b4c*/ 	.word	0x000000ff
        /*0b50*/ 	.word	0x00022850
        /*0b54*/ 	.short	0x010a
        /*0b56*/ 	.byte	0x04
	.zero		1


	//   ....[30]....
        /*0b58*/ 	.word	0x000062c0
        /*0b5c*/ 	.word	0x000000ff
        /*0b60*/ 	.word	0x00000000
        /*0b64*/ 	.short	0x0101
        /*0b66*/ 	.byte	0x04
	.zero		1


	//   ....[31]....
        /*0b68*/ 	.word	0x00007d00
        /*0b6c*/ 	.word	0x000000ff
        /*0b70*/ 	.word	0x00000000
        /*0b74*/ 	.short	0x0101
        /*0b76*/ 	.byte	0x04
	.zero		1


	//   ....[32]....
        /*0b78*/ 	.word	0x000083a0
        /*0b7c*/ 	.word	0x000000ff
        /*0b80*/ 	.word	0x00022850
        /*0b84*/ 	.short	0x010a
        /*0b86*/ 	.byte	0x09
	.zero		1


	//   ....[33]....
        /*0b88*/ 	.word	0x000083e0
        /*0b8c*/ 	.word	0x000000ff
        /*0b90*/ 	.word	0x00022850
        /*0b94*/ 	.short	0x010a
        /*0b96*/ 	.byte	0x09
	.zero		1


	//   ....[34]....
        /*0b98*/ 	.word	0x00008a50
        /*0b9c*/ 	.word	0x000000ff
        /*0ba0*/ 	.word	0x00000000
        /*0ba4*/ 	.short	0x0101
        /*0ba6*/ 	.byte	0x04
	.zero		1


	//   ....[35]....
        /*0ba8*/ 	.word	0x0000a120
        /*0bac*/ 	.word	0x000000ff
        /*0bb0*/ 	.word	0x00000000
        /*0bb4*/ 	.short	0x0101
        /*0bb6*/ 	.byte	0x04
	.zero		1


	//   ....[36]....
        /*0bb8*/ 	.word	0x0000c4e0
        /*0bbc*/ 	.word	0x000000ff
        /*0bc0*/ 	.word	0x00022880
        /*0bc4*/ 	.short	0x010a
        /*0bc6*/ 	.byte	0x2a
	.zero		1


	//   ....[37]....
        /*0bc8*/ 	.word	0x0000cd40
        /*0bcc*/ 	.word	0x000000ff
        /*0bd0*/ 	.word	0x00022870
        /*0bd4*/ 	.short	0x0107
        /*0bd6*/ 	.byte	0x2a
	.zero		1


	//   ....[38]....
        /*0bd8*/ 	.word	0x0000cdd0
        /*0bdc*/ 	.word	0x000000ff
        /*0be0*/ 	.word	0x00022870
        /*0be4*/ 	.short	0x0101
        /*0be6*/ 	.byte	0x2a
	.zero		1


	//   ....[39]....
        /*0be8*/ 	.word	0x0000ce00
        /*0bec*/ 	.word	0x000000ff
        /*0bf0*/ 	.word	0x00022840
        /*0bf4*/ 	.short	0x010a
        /*0bf6*/ 	.byte	0x2a
	.zero		1


	//   ....[40]....
        /*0bf8*/ 	.word	0x0000d580
        /*0bfc*/ 	.word	0x000000ff
        /*0c00*/ 	.word	0x00022830
        /*0c04*/ 	.short	0x0107
        /*0c06*/ 	.byte	0x2a
	.zero		1


	//   ....[41]....
        /*0c08*/ 	.word	0x0000d610
        /*0c0c*/ 	.word	0x000000ff
        /*0c10*/ 	.word	0x00022830
        /*0c14*/ 	.short	0x0101
        /*0c16*/ 	.byte	0x2a
	.zero		1


	//   ....[42]....
        /*0c18*/ 	.word	0x0000de90
        /*0c1c*/ 	.word	0x000000ff
        /*0c20*/ 	.word	0x00022800
        /*0c24*/ 	.short	0x0107
        /*0c26*/ 	.byte	0x2a
	.zero		1


	//   ....[43]....
        /*0c28*/ 	.word	0x0000ded0
        /*0c2c*/ 	.word	0x000000ff
        /*0c30*/ 	.word	0x00022800
        /*0c34*/ 	.short	0x0101
        /*0c36*/ 	.byte	0x2a
	.zero		1


	//   ....[44]....
        /*0c38*/ 	.word	0x0000dee0
        /*0c3c*/ 	.word	0x000000ff
        /*0c40*/ 	.word	0x00022820
        /*0c44*/ 	.short	0x010a
        /*0c46*/ 	.byte	0x2a
	.zero		1


	//   ....[45]....
        /*0c48*/ 	.word	0x0000e330
        /*0c4c*/ 	.word	0x00000003
        /*0c50*/ 	.word	0x00022880
        /*0c54*/ 	.short	0x010a
        /*0c56*/ 	.byte	0x3f
	.zero		1


	//   ....[46]....
        /*0c58*/ 	.word	0x0000e970
        /*0c5c*/ 	.word	0x00000003
        /*0c60*/ 	.word	0x00022870
        /*0c64*/ 	.short	0x0107
        /*0c66*/ 	.byte	0x3f
	.zero		1


	//   ....[47]....
        /*0c68*/ 	.word	0x0000ea00
        /*0c6c*/ 	.word	0x00000003
        /*0c70*/ 	.word	0x00022870
        /*0c74*/ 	.short	0x0101
        /*0c76*/ 	.byte	0x3f
	.zero		1


	//   ....[48]....
        /*0c78*/ 	.word	0x0000ea30
        /*0c7c*/ 	.word	0x00000003
        /*0c80*/ 	.word	0x00022840
        /*0c84*/ 	.short	0x010a
        /*0c86*/ 	.byte	0x3f
	.zero		1


	//   ....[49]....
        /*0c88*/ 	.word	0x0000f000
        /*0c8c*/ 	.word	0x00000003
        /*0c90*/ 	.word	0x00022830
        /*0c94*/ 	.short	0x0107
        /*0c96*/ 	.byte	0x3f
	.zero		1


	//   ....[50]....
        /*0c98*/ 	.word	0x0000f0a0
        /*0c9c*/ 	.word	0x00000003
        /*0ca0*/ 	.word	0x00022830
        /*0ca4*/ 	.short	0x0101
        /*0ca6*/ 	.byte	0x3f
	.zero		1


	//   ....[51]....
        /*0ca8*/ 	.word	0x0000f120
        /*0cac*/ 	.word	0x00000006
        /*0cb0*/ 	.word	0x00022870
        /*0cb4*/ 	.short	0x010a
        /*0cb6*/ 	.byte	0x3f
	.zero		1


	//   ....[52]....
        /*0cb8*/ 	.word	0x0000f1b0
        /*0cbc*/ 	.word	0x00000006
        /*0cc0*/ 	.word	0x00022860
        /*0cc4*/ 	.short	0x010a
        /*0cc6*/ 	.byte	0x3f
	.zero		1


	//   ....[53]....
        /*0cc8*/ 	.word	0x0000f6a0
        /*0ccc*/ 	.word	0x00000006
        /*0cd0*/ 	.word	0x00022850
        /*0cd4*/ 	.short	0x0101
        /*0cd6*/ 	.byte	0x3f
	.zero		1


	//   ....[54]....
        /*0cd8*/ 	.word	0x0000f740
        /*0cdc*/ 	.word	0x00000006
        /*0ce0*/ 	.word	0x00000000
        /*0ce4*/ 	.short	0x0101
        /*0ce6*/ 	.byte	0x3f
	.zero		1


	//   ....[55]....
        /*0ce8*/ 	.word	0x0000f810
        /*0cec*/ 	.word	0x00000003
        /*0cf0*/ 	.word	0x00022870
        /*0cf4*/ 	.short	0x010a
        /*0cf6*/ 	.byte	0x3f
	.zero		1


	//   ....[56]....
        /*0cf8*/ 	.word	0x0000f8c0
        /*0cfc*/ 	.word	0x00000003
        /*0d00*/ 	.word	0x00022860
        /*0d04*/ 	.short	0x010a
        /*0d06*/ 	.byte	0x3f
	.zero		1


	//   ....[57]....
        /*0d08*/ 	.word	0x0000fda0
        /*0d0c*/ 	.word	0x00000003
        /*0d10*/ 	.word	0x00022850
        /*0d14*/ 	.short	0x0101
        /*0d16*/ 	.byte	0x3f
	.zero		1


	//   ....[58]....
        /*0d18*/ 	.word	0x0000fe30
        /*0d1c*/ 	.word	0x00000003
        /*0d20*/ 	.word	0x00000000
        /*0d24*/ 	.short	0x0101
        /*0d26*/ 	.byte	0x3f
	.zero		1


	//   ....[59]....
        /*0d28*/ 	.word	0x0000fec0
        /*0d2c*/ 	.word	0x00000007
        /*0d30*/ 	.word	0x00022820
        /*0d34*/ 	.short	0x010a
        /*0d36*/ 	.byte	0x3f
	.zero		1


	//   ....[60]....
        /*0d38*/ 	.word	0x0000ffe0
        /*0d3c*/ 	.word	0x00000005
        /*0d40*/ 	.word	0x00022840
        /*0d44*/ 	.short	0x010a
        /*0d46*/ 	.byte	0x3f
	.zero		1


	//   ....[61]....
        /*0d48*/ 	.word	0x00010080
        /*0d4c*/ 	.word	0x00000007
        /*0d50*/ 	.word	0x00022840
        /*0d54*/ 	.short	0x010a
        /*0d56*/ 	.byte	0x3f
	.zero		1


	//   ....[62]....
        /*0d58*/ 	.word	0x000100c0
        /*0d5c*/ 	.word	0x00000005
        /*0d60*/ 	.word	0x00022860
        /*0d64*/ 	.short	0x010a
        /*0d66*/ 	.byte	0x3f
	.zero		1


	//   ....[63]....
        /*0d68*/ 	.word	0x00010100
        /*0d6c*/ 	.word	0x00000007
        /*0d70*/ 	.word	0x00022860
        /*0d74*/ 	.short	0x010a
        /*0d76*/ 	.byte	0x3f
	.zero		1


	//   ....[64]....
        /*0d78*/ 	.word	0x00010140
        /*0d7c*/ 	.word	0x00000005
        /*0d80*/ 	.word	0x00022880
        /*0d84*/ 	.short	0x010a
        /*0d86*/ 	.byte	0x3f
	.zero		1


	//   ....[65]....
        /*0d88*/ 	.word	0x00010180
        /*0d8c*/ 	.word	0x00000007
        /*0d90*/ 	.word	0x00022880
        /*0d94*/ 	.short	0x010a
        /*0d96*/ 	.byte	0x3f
	.zero		1


	//   ....[66]....
        /*0d98*/ 	.word	0x000101f0
        /*0d9c*/ 	.word	0x00000003
        /*0da0*/ 	.word	0x00022800
        /*0da4*/ 	.short	0x010a
        /*0da6*/ 	.byte	0x3f
	.zero		1


	//   ....[67]....
        /*0da8*/ 	.word	0x00010250
        /*0dac*/ 	.word	0x00000005
        /*0db0*/ 	.word	0x00022830
        /*0db4*/ 	.short	0x010a
        /*0db6*/ 	.byte	0x3f
	.zero		1


	//   ....[68]....
        /*0db8*/ 	.word	0x000102b0
        /*0dbc*/ 	.word	0x00000008
        /*0dc0*/ 	.word	0x00022830
        /*0dc4*/ 	.short	0x010a
        /*0dc6*/ 	.byte	0x3f
	.zero		1


	//   ....[69]....
        /*0dc8*/ 	.word	0x00010310
        /*0dcc*/ 	.word	0x00000009
        /*0dd0*/ 	.word	0x00022850
        /*0dd4*/ 	.short	0x010a
        /*0dd6*/ 	.byte	0x3f
	.zero		1


	//   ....[70]....
        /*0dd8*/ 	.word	0x00010370
        /*0ddc*/ 	.word	0x00000005
        /*0de0*/ 	.word	0x00022850
        /*0de4*/ 	.short	0x010a
        /*0de6*/ 	.byte	0x3f
	.zero		1


	//   ....[71]....
        /*0de8*/ 	.word	0x00010450
        /*0dec*/ 	.word	0x00000003
        /*0df0*/ 	.word	0x00022880
        /*0df4*/ 	.short	0x010a
        /*0df6*/ 	.byte	0x3f
	.zero		1


	//   ....[72]....
        /*0df8*/ 	.word	0x000110c0
        /*0dfc*/ 	.word	0x00000003
        /*0e00*/ 	.word	0x00022840
        /*0e04*/ 	.short	0x010a
        /*0e06*/ 	.byte	0x3f
	.zero		1


	//   ....[73]....
        /*0e08*/ 	.word	0x00012660
        /*0e0c*/ 	.word	0x00000003
        /*0e10*/ 	.word	0x00022820
        /*0e14*/ 	.short	0x010a
        /*0e16*/ 	.byte	0x3f
	.zero		1


	//   ....[74]....
        /*0e18*/ 	.word	0x000126b0
        /*0e1c*/ 	.word	0x00000003
        /*0e20*/ 	.word	0x00022880
        /*0e24*/ 	.short	0x010a
        /*0e26*/ 	.byte	0x3f
	.zero		1


	//   ....[75]....
        /*0e28*/ 	.word	0x000131e0
        /*0e2c*/ 	.word	0x00000003
        /*0e30*/ 	.word	0x00022840
        /*0e34*/ 	.short	0x010a
        /*0e36*/ 	.byte	0x3f
	.zero		1


	//   ....[76]....
        /*0e38*/ 	.word	0x00013cc0
        /*0e3c*/ 	.word	0x00000006
        /*0e40*/ 	.word	0x00022870
        /*0e44*/ 	.short	0x010a
        /*0e46*/ 	.byte	0x3f
	.zero		1


	//   ....[77]....
        /*0e48*/ 	.word	0x00013d10
        /*0e4c*/ 	.word	0x00000006
        /*0e50*/ 	.word	0x00022860
        /*0e54*/ 	.short	0x010a
        /*0e56*/ 	.byte	0x3f
	.zero		1


	//   ....[78]....
        /*0e58*/ 	.word	0x00013d60
        /*0e5c*/ 	.word	0x00000003
        /*0e60*/ 	.word	0x00022870
        /*0e64*/ 	.short	0x010a
        /*0e66*/ 	.byte	0x3f
	.zero		1


	//   ....[79]....
        /*0e68*/ 	.word	0x00013db0
        /*0e6c*/ 	.word	0x00000003
        /*0e70*/ 	.word	0x00022860
        /*0e74*/ 	.short	0x010a
        /*0e76*/ 	.byte	0x3f
	.zero		1


	//   ....[80]....
        /*0e78*/ 	.word	0x00013e00
        /*0e7c*/ 	.word	0x00000007
        /*0e80*/ 	.word	0x00022820
        /*0e84*/ 	.short	0x010a
        /*0e86*/ 	.byte	0x3f
	.zero		1


	//   ....[81]....
        /*0e88*/ 	.word	0x00013e50
        /*0e8c*/ 	.word	0x00000005
        /*0e90*/ 	.word	0x00022840
        /*0e94*/ 	.short	0x010a
        /*0e96*/ 	.byte	0x3f
	.zero		1


	//   ....[82]....
        /*0e98*/ 	.word	0x00013ea0
        /*0e9c*/ 	.word	0x00000007
        /*0ea0*/ 	.word	0x00022840
        /*0ea4*/ 	.short	0x010a
        /*0ea6*/ 	.byte	0x3f
	.zero		1


	//   ....[83]....
        /*0ea8*/ 	.word	0x00013ef0
        /*0eac*/ 	.word	0x00000005
        /*0eb0*/ 	.word	0x00022860
        /*0eb4*/ 	.short	0x010a
        /*0eb6*/ 	.byte	0x3f
	.zero		1


	//   ....[84]....
        /*0eb8*/ 	.word	0x00013f40
        /*0ebc*/ 	.word	0x00000007
        /*0ec0*/ 	.word	0x00022860
        /*0ec4*/ 	.short	0x010a
        /*0ec6*/ 	.byte	0x3f
	.zero		1


	//   ....[85]....
        /*0ec8*/ 	.word	0x00013f90
        /*0ecc*/ 	.word	0x00000005
        /*0ed0*/ 	.word	0x00022880
        /*0ed4*/ 	.short	0x010a
        /*0ed6*/ 	.byte	0x3f
	.zero		1


	//----- nvinfo : EIATTR_NUM_MBARRIERS
	.align		4
.L_91:
        /*0ed8*/ 	.byte	0x03, 0x38
        /*0eda*/ 	.short	0x0016


	//----- nvinfo : EIATTR_EXIT_INSTR_OFFSETS
	.align		4
        /*0edc*/ 	.byte	0x04, 0x1c
        /*0ede*/ 	.short	(.L_93 - .L_92)


	//   ....[0]....
.L_92:
        /*0ee0*/ 	.word	0x000101d0


	//----- nvinfo : EIATTR_MAX_THREADS
	.align		4
.L_93:
        /*0ee4*/ 	.byte	0x04, 0x05
        /*0ee6*/ 	.short	(.L_95 - .L_94)
.L_94:
        /*0ee8*/ 	.word	0x00000180
        /*0eec*/ 	.word	0x00000001
        /*0ef0*/ 	.word	0x00000001


	//----- nvinfo : EIATTR_CRS_STACK_SIZE
	.align		4
.L_95:
        /*0ef4*/ 	.byte	0x04, 0x1e
        /*0ef6*/ 	.short	(.L_97 - .L_96)
.L_96:
        /*0ef8*/ 	.word	0x00000000


	//----- nvinfo : EIATTR_CBANK_PARAM_SIZE
	.align		4
.L_97:
        /*0efc*/ 	.byte	0x03, 0x19
        /*0efe*/ 	.short	0x0a70


	//----- nvinfo : EIATTR_PARAM_CBANK
	.align		4
        /*0f00*/ 	.byte	0x04, 0x0a
        /*0f02*/ 	.short	(.L_99 - .L_98)
	.align		4
.L_98:
        /*0f04*/ 	.word	index@(.nv.constant0._ZN7cutlass13device_kernelIN5flash11enable_sm90INS1_16FlashAttnFwdSm90INS1_25CollectiveMainloopFwdSm90ILi2EN4cute5tupleIJNS5_1CILi1EEES8_S8_EEENS6_IJNS7_ILi128EEENS7_ILi160EEESA_EEELi128ENS_12float_e4m3_tEfNS_4arch4Sm90ELb0ELb0ELb1ELb0ELb1ELb0ELb0ELb1ELb1ELb1ELb1ELb0EEENS1_21CollectiveEpilogueFwdINS6_IJSA_SA_SB_EEES9_NS_10bfloat16_tESF_Li256ELb0ELb1ELb1ELb1EEENS1_19SingleTileSchedulerILb0ELb1ELb1ELi128EEEEEEEEEvNT_6ParamsE)
        /*0f08*/ 	.short	0x0210
        /*0f0a*/ 	.short	0x0a70


	//----- nvinfo : EIATTR_SW_WAR
	.align		4
.L_99:
        /*0f0c*/ 	.byte	0x04, 0x36
        /*0f0e*/ 	.short	(.L_101 - .L_100)
.L_100:
        /*0f10*/ 	.word	0x00000008
.L_101:


//--------------------- .nv.info._ZN7cutlass13device_kernelIN5flash11enable_sm90INS1_16FlashAttnFwdSm90INS1_25CollectiveMainloopFwdSm90ILi2EN4cute5tupleIJNS5_1CILi1EEES8_S8_EEENS6_IJNS7_ILi128EEENS7_ILi160EEESA_EEELi128ENS_12float_e4m3_tEfNS_4arch4Sm90ELb0ELb0ELb1ELb1ELb1ELb0ELb0ELb1ELb1ELb1ELb1ELb0EEENS1_21CollectiveEpilogueFwdINS6_IJSA_SA_SB_EEES9_NS_10bfloat16_tESF_Li256ELb1ELb1ELb1ELb1EEENS1_36VarlenDynamicPersistentTileSchedulerILi128ELi160ELi256ELi128ELb1ELb1ELb1ELb0ELb1ELb1EEEEEEEEEvNT_6ParamsE --------------------------
	.section	.nv.info._ZN7cutlass13device_kernelIN5flash11enable_sm90INS1_16FlashAttnFwdSm90INS1_25CollectiveMainloopFwdSm90ILi2EN4cute5tupleIJNS5_1CILi1EEES8_S8_EEENS6_IJNS7_ILi128EEENS7_ILi160EEESA_EEELi128ENS_12float_e4m3_tEfNS_4arch4Sm90ELb0ELb0ELb1ELb1ELb1ELb0ELb0ELb1ELb1ELb1ELb1ELb0EEENS1_21CollectiveEpilogueFwdINS6_IJSA_SA_SB_EEES9_NS_10bfloat16_tESF_Li256ELb1ELb1ELb1ELb1EEENS1_36VarlenDynamicPersistentTileSchedulerILi128ELi160ELi256ELi128ELb1ELb1ELb1ELb0ELb1ELb1EEEEEEEEEvNT_6ParamsE,"",@"SHT_CUDA_INFO"
	.sectionflags	@""
	.align	4


	//----- nvinfo : EIATTR_CUDA_API_VERSION
	.align		4
        /*0000*/ 	.byte	0x04, 0x37
        /*0002*/ 	.short	(.L_103 - .L_102)
.L_102:
        /*0004*/ 	.word	0x00000082


	//----- nvinfo : EIATTR_KPARAM_INFO
	.align		4
.L_103:
        /*0008*/ 	.byte	0x04, 0x17
        /*000a*/ 	.short	(.L_105 - .L_104)
.L_104:
        /*000c*/ 	.word	0x00000000
        /*0010*/ 	.short	0x0000
        /*0012*/ 	.short	0x0070
        /*0014*/ 	.byte	0x00, 0xf0, 0x01, 0x2a


	//----- nvinfo : EIATTR_SPARSE_MMA_MASK
	.align		4
.L_105:
        /*0018*/ 	.byte	0x03, 0x50
        /*001a*/ 	.short	0x0000


	//----- nvinfo : EIATTR_MAXREG_COUNT
	.align		4
        /*001c*/ 	.byte	0x03, 0x1b
        /*001e*/ 	.short	0x00a8


	//----- nvinfo : EIATTR_NUM_BARRIERS
	.align		4
        /*0020*/ 	.byte	0x02, 0x4c
        /*0022*/ 	.byte	0x10
	.zero		1


	//----- nvinfo : EIATTR_EXTERNS
	.align		4
        /*0024*/ 	.byte	0x04, 0x0f
        /*0026*/ 	.short	(.L_107 - .L_106)


	//   ....[0]....
	.align		4
.L_106:
        /*0028*/ 	.word	index@(__assertfail)


	//----- nvinfo : EIATTR_ANNOTATIONS
	.align		4
.L_107:
        /*002c*/ 	.byte	0x04, 0x55
        /*002e*/ 	.short	(.L_109 - .L_108)


	//   ....[0]....
.L_108:
        /*0030*/ 	.word	0x00000001
        /*0034*/ 	.byte	0x70, 0xd0, 0x00, 0x00, 0x01, 0x00, 0x00, 0x00, 0x90, 0xd0, 0x00, 0x00, 0x01, 0x00, 0x00, 0x00
        /* <DEDUP_REMOVED lines=24> */
        /*01c4*/ 	.byte	0x00, 0x3c, 0x01, 0x00, 0x01, 0x00, 0x00, 0x00, 0x90, 0x3c, 0x01, 0x00


	//----- nvinfo : EIATTR_MERCURY_ISA_VERSION
	.align		4
.L_109:
        /*01d0*/ 	.byte	0x03, 0x5f
        /*01d2*/ 	.short	0x0101


	//----- nvinfo : EIATTR_UNUSED_LOAD_BYTE_OFFSET
	.align		4
        /*01d4*/ 	.byte	0x04, 0x44
        /*01d6*/ 	.short	(.L_111 - .L_110)


	//   ....[0]....
.L_110:
        /*01d8*/ 	.word	0x00000980
        /*01dc*/ 	.word	0x0000fff0


	//   ....[1]....
        /*01e0*/ 	.word	0x000094a0
        /*01e4*/ 	.word	0x0000fff0


	//----- nvinfo : EIATTR_INT_WARP_WIDE_INSTR_OFFSETS
	.align		4
.L_111:
        /*01e8*/ 	.byte	0x04, 0x31
        /*01ea*/ 	.short	(.L_113 - .L_112)


	//   ....[0]....
.L_112:
        /*01ec*/ 	.word	0x000000c0


	//   ....[1]....
        /*01f0*/ 	.word	0x000000d0


	//   ....[2]....
        /*01f4*/ 	.word	0x00000170


	//   ....[3]....
        /*01f8*/ 	.word	0x0000e7a0


	//   ....[4]....
        /*01fc*/ 	.word	0x0000e830


	//   ....[5]....
        /*0200*/ 	.word	0x00012830


	//   ....[6]....
        /*0204*/ 	.word	0x000128c0


	//----- nvinfo : EIATTR_COOP_GROUP_MASK_REGIDS
	.align		4
.L_113:
        /*0208*/ 	.byte	0x04, 0x29
        /*020a*/ 	.short	(.L_115 - .L_114)


	//   ....[0]....
.L_114:
        /*020c*/ 	.word	0xffffffff


	//   ....[1]....
        /*0210*/ 	.word	0xffffffff


	//   ....[2]....
        /*0214*/ 	.word	0xffffffff


	//   ....[3]....
        /*0218*/ 	.word	0xffffffff


	//   ....[4]....
        /*021c*/ 	.word	0xffffffff


	//   ....[5]....
        /*0220*/ 	.word	0xffffffff


	//   ....[6]....
        /*0224*/ 	.word	0xffffffff


	//   ....[7]....
        /*0228*/ 	.word	0xffffffff


	//   ....[8]....
        /*022c*/ 	.word	0xffffffff


	//   ....[9]....
        /*0230*/ 	.word	0xffffffff


	//   ....[10]....
        /*0234*/ 	.word	0xffffffff


	//   ....[11]....
        /*0238*/ 	.word	0xffffffff


	//   ....[12]....
        /*023c*/ 	.word	0xffffffff


	//   ....[13]....
        /*0240*/ 	.word	0xffffffff


	//   ....[14]....
        /*0244*/ 	.word	0xffffffff


	//   ....[15]....
        /*0248*/ 	.word	0xffffffff


	//   ....[16]....
        /*024c*/ 	.word	0xffffffff


	//   ....[17]....
        /*0250*/ 	.word	0xffffffff


	//   ....[18]....
        /*0254*/ 	.word	0xffffffff


	//   ....[19]....
        /*0258*/ 	.word	0xffffffff


	//   ....[20]....
        /*025c*/ 	.word	0xffffffff


	//   ....[21]....
        /*0260*/ 	.word	0xffffffff


	//   ....[22]....
        /*0264*/ 	.word	0xffffffff


	//   ....[23]....
        /*0268*/ 	.word	0xffffffff


	//   ....[24]....
        /*026c*/ 	.word	0xffffffff


	//   ....[25]....
        /*0270*/ 	.word	0xffffffff


	//   ....[26]....
        /*0274*/ 	.word	0xffffffff


	//   ....[27]....
        /*0278*/ 	.word	0xffffffff


	//   ....[28]....
        /*027c*/ 	.word	0xffffffff


	//   ....[29]....
        /*0280*/ 	.word	0xffffffff


	//   ....[30]....
        /*0284*/ 	.word	0xffffffff


	//   ....[31]....
        /*0288*/ 	.word	0xffffffff


	//   ....[32]....
        /*028c*/ 	.word	0xffffffff


	//   ....[33]....
        /*0290*/ 	.word	0xffffffff


	//   ....[34]....
        /*0294*/ 	.word	0xffffffff


	//   ....[35]....
        /*0298*/ 	.word	0xffffffff


	//   ....[36]....
        /*029c*/ 	.word	0xffffffff


	//   ....[37]....
        /*02a0*/ 	.word	0xffffffff


	//   ....[38]....
        /*02a4*/ 	.word	0xffffffff


	//   ....[39]....
        /*02a8*/ 	.word	0xffffffff


	//   ....[40]....
        /*02ac*/ 	.word	0xffffffff


	//   ....[41]....
        /*02b0*/ 	.word	0xffffffff


	//   ....[42]....
        /*02b4*/ 	.word	0xffffffff


	//   ....[43]....
        /*02b8*/ 	.word	0xffffffff


	//   ....[44]....
        /*02bc*/ 	.word	0xffffffff


	//   ....[45]....
        /*02c0*/ 	.word	0xffffffff


	//   ....[46]....
        /*02c4*/ 	.word	0xffffffff


	//   ....[47]....
        /*02c8*/ 	.word	0xffffffff


	//   ....[48]....
        /*02cc*/ 	.word	0xffffffff


	//   ....[49]....
        /*02d0*/ 	.word	0xffffffff


	//   ....[50]....
        /*02d4*/ 	.word	0xffffffff


	//   ....[51]....
        /*02d8*/ 	.word	0xffffffff


	//   ....[52]....
        /*02dc*/ 	.word	0xffffffff


	//   ....[53]....
        /*02e0*/ 	.word	0xffffffff


	//   ....[54]....
        /*02e4*/ 	.word	0xffffffff


	//   ....[55]....
        /*02e8*/ 	.word	0xffffffff


	//   ....[56]....
        /*02ec*/ 	.word	0xffffffff


	//   ....[57]....
        /*02f0*/ 	.word	0xffffffff


	//   ....[58]....
        /*02f4*/ 	.word	0xffffffff


	//   ....[59]....
        /*02f8*/ 	.word	0xffffffff


	//   ....[60]....
        /*02fc*/ 	.word	0xffffffff


	//   ....[61]....
        /*0300*/ 	.word	0xffffffff


	//   ....[62]....
        /*0304*/ 	.word	0xffffffff


	//   ....[63]....
        /*0308*/ 	.word	0xffffffff


	//   ....[64]....
        /*030c*/ 	.word	0xffffffff


	//   ....[65]....
        /*0310*/ 	.word	0xffffffff


	//   ....[66]....
        /*0314*/ 	.word	0xffffffff


	//   ....[67]....
        /*0318*/ 	.word	0xffffffff


	//   ....[68]....
        /*031c*/ 	.word	0xffffffff


	//   ....[69]....
        /*0320*/ 	.word	0xffffffff


	//   ....[70]....
        /*0324*/ 	.word	0xffffffff


	//   ....[71]....
        /*0328*/ 	.word	0xffffffff


	//   ....[72]....
        /*032c*/ 	.word	0xffffffff


	//   ....[73]....
        /*0330*/ 	.word	0xffffffff


	//   ....[74]....
        /*0334*/ 	.word	0xffffffff


	//   ....[75]....
        /*0338*/ 	.word	0xffffffff


	//   ....[76]....
        /*033c*/ 	.word	0xffffffff


	//   ....[77]....
        /*0340*/ 	.word	0xffffffff


	//   ....[78]....
        /*0344*/ 	.word	0xffffffff


	//   ....[79]....
        /*0348*/ 	.word	0xffffffff


	//   ....[80]....
        /*034c*/ 	.word	0xffffffff


	//   ....[81]....
        /*0350*/ 	.word	0xffffffff


	//   ....[82]....
        /*0354*/ 	.word	0xffffffff


	//   ....[83]....
        /*0358*/ 	.word	0xffffffff


	//   ....[84]....
        /*035c*/ 	.word	0xffffffff


	//   ....[85]....
        /*0360*/ 	.word	0xffffffff


	//   ....[86]....
        /*0364*/ 	.word	0xffffffff


	//   ....[87]....
        /*0368*/ 	.word	0xffffffff


	//   ....[88]....
        /*036c*/ 	.word	0xffffffff


	//   ....[89]....
        /*0370*/ 	.word	0xffffffff


	//   ....[90]....
        /*0374*/ 	.word	0xffffffff


	//   ....[91]....
        /*0378*/ 	.word	0xffffffff


	//   ....[92]....
        /*037c*/ 	.word	0xffffffff


	//   ....[93]....
        /*0380*/ 	.word	0xffffffff


	//   ....[94]....
        /*0384*/ 	.word	0xffffffff


	//   ....[95]....
        /*0388*/ 	.word	0xffffffff


	//   ....[96]....
        /*038c*/ 	.word	0xffffffff


	//   ....[97]....
        /*0390*/ 	.word	0xffffffff


	//   ....[98]....
        /*0394*/ 	.word	0xffffffff


	//   ....[99]....
        /*0398*/ 	.word	0xffffffff


	//   ....[100]....
        /*039c*/ 	.word	0xffffffff


	//   ....[101]....
        /*03a0*/ 	.word	0xffffffff


	//   ....[102]....
        /*03a4*/ 	.word	0xffffffff


	//   ....[103]....
        /*03a8*/ 	.word	0xffffffff


	//   ....[104]....
        /*03ac*/ 	.word	0xffffffff


	//   ....[105]....
        /*03b0*/ 	.word	0xffffffff


	//   ....[106]....
        /*03b4*/ 	.word	0xffffffff


	//   ....[107]....
        /*03b8*/ 	.word	0xffffffff


	//   ....[108]....
        /*03bc*/ 	.word	0xffffffff


	//   ....[109]....
        /*03c0*/ 	.word	0xffffffff


	//   ....[110]....
        /*03c4*/ 	.word	0xffffffff


	//   ....[111]....
        /*03c8*/ 	.word	0xffffffff


	//   ....[112]....
        /*03cc*/ 	.word	0xffffffff


	//   ....[113]....
        /*03d0*/ 	.word	0xffffffff


	//   ....[114]....
        /*03d4*/ 	.word	0xffffffff


	//   ....[115]....
        /*03d8*/ 	.word	0xffffffff


	//   ....[116]....
        /*03dc*/ 	.word	0xffffffff


	//   ....[117]....
        /*03e0*/ 	.word	0xffffffff


	//   ....[118]....
        /*03e4*/ 	.word	0xffffffff


	//   ....[119]....
        /*03e8*/ 	.word	0xffffffff


	//   ....[120]....
        /*03ec*/ 	.word	0xffffffff


	//   ....[121]....
        /*03f0*/ 	.word	0xffffffff


	//   ....[122]....
        /*03f4*/ 	.word	0xffffffff


	//   ....[123]....
        /*03f8*/ 	.word	0xffffffff


	//   ....[124]....
        /*03fc*/ 	.word	0xffffffff


	//   ....[125]....
        /*0400*/ 	.word	0xffffffff


	//   ....[126]....
        /*0404*/ 	.word	0xffffffff


	//   ....[127]....
        /*0408*/ 	.word	0xffffffff


	//   ....[128]....
        /*040c*/ 	.word	0xffffffff


	//   ....[129]....
        /*0410*/ 	.word	0xffffffff


	//   ....[130]....
        /*0414*/ 	.word	0xffffffff


	//   ....[131]....
        /*0418*/ 	.word	0xffffffff


	//   ....[132]....
        /*041c*/ 	.word	0xffffffff


	//   ....[133]....
        /*0420*/ 	.word	0xffffffff


	//   ....[134]....
        /*0424*/ 	.word	0xffffffff


	//   ....[135]....
        /*0428*/ 	.word	0xffffffff


	//   ....[136]....
        /*042c*/ 	.word	0xffffffff


	//   ....[137]....
        /*0430*/ 	.word	0xffffffff


	//   ....[138]....
        /*0434*/ 	.word	0xffffffff


	//   ....[139]....
        /*0438*/ 	.word	0xffffffff


	//   ....[140]....
        /*043c*/ 	.word	0xffffffff


	//   ....[141]....
        /*0440*/ 	.word	0xffffffff


	//   ....[142]....
        /*0444*/ 	.word	0xffffffff


	//   ....[143]....
        /*0448*/ 	.word	0xffffffff


	//   ....[144]....
        /*044c*/ 	.word	0xffffffff


	//   ....[145]....
        /*0450*/ 	.word	0xffffffff


	//   ....[146]....
        /*0454*/ 	.word	0xffffffff


	//   ....[147]....
        /*0458*/ 	.word	0xffffffff


	//   ....[148]....
        /*045c*/ 	.word	0xffffffff


	//   ....[149]....
        /*0460*/ 	.word	0xffffffff


	//   ....[150]....
        /*0464*/ 	.word	0xffffffff


	//   ....[151]....
        /*0468*/ 	.word	0xffffffff


	//   ....[152]....
        /*046c*/ 	.word	0xffffffff


	//   ....[153]....
        /*0470*/ 	.word	0xffffffff


	//   ....[154]....
        /*0474*/ 	.word	0xffffffff


	//   ....[155]....
        /*0478*/ 	.word	0xffffffff


	//   ....[156]....
        /*047c*/ 	.word	0xffffffff


	//   ....[157]....
        /*0480*/ 	.word	0xffffffff


	//   ....[158]....
        /*0484*/ 	.word	0xffffffff


	//   ....[159]....
        /*0488*/ 	.word	0xffffffff


	//   ....[160]....
        /*048c*/ 	.word	0xffffffff


	//   ....[161]....
        /*0490*/ 	.word	0xffffffff


	//   ....[162]....
        /*0494*/ 	.word	0xffffffff


	//   ....[163]....
        /*0498*/ 	.word	0xffffffff


	//   ....[164]....
        /*049c*/ 	.word	0xffffffff


	//   ....[165]....
        /*04a0*/ 	.word	0xffffffff


	//   ....[166]....
        /*04a4*/ 	.word	0xffffffff


	//   ....[167]....
        /*04a8*/ 	.word	0xffffffff


	//   ....[168]....
        /*04ac*/ 	.word	0xffffffff


	//   ....[169]....
        /*04b0*/ 	.word	0xffffffff


	//   ....[170]....
        /*04b4*/ 	.word	0xffffffff


	//   ....[171]....
        /*04b8*/ 	.word	0xffffffff


	//   ....[172]....
        /*04bc*/ 	.word	0xffffffff


	//   ....[173]....
        /*04c0*/ 	.word	0xffffffff


	//   ....[174]....
        /*04c4*/ 	.word	0xffffffff


	//   ....[175]....
        /*04c8*/ 	.word	0xffffffff


	//   ....[176]....
        /*04cc*/ 	.word	0xffffffff


	//   ....[177]....
        /*04d0*/ 	.word	0xffffffff


	//   ....[178]....
        /*04d4*/ 	.word	0xffffffff


	//   ....[179]....
        /*04d8*/ 	.word	0xffffffff


	//   ....[180]....
        /*04dc*/ 	.word	0xffffffff


	//   ....[181]....
        /*04e0*/ 	.word	0xffffffff


	//   ....[182]....
        /*04e4*/ 	.word	0xffffffff


	//   ....[183]....
        /*04e8*/ 	.word	0xffffffff


	//   ....[184]....
        /*04ec*/ 	.word	0xffffffff


	//   ....[185]....
        /*04f0*/ 	.word	0xffffffff


	//   ....[186]....
        /*04f4*/ 	.word	0xffffffff


	//   ....[187]....
        /*04f8*/ 	.word	0xffffffff


	//   ....[188]....
        /*04fc*/ 	.word	0xffffffff


	//   ....[189]....
        /*0500*/ 	.word	0xffffffff


	//   ....[190]....
        /*0504*/ 	.word	0xffffffff


	//   ....[191]....
        /*0508*/ 	.word	0xffffffff


	//   ....[192]....
        /*050c*/ 	.word	0xffffffff


	//   ....[193]....
        /*0510*/ 	.word	0xffffffff


	//   ....[194]....
        /*0514*/ 	.word	0xffffffff


	//   ....[195]....
        /*0518*/ 	.word	0xffffffff


	//   ....[196]....
        /*051c*/ 	.word	0xffffffff


	//   ....[197]....
        /*0520*/ 	.word	0xffffffff


	//   ....[198]....
        /*0524*/ 	.word	0xffffffff


	//   ....[199]....
        /*0528*/ 	.word	0xffffffff


	//   ....[200]....
        /*052c*/ 	.word	0xffffffff


	//   ....[201]....
        /*0530*/ 	.word	0xffffffff


	//   ....[202]....
        /*0534*/ 	.word	0xffffffff


	//   ....[203]....
        /*0538*/ 	.word	0xffffffff


	//   ....[204]....
        /*053c*/ 	.word	0xffffffff


	//   ....[205]....
        /*0540*/ 	.word	0xffffffff


	//   ....[206]....
        /*0544*/ 	.word	0xffffffff


	//   ....[207]....
        /*0548*/ 	.word	0xffffffff


	//   ....[208]....
        /*054c*/ 	.word	0xffffffff


	//   ....[209]....
        /*0550*/ 	.word	0xffffffff


	//   ....[210]....
        /*0554*/ 	.word	0xffffffff


	//   ....[211]....
        /*0558*/ 	.word	0xffffffff


	//   ....[212]....
        /*055c*/ 	.word	0xffffffff


	//   ....[213]....
        /*0560*/ 	.word	0xffffffff


	//   ....[214]....
        /*0564*/ 	.word	0xffffffff


	//   ....[215]....
        /*0568*/ 	.word	0xffffffff


	//   ....[216]....
        /*056c*/ 	.word	0xffffffff


	//   ....[217]....
        /*0570*/ 	.word	0xffffffff


	//   ....[218]....
        /*0574*/ 	.word	0xffffffff


	//   ....[219]....
        /*0578*/ 	.word	0xffffffff


	//   ....[220]....
        /*057c*/ 	.word	0xffffffff


	//   ....[221]....
        /*0580*/ 	.word	0xffffffff


	//   ....[222]....
        /*0584*/ 	.word	0xffffffff


	//   ....[223]....
        /*0588*/ 	.word	0xffffffff


	//   ....[224]....
        /*058c*/ 	.word	0xffffffff


	//   ....[225]....
        /*0590*/ 	.word	0xffffffff


	//   ....[226]....
        /*0594*/ 	.word	0xffffffff


	//   ....[227]....
        /*0598*/ 	.word	0xffffffff


	//   ....[228]....
        /*059c*/ 	.word	0xffffffff


	//   ....[229]....
        /*05a0*/ 	.word	0xffffffff


	//   ....[230]....
        /*05a4*/ 	.word	0xffffffff


	//   ....[231]....
        /*05a8*/ 	.word	0xffffffff


	//   ....[232]....
        /*05ac*/ 	.word	0xffffffff


	//   ....[233]....
        /*05b0*/ 	.word	0xffffffff


	//   ....[234]....
        /*05b4*/ 	.word	0xffffffff


	//   ....[235]....
        /*05b8*/ 	.word	0xffffffff


	//   ....[236]....
        /*05bc*/ 	.word	0xffffffff


	//   ....[237]....
        /*05c0*/ 	.word	0xffffffff


	//   ....[238]....
        /*05c4*/ 	.word	0xffffffff


	//   ....[239]....
        /*05c8*/ 	.word	0x0500000f


	//   ....[240]....
        /*05cc*/ 	.word	0x0500000f


	//   ....[241]....
        /*05d0*/ 	.word	0x0500000f


	//   ....[242]....
        /*05d4*/ 	.word	0x0500000f


	//   ....[243]....
        /*05d8*/ 	.word	0x0500000f


	//   ....[244]....
        /*05dc*/ 	.word	0x0500000f


	//   ....[245]....
        /*05e0*/ 	.word	0x0500000f


	//   ....[246]....
        /*05e4*/ 	.word	0x0500000f


	//   ....[247]....
        /*05e8*/ 	.word	0x0500000f


	//   ....[248]....
        /*05ec*/ 	.word	0x0500000f


	//   ....[249]....
        /*05f0*/ 	.word	0x0500000f


	//   ....[250]....
        /*05f4*/ 	.word	0x0500000f


	//   ....[251]....
        /*05f8*/ 	.word	0x0500000f


	//   ....[252]....
        /*05fc*/ 	.word	0x0500000f


	//   ....[253]....
        /*0600*/ 	.word	0x0500000f


	//   ....[254]....
        /*0604*/ 	.word	0x0500000f


	//   ....[255]....
        /*0608*/ 	.word	0x0500000f


	//   ....[0]....
        /*060c*/ 	.word	0x0500000f


	//   ....[1]....
        /*0610*/ 	.word	0x0500000f


	//   ....[2]....
        /*0614*/ 	.word	0x0500000f


	//   ....[3]....
        /*0618*/ 	.word	0x0500000f


	//   ....[4]....
        /*061c*/ 	.word	0x0500000f


	//   ....[5]....
        /*0620*/ 	.word	0x0500000f


	//   ....[6]....
        /*0624*/ 	.word	0x0500000f


	//   ....[7]....
        /*0628*/ 	.word	0x0500000f


	//   ....[8]....
        /*062c*/ 	.word	0x0500000f


	//   ....[9]....
        /*0630*/ 	.word	0x0500000f


	//   ....[10]....
        /*0634*/ 	.word	0x0500000f


	//   ....[11]....
        /*0638*/ 	.word	0x0500000f


	//   ....[12]....
        /*063c*/ 	.word	0x0500000f


	//   ....[13]....
        /*0640*/ 	.word	0x0500000f


	//   ....[14]....
        /*0644*/ 	.word	0x0500000f


	//   ....[15]....
        /*0648*/ 	.word	0x0500000f


	//   ....[16]....
        /*064c*/ 	.word	0x0500000f


	//   ....[17]....
        /*0650*/ 	.word	0x0500000f


	//   ....[18]....
        /*0654*/ 	.word	0x0500000f


	//   ....[19]....
        /*0658*/ 	.word	0x0500000f


	//   ....[20]....
        /*065c*/ 	.word	0x0500000f


	//   ....[21]....
        /*0660*/ 	.word	0x0500000f


	//   ....[22]....
        /*0664*/ 	.word	0x0500000f


	//   ....[23]....
        /*0668*/ 	.word	0x0500000f


	//   ....[24]....
        /*066c*/ 	.word	0x0500000f


	//   ....[25]....
        /*0670*/ 	.word	0x0500000f


	//   ....[26]....
        /*0674*/ 	.word	0x0500000f


	//   ....[27]....
        /*0678*/ 	.word	0x0500000f


	//   ....[28]....
        /*067c*/ 	.word	0x0500000f


	//   ....[29]....
        /*0680*/ 	.word	0x0500000f


	//   ....[30]....
        /*0684*/ 	.word	0x0500000f


	//   ....[31]....
        /*0688*/ 	.word	0x0500000f


	//   ....[32]....
        /*068c*/ 	.word	0x0500000f


	//   ....[33]....
        /*0690*/ 	.word	0x0500000f


	//   ....[34]....
        /*0694*/ 	.word	0x0500000f


	//   ....[35]....
        /*0698*/ 	.word	0x0500000f


	//   ....[36]....
        /*069c*/ 	.word	0x0500000f


	//   ....[37]....
        /*06a0*/ 	.word	0x0500000f


	//   ....[38]....
        /*06a4*/ 	.word	0x0500000f


	//   ....[39]....
        /*06a8*/ 	.word	0x0500000f


	//   ....[40]....
        /*06ac*/ 	.word	0x0500000f


	//   ....[41]....
        /*06b0*/ 	.word	0x0500000f


	//   ....[42]....
        /*06b4*/ 	.word	0x0500000f


	//   ....[43]....
        /*06b8*/ 	.word	0x0500000f


	//   ....[44]....
        /*06bc*/ 	.word	0x0500000f


	//   ....[45]....
        /*06c0*/ 	.word	0x0500000f


	//   ....[46]....
        /*06c4*/ 	.word	0x0500000f


	//   ....[47]....
        /*06c8*/ 	.word	0x0500000f


	//   ....[48]....
        /*06cc*/ 	.word	0x0500000f


	//   ....[49]....
        /*06d0*/ 	.word	0x0500000f


	//   ....[50]....
        /*06d4*/ 	.word	0x0500000f


	//   ....[51]....
        /*06d8*/ 	.word	0x0500000f


	//   ....[52]....
        /*06dc*/ 	.word	0x0500000f


	//   ....[53]....
        /*06e0*/ 	.word	0x0500000f


	//   ....[54]....
        /*06e4*/ 	.word	0x0500000f


	//   ....[55]....
        /*06e8*/ 	.word	0x0500000f


	//   ....[56]....
        /*06ec*/ 	.word	0x0500000f


	//   ....[57]....
        /*06f0*/ 	.word	0x0500000f


	//   ....[58]....
        /*06f4*/ 	.word	0x0500000f


	//   ....[59]....
        /*06f8*/ 	.word	0x0500000f


	//   ....[60]....
        /*06fc*/ 	.word	0x0500000f


	//   ....[61]....
        /*0700*/ 	.word	0x0500000f


	//   ....[62]....
        /*0704*/ 	.word	0x0500000f


	//   ....[63]....
        /*0708*/ 	.word	0x0500000f


	//   ....[64]....
        /*070c*/ 	.word	0x0500000f


	//   ....[65]....
        /*0710*/ 	.word	0x0500000f


	//   ....[66]....
        /*0714*/ 	.word	0x0500000f


	//   ....[67]....
        /*0718*/ 	.word	0x0500000f


	//   ....[68]....
        /*071c*/ 	.word	0x0500000f


	//   ....[69]....
        /*0720*/ 	.word	0x0500000f


	//   ....[70]....
        /*0724*/ 	.word	0x0500000f


	//   ....[71]....
        /*0728*/ 	.word	0x0500000f


	//   ....[72]....
        /*072c*/ 	.word	0x0500000f


	//   ....[73]....
        /*0730*/ 	.word	0x0500000f


	//   ....[74]....
        /*0734*/ 	.word	0x0500000f


	//   ....[75]....
        /*0738*/ 	.word	0x0500000f


	//   ....[76]....
        /*073c*/ 	.word	0x0500000f


	//   ....[77]....
        /*0740*/ 	.word	0x0500000f


	//   ....[78]....
        /*0744*/ 	.word	0x0500000f


	//   ....[79]....
        /*0748*/ 	.word	0x0500000f


	//   ....[80]....
        /*074c*/ 	.word	0x0500000f


	//----- nvinfo : EIATTR_COOP_GROUP_INSTR_OFFSETS
	.align		4
.L_115:
        /*0750*/ 	.byte	0x04, 0x28
        /*0752*/ 	.short	(.L_117 - .L_116)


	//   ....[0]....
.L_116:
        /*0754*/ 	.word	0x00000080


	//   ....[1]....
        /*0758*/ 	.word	0x00000090


	//   ....[2]....
        /*075c*/ 	.word	0x000002d0


	//   ....[3]....
        /*0760*/ 	.word	0x00000430


	//   ....[4]....
        /*0764*/ 	.word	0x00000550


	//   ....[5]....
        /*0768*/ 	.word	0x000006b0


	//   ....[6]....
        /*076c*/ 	.word	0x00001850


	//   ....[7]....
        /*0770*/ 	.word	0x00003a70


	//   ....[8]....
        /*0774*/ 	.word	0x00003ad0


	//   ....[9]....
        /*0778*/ 	.word	0x00004130


	//   ....[10]....
        /*077c*/ 	.word	0x000041c0


	//   ....[11]....
        /*0780*/ 	.word	0x00007200


	//   ....[12]....
        /*0784*/ 	.word	0x00007230


	//   ....[13]....
        /*0788*/ 	.word	0x00007250


	//   ....[14]....
        /*078c*/ 	.word	0x00007270


	//   ....[15]....
        /*0790*/ 	.word	0x00008ce0


	//   ....[16]....
        /*0794*/ 	.word	0x00008cf0


	//   ....[17]....
        /*0798*/ 	.word	0x00008d70


	//   ....[18]....
        /*079c*/ 	.word	0x00008d80


	//   ....[19]....
        /*07a0*/ 	.word	0x00009d10


	//   ....[20]....
        /*07a4*/ 	.word	0x00009d20


	//   ....[21]....
        /*07a8*/ 	.word	0x00009d30


	//   ....[22]....
        /*07ac*/ 	.word	0x00009d40


	//   ....[23]....
        /*07b0*/ 	.word	0x00009d50


	//   ....[24]....
        /*07b4*/ 	.word	0x00009d60


	//   ....[25]....
        /*07b8*/ 	.word	0x00009d70


	//   ....[26]....
        /*07bc*/ 	.word	0x00009d80


	//   ....[27]....
        /*07c0*/ 	.word	0x00009d90


	//   ....[28]....
        /*07c4*/ 	.word	0x00009da0


	//   ....[29]....
        /*07c8*/ 	.word	0x00009db0


	//   ....[30]....
        /*07cc*/ 	.word	0x00009dc0


	//   ....[31]....
        /*07d0*/ 	.word	0x00009dd0


	//   ....[32]....
        /*07d4*/ 	.word	0x00009de0


	//   ....[33]....
        /*07d8*/ 	.word	0x00009df0


	//   ....[34]....
        /*07dc*/ 	.word	0x00009e00


	//   ....[35]....
        /*07e0*/ 	.word	0x00009e10


	//   ....[36]....
        /*07e4*/ 	.word	0x00009e20


	//   ....[37]....
        /*07e8*/ 	.word	0x00009e30


	//   ....[38]....
        /*07ec*/ 	.word	0x00009e40


	//   ....[39]....
        /*07f0*/ 	.word	0x00009e50


	//   ....[40]....
        /*07f4*/ 	.word	0x00009e60


	//   ....[41]....
        /*07f8*/ 	.word	0x00009e70


	//   ....[42]....
        /*07fc*/ 	.word	0x00009e80


	//   ....[43]....
        /*0800*/ 	.word	0x00009e90


	//   ....[44]....
        /*0804*/ 	.word	0x00009ea0


	//   ....[45]....
        /*0808*/ 	.word	0x00009eb0


	//   ....[46]....
        /*080c*/ 	.word	0x00009ec0


	//   ....[47]....
        /*0810*/ 	.word	0x00009ed0


	//   ....[48]....
        /*0814*/ 	.word	0x00009ee0


	//   ....[49]....
        /*0818*/ 	.word	0x00009ef0


	//   ....[50]....
        /*081c*/ 	.word	0x00009f00


	//   ....[51]....
        /*0820*/ 	.word	0x00009f10


	//   ....[52]....
        /*0824*/ 	.word	0x00009f20


	//   ....[53]....
        /*0828*/ 	.word	0x00009f30


	//   ....[54]....
        /*082c*/ 	.word	0x00009f40


	//   ....[55]....
        /*0830*/ 	.word	0x00009f50


	//   ....[56]....
        /*0834*/ 	.word	0x00009f60


	//   ....[57]....
        /*0838*/ 	.word	0x00009f70


	//   ....[58]....
        /*083c*/ 	.word	0x00009fa0


	//   ....[59]....
        /*0840*/ 	.word	0x00009fb0


	//   ....[60]....
        /*0844*/ 	.word	0x00009fc0


	//   ....[61]....
        /*0848*/ 	.word	0x00009fd0


	//   ....[62]....
        /*084c*/ 	.word	0x00009fe0


	//   ....[63]....
        /*0850*/ 	.word	0x0000a000


	//   ....[64]....
        /*0854*/ 	.word	0x0000a010


	//   ....[65]....
        /*0858*/ 	.word	0x0000a020


	//   ....[66]....
        /*085c*/ 	.word	0x0000a030


	//   ....[67]....
        /*0860*/ 	.word	0x0000a040


	//   ....[68]....
        /*0864*/ 	.word	0x0000a050


	//   ....[69]....
        /*0868*/ 	.word	0x0000a060


	//   ....[70]....
        /*086c*/ 	.word	0x0000a090


	//   ....[71]....
        /*0870*/ 	.word	0x0000a0b0


	//   ....[72]....
        /*0874*/ 	.word	0x0000a0e0


	//   ....[73]....
        /*0878*/ 	.word	0x0000a110


	//   ....[74]....
        /*087c*/ 	.word	0x0000a140


	//   ....[75]....
        /*0880*/ 	.word	0x0000a170


	//   ....[76]....
        /*0884*/ 	.word	0x0000a1a0


	//   ....[77]....
        /*0888*/ 	.word	0x0000a1d0


	//   ....[78]....
        /*088c*/ 	.word	0x0000a1f0


	//   ....[79]....
        /*0890*/ 	.word	0x0000a220


	//   ....[80]....
        /*0894*/ 	.word	0x0000a250


	//   ....[81]....
        /*0898*/ 	.word	0x0000a280


	//   ....[82]....
        /*089c*/ 	.word	0x0000a2b0


	//   ....[83]....
        /*08a0*/ 	.word	0x0000ac60


	//   ....[84]....
        /*08a4*/ 	.word	0x0000aca0


	//   ....[85]....
        /*08a8*/ 	.word	0x0000acd0


	//   ....[86]....
        /*08ac*/ 	.word	0x0000acf0


	//   ....[87]....
        /*08b0*/ 	.word	0x0000b3e0


	//   ....[88]....
        /*08b4*/ 	.word	0x0000b420


	//   ....[89]....
        /*08b8*/ 	.word	0x0000b4e0


	//   ....[90]....
        /*08bc*/ 	.word	0x0000b500


	//   ....[91]....
        /*08c0*/ 	.word	0x0000b5c0


	//   ....[92]....
        /*08c4*/ 	.word	0x0000b5e0


	//   ....[93]....
        /*08c8*/ 	.word	0x0000b6b0


	//   ....[94]....
        /*08cc*/ 	.word	0x0000b6d0


	//   ....[95]....
        /*08d0*/ 	.word	0x0000ba80


	//   ....[96]....
        /*08d4*/ 	.word	0x0000ba90


	//   ....[97]....
        /*08d8*/ 	.word	0x0000bec0


	//   ....[98]....
        /*08dc*/ 	.word	0x0000bed0


	//   ....[99]....
        /*08e0*/ 	.word	0x0000cbd0


	//   ....[100]....
        /*08e4*/ 	.word	0x0000cc00


	//   ....[101]....
        /*08e8*/ 	.word	0x0000ccd0


	//   ....[102]....
        /*08ec*/ 	.word	0x0000ccf0


	//   ....[103]....
        /*08f0*/ 	.word	0x0000cdb0


	//   ....[104]....
        /*08f4*/ 	.word	0x0000cdd0


	//   ....[105]....
        /*08f8*/ 	.word	0x0000cea0


	//   ....[106]....
        /*08fc*/ 	.word	0x0000cec0


	//   ....[107]....
        /*0900*/ 	.word	0x0000d000


	//   ....[108]....
        /*0904*/ 	.word	0x0000d220


	//   ....[109]....
        /*0908*/ 	.word	0x0000d250


	//   ....[110]....
        /*090c*/ 	.word	0x0000d280


	//   ....[111]....
        /*0910*/ 	.word	0x0000d2b0


	//   ....[112]....
        /*0914*/ 	.word	0x0000d2e0


	//   ....[113]....
        /*0918*/ 	.word	0x0000d320


	//   ....[114]....
        /*091c*/ 	.word	0x0000d4a0


	//   ....[115]....
        /*0920*/ 	.word	0x0000d4d0


	//   ....[116]....
        /*0924*/ 	.word	0x0000d500


	//   ....[117]....
        /*0928*/ 	.word	0x0000d530


	//   ....[118]....
        /*092c*/ 	.word	0x0000d560


	//   ....[119]....
        /*0930*/ 	.word	0x0000d590


	//   ....[120]....
        /*0934*/ 	.word	0x0000d620


	//   ....[121]....
        /*0938*/ 	.word	0x0000d670


	//   ....[122]....
        /*093c*/ 	.word	0x0000d680


	//   ....[123]....
        /*0940*/ 	.word	0x0000d720


	//   ....[124]....
        /*0944*/ 	.word	0x0000f690


	//   ....[125]....
        /*0948*/ 	.word	0x0000f6c0


	//   ....[126]....
        /*094c*/ 	.word	0x0000f760


	//   ....[127]....
        /*0950*/ 	.word	0x0000f770


	//   ....[128]....
        /*0954*/ 	.word	0x0000f7c0


	//   ....[129]....
        /*0958*/ 	.word	0x0000f7d0


	//   ....[130]....
        /*095c*/ 	.word	0x0000f820


	//   ....[131]....
        /*0960*/ 	.word	0x0000f830


	//   ....[132]....
        /*0964*/ 	.word	0x0000f880


	//   ....[133]....
        /*0968*/ 	.word	0x0000f890


	//   ....[134]....
        /*096c*/ 	.word	0x0000f8e0


	//   ....[135]....
        /*0970*/ 	.word	0x0000f8f0


	//   ....[136]....
        /*0974*/ 	.word	0x0000f940


	//   ....[137]....
        /*0978*/ 	.word	0x0000f950


	//   ....[138]....
        /*097c*/ 	.word	0x0000f960


	//   ....[139]....
        /*0980*/ 	.word	0x0000f9b0


	//   ....[140]....
        /*0984*/ 	.word	0x0000fa00


	//   ....[141]....
        /*0988*/ 	.word	0x0000fa10


	//   ....[142]....
        /*098c*/ 	.word	0x0000fa20


	//   ....[143]....
        /*0990*/ 	.word	0x0000fa80


	//   ....[144]....
        /*0994*/ 	.word	0x0000ff00


	//   ....[145]....
        /*0998*/ 	.word	0x0000ff30


	//   ....[146]....
        /*099c*/ 	.word	0x0000ff60


	//   ....[147]....
        /*09a0*/ 	.word	0x0000ffb0


	//   ....[148]....
        /*09a4*/ 	.word	0x0000ffd0


	//   ....[149]....
        /*09a8*/ 	.word	0x00010030


	//   ....[150]....
        /*09ac*/ 	.word	0x00010060


	//   ....[151]....
        /*09b0*/ 	.word	0x000100a0


	//   ....[152]....
        /*09b4*/ 	.word	0x000100f0


	//   ....[153]....
        /*09b8*/ 	.word	0x00010120


	//   ....[154]....
        /*09bc*/ 	.word	0x00010170


	//   ....[155]....
        /*09c0*/ 	.word	0x00010190


	//   ....[156]....
        /*09c4*/ 	.word	0x000101e0


	//   ....[157]....
        /*09c8*/ 	.word	0x00010200


	//   ....[158]....
        /*09cc*/ 	.word	0x00010210


	//   ....[159]....
        /*09d0*/ 	.word	0x00010250


	//   ....[160]....
        /*09d4*/ 	.word	0x000102b0


	//   ....[161]....
        /*09d8*/ 	.word	0x000102d0


	//   ....[162]....
        /*09dc*/ 	.word	0x000102f0


	//   ....[163]....
        /*09e0*/ 	.word	0x00010340


	//   ....[164]....
        /*09e4*/ 	.word	0x000109f0


	//   ....[165]....
        /*09e8*/ 	.word	0x00010a20


	//   ....[166]....
        /*09ec*/ 	.word	0x00010a50


	//   ....[167]....
        /*09f0*/ 	.word	0x00010a90


	//   ....[168]....
        /*09f4*/ 	.word	0x00010ae0


	//   ....[169]....
        /*09f8*/ 	.word	0x00010b00


	//   ....[170]....
        /*09fc*/ 	.word	0x00010b50


	//   ....[171]....
        /*0a00*/ 	.word	0x00010b70


	//   ....[172]....
        /*0a04*/ 	.word	0x00010bc0


	//   ....[173]....
        /*0a08*/ 	.word	0x00010be0


	//   ....[174]....
        /*0a0c*/ 	.word	0x00010c30


	//   ....[175]....
        /*0a10*/ 	.word	0x00010c50


	//   ....[176]....
        /*0a14*/ 	.word	0x00010ca0


	//   ....[177]....
        /*0a18*/ 	.word	0x00010cc0


	//   ....[178]....
        /*0a1c*/ 	.word	0x00010cf0


	//   ....[179]....
        /*0a20*/ 	.word	0x00010d10


	//   ....[180]....
        /*0a24*/ 	.word	0x00011620


	//   ....[181]....
        /*0a28*/ 	.word	0x00011640


	//   ....[182]....
        /*0a2c*/ 	.word	0x00011650


	//   ....[183]....
        /*0a30*/ 	.word	0x00011660


	//   ....[184]....
        /*0a34*/ 	.word	0x00011670


	//   ....[185]....
        /*0a38*/ 	.word	0x00011680


	//   ....[186]....
        /*0a3c*/ 	.word	0x000116e0


	//   ....[187]....
        /*0a40*/ 	.word	0x00011720


	//   ....[188]....
        /*0a44*/ 	.word	0x00011740


	//   ....[189]....
        /*0a48*/ 	.word	0x00011750


	//   ....[190]....
        /*0a4c*/ 	.word	0x00011790


	//   ....[191]....
        /*0a50*/ 	.word	0x000117a0


	//   ....[192]....
        /*0a54*/ 	.word	0x000117e0


	//   ....[193]....
        /*0a58*/ 	.word	0x000117f0


	//   ....[194]....
        /*0a5c*/ 	.word	0x00011830


	//   ....[195]....
        /*0a60*/ 	.word	0x00011840


	//   ....[196]....
        /*0a64*/ 	.word	0x00011850


	//   ....[197]....
        /*0a68*/ 	.word	0x00011860


	//   ....[198]....
        /*0a6c*/ 	.word	0x00011870


	//   ....[199]....
        /*0a70*/ 	.word	0x00011910


	//   ....[200]....
        /*0a74*/ 	.word	0x00011cc0


	//   ....[201]....
        /*0a78*/ 	.word	0x00011cd0


	//   ....[202]....
        /*0a7c*/ 	.word	0x00011ce0


	//   ....[203]....
        /*0a80*/ 	.word	0x00011cf0


	//   ....[204]....
        /*0a84*/ 	.word	0x00011d00


	//   ....[205]....
        /*0a88*/ 	.word	0x00011d10


	//   ....[206]....
        /*0a8c*/ 	.word	0x00011d30


	//   ....[207]....
        /*0a90*/ 	.word	0x00011d80


	//   ....[208]....
        /*0a94*/ 	.word	0x00011dc0


	//   ....[209]....
        /*0a98*/ 	.word	0x00011de0


	//   ....[210]....
        /*0a9c*/ 	.word	0x00011df0


	//   ....[211]....
        /*0aa0*/ 	.word	0x00011e30


	//   ....[212]....
        /*0aa4*/ 	.word	0x00011e40


	//   ....[213]....
        /*0aa8*/ 	.word	0x00011e80


	//   ....[214]....
        /*0aac*/ 	.word	0x00011e90


	//   ....[215]....
        /*0ab0*/ 	.word	0x00011ed0


	//   ....[216]....
        /*0ab4*/ 	.word	0x00011ee0


	//   ....[217]....
        /*0ab8*/ 	.word	0x00011ef0


	//   ....[218]....
        /*0abc*/ 	.word	0x00011f00


	//   ....[219]....
        /*0ac0*/ 	.word	0x00011f10


	//   ....[220]....
        /*0ac4*/ 	.word	0x00013230


	//   ....[221]....
        /*0ac8*/ 	.word	0x00013260


	//   ....[222]....
        /*0acc*/ 	.word	0x00013290


	//   ....[223]....
        /*0ad0*/ 	.word	0x000132c0


	//   ....[224]....
        /*0ad4*/ 	.word	0x000132f0


	//   ....[225]....
        /*0ad8*/ 	.word	0x00013300


	//   ....[226]....
        /*0adc*/ 	.word	0x00013340


	//   ....[227]....
        /*0ae0*/ 	.word	0x00013350


	//   ....[228]....
        /*0ae4*/ 	.word	0x000134c0


	//   ....[229]....
        /*0ae8*/ 	.word	0x000134f0


	//   ....[230]....
        /*0aec*/ 	.word	0x00013520


	//   ....[231]....
        /*0af0*/ 	.word	0x00013550


	//   ....[232]....
        /*0af4*/ 	.word	0x00013580


	//   ....[233]....
        /*0af8*/ 	.word	0x000135c0


	//   ....[234]....
        /*0afc*/ 	.word	0x00013640


	//   ....[235]....
        /*0b00*/ 	.word	0x00013690


	//   ....[236]....
        /*0b04*/ 	.word	0x000136a0


	//   ....[237]....
        /*0b08*/ 	.word	0x00013730


	//   ....[238]....
        /*0b0c*/ 	.word	0x00013db0


	//   ....[239]....
        /*0b10*/ 	.word	0x00014300


	//   ....[240]....
        /*0b14*/ 	.word	0x000143e0


	//   ....[241]....
        /*0b18*/ 	.word	0x000144b0


	//   ....[242]....
        /*0b1c*/ 	.word	0x00014530


	//   ....[243]....
        /*0b20*/ 	.word	0x000145f0


	//   ....[244]....
        /*0b24*/ 	.word	0x00014650


	//   ....[245]....
        /*0b28*/ 	.word	0x00014710


	//   ....[246]....
        /*0b2c*/ 	.word	0x00014770


	//   ....[247]....
        /*0b30*/ 	.word	0x00014830


	//   ....[248]....
        /*0b34*/ 	.word	0x00014890


	//   ....[249]....
        /*0b38*/ 	.word	0x00014950


	//   ....[250]....
        /*0b3c*/ 	.word	0x000149b0


	//   ....[251]....
        /*0b40*/ 	.word	0x00014a70


	//   ....[252]....
        /*0b44*/ 	.word	0x00014ad0


	//   ....[253]....
        /*0b48*/ 	.word	0x00014b90


	//   ....[254]....
        /*0b4c*/ 	.word	0x00014bf0


	//   ....[255]....
        /*0b50*/ 	.word	0x00014cb0


	//   ....[0]....
        /*0b54*/ 	.word	0x00014d10


	//   ....[1]....
        /*0b58*/ 	.word	0x00014dd0


	//   ....[2]....
        /*0b5c*/ 	.word	0x00014e30


	//   ....[3]....
        /*0b60*/ 	.word	0x00014f00


	//   ....[4]....
        /*0b64*/ 	.word	0x000150c0


	//   ....[5]....
        /*0b68*/ 	.word	0x00015150


	//   ....[6]....
        /*0b6c*/ 	.word	0x00015220


	//   ....[7]....
        /*0b70*/ 	.word	0x00015270


	//   ....[8]....
        /*0b74*/ 	.word	0x00015340


	//   ....[9]....
        /*0b78*/ 	.word	0x00015390


	//   ....[10]....
        /*0b7c*/ 	.word	0x00015410


	//   ....[11]....
        /*0b80*/ 	.word	0x000154c0


	//   ....[12]....
        /*0b84*/ 	.word	0x00015540


	//   ....[13]....
        /*0b88*/ 	.word	0x000155f0


	//   ....[14]....
        /*0b8c*/ 	.word	0x00015670


	//   ....[15]....
        /*0b90*/ 	.word	0x00015720


	//   ....[16]....
        /*0b94*/ 	.word	0x000157a0


	//   ....[17]....
        /*0b98*/ 	.word	0x00015840


	//   ....[18]....
        /*0b9c*/ 	.word	0x000158c0


	//   ....[19]....
        /*0ba0*/ 	.word	0x00015960


	//   ....[20]....
        /*0ba4*/ 	.word	0x000159d0


	//   ....[21]....
        /*0ba8*/ 	.word	0x00015a80


	//   ....[22]....
        /*0bac*/ 	.word	0x00015b00


	//   ....[23]....
        /*0bb0*/ 	.word	0x00015ba0


	//   ....[24]....
        /*0bb4*/ 	.word	0x00015c40


	//   ....[25]....
        /*0bb8*/ 	.word	0x00015cb0


	//   ....[26]....
        /*0bbc*/ 	.word	0x00015d30


	//   ....[27]....
        /*0bc0*/ 	.word	0x00015de0


	//   ....[28]....
        /*0bc4*/ 	.word	0x00015e40


	//   ....[29]....
        /*0bc8*/ 	.word	0x00015f00


	//   ....[30]....
        /*0bcc*/ 	.word	0x00015f60


	//   ....[31]....
        /*0bd0*/ 	.word	0x00016020


	//   ....[32]....
        /*0bd4*/ 	.word	0x00016080


	//   ....[33]....
        /*0bd8*/ 	.word	0x00016140


	//   ....[34]....
        /*0bdc*/ 	.word	0x000161a0


	//   ....[35]....
        /*0be0*/ 	.word	0x00016250


	//   ....[36]....
        /*0be4*/ 	.word	0x000162b0


	//   ....[37]....
        /*0be8*/ 	.word	0x00016360


	//   ....[38]....
        /*0bec*/ 	.word	0x000163d0


	//   ....[39]....
        /*0bf0*/ 	.word	0x00016470


	//   ....[40]....
        /*0bf4*/ 	.word	0x000165a0


	//   ....[41]....
        /*0bf8*/ 	.word	0x00016640


	//   ....[42]....
        /*0bfc*/ 	.word	0x000166a0


	//   ....[43]....
        /*0c00*/ 	.word	0x00016750


	//   ....[44]....
        /*0c04*/ 	.word	0x000167d0


	//   ....[45]....
        /*0c08*/ 	.word	0x00016860


	//   ....[46]....
        /*0c0c*/ 	.word	0x000168f0


	//   ....[47]....
        /*0c10*/ 	.word	0x00016980


	//   ....[48]....
        /*0c14*/ 	.word	0x000169e0


	//   ....[49]....
        /*0c18*/ 	.word	0x00016a90


	//   ....[50]....
        /*0c1c*/ 	.word	0x00016af0


	//   ....[51]....
        /*0c20*/ 	.word	0x00016ba0


	//   ....[52]....
        /*0c24*/ 	.word	0x00016c00


	//   ....[53]....
        /*0c28*/ 	.word	0x00016cb0


	//   ....[54]....
        /*0c2c*/ 	.word	0x00016d10


	//   ....[55]....
        /*0c30*/ 	.word	0x00016dc0


	//   ....[56]....
        /*0c34*/ 	.word	0x00016e20


	//   ....[57]....
        /*0c38*/ 	.word	0x00016ed0


	//   ....[58]....
        /*0c3c*/ 	.word	0x00016f30


	//   ....[59]....
        /*0c40*/ 	.word	0x00016fe0


	//   ....[60]....
        /*0c44*/ 	.word	0x000170d0


	//   ....[61]....
        /*0c48*/ 	.word	0x00017160


	//   ....[62]....
        /*0c4c*/ 	.word	0x000171c0


	//   ....[63]....
        /*0c50*/ 	.word	0x00017270


	//   ....[64]....
        /*0c54*/ 	.word	0x000172f0


	//   ....[65]....
        /*0c58*/ 	.word	0x00017380


	//   ....[66]....
        /*0c5c*/ 	.word	0x00017410


	//   ....[67]....
        /*0c60*/ 	.word	0x000174a0


	//   ....[68]....
        /*0c64*/ 	.word	0x00017500


	//   ....[69]....
        /*0c68*/ 	.word	0x000175b0


	//   ....[70]....
        /*0c6c*/ 	.word	0x00017610


	//   ....[71]....
        /*0c70*/ 	.word	0x000176c0


	//   ....[72]....
        /*0c74*/ 	.word	0x00017720


	//   ....[73]....
        /*0c78*/ 	.word	0x000177d0


	//   ....[74]....
        /*0c7c*/ 	.word	0x00017830


	//   ....[75]....
        /*0c80*/ 	.word	0x000178e0


	//   ....[76]....
        /*0c84*/ 	.word	0x00017940


	//   ....[77]....
        /*0c88*/ 	.word	0x000179f0


	//   ....[78]....
        /*0c8c*/ 	.word	0x00017a50


	//   ....[79]....
        /*0c90*/ 	.word	0x00017b00


	//   ....[80]....
        /*0c94*/ 	.word	0x00017d50


	//----- nvinfo : EIATTR_REG_RECONFIG
	.align		4
.L_117:
        /*0c98*/ 	.byte	0x01, 0x54
	.zero		2


	//----- nvinfo : EIATTR_SYSCALL_OFFSETS
	.align		4
        /*0c9c*/ 	.byte	0x04, 0x46
        /*0c9e*/ 	.short	(.L_119 - .L_118)


	//   ....[0]....
.L_118:
        /*0ca0*/ 	.word	0x00001a30


	//   ....[1]....
        /*0ca4*/ 	.word	0x0000e9a0


	//   ....[2]....
        /*0ca8*/ 	.word	0x0000eb10


	//   ....[3]....
        /*0cac*/ 	.word	0x0000ec60


	//   ....[4]....
        /*0cb0*/ 	.word	0x0000eda0


	//   ....[5]....
        /*0cb4*/ 	.word	0x00010690


	//----- nvinfo : EIATTR_MBARRIER_INSTR_OFFSETS
	.align		4
.L_119:
        /*0cb8*/ 	.byte	0x04, 0x39
        /*0cba*/ 	.short	(.L_121 - .L_120)


	//   ....[0]....
.L_120:
        /*0cbc*/ 	.word	0x00000180
        /*0cc0*/ 	.word	0x000000ff
        /*0cc4*/ 	.word	0x00022800
        /*0cc8*/ 	.short	0x0100
        /*0cca*/ 	.byte	0x08
	.zero		1


	//   ....[1]....
        /*0ccc*/ 	.word	0x00000190
        /*0cd0*/ 	.word	0x000000ff
        /*0cd4*/ 	.word	0x00022820
        /*0cd8*/ 	.short	0x0100
        /*0cda*/ 	.byte	0x08
	.zero		1


	//   ....[2]....
        /*0cdc*/ 	.word	0x00000280
        /*0ce0*/ 	.word	0x000000ff
        /*0ce4*/ 	.word	0x00022830
        /*0ce8*/ 	.short	0x0100
        /*0cea*/ 	.byte	0x08
	.zero		1


	//   ....[3]....
        /*0cec*/ 	.word	0x00000290
        /*0cf0*/ 	.word	0x000000ff
        /*0cf4*/ 	.word	0x00022840
        /*0cf8*/ 	.short	0x0100
        /*0cfa*/ 	.byte	0x08
	.zero		1


	//   ....[4]....
        /*0cfc*/ 	.word	0x000002a0
        /*0d00*/ 	.word	0x000000ff
        /*0d04*/ 	.word	0x00022838
        /*0d08*/ 	.short	0x0100
        /*0d0a*/ 	.byte	0x08
	.zero		1


	//   ....[5]....
        /*0d0c*/ 	.word	0x000002b0
        /*0d10*/ 	.word	0x000000ff
        /*0d14*/ 	.word	0x00022848
        /*0d18*/ 	.short	0x0100
        /*0d1a*/ 	.byte	0x08
	.zero		1


	//   ....[6]....
        /*0d1c*/ 	.word	0x000003e0
        /*0d20*/ 	.word	0x000000ff
        /*0d24*/ 	.word	0x00022850
        /*0d28*/ 	.short	0x0100
        /*0d2a*/ 	.byte	0x08
	.zero		1


	//   ....[7]....
        /*0d2c*/ 	.word	0x000003f0
        /*0d30*/ 	.word	0x000000ff
        /*0d34*/ 	.word	0x00022860
        /*0d38*/ 	.short	0x0100
        /*0d3a*/ 	.byte	0x08
	.zero		1


	//   ....[8]....
        /*0d3c*/ 	.word	0x00000400
        /*0d40*/ 	.word	0x000000ff
        /*0d44*/ 	.word	0x00022858
        /*0d48*/ 	.short	0x0100
        /*0d4a*/ 	.byte	0x08
	.zero		1


	//   ....[9]....
        /*0d4c*/ 	.word	0x00000410
        /*0d50*/ 	.word	0x000000ff
        /*0d54*/ 	.word	0x00022868
        /*0d58*/ 	.short	0x0100
        /*0d5a*/ 	.byte	0x08
	.zero		1


	//   ....[10]....
        /*0d5c*/ 	.word	0x00000500
        /*0d60*/ 	.word	0x000000ff
        /*0d64*/ 	.word	0x00022870
        /*0d68*/ 	.short	0x0100
        /*0d6a*/ 	.byte	0x06
	.zero		1


	//   ....[11]....
        /*0d6c*/ 	.word	0x00000510
        /*0d70*/ 	.word	0x000000ff
        /*0d74*/ 	.word	0x00022880
        /*0d78*/ 	.short	0x0100
        /*0d7a*/ 	.byte	0x06
	.zero		1


	//   ....[12]....
        /*0d7c*/ 	.word	0x00000520
        /*0d80*/ 	.word	0x000000ff
        /*0d84*/ 	.word	0x00022878
        /*0d88*/ 	.short	0x0100
        /*0d8a*/ 	.byte	0x06
	.zero		1


	//   ....[13]....
        /*0d8c*/ 	.word	0x00000530
        /*0d90*/ 	.word	0x000000ff
        /*0d94*/ 	.word	0x00022888
        /*0d98*/ 	.short	0x0100
        /*0d9a*/ 	.byte	0x06
	.zero		1


	//   ....[14]....
        /*0d9c*/ 	.word	0x00000660
        /*0da0*/ 	.word	0x000000ff
        /*0da4*/ 	.word	0x00022890
        /*0da8*/ 	.short	0x0100
        /*0daa*/ 	.byte	0x08
	.zero		1


	//   ....[15]....
        /*0dac*/ 	.word	0x00000670
        /*0db0*/ 	.word	0x000000ff
        /*0db4*/ 	.word	0x000228a0
        /*0db8*/ 	.short	0x0100
        /*0dba*/ 	.byte	0x08
	.zero		1


	//   ....[16]....
        /*0dbc*/ 	.word	0x00000680
        /*0dc0*/ 	.word	0x000000ff
        /*0dc4*/ 	.word	0x00022898
        /*0dc8*/ 	.short	0x0100
        /*0dca*/ 	.byte	0x08
	.zero		1


	//   ....[17]....
        /*0dcc*/ 	.word	0x00000690
        /*0dd0*/ 	.word	0x000000ff
        /*0dd4*/ 	.word	0x000228a8
        /*0dd8*/ 	.short	0x0100
        /*0dda*/ 	.byte	0x08
	.zero		1


	//   ....[18]....
        /*0ddc*/ 	.word	0x000007e0
        /*0de0*/ 	.word	0x000000ff
        /*0de4*/ 	.word	0x000228b0
        /*0de8*/ 	.short	0x0100
        /*0dea*/ 	.byte	0x08
	.zero		1


	//   ....[19]....
        /*0dec*/ 	.word	0x000007f0
        /*0df0*/ 	.word	0x000000ff
        /*0df4*/ 	.word	0x000228c0
        /*0df8*/ 	.short	0x0100
        /*0dfa*/ 	.byte	0x08
	.zero		1


	//   ....[20]....
        /*0dfc*/ 	.word	0x00000800
        /*0e00*/ 	.word	0x000000ff
        /*0e04*/ 	.word	0x000228b8
        /*0e08*/ 	.short	0x0100
        /*0e0a*/ 	.byte	0x08
	.zero		1


	//   ....[21]....
        /*0e0c*/ 	.word	0x00000810
        /*0e10*/ 	.word	0x000000ff
        /*0e14*/ 	.word	0x000228c8
        /*0e18*/ 	.short	0x0100
        /*0e1a*/ 	.byte	0x08
	.zero		1


	//   ....[22]....
        /*0e1c*/ 	.word	0x00001c80
        /*0e20*/ 	.word	0x000000ff
        /*0e24*/ 	.word	0x00022800
        /*0e28*/ 	.short	0x010a
        /*0e2a*/ 	.byte	0x36
	.zero		1


	//   ....[23]....
        /*0e2c*/ 	.word	0x00001d40
        /*0e30*/ 	.word	0x00000004
        /*0e34*/ 	.word	0x00022830
        /*0e38*/ 	.short	0x010a
        /*0e3a*/ 	.byte	0x3f
	.zero		1


	//   ....[24]....
        /*0e3c*/ 	.word	0x00001d80
        /*0e40*/ 	.word	0x00000004
        /*0e44*/ 	.word	0x00022830
        /*0e48*/ 	.short	0x010a
        /*0e4a*/ 	.byte	0x3f
	.zero		1


	//   ....[25]....
        /*0e4c*/ 	.word	0x00002f20
        /*0e50*/ 	.word	0x000000ff
        /*0e54*/ 	.word	0x00000000
        /*0e58*/ 	.short	0x0101
        /*0e5a*/ 	.byte	0x06
	.zero		1


	//   ....[26]....
        /*0e5c*/ 	.word	0x00005710
        /*0e60*/ 	.word	0x000000ff
        /*0e64*/ 	.word	0x00022830
        /*0e68*/ 	.short	0x010a
        /*0e6a*/ 	.byte	0x06
	.zero		1


	//   ....[27]....
        /*0e6c*/ 	.word	0x00005750
        /*0e70*/ 	.word	0x000000ff
        /*0e74*/ 	.word	0x00022830
        /*0e78*/ 	.short	0x010a
        /*0e7a*/ 	.byte	0x06
	.zero		1


	//   ....[28]....
        /*0e7c*/ 	.word	0x00006010
        /*0e80*/ 	.word	0x000000ff
        /*0e84*/ 	.word	0x00022850
        /*0e88*/ 	.short	0x010a
        /*0e8a*/ 	.byte	0x06
	.zero		1


	//   ....[29]....
        /*0e8c*/ 	.word	0x00006050
        /*0e90*/ 	.word	0x000000ff
        /*0e94*/ 	.word	0x00022850
        /*0e98*/ 	.short	0x010a
        /*0e9a*/ 	.byte	0x06
	.zero		1


	//   ....[30]....
        /*0e9c*/ 	.word	0x000069c0
        /*0ea0*/ 	.word	0x000000ff
        /*0ea4*/ 	.word	0x00000000
        /*0ea8*/ 	.short	0x0101
        /*0eaa*/ 	.byte	0x06
	.zero		1


	//   ....[31]....
        /*0eac*/ 	.word	0x000083a0
        /*0eb0*/ 	.word	0x000000ff
        /*0eb4*/ 	.word	0x00000000
        /*0eb8*/ 	.short	0x0101
        /*0eba*/ 	.byte	0x06
	.zero		1


	//   ....[32]....
        /*0ebc*/ 	.word	0x00008a30
        /*0ec0*/ 	.word	0x000000ff
        /*0ec4*/ 	.word	0x00022850
        /*0ec8*/ 	.short	0x010a
        /*0eca*/ 	.byte	0x05
	.zero		1


	//   ....[33]....
        /*0ecc*/ 	.word	0x00008a70
        /*0ed0*/ 	.word	0x000000ff
        /*0ed4*/ 	.word	0x00022850
        /*0ed8*/ 	.short	0x010a
        /*0eda*/ 	.byte	0x05
	.zero		1


	//   ....[34]....
        /*0edc*/ 	.word	0x00009070
        /*0ee0*/ 	.word	0x000000ff
        /*0ee4*/ 	.word	0x00000000
        /*0ee8*/ 	.short	0x0101
        /*0eea*/ 	.byte	0x04
	.zero		1


	//   ....[35]....
        /*0eec*/ 	.word	0x0000b410
        /*0ef0*/ 	.word	0x00000024
        /*0ef4*/ 	.word	0x00000000
        /*0ef8*/ 	.short	0x0101
        /*0efa*/ 	.byte	0x3f
	.zero		1


	//   ....[36]....
        /*0efc*/ 	.word	0x0000b880
        /*0f00*/ 	.word	0x00000024
        /*0f04*/ 	.word	0x00000000
        /*0f08*/ 	.short	0x0101
        /*0f0a*/ 	.byte	0x3f
	.zero		1


	//   ....[37]....
        /*0f0c*/ 	.word	0x0000f360
        /*0f10*/ 	.word	0x00000000
        /*0f14*/ 	.word	0x00022880
        /*0f18*/ 	.short	0x010a
        /*0f1a*/ 	.byte	0x3f
	.zero		1


	//   ....[38]....
        /*0f1c*/ 	.word	0x0000fbe0
        /*0f20*/ 	.word	0x00000000
        /*0f24*/ 	.word	0x00022870
        /*0f28*/ 	.short	0x0107
        /*0f2a*/ 	.byte	0x3f
	.zero		1


	//   ....[39]....
        /*0f2c*/ 	.word	0x0000fca0
        /*0f30*/ 	.word	0x00000000
        /*0f34*/ 	.word	0x00022870
        /*0f38*/ 	.short	0x0101
        /*0f3a*/ 	.byte	0x3f
	.zero		1


	//   ....[40]....
        /*0f3c*/ 	.word	0x0000fcd0
        /*0f40*/ 	.word	0x00000000
        /*0f44*/ 	.word	0x00022840
        /*0f48*/ 	.short	0x010a
        /*0f4a*/ 	.byte	0x3f
	.zero		1


	//   ....[41]....
        /*0f4c*/ 	.word	0x000103e0
        /*0f50*/ 	.word	0x00000000
        /*0f54*/ 	.word	0x00022830
        /*0f58*/ 	.short	0x0107
        /*0f5a*/ 	.byte	0x3f
	.zero		1


	//   ....[42]....
        /*0f5c*/ 	.word	0x000104a0
        /*0f60*/ 	.word	0x00000000
        /*0f64*/ 	.word	0x00022830
        /*0f68*/ 	.short	0x0101
        /*0f6a*/ 	.byte	0x3f
	.zero		1


	//   ....[43]....
        /*0f6c*/ 	.word	0x00010dd0
        /*0f70*/ 	.word	0x00000010
        /*0f74*/ 	.word	0x00022800
        /*0f78*/ 	.short	0x0107
        /*0f7a*/ 	.byte	0x3f
	.zero		1


	//   ....[44]....
        /*0f7c*/ 	.word	0x00010ec0
        /*0f80*/ 	.word	0x00000010
        /*0f84*/ 	.word	0x00022800
        /*0f88*/ 	.short	0x0101
        /*0f8a*/ 	.byte	0x3f
	.zero		1


	//   ....[45]....
        /*0f8c*/ 	.word	0x00010ee0
        /*0f90*/ 	.word	0x00000010
        /*0f94*/ 	.word	0x00022820
        /*0f98*/ 	.short	0x010a
        /*0f9a*/ 	.byte	0x3f
	.zero		1


	//   ....[46]....
        /*0f9c*/ 	.word	0x000113b0
        /*0fa0*/ 	.word	0x00000000
        /*0fa4*/ 	.word	0x00022880
        /*0fa8*/ 	.short	0x010a
        /*0faa*/ 	.byte	0x3f
	.zero		1


	//   ....[47]....
        /*0fac*/ 	.word	0x00011990
        /*0fb0*/ 	.word	0x00000000
        /*0fb4*/ 	.word	0x00022870
        /*0fb8*/ 	.short	0x0107
        /*0fba*/ 	.byte	0x3f
	.zero		1


	//   ....[48]....
        /*0fbc*/ 	.word	0x00011a50
        /*0fc0*/ 	.word	0x00000000
        /*0fc4*/ 	.word	0x00022870
        /*0fc8*/ 	.short	0x0101
        /*0fca*/ 	.byte	0x3f
	.zero		1


	//   ....[49]....
        /*0fcc*/ 	.word	0x00011a80
        /*0fd0*/ 	.word	0x00000000
        /*0fd4*/ 	.word	0x00022840
        /*0fd8*/ 	.short	0x010a
        /*0fda*/ 	.byte	0x3f
	.zero		1


	//   ....[50]....
        /*0fdc*/ 	.word	0x00012020
        /*0fe0*/ 	.word	0x00000000
        /*0fe4*/ 	.word	0x00022830
        /*0fe8*/ 	.short	0x0107
        /*0fea*/ 	.byte	0x3f
	.zero		1


	//   ....[51]....
        /*0fec*/ 	.word	0x000120e0
        /*0ff0*/ 	.word	0x00000000
        /*0ff4*/ 	.word	0x00022830
        /*0ff8*/ 	.short	0x0101
        /*0ffa*/ 	.byte	0x3f
	.zero		1


	//   ....[52]....
        /*0ffc*/ 	.word	0x00012170
        /*1000*/ 	.word	0x00000012
        /*1004*/ 	.word	0x00022870
        /*1008*/ 	.short	0x010a
        /*100a*/ 	.byte	0x3f
	.zero		1


	//   ....[53]....
        /*100c*/ 	.word	0x00012200
        /*1010*/ 	.word	0x00000012
        /*1014*/ 	.word	0x00022860
        /*1018*/ 	.short	0x010a
        /*101a*/ 	.byte	0x3f
	.zero		1


	//   ....[54]....
        /*101c*/ 	.word	0x00012700
        /*1020*/ 	.word	0x00000012
        /*1024*/ 	.word	0x00022850
        /*1028*/ 	.short	0x0101
        /*102a*/ 	.byte	0x3f
	.zero		1


	//   ....[55]....
        /*102c*/ 	.word	0x00012790
        /*1030*/ 	.word	0x00000012
        /*1034*/ 	.word	0x00000000
        /*1038*/ 	.short	0x0101
        /*103a*/ 	.byte	0x3f
	.zero		1


	//   ....[56]....
        /*103c*/ 	.word	0x00012960
        /*1040*/ 	.word	0x00000011
        /*1044*/ 	.word	0x00022870
        /*1048*/ 	.short	0x010a
        /*104a*/ 	.byte	0x3f
	.zero		1


	//   ....[57]....
        /*104c*/ 	.word	0x000129f0
        /*1050*/ 	.word	0x00000011
        /*1054*/ 	.word	0x00022860
        /*1058*/ 	.short	0x010a
        /*105a*/ 	.byte	0x3f
	.zero		1


	//   ....[58]....
        /*105c*/ 	.word	0x00012ef0
        /*1060*/ 	.word	0x00000011
        /*1064*/ 	.word	0x00022850
        /*1068*/ 	.short	0x0101
        /*106a*/ 	.byte	0x3f
	.zero		1


	//   ....[59]....
        /*106c*/ 	.word	0x00012fb0
        /*1070*/ 	.word	0x00000011
        /*1074*/ 	.word	0x00000000
        /*1078*/ 	.short	0x0101
        /*107a*/ 	.byte	0x3f
	.zero		1


	//   ....[60]....
        /*107c*/ 	.word	0x00013d30
        /*1080*/ 	.word	0x00000007
        /*1084*/ 	.word	0x00022820
        /*1088*/ 	.short	0x010a
        /*108a*/ 	.byte	0x3f
	.zero		1


	//   ....[61]....
        /*108c*/ 	.word	0x00013eb0
        /*1090*/ 	.word	0x00000005
        /*1094*/ 	.word	0x00022840
        /*1098*/ 	.short	0x010a
        /*109a*/ 	.byte	0x3f
	.zero		1


	//   ....[62]....
        /*109c*/ 	.word	0x00013f50
        /*10a0*/ 	.word	0x00000003
        /*10a4*/ 	.word	0x00022840
        /*10a8*/ 	.short	0x010a
        /*10aa*/ 	.byte	0x3f
	.zero		1


	//   ....[63]....
        /*10ac*/ 	.word	0x00013f90
        /*10b0*/ 	.word	0x00000005
        /*10b4*/ 	.word	0x00022860
        /*10b8*/ 	.short	0x010a
        /*10ba*/ 	.byte	0x3f
	.zero		1


	//   ....[64]....
        /*10bc*/ 	.word	0x00013fd0
        /*10c0*/ 	.word	0x00000003
        /*10c4*/ 	.word	0x00022860
        /*10c8*/ 	.short	0x010a
        /*10ca*/ 	.byte	0x3f
	.zero		1


	//   ....[65]....
        /*10cc*/ 	.word	0x00014010
        /*10d0*/ 	.word	0x00000005
        /*10d4*/ 	.word	0x00022880
        /*10d8*/ 	.short	0x010a
        /*10da*/ 	.byte	0x3f
	.zero		1


	//   ....[66]....
        /*10dc*/ 	.word	0x00014050
        /*10e0*/ 	.word	0x00000003
        /*10e4*/ 	.word	0x00022880
        /*10e8*/ 	.short	0x010a
        /*10ea*/ 	.byte	0x3f
	.zero		1


	//   ....[67]....
        /*10ec*/ 	.word	0x000140c0
        /*10f0*/ 	.word	0x00000003
        /*10f4*/ 	.word	0x00022800
        /*10f8*/ 	.short	0x010a
        /*10fa*/ 	.byte	0x3f
	.zero		1


	//   ....[68]....
        /*10fc*/ 	.word	0x00014110
        /*1100*/ 	.word	0x00000004
        /*1104*/ 	.word	0x00022830
        /*1108*/ 	.short	0x010a
        /*110a*/ 	.byte	0x3f
	.zero		1


	//   ....[69]....
        /*110c*/ 	.word	0x00014170
        /*1110*/ 	.word	0x00000009
        /*1114*/ 	.word	0x00022830
        /*1118*/ 	.short	0x010a
        /*111a*/ 	.byte	0x3f
	.zero		1


	//   ....[70]....
        /*111c*/ 	.word	0x000141d0
        /*1120*/ 	.word	0x00000009
        /*1124*/ 	.word	0x00022850
        /*1128*/ 	.short	0x010a
        /*112a*/ 	.byte	0x3f
	.zero		1


	//   ....[71]....
        /*112c*/ 	.word	0x00014230
        /*1130*/ 	.word	0x00000003
        /*1134*/ 	.word	0x00022850
        /*1138*/ 	.short	0x010a
        /*113a*/ 	.byte	0x3f
	.zero		1


	//   ....[72]....
        /*113c*/ 	.word	0x00014330
        /*1140*/ 	.word	0x00000000
        /*1144*/ 	.word	0x00022880
        /*1148*/ 	.short	0x010a
        /*114a*/ 	.byte	0x3f
	.zero		1


	//   ....[73]....
        /*114c*/ 	.word	0x00015010
        /*1150*/ 	.word	0x00000000
        /*1154*/ 	.word	0x00022840
        /*1158*/ 	.short	0x010a
        /*115a*/ 	.byte	0x3f
	.zero		1


	//   ....[74]....
        /*115c*/ 	.word	0x000164a0
        /*1160*/ 	.word	0x00000010
        /*1164*/ 	.word	0x00022820
        /*1168*/ 	.short	0x010a
        /*116a*/ 	.byte	0x3f
	.zero		1


	//   ....[75]....
        /*116c*/ 	.word	0x000164f0
        /*1170*/ 	.word	0x00000000
        /*1174*/ 	.word	0x00022880
        /*1178*/ 	.short	0x010a
        /*117a*/ 	.byte	0x3f
	.zero		1


	//   ....[76]....
        /*117c*/ 	.word	0x00017020
        /*1180*/ 	.word	0x00000000
        /*1184*/ 	.word	0x00022840
        /*1188*/ 	.short	0x010a
        /*118a*/ 	.byte	0x3f
	.zero		1


	//   ....[77]....
        /*118c*/ 	.word	0x00017b30
        /*1190*/ 	.word	0x00000012
        /*1194*/ 	.word	0x00022870
        /*1198*/ 	.short	0x010a
        /*119a*/ 	.byte	0x3f
	.zero		1


	//   ....[78]....
        /*119c*/ 	.word	0x00017b80
        /*11a0*/ 	.word	0x00000012
        /*11a4*/ 	.word	0x00022860
        /*11a8*/ 	.short	0x010a
        /*11aa*/ 	.byte	0x3f
	.zero		1


	//   ....[79]....
        /*11ac*/ 	.word	0x00017bd0
        /*11b0*/ 	.word	0x00000011
        /*11b4*/ 	.word	0x00022870
        /*11b8*/ 	.short	0x010a
        /*11ba*/ 	.byte	0x3f
	.zero		1


	//   ....[80]....
        /*11bc*/ 	.word	0x00017c20
        /*11c0*/ 	.word	0x00000011
        /*11c4*/ 	.word	0x00022860
        /*11c8*/ 	.short	0x010a
        /*11ca*/ 	.byte	0x3f
	.zero		1


	//   ....[81]....
        /*11cc*/ 	.word	0x00017c70
        /*11d0*/ 	.word	0x00000007
        /*11d4*/ 	.word	0x00022820
        /*11d8*/ 	.short	0x010a
        /*11da*/ 	.byte	0x3f
	.zero		1


	//   ....[82]....
        /*11dc*/ 	.word	0x00017e10
        /*11e0*/ 	.word	0x00000005
        /*11e4*/ 	.word	0x00022840
        /*11e8*/ 	.short	0x010a
        /*11ea*/ 	.byte	0x3f
	.zero		1


	//   ....[83]....
        /*11ec*/ 	.word	0x00017e60
        /*11f0*/ 	.word	0x00000003
        /*11f4*/ 	.word	0x00022840
        /*11f8*/ 	.short	0x010a
        /*11fa*/ 	.byte	0x3f
	.zero		1


	//   ....[84]....
        /*11fc*/ 	.word	0x00017eb0
        /*1200*/ 	.word	0x00000005
        /*1204*/ 	.word	0x00022860
        /*1208*/ 	.short	0x010a
        /*120a*/ 	.byte	0x3f
	.zero		1


	//   ....[85]....
        /*120c*/ 	.word	0x00017f00
        /*1210*/ 	.word	0x00000003
        /*1214*/ 	.word	0x00022860
        /*1218*/ 	.short	0x010a
        /*121a*/ 	.byte	0x3f
	.zero		1


	//   ....[86]....
        /*121c*/ 	.word	0x00017f50
        /*1220*/ 	.word	0x00000005
        /*1224*/ 	.word	0x00022880
        /*1228*/ 	.short	0x010a
        /*122a*/ 	.byte	0x3f
	.zero		1


	//----- nvinfo : EIATTR_NUM_MBARRIERS
	.align		4
.L_121:
        /*122c*/ 	.byte	0x03, 0x38
        /*122e*/ 	.short	0x0016


	//----- nvinfo : EIATTR_EXIT_INSTR_OFFSETS
	.align		4
        /*1230*/ 	.byte	0x04, 0x1c
        /*1232*/ 	.short	(.L_123 - .L_122)


	//   ....[0]....
.L_122:
        /*1234*/ 	.word	0x000009c0


	//   ....[1]....
        /*1238*/ 	.word	0x0000cfb0


	//   ....[2]....
        /*123c*/ 	.word	0x000140a0


	//----- nvinfo : EIATTR_MAX_THREADS
	.align		4
.L_123:
        /*1240*/ 	.byte	0x04, 0x05
        /*1242*/ 	.short	(.L_125 - .L_124)
.L_124:
        /*1244*/ 	.word	0x00000180
        /*1248*/ 	.word	0x00000001
        /*124c*/ 	.word	0x00000001


	//----- nvinfo : EIATTR_CRS_STACK_SIZE
	.align		4
.L_125:
        /*1250*/ 	.byte	0x04, 0x1e
        /*1252*/ 	.short	(.L_127 - .L_126)
.L_126:
        /*1254*/ 	.word	0x00000000


	//----- nvinfo : EIATTR_CBANK_PARAM_SIZE
	.align		4
.L_127:
        /*1258*/ 	.byte	0x03, 0x19
        /*125a*/ 	.short	0x0af0


	//----- nvinfo : EIATTR_PARAM_CBANK
	.align		4
        /*125c*/ 	.byte	0x04, 0x0a
        /*125e*/ 	.short	(.L_129 - .L_128)
	.align		4
.L_128:
        /*1260*/ 	.word	index@(.nv.constant0._ZN7cutlass13device_kernelIN5flash11enable_sm90INS1_16FlashAttnFwdSm90INS1_25CollectiveMainloopFwdSm90ILi2EN4cute5tupleIJNS5_1CILi1EEES8_S8_EEENS6_IJNS7_ILi128EEENS7_ILi160EEESA_EEELi128ENS_12float_e4m3_tEfNS_4arch4Sm90ELb0ELb0ELb1ELb1ELb1ELb0ELb0ELb1ELb1ELb1ELb1ELb0EEENS1_21CollectiveEpilogueFwdINS6_IJSA_SA_SB_EEES9_NS_10bfloat16_tESF_Li256ELb1ELb1ELb1ELb1EEENS1_36VarlenDynamicPersistentTileSchedulerILi128ELi160ELi256ELi128ELb1ELb1ELb1ELb0ELb1ELb1EEEEEEEEEvNT_6ParamsE)
        /*1264*/ 	.short	0x0210
        /*1266*/ 	.short	0x0af0


	//----- nvinfo : EIATTR_SW_WAR
	.align		4
.L_129:
        /*1268*/ 	.byte	0x04, 0x36
        /*126a*/ 	.short	(.L_131 - .L_130)
.L_130:
        /*126c*/ 	.word	0x00000008
.L_131:


//--------------------- .nv.info._ZN7cutlass13device_kernelIN5flash11enable_sm90INS1_16FlashAttnFwdSm90INS1_25CollectiveMainloopFwdSm90ILi2EN4cute5tupleIJNS5_1CILi1EEES8_S8_EEENS6_IJNS7_ILi128EEENS7_ILi160EEESA_EEELi128ENS_12float_e4m3_tEfNS_4arch4Sm90ELb0ELb0ELb1ELb1ELb1ELb1ELb0ELb1ELb1ELb1ELb1ELb0EEENS1_21CollectiveEpilogueFwdINS6_IJSA_SA_SB_EEES9_NS_10bfloat16_tESF_Li256ELb1ELb1ELb1ELb1EEENS1_36VarlenDynamicPersistentTileSchedulerILi128ELi160ELi256ELi128ELb1ELb1ELb1ELb0ELb1ELb1EEEEEEEEEvNT_6ParamsE --------------------------
	.section	.nv.info._ZN7cutlass13device_kernelIN5flash11enable_sm90INS1_16FlashAttnFwdSm90INS1_25CollectiveMainloopFwdSm90ILi2EN4cute5tupleIJNS5_1CILi1EEES8_S8_EEENS6_IJNS7_ILi128EEENS7_ILi160EEESA_EEELi128ENS_12float_e4m3_tEfNS_4arch4Sm90ELb0ELb0ELb1ELb1ELb1ELb1ELb0ELb1ELb1ELb1ELb1ELb0EEENS1_21CollectiveEpilogueFwdINS6_IJSA_SA_SB_EEES9_NS_10bfloat16_tESF_Li256ELb1ELb1ELb1ELb1EEENS1_36VarlenDynamicPersistentTileSchedulerILi128ELi160ELi256ELi128ELb1ELb1ELb1ELb0ELb1ELb1EEEEEEEEEvNT_6ParamsE,"",@"SHT_CUDA_INFO"
	.sectionflags	@""
	.align	4


	//----- nvinfo : EIATTR_CUDA_API_VERSION
	.align		4
        /*0000*/ 	.byte	0x04, 0x37
        /*0002*/ 	.short	(.L_133 - .L_132)
.L_132:
        /*0004*/ 	.word	0x00000082


	//----- nvinfo : EIATTR_KPARAM_INFO
	.align		4
.L_133:
        /*0008*/ 	.byte	0x04, 0x17
        /*000a*/ 	.short	(.L_135 - .L_134)
.L_134:
        /*000c*/ 	.word	0x00000000
        /*0010*/ 	.short	0x0000
        /*0012*/ 	.short	0x0070
        /*0014*/ 	.byte	0x00, 0xf0, 0x01, 0x2a


	//----- nvinfo : EIATTR_SPARSE_MMA_MASK
	.align		4
.L_135:
        /*0018*/ 	.byte	0x03, 0x50
        /*001a*/ 	.short	0x0000


	//----- nvinfo : EIATTR_MAXREG_COUNT
	.align		4
        /*001c*/ 	.byte	0x03, 0x1b
        /*001e*/ 	.short	0x00a8


	//----- nvinfo : EIATTR_NUM_BARRIERS
	.align		4
        /*0020*/ 	.byte	0x02, 0x4c
        /*0022*/ 	.byte	0x10
	.zero		1


	//----- nvinfo : EIATTR_EXTERNS
	.align		4
        /*0024*/ 	.byte	0x04, 0x0f
        /*0026*/ 	.short	(.L_137 - .L_136)


	//   ....[0]....
	.align		4
.L_136:
        /*0028*/ 	.word	index@(__assertfail)


	//----- nvinfo : EIATTR_ANNOTATIONS
	.align		4
.L_137:
        /*002c*/ 	.byte	0x04, 0x55
        /*002e*/ 	.short	(.L_139 - .L_138)


	//   ....[0]....
.L_138:
        /* <DEDUP_REMOVED lines=32> */
        /*0224*/ 	.byte	0x60, 0x72, 0x02, 0x00


	//----- nvinfo : EIATTR_MERCURY_ISA_VERSION
	.align		4
.L_139:
        /*0228*/ 	.byte	0x03, 0x5f
        /*022a*/ 	.short	0x0101


	//----- nvinfo : EIATTR_UNUSED_LOAD_BYTE_OFFSET
	.align		4
        /*022c*/ 	.byte	0x04, 0x44
        /*022e*/ 	.short	(.L_141 - .L_140)


	//   ....[0]....
.L_140:
        /*0230*/ 	.word	0x00000aa0
        /*0234*/ 	.word	0x0000fff0


	//   ....[1]....
        /*0238*/ 	.word	0x000164a0
        /*023c*/ 	.word	0x0000fff0


	//----- nvinfo : EIATTR_INT_WARP_WIDE_INSTR_OFFSETS
	.align		4
.L_141:
        /*0240*/ 	.byte	0x04, 0x31
        /*0242*/ 	.short	(.L_143 - .L_142)


	//   ....[0]....
.L_142:
        /*0244*/ 	.word	0x00000130


	//   ....[1]....
        /*0248*/ 	.word	0x00000170


	//   ....[2]....
        /*024c*/ 	.word	0x000001e0


	//   ....[3]....
        /*0250*/ 	.word	0x0001ce70


	//   ....[4]....
        /*0254*/ 	.word	0x0001cf00


	//   ....[5]....
        /*0258*/ 	.word	0x00020ff0


	//   ....[6]....
        /*025c*/ 	.word	0x00021080


	//----- nvinfo : EIATTR_COOP_GROUP_MASK_REGIDS
	.align		4
.L_143:
        /*0260*/ 	.byte	0x04, 0x29
        /*0262*/ 	.short	(.L_145 - .L_144)


	//   ....[0]....
.L_144:
        /*0264*/ 	.word	0xffffffff


	//   ....[1]....
        /*0268*/ 	.word	0xffffffff


	//   ....[2]....
        /*026c*/ 	.word	0xffffffff


	//   ....[3]....
        /*0270*/ 	.word	0xffffffff


	//   ....[4]....
        /*0274*/ 	.word	0xffffffff


	//   ....[5]....
        /*0278*/ 	.word	0xffffffff


	//   ....[6]....
        /*027c*/ 	.word	0xffffffff


	//   ....[7]....
        /*0280*/ 	.word	0xffffffff


	//   ....[8]....
        /*0284*/ 	.word	0xffffffff


	//   ....[9]....
        /*0288*/ 	.word	0xffffffff


	//   ....[10]....
        /*028c*/ 	.word	0xffffffff


	//   ....[11]....
        /*0290*/ 	.word	0xffffffff


	//   ....[12]....
        /*0294*/ 	.word	0xffffffff


	//   ....[13]....
        /*0298*/ 	.word	0xffffffff


	//   ....[14]....
        /*029c*/ 	.word	0xffffffff


	//   ....[15]....
        /*02a0*/ 	.word	0xffffffff


	//   ....[16]....
        /*02a4*/ 	.word	0xffffffff


	//   ....[17]....
        /*02a8*/ 	.word	0xffffffff


	//   ....[18]....
        /*02ac*/ 	.word	0xffffffff


	//   ....[19]....
        /*02b0*/ 	.word	0xffffffff


	//   ....[20]....
        /*02b4*/ 	.word	0xffffffff


	//   ....[21]....
        /*02b8*/ 	.word	0xffffffff


	//   ....[22]....
        /*02bc*/ 	.word	0xffffffff


	//   ....[23]....
        /*02c0*/ 	.word	0xffffffff


	//   ....[24]....
        /*02c4*/ 	.word	0xffffffff


	//   ....[25]....
        /*02c8*/ 	.word	0xffffffff


	//   ....[26]....
        /*02cc*/ 	.word	0xffffffff


	//   ....[27]....
        /*02d0*/ 	.word	0xffffffff


	//   ....[28]....
        /*02d4*/ 	.word	0xffffffff


	//   ....[29]....
        /*02d8*/ 	.word	0xffffffff


	//   ....[30]....
        /*02dc*/ 	.word	0xffffffff


	//   ....[31]....
        /*02e0*/ 	.word	0xffffffff


	//   ....[32]....
        /*02e4*/ 	.word	0xffffffff


	//   ....[33]....
        /*02e8*/ 	.word	0xffffffff


	//   ....[34]....
        /*02ec*/ 	.word	0xffffffff


	//   ....[35]....
        /*02f0*/ 	.word	0xffffffff


	//   ....[36]....
        /*02f4*/ 	.word	0xffffffff


	//   ....[37]....
        /*02f8*/ 	.word	0xffffffff


	//   ....[38]....
        /*02fc*/ 	.word	0xffffffff


	//   ....[39]....
        /*0300*/ 	.word	0xffffffff


	//   ....[40]....
        /*0304*/ 	.word	0xffffffff


	//   ....[41]....
        /*0308*/ 	.word	0xffffffff


	//   ....[42]....
        /*030c*/ 	.word	0xffffffff


	//   ....[43]....
        /*0310*/ 	.word	0xffffffff


	//   ....[44]....
        /*0314*/ 	.word	0xffffffff


	//   ....[45]....
        /*0318*/ 	.word	0xffffffff


	//   ....[46]....
        /*031c*/ 	.word	0xffffffff


	//   ....[47]....
        /*0320*/ 	.word	0xffffffff


	//   ....[48]....
        /*0324*/ 	.word	0xffffffff


	//   ....[49]....
        /*0328*/ 	.word	0xffffffff


	//   ....[50]....
        /*032c*/ 	.word	0xffffffff


	//   ....[51]....
        /*0330*/ 	.word	0xffffffff


	//   ....[52]....
        /*0334*/ 	.word	0xffffffff


	//   ....[53]....
        /*0338*/ 	.word	0xffffffff


	//   ....[54]....
        /*033c*/ 	.word	0xffffffff


	//   ....[55]....
        /*0340*/ 	.word	0xffffffff


	//   ....[56]....
        /*0344*/ 	.word	0xffffffff


	//   ....[57]....
        /*0348*/ 	.word	0xffffffff


	//   ....[58]....
        /*034c*/ 	.word	0xffffffff


	//   ....[59]....
        /*0350*/ 	.word	0xffffffff


	//   ....[60]....
        /*0354*/ 	.word	0xffffffff


	//   ....[61]....
        /*0358*/ 	.word	0xffffffff


	//   ....[62]....
        /*035c*/ 	.word	0xffffffff


	//   ....[63]....
        /*0360*/ 	.word	0xffffffff


	//   ....[64]....
        /*0364*/ 	.word	0xffffffff


	//   ....[65]....
        /*0368*/ 	.word	0xffffffff


	//   ....[66]....
        /*036c*/ 	.word	0xffffffff


	//   ....[67]....
        /*0370*/ 	.word	0xffffffff


	//   ....[68]....
        /*0374*/ 	.word	0xffffffff


	//   ....[69]....
        /*0378*/ 	.word	0xffffffff


	//   ....[70]....
        /*037c*/ 	.word	0xffffffff


	//   ....[71]....
        /*0380*/ 	.word	0xffffffff


	//   ....[72]....
        /*0384*/ 	.word	0xffffffff


	//   ....[73]....
        /*0388*/ 	.word	0xffffffff


	//   ....[74]....
        /*038c*/ 	.word	0xffffffff


	//   ....[75]....
        /*0390*/ 	.word	0xffffffff


	//   ....[76]....
        /*0394*/ 	.word	0xffffffff


	//   ....[77]....
        /*0398*/ 	.word	0xffffffff


	//   ....[78]....
        /*039c*/ 	.word	0xffffffff


	//   ....[79]....
        /*03a0*/ 	.word	0xffffffff


	//   ....[80]....
        /*03a4*/ 	.word	0xffffffff


	//   ....[81]....
        /*03a8*/ 	.word	0xffffffff


	//   ....[82]....
        /*03ac*/ 	.word	0xffffffff


	//   ....[83]....
        /*03b0*/ 	.word	0xffffffff


	//   ....[84]....
        /*03b4*/ 	.word	0xffffffff


	//   ....[85]....
        /*03b8*/ 	.word	0xffffffff


	//   ....[86]....
        /*03bc*/ 	.word	0xffffffff


	//   ....[87]....
        /*03c0*/ 	.word	0xffffffff


	//   ....[88]....
        /*03c4*/ 	.word	0xffffffff


	//   ....[89]....
        /*03c8*/ 	.word	0xffffffff


	//   ....[90]....
        /*03cc*/ 	.word	0xffffffff


	//   ....[91]....
        /*03d0*/ 	.word	0xffffffff


	//   ....[92]....
        /*03d4*/ 	.word	0xffffffff


	//   ....[93]....
        /*03d8*/ 	.word	0xffffffff


	//   ....[94]....
        /*03dc*/ 	.word	0xffffffff


	//   ....[95]....
        /*03e0*/ 	.word	0xffffffff


	//   ....[96]....
        /*03e4*/ 	.word	0xffffffff


	//   ....[97]....
        /*03e8*/ 	.word	0xffffffff


	//   ....[98]....
        /*03ec*/ 	.word	0xffffffff


	//   ....[99]....
        /*03f0*/ 	.word	0xffffffff


	//   ....[100]....
        /*03f4*/ 	.word	0xffffffff


	//   ....[101]....
        /*03f8*/ 	.word	0xffffffff


	//   ....[102]....
        /*03fc*/ 	.word	0xffffffff


	//   ....[103]....
        /*0400*/ 	.word	0xffffffff


	//   ....[104]....
        /*0404*/ 	.word	0xffffffff


	//   ....[105]....
        /*0408*/ 	.word	0xffffffff


	//   ....[106]....
        /*040c*/ 	.word	0xffffffff


	//   ....[107]....
        /*0410*/ 	.word	0xffffffff


	//   ....[108]....
        /*0414*/ 	.word	0xffffffff


	//   ....[109]....
        /*0418*/ 	.word	0xffffffff


	//   ....[110]....
        /*041c*/ 	.word	0xffffffff


	//   ....[111]....
        /*0420*/ 	.word	0xffffffff


	//   ....[112]....
        /*0424*/ 	.word	0xffffffff


	//   ....[113]....
        /*0428*/ 	.word	0xffffffff


	//   ....[114]....
        /*042c*/ 	.word	0xffffffff


	//   ....[115]....
        /*0430*/ 	.word	0xffffffff


	//   ....[116]....
        /*0434*/ 	.word	0xffffffff


	//   ....[117]....
        /*0438*/ 	.word	0xffffffff


	//   ....[118]....
        /*043c*/ 	.word	0xffffffff


	//   ....[119]....
        /*0440*/ 	.word	0xffffffff


	//   ....[120]....
        /*0444*/ 	.word	0xffffffff


	//   ....[121]....
        /*0448*/ 	.word	0xffffffff


	//   ....[122]....
        /*044c*/ 	.word	0xffffffff


	//   ....[123]....
        /*0450*/ 	.word	0xffffffff


	//   ....[124]....
        /*0454*/ 	.word	0xffffffff


	//   ....[125]....
        /*0458*/ 	.word	0xffffffff


	//   ....[126]....
        /*045c*/ 	.word	0xffffffff


	//   ....[127]....
        /*0460*/ 	.word	0xffffffff


	//   ....[128]....
        /*0464*/ 	.word	0xffffffff


	//   ....[129]....
        /*0468*/ 	.word	0xffffffff


	//   ....[130]....
        /*046c*/ 	.word	0xffffffff


	//   ....[131]....
        /*0470*/ 	.word	0xffffffff


	//   ....[132]....
        /*0474*/ 	.word	0xffffffff


	//   ....[133]....
        /*0478*/ 	.word	0xffffffff


	//   ....[134]....
        /*047c*/ 	.word	0xffffffff


	//   ....[135]....
        /*0480*/ 	.word	0xffffffff


	//   ....[136]....
        /*0484*/ 	.word	0xffffffff


	//   ....[137]....
        /*0488*/ 	.word	0xffffffff


	//   ....[138]....
        /*048c*/ 	.word	0xffffffff


	//   ....[139]....
        /*0490*/ 	.word	0xffffffff


	//   ....[140]....
        /*0494*/ 	.word	0xffffffff


	//   ....[141]....
        /*0498*/ 	.word	0xffffffff


	//   ....[142]....
        /*049c*/ 	.word	0xffffffff


	//   ....[143]....
        /*04a0*/ 	.word	0xffffffff


	//   ....[144]....
        /*04a4*/ 	.word	0xffffffff


	//   ....[145]....
        /*04a8*/ 	.word	0xffffffff


	//   ....[146]....
        /*04ac*/ 	.word	0xffffffff


	//   ....[147]....
        /*04b0*/ 	.word	0xffffffff


	//   ....[148]....
        /*04b4*/ 	.word	0xffffffff


	//   ....[149]....
        /*04b8*/ 	.word	0xffffffff


	//   ....[150]....
        /*04bc*/ 	.word	0xffffffff


	//   ....[151]....
        /*04c0*/ 	.word	0xffffffff


	//   ....[152]....
        /*04c4*/ 	.word	0xffffffff


	//   ....[153]....
        /*04c8*/ 	.word	0xffffffff


	//   ....[154]....
        /*04cc*/ 	.word	0xffffffff


	//   ....[155]....
        /*04d0*/ 	.word	0xffffffff


	//   ....[156]....
        /*04d4*/ 	.word	0xffffffff


	//   ....[157]....
        /*04d8*/ 	.word	0xffffffff


	//   ....[158]....
        /*04dc*/ 	.word	0xffffffff


	//   ....[159]....
        /*04e0*/ 	.word	0xffffffff


	//   ....[160]....
        /*04e4*/ 	.word	0xffffffff


	//   ....[161]....
        /*04e8*/ 	.word	0xffffffff


	//   ....[162]....
        /*04ec*/ 	.word	0xffffffff


	//   ....[163]....
        /*04f0*/ 	.word	0xffffffff


	//   ....[164]....
        /*04f4*/ 	.word	0xffffffff


	//   ....[165]....
        /*04f8*/ 	.word	0xffffffff


	//   ....[166]....
        /*04fc*/ 	.word	0xffffffff


	//   ....[167]....
        /*0500*/ 	.word	0xffffffff


	//   ....[168]....
        /*0504*/ 	.word	0xffffffff


	//   ....[169]....
        /*0508*/ 	.word	0xffffffff


	//   ....[170]....
        /*050c*/ 	.word	0xffffffff


	//   ....[171]....
        /*0510*/ 	.word	0xffffffff


	//   ....[172]....
        /*0514*/ 	.word	0xffffffff


	//   ....[173]....
        /*0518*/ 	.word	0xffffffff


	//   ....[174]....
        /*051c*/ 	.word	0xffffffff


	//   ....[175]....
        /*0520*/ 	.word	0xffffffff


	//   ....[176]....
        /*0524*/ 	.word	0xffffffff


	//   ....[177]....
        /*0528*/ 	.word	0xffffffff


	//   ....[178]....
        /*052c*/ 	.word	0xffffffff


	//   ....[179]....
        /*0530*/ 	.word	0xffffffff


	//   ....[180]....
        /*0534*/ 	.word	0xffffffff


	//   ....[181]....
        /*0538*/ 	.word	0xffffffff


	//   ....[182]....
        /*053c*/ 	.word	0xffffffff


	//   ....[183]....
        /*0540*/ 	.word	0xffffffff


	//   ....[184]....
        /*0544*/ 	.word	0xffffffff


	//   ....[185]....
        /*0548*/ 	.word	0xffffffff


	//   ....[186]....
        /*054c*/ 	.word	0xffffffff


	//   ....[187]....
        /*0550*/ 	.word	0xffffffff


	//   ....[188]....
        /*0554*/ 	.word	0xffffffff


	//   ....[189]....
        /*0558*/ 	.word	0xffffffff


	//   ....[190]....
        /*055c*/ 	.word	0xffffffff


	//   ....[191]....
        /*0560*/ 	.word	0xffffffff


	//   ....[192]....
        /*0564*/ 	.word	0xffffffff


	//   ....[193]....
        /*0568*/ 	.word	0xffffffff


	//   ....[194]....
        /*056c*/ 	.word	0xffffffff


	//   ....[195]....
        /*0570*/ 	.word	0xffffffff


	//   ....[196]....
        /*0574*/ 	.word	0xffffffff


	//   ....[197]....
        /*0578*/ 	.word	0xffffffff


	//   ....[198]....
        /*057c*/ 	.word	0xffffffff


	//   ....[199]....
        /*0580*/ 	.word	0xffffffff


	//   ....[200]....
        /*0584*/ 	.word	0xffffffff


	//   ....[201]....
        /*0588*/ 	.word	0xffffffff


	//   ....[202]....
        /*058c*/ 	.word	0xffffffff


	//   ....[203]....
        /*0590*/ 	.word	0xffffffff


	//   ....[204]....
        /*0594*/ 	.word	0xffffffff


	//   ....[205]....
        /*0598*/ 	.word	0xffffffff


	//   ....[206]....
        /*059c*/ 	.word	0xffffffff


	//   ....[207]....
        /*05a0*/ 	.word	0xffffffff


	//   ....[208]....
        /*05a4*/ 	.word	0xffffffff


	//   ....[209]....
        /*05a8*/ 	.word	0xffffffff


	//   ....[210]....
        /*05ac*/ 	.word	0xffffffff


	//   ....[211]....
        /*05b0*/ 	.word	0xffffffff


	//   ....[212]....
        /*05b4*/ 	.word	0xffffffff


	//   ....[213]....
        /*05b8*/ 	.word	0xffffffff


	//   ....[214]....
        /*05bc*/ 	.word	0xffffffff


	//   ....[215]....
        /*05c0*/ 	.word	0xffffffff


	//   ....[216]....
        /*05c4*/ 	.word	0xffffffff


	//   ....[217]....
        /*05c8*/ 	.word	0xffffffff


	//   ....[218]....
        /*05cc*/ 	.word	0xffffffff


	//   ....[219]....
        /*05d0*/ 	.word	0xffffffff


	//   ....[220]....
        /*05d4*/ 	.word	0xffffffff


	//   ....[221]....
        /*05d8*/ 	.word	0xffffffff


	//   ....[222]....
        /*05dc*/ 	.word	0xffffffff


	//   ....[223]....
        /*05e0*/ 	.word	0xffffffff


	//   ....[224]....
        /*05e4*/ 	.word	0xffffffff


	//   ....[225]....
        /*05e8*/ 	.word	0xffffffff


	//   ....[226]....
        /*05ec*/ 	.word	0xffffffff


	//   ....[227]....
        /*05f0*/ 	.word	0xffffffff


	//   ....[228]....
        /*05f4*/ 	.word	0xffffffff


	//   ....[229]....
        /*05f8*/ 	.word	0xffffffff


	//   ....[230]....
        /*05fc*/ 	.word	0xffffffff


	//   ....[231]....
        /*0600*/ 	.word	0xffffffff


	//   ....[232]....
        /*0604*/ 	.word	0xffffffff


	//   ....[233]....
        /*0608*/ 	.word	0xffffffff


	//   ....[234]....
        /*060c*/ 	.word	0xffffffff


	//   ....[235]....
        /*0610*/ 	.word	0xffffffff


	//   ....[236]....
        /*0614*/ 	.word	0xffffffff


	//   ....[237]....
        /*0618*/ 	.word	0xffffffff


	//   ....[238]....
        /*061c*/ 	.word	0xffffffff


	//   ....[239]....
        /*0620*/ 	.word	0xffffffff


	//   ....[240]....
        /*0624*/ 	.word	0xffffffff


	//   ....[241]....
        /*0628*/ 	.word	0xffffffff


	//   ....[242]....
        /*062c*/ 	.word	0xffffffff


	//   ....[243]....
        /*0630*/ 	.word	0xffffffff


	//   ....[244]....
        /*0634*/ 	.word	0xffffffff


	//   ....[245]....
        /*0638*/ 	.word	0xffffffff


	//   ....[246]....
        /*063c*/ 	.word	0xffffffff


	//   ....[247]....
        /*0640*/ 	.word	0xffffffff


	//   ....[248]....
        /*0644*/ 	.word	0xffffffff


	//   ....[249]....
        /*0648*/ 	.word	0xffffffff


	//   ....[250]....
        /*064c*/ 	.word	0xffffffff


	//   ....[251]....
        /*0650*/ 	.word	0xffffffff


	//   ....[252]....
        /*0654*/ 	.word	0xffffffff


	//   ....[253]....
        /*0658*/ 	.word	0xffffffff


	//   ....[254]....
        /*065c*/ 	.word	0xffffffff


	//   ....[255]....
        /*0660*/ 	.word	0xffffffff


	//   ....[0]....
        /*0664*/ 	.word	0xffffffff


	//   ....[1]....
        /*0668*/ 	.word	0xffffffff


	//   ....[2]....
        /*066c*/ 	.word	0xffffffff


	//   ....[3]....
        /*0670*/ 	.word	0xffffffff


	//   ....[4]....
        /*0674*/ 	.word	0xffffffff


	//   ....[5]....
        /*0678*/ 	.word	0xffffffff


	//   ....[6]....
        /*067c*/ 	.word	0xffffffff


	//   ....[7]....
        /*0680*/ 	.word	0xffffffff


	//   ....[8]....
        /*0684*/ 	.word	0xffffffff


	//   ....[9]....
        /*0688*/ 	.word	0xffffffff


	//   ....[10]....
        /*068c*/ 	.word	0xffffffff


	//   ....[11]....
        /*0690*/ 	.word	0xffffffff


	//   ....[12]....
        /*0694*/ 	.word	0xffffffff


	//   ....[13]....
        /*0698*/ 	.word	0xffffffff


	//   ....[14]....
        /*069c*/ 	.word	0xffffffff


	//   ....[15]....
        /*06a0*/ 	.word	0xffffffff


	//   ....[16]....
        /*06a4*/ 	.word	0xffffffff


	//   ....[17]....
        /*06a8*/ 	.word	0x0500000f


	//   ....[18]....
        /*06ac*/ 	.word	0x0500000f


	//   ....[19]....
        /*06b0*/ 	.word	0x0500000f


	//   ....[20]....
        /*06b4*/ 	.word	0x0500000f


	//   ....[21]....
        /*06b8*/ 	.word	0x0500000f


	//   ....[22]....
        /*06bc*/ 	.word	0x0500000f


	//   ....[23]....
        /*06c0*/ 	.word	0x0500000f


	//   ....[24]....
        /*06c4*/ 	.word	0x0500000f


	//   ....[25]....
        /*06c8*/ 	.word	0x0500000f


	//   ....[26]....
        /*06cc*/ 	.word	0x0500000f


	//   ....[27]....
        /*06d0*/ 	.word	0x0500000f


	//   ....[28]....
        /*06d4*/ 	.word	0x0500000f


	//   ....[29]....
        /*06d8*/ 	.word	0x0500000f


	//   ....[30]....
        /*06dc*/ 	.word	0x0500000f


	//   ....[31]....
        /*06e0*/ 	.word	0x0500000f


	//   ....[32]....
        /*06e4*/ 	.word	0x0500000f


	//   ....[33]....
        /*06e8*/ 	.word	0x0500000f


	//   ....[34]....
        /*06ec*/ 	.word	0x0500000f


	//   ....[35]....
        /*06f0*/ 	.word	0x0500000f


	//   ....[36]....
        /*06f4*/ 	.word	0x0500000f


	//   ....[37]....
        /*06f8*/ 	.word	0x0500000f


	//   ....[38]....
        /*06fc*/ 	.word	0x0500000f


	//   ....[39]....
        /*0700*/ 	.word	0x0500000f


	//   ....[40]....
        /*0704*/ 	.word	0x0500000f


	//   ....[41]....
        /*0708*/ 	.word	0x0500000f


	//   ....[42]....
        /*070c*/ 	.word	0x0500000f


	//   ....[43]....
        /*0710*/ 	.word	0x0500000f


	//   ....[44]....
        /*0714*/ 	.word	0x0500000f


	//   ....[45]....
        /*0718*/ 	.word	0x0500000f


	//   ....[46]....
        /*071c*/ 	.word	0x0500000f


	//   ....[47]....
        /*0720*/ 	.word	0x0500000f


	//   ....[48]....
        /*0724*/ 	.word	0x0500000f


	//   ....[49]....
        /*0728*/ 	.word	0x0500000f


	//   ....[50]....
        /*072c*/ 	.word	0x0500000f


	//   ....[51]....
        /*0730*/ 	.word	0x0500000f


	//   ....[52]....
        /*0734*/ 	.word	0x0500000f


	//   ....[53]....
        /*0738*/ 	.word	0x0500000f


	//   ....[54]....
        /*073c*/ 	.word	0x0500000f


	//   ....[55]....
        /*0740*/ 	.word	0x0500000f


	//   ....[56]....
        /*0744*/ 	.word	0x0500000f


	//   ....[57]....
        /*0748*/ 	.word	0x0500000f


	//   ....[58]....
        /*074c*/ 	.word	0x0500000f


	//   ....[59]....
        /*0750*/ 	.word	0x0500000f


	//   ....[60]....
        /*0754*/ 	.word	0x0500000f


	//   ....[61]....
        /*0758*/ 	.word	0x0500000f


	//   ....[62]....
        /*075c*/ 	.word	0x0500000f


	//   ....[63]....
        /*0760*/ 	.word	0x0500000f


	//   ....[64]....
        /*0764*/ 	.word	0x0500000f


	//   ....[65]....
        /*0768*/ 	.word	0x0500000f


	//   ....[66]....
        /*076c*/ 	.word	0x0500000f


	//   ....[67]....
        /*0770*/ 	.word	0x0500000f


	//   ....[68]....
        /*0774*/ 	.word	0x0500000f


	//   ....[69]....
        /*0778*/ 	.word	0x0500000f


	//   ....[70]....
        /*077c*/ 	.word	0x0500000f


	//   ....[71]....
        /*0780*/ 	.word	0x0500000f


	//   ....[72]....
        /*0784*/ 	.word	0x0500000f


	//   ....[73]....
        /*0788*/ 	.word	0x0500000f


	//   ....[74]....
        /*078c*/ 	.word	0x0500000f


	//   ....[75]....
        /*0790*/ 	.word	0x0500000f


	//   ....[76]....
        /*0794*/ 	.word	0x0500000f


	//   ....[77]....
        /*0798*/ 	.word	0x0500000f


	//   ....[78]....
        /*079c*/ 	.word	0x0500000f


	//   ....[79]....
        /*07a0*/ 	.word	0x0500000f


	//   ....[80]....
        /*07a4*/ 	.word	0x0500000f


	//   ....[81]....
        /*07a8*/ 	.word	0x0500000f


	//   ....[82]....
        /*07ac*/ 	.word	0x0500000f


	//   ....[83]....
        /*07b0*/ 	.word	0x0500000f


	//   ....[84]....
        /*07b4*/ 	.word	0x0500000f


	//   ....[85]....
        /*07b8*/ 	.word	0x0500000f


	//   ....[86]....
        /*07bc*/ 	.word	0x0500000f


	//   ....[87]....
        /*07c0*/ 	.word	0x0500000f


	//   ....[88]....
        /*07c4*/ 	.word	0x0500000f


	//   ....[89]....
        /*07c8*/ 	.word	0x0500000f


	//   ....[90]....
        /*07cc*/ 	.word	0x0500000f


	//   ....[91]....
        /*07d0*/ 	.word	0x0500000f


	//   ....[92]....
        /*07d4*/ 	.word	0x0500000f


	//   ....[93]....
        /*07d8*/ 	.word	0x0500000f


	//   ....[94]....
        /*07dc*/ 	.word	0x0500000f


	//   ....[95]....
        /*07e0*/ 	.word	0x0500000f


	//   ....[96]....
        /*07e4*/ 	.word	0x0500000f


	//   ....[97]....
        /*07e8*/ 	.word	0x0500000f


	//   ....[98]....
        /*07ec*/ 	.word	0x0500000f


	//   ....[99]....
        /*07f0*/ 	.word	0x0500000f


	//   ....[100]....
        /*07f4*/ 	.word	0x0500000f


	//   ....[101]....
        /*07f8*/ 	.word	0x0500000f


	//   ....[102]....
        /*07fc*/ 	.word	0x0500000f


	//   ....[103]....
        /*0800*/ 	.word	0x0500000f


	//   ....[104]....
        /*0804*/ 	.word	0x0500000f


	//   ....[105]....
        /*0808*/ 	.word	0x0500000f


	//   ....[106]....
        /*080c*/ 	.word	0x0500000f


	//   ....[107]....
        /*0810*/ 	.word	0x0500000f


	//   ....[108]....
        /*0814*/ 	.word	0x0500000f


	//   ....[109]....
        /*0818*/ 	.word	0x0500000f


	//   ....[110]....
        /*081c*/ 	.word	0x0500000f


	//   ....[111]....
        /*0820*/ 	.word	0x0500000f


	//   ....[112]....
        /*0824*/ 	.word	0x0500000f


	//   ....[113]....
        /*0828*/ 	.word	0x0500000f


	//   ....[114]....
        /*082c*/ 	.word	0x0500000f


	//   ....[115]....
        /*0830*/ 	.word	0x0500000f


	//   ....[116]....
        /*0834*/ 	.word	0x0500000f


	//   ....[117]....
        /*0838*/ 	.word	0x0500000f


	//   ....[118]....
        /*083c*/ 	.word	0x0500000f


	//   ....[119]....
        /*0840*/ 	.word	0x0500000f


	//   ....[120]....
        /*0844*/ 	.word	0x0500000f


	//   ....[121]....
        /*0848*/ 	.word	0x0500000f


	//   ....[122]....
        /*084c*/ 	.word	0x0500000f


	//   ....[123]....
        /*0850*/ 	.word	0x0500000f


	//   ....[124]....
        /*0854*/ 	.word	0x0500000f


	//   ....[125]....
        /*0858*/ 	.word	0x0500000f


	//   ....[126]....
        /*085c*/ 	.word	0x0500000f


	//   ....[127]....
        /*0860*/ 	.word	0x0500000f


	//   ....[128]....
        /*0864*/ 	.word	0x0500000f


	//   ....[129]....
        /*0868*/ 	.word	0x0500000f


	//   ....[130]....
        /*086c*/ 	.word	0x0500000f


	//   ....[131]....
        /*0870*/ 	.word	0x0500000f


	//   ....[132]....
        /*0874*/ 	.word	0x0500000f


	//   ....[133]....
        /*0878*/ 	.word	0x0500000f


	//   ....[134]....
        /*087c*/ 	.word	0x0500000f


	//   ....[135]....
        /*0880*/ 	.word	0x0500000f


	//   ....[136]....
        /*0884*/ 	.word	0x0500000f


	//   ....[137]....
        /*0888*/ 	.word	0x0500000f


	//   ....[138]....
        /*088c*/ 	.word	0x0500000f


	//   ....[139]....
        /*0890*/ 	.word	0x0500000f


	//   ....[140]....
        /*0894*/ 	.word	0x0500000f


	//   ....[141]....
        /*0898*/ 	.word	0x0500000f


	//   ....[142]....
        /*089c*/ 	.word	0x0500000f


	//   ....[143]....
        /*08a0*/ 	.word	0x0500000f


	//   ....[144]....
        /*08a4*/ 	.word	0x0500000f


	//   ....[145]....
        /*08a8*/ 	.word	0x0500000f


	//   ....[146]....
        /*08ac*/ 	.word	0x0500000f


	//   ....[147]....
        /*08b0*/ 	.word	0x0500000f


	//   ....[148]....
        /*08b4*/ 	.word	0x0500000f


	//   ....[149]....
        /*08b8*/ 	.word	0x0500000f


	//   ....[150]....
        /*08bc*/ 	.word	0x0500000f


	//   ....[151]....
        /*08c0*/ 	.word	0x0500000f


	//   ....[152]....
        /*08c4*/ 	.word	0x0500000f


	//   ....[153]....
        /*08c8*/ 	.word	0x0500000f


	//   ....[154]....
        /*08cc*/ 	.word	0x0500000f


	//   ....[155]....
        /*08d0*/ 	.word	0x0500000f


	//   ....[156]....
        /*08d4*/ 	.word	0x0500000f


	//   ....[157]....
        /*08d8*/ 	.word	0x0500000f


	//   ....[158]....
        /*08dc*/ 	.word	0x0500000f


	//   ....[159]....
        /*08e0*/ 	.word	0x0500000f


	//   ....[160]....
        /*08e4*/ 	.word	0x0500000f


	//   ....[161]....
        /*08e8*/ 	.word	0x0500000f


	//   ....[162]....
        /*08ec*/ 	.word	0x0500000f


	//   ....[163]....
        /*08f0*/ 	.word	0x0500000f


	//   ....[164]....
        /*08f4*/ 	.word	0x0500000f


	//   ....[165]....
        /*08f8*/ 	.word	0x0500000f


	//   ....[166]....
        /*08fc*/ 	.word	0x0500000f


	//   ....[167]....
        /*0900*/ 	.word	0x0500000f


	//   ....[168]....
        /*0904*/ 	.word	0x0500000f


	//   ....[169]....
        /*0908*/ 	.word	0x0500000f


	//   ....[170]....
        /*090c*/ 	.word	0x0500000f


	//   ....[171]....
        /*0910*/ 	.word	0x0500000f


	//   ....[172]....
        /*0914*/ 	.word	0x0500000f


	//   ....[173]....
        /*0918*/ 	.word	0x0500000f


	//   ....[174]....
        /*091c*/ 	.word	0x0500000f


	//   ....[175]....
        /*0920*/ 	.word	0x0500000f


	//   ....[176]....
        /*0924*/ 	.word	0x0500000f


	//   ....[177]....
        /*0928*/ 	.word	0x0500000f


	//   ....[178]....
        /*092c*/ 	.word	0x0500000f


	//   ....[179]....
        /*0930*/ 	.word	0x0500000f


	//   ....[180]....
        /*0934*/ 	.word	0x0500000f


	//   ....[181]....
        /*0938*/ 	.word	0x0500000f


	//   ....[182]....
        /*093c*/ 	.word	0x0500000f


	//   ....[183]....
        /*0940*/ 	.word	0x0500000f


	//   ....[184]....
        /*0944*/ 	.word	0x0500000f


	//   ....[185]....
        /*0948*/ 	.word	0x0500000f


	//   ....[186]....
        /*094c*/ 	.word	0x0500000f


	//   ....[187]....
        /*0950*/ 	.word	0x0500000f


	//   ....[188]....
        /*0954*/ 	.word	0x0500000f


	//   ....[189]....
        /*0958*/ 	.word	0x0500000f


	//   ....[190]....
        /*095c*/ 	.word	0x0500000f


	//   ....[191]....
        /*0960*/ 	.word	0x0500000f


	//   ....[192]....
        /*0964*/ 	.word	0x0500000f


	//   ....[193]....
        /*0968*/ 	.word	0x0500000f


	//   ....[194]....
        /*096c*/ 	.word	0x0500000f


	//   ....[195]....
        /*0970*/ 	.word	0x0500000f


	//   ....[196]....
        /*0974*/ 	.word	0x0500000f


	//   ....[197]....
        /*0978*/ 	.word	0x0500000f


	//   ....[198]....
        /*097c*/ 	.word	0x0500000f


	//   ....[199]....
        /*0980*/ 	.word	0x0500000f


	//   ....[200]....
        /*0984*/ 	.word	0x0500000f


	//   ....[201]....
        /*0988*/ 	.word	0x0500000f


	//   ....[202]....
        /*098c*/ 	.word	0x0500000f


	//   ....[203]....
        /*0990*/ 	.word	0x0500000f


	//   ....[204]....
        /*0994*/ 	.word	0x0500000f


	//   ....[205]....
        /*0998*/ 	.word	0x0500000f


	//   ....[206]....
        /*099c*/ 	.word	0x0500000f


	//   ....[207]....
        /*09a0*/ 	.word	0x0500000f


	//   ....[208]....
        /*09a4*/ 	.word	0x0500000f


	//   ....[209]....
        /*09a8*/ 	.word	0x0500000f


	//   ....[210]....
        /*09ac*/ 	.word	0x0500000f


	//   ....[211]....
        /*09b0*/ 	.word	0x0500000f


	//   ....[212]....
        /*09b4*/ 	.word	0x0500000f


	//   ....[213]....
        /*09b8*/ 	.word	0x0500000f


	//   ....[214]....
        /*09bc*/ 	.word	0x0500000f


	//   ....[215]....
        /*09c0*/ 	.word	0x0500000f


	//   ....[216]....
        /*09c4*/ 	.word	0x0500000f


	//   ....[217]....
        /*09c8*/ 	.word	0x0500000f


	//   ....[218]....
        /*09cc*/ 	.word	0x0500000f


	//   ....[219]....
        /*09d0*/ 	.word	0x0500000f


	//   ....[220]....
        /*09d4*/ 	.word	0x0500000f


	//   ....[221]....
        /*09d8*/ 	.word	0x0500000f


	//   ....[222]....
        /*09dc*/ 	.word	0x0500000f


	//   ....[223]....
        /*09e0*/ 	.word	0x0500000f


	//   ....[224]....
        /*09e4*/ 	.word	0x0500000f


	//   ....[225]....
        /*09e8*/ 	.word	0x0500000f


	//   ....[226]....
        /*09ec*/ 	.word	0x0500000f


	//   ....[227]....
        /*09f0*/ 	.word	0x0500000f


	//   ....[228]....
        /*09f4*/ 	.word	0x0500000f


	//   ....[229]....
        /*09f8*/ 	.word	0x0500000f


	//   ....[230]....
        /*09fc*/ 	.word	0x0500000f


	//   ....[231]....
        /*0a00*/ 	.word	0x0500000f


	//   ....[232]....
        /*0a04*/ 	.word	0x0500000f


	//   ....[233]....
        /*0a08*/ 	.word	0x0500000f


	//   ....[234]....
        /*0a0c*/ 	.word	0x0500000f


	//   ....[235]....
        /*0a10*/ 	.word	0x0500000f


	//   ....[236]....
        /*0a14*/ 	.word	0x0500000f


	//   ....[237]....
        /*0a18*/ 	.word	0x0500000f


	//   ....[238]....
        /*0a1c*/ 	.word	0x0500000f


	//   ....[239]....
        /*0a20*/ 	.word	0x0500000f


	//   ....[240]....
        /*0a24*/ 	.word	0x0500000f


	//   ....[241]....
        /*0a28*/ 	.word	0x0500000f


	//   ....[242]....
        /*0a2c*/ 	.word	0x0500000f


	//   ....[243]....
        /*0a30*/ 	.word	0x0500000f


	//   ....[244]....
        /*0a34*/ 	.word	0x0500000f


	//----- nvinfo : EIATTR_COOP_GROUP_INSTR_OFFSETS
	.align		4
.L_145:
        /*0a38*/ 	.byte	0x04, 0x28
        /*0a3a*/ 	.short	(.L_147 - .L_146)


	//   ....[0]....
.L_146:
        /*0a3c*/ 	.word	0x00000070


	//   ....[1]....
        /*0a40*/ 	.word	0x00000140


	//   ....[2]....
        /*0a44*/ 	.word	0x00000190


	//   ....[3]....
        /*0a48*/ 	.word	0x000003c0


	//   ....[4]....
        /*0a4c*/ 	.word	0x00000520


	//   ....[5]....
        /*0a50*/ 	.word	0x00000640


	//   ....[6]....
        /*0a54*/ 	.word	0x000007a0


	//   ....[7]....
        /*0a58*/ 	.word	0x00002e90


	//   ....[8]....
        /*0a5c*/ 	.word	0x00002ea0


	//   ....[9]....
        /*0a60*/ 	.word	0x00003d30


	//   ....[10]....
        /*0a64*/ 	.word	0x00003d40


	//   ....[11]....
        /*0a68*/ 	.word	0x00004bd0


	//   ....[12]....
        /*0a6c*/ 	.word	0x00004be0


	//   ....[13]....
        /*0a70*/ 	.word	0x00005f50


	//   ....[14]....
        /*0a74*/ 	.word	0x00005f60


	//   ....[15]....
        /*0a78*/ 	.word	0x00006e30


	//   ....[16]....
        /*0a7c*/ 	.word	0x00006e40


	//   ....[17]....
        /*0a80*/ 	.word	0x00007d90


	//   ....[18]....
        /*0a84*/ 	.word	0x00007da0


	//   ....[19]....
        /*0a88*/ 	.word	0x00008ee0


	//   ....[20]....
        /*0a8c*/ 	.word	0x00008ef0


	//   ....[21]....
        /*0a90*/ 	.word	0x00009000


	//   ....[22]....
        /*0a94*/ 	.word	0x00009010


	//   ....[23]....
        /*0a98*/ 	.word	0x00009130


	//   ....[24]....
        /*0a9c*/ 	.word	0x00009140


	//   ....[25]....
        /*0aa0*/ 	.word	0x000094b0


	//   ....[26]....
        /*0aa4*/ 	.word	0x000094d0


	//   ....[27]....
        /*0aa8*/ 	.word	0x000095b0


	//   ....[28]....
        /*0aac*/ 	.word	0x000095d0


	//   ....[29]....
        /*0ab0*/ 	.word	0x000096b0


	//   ....[30]....
        /*0ab4*/ 	.word	0x000096d0


	//   ....[31]....
        /*0ab8*/ 	.word	0x00009ea0


	//   ....[32]....
        /*0abc*/ 	.word	0x0000a640


	//   ....[33]....
        /*0ac0*/ 	.word	0x0000a650


	//   ....[34]....
        /*0ac4*/ 	.word	0x0000a660


	//   ....[35]....
        /*0ac8*/ 	.word	0x0000a670


	//   ....[36]....
        /*0acc*/ 	.word	0x0000c560


	//   ....[37]....
        /*0ad0*/ 	.word	0x0000c570


	//   ....[38]....
        /*0ad4*/ 	.word	0x0000c580


	//   ....[39]....
        /*0ad8*/ 	.word	0x0000c590


	//   ....[40]....
        /*0adc*/ 	.word	0x00010490


	//   ....[41]....
        /*0ae0*/ 	.word	0x00010500


	//   ....[42]....
        /*0ae4*/ 	.word	0x00010ba0


	//   ....[43]....
        /*0ae8*/ 	.word	0x00010c30


	//   ....[44]....
        /*0aec*/ 	.word	0x00013c60


	//   ....[45]....
        /*0af0*/ 	.word	0x00013cc0


	//   ....[46]....
        /*0af4*/ 	.word	0x000141b0


	//   ....[47]....
        /*0af8*/ 	.word	0x000141d0


	//   ....[48]....
        /*0afc*/ 	.word	0x00015c70


	//   ....[49]....
        /*0b00*/ 	.word	0x00015c80


	//   ....[50]....
        /*0b04*/ 	.word	0x00015d00


	//   ....[51]....
        /*0b08*/ 	.word	0x00015d10


	//   ....[52]....
        /*0b0c*/ 	.word	0x00016900


	//   ....[53]....
        /*0b10*/ 	.word	0x00016940


	//   ....[54]....
        /*0b14*/ 	.word	0x00016970


	//   ....[55]....
        /*0b18*/ 	.word	0x000169a0


	//   ....[56]....
        /*0b1c*/ 	.word	0x000169d0


	//   ....[57]....
        /*0b20*/ 	.word	0x00016a00


	//   ....[58]....
        /*0b24*/ 	.word	0x00016a30


	//   ....[59]....
        /*0b28*/ 	.word	0x00016a60


	//   ....[60]....
        /*0b2c*/ 	.word	0x00016a90


	//   ....[61]....
        /*0b30*/ 	.word	0x00016ac0


	//   ....[62]....
        /*0b34*/ 	.word	0x00016af0


	//   ....[63]....
        /*0b38*/ 	.word	0x00016b20


	//   ....[64]....
        /*0b3c*/ 	.word	0x00016b50


	//   ....[65]....
        /*0b40*/ 	.word	0x00016b80


	//   ....[66]....
        /*0b44*/ 	.word	0x00016bb0


	//   ....[67]....
        /*0b48*/ 	.word	0x00016be0


	//   ....[68]....
        /*0b4c*/ 	.word	0x00016c10


	//   ....[69]....
        /*0b50*/ 	.word	0x00016c40


	//   ....[70]....
        /*0b54*/ 	.word	0x00016c70


	//   ....[71]....
        /*0b58*/ 	.word	0x00016ca0


	//   ....[72]....
        /*0b5c*/ 	.word	0x00016cd0


	//   ....[73]....
        /*0b60*/ 	.word	0x00016d00


	//   ....[74]....
        /*0b64*/ 	.word	0x00016d30


	//   ....[75]....
        /*0b68*/ 	.word	0x00016d60


	//   ....[76]....
        /*0b6c*/ 	.word	0x00016d90


	//   ....[77]....
        /*0b70*/ 	.word	0x00016dc0


	//   ....[78]....
        /*0b74*/ 	.word	0x00016df0


	//   ....[79]....
        /*0b78*/ 	.word	0x00016e20


	//   ....[80]....
        /*0b7c*/ 	.word	0x00016e50


	//   ....[81]....
        /*0b80*/ 	.word	0x00016e80


	//   ....[82]....
        /*0b84*/ 	.word	0x00016eb0


	//   ....[83]....
        /*0b88*/ 	.word	0x00016ee0


	//   ....[84]....
        /*0b8c*/ 	.word	0x00016f10


	//   ....[85]....
        /*0b90*/ 	.word	0x00016f40


	//   ....[86]....
        /*0b94*/ 	.word	0x00016f70


	//   ....[87]....
        /*0b98*/ 	.word	0x00016fa0


	//   ....[88]....
        /*0b9c*/ 	.word	0x00016fd0


	//   ....[89]....
        /*0ba0*/ 	.word	0x00017000


	//   ....[90]....
        /*0ba4*/ 	.word	0x00017030


	//   ....[91]....
        /*0ba8*/ 	.word	0x00017060


	//   ....[92]....
        /*0bac*/ 	.word	0x00017090


	//   ....[93]....
        /*0bb0*/ 	.word	0x000170a0


	//   ....[94]....
        /*0bb4*/ 	.word	0x000170b0


	//   ....[95]....
        /*0bb8*/ 	.word	0x000170c0


	//   ....[96]....
        /*0bbc*/ 	.word	0x000170d0


	//   ....[97]....
        /*0bc0*/ 	.word	0x000170e0


	//   ....[98]....
        /*0bc4*/ 	.word	0x000170f0


	//   ....[99]....
        /*0bc8*/ 	.word	0x00017100


	//   ....[100]....
        /*0bcc*/ 	.word	0x00017130


	//   ....[101]....
        /*0bd0*/ 	.word	0x00017160


	//   ....[102]....
        /*0bd4*/ 	.word	0x00017190


	//   ....[103]....
        /*0bd8*/ 	.word	0x000171c0


	//   ....[104]....
        /*0bdc*/ 	.word	0x000171f0


	//   ....[105]....
        /*0be0*/ 	.word	0x00017220


	//   ....[106]....
        /*0be4*/ 	.word	0x00017250


	//   ....[107]....
        /*0be8*/ 	.word	0x00017280


	//   ....[108]....
        /*0bec*/ 	.word	0x000172b0


	//   ....[109]....
        /*0bf0*/ 	.word	0x000172d0


	//   ....[110]....
        /*0bf4*/ 	.word	0x00017300


	//   ....[111]....
        /*0bf8*/ 	.word	0x00017330


	//   ....[112]....
        /*0bfc*/ 	.word	0x00017360


	//   ....[113]....
        /*0c00*/ 	.word	0x00017390


	//   ....[114]....
        /*0c04*/ 	.word	0x000173c0


	//   ....[115]....
        /*0c08*/ 	.word	0x000173f0


	//   ....[116]....
        /*0c0c*/ 	.word	0x00017c30


	//   ....[117]....
        /*0c10*/ 	.word	0x00017c50


	//   ....[118]....
        /*0c14*/ 	.word	0x00017c60


	//   ....[119]....
        /*0c18*/ 	.word	0x00017c70


	//   ....[120]....
        /*0c1c*/ 	.word	0x00018360


	//   ....[121]....
        /*0c20*/ 	.word	0x00018370


	//   ....[122]....
        /*0c24*/ 	.word	0x000184a0


	//   ....[123]....
        /*0c28*/ 	.word	0x000184b0


	//   ....[124]....
        /*0c2c*/ 	.word	0x000185e0


	//   ....[125]....
        /*0c30*/ 	.word	0x000185f0


	//   ....[126]....
        /*0c34*/ 	.word	0x00018720


	//   ....[127]....
        /*0c38*/ 	.word	0x00018730


	//   ....[128]....
        /*0c3c*/ 	.word	0x00018b60


	//   ....[129]....
        /*0c40*/ 	.word	0x00018b70


	//   ....[130]....
        /*0c44*/ 	.word	0x00019360


	//   ....[131]....
        /*0c48*/ 	.word	0x00019370


	//   ....[132]....
        /*0c4c*/ 	.word	0x0001a290


	//   ....[133]....
        /*0c50*/ 	.word	0x0001a2a0


	//   ....[134]....
        /*0c54*/ 	.word	0x0001a3e0


	//   ....[135]....
        /*0c58*/ 	.word	0x0001a3f0


	//   ....[136]....
        /*0c5c*/ 	.word	0x0001a520


	//   ....[137]....
        /*0c60*/ 	.word	0x0001a530


	//   ....[138]....
        /*0c64*/ 	.word	0x0001a660


	//   ....[139]....
        /*0c68*/ 	.word	0x0001a670


	//   ....[140]....
        /*0c6c*/ 	.word	0x0001a7f0


	//   ....[141]....
        /*0c70*/ 	.word	0x0001a9e0


	//   ....[142]....
        /*0c74*/ 	.word	0x0001aa10


	//   ....[143]....
        /*0c78*/ 	.word	0x0001aa40


	//   ....[144]....
        /*0c7c*/ 	.word	0x0001aa70


	//   ....[145]....
        /*0c80*/ 	.word	0x0001aaa0


	//   ....[146]....
        /*0c84*/ 	.word	0x0001aad0


	//   ....[147]....
        /*0c88*/ 	.word	0x0001ac60


	//   ....[148]....
        /*0c8c*/ 	.word	0x0001ac90


	//   ....[149]....
        /*0c90*/ 	.word	0x0001acc0


	//   ....[150]....
        /*0c94*/ 	.word	0x0001acf0


	//   ....[151]....
        /*0c98*/ 	.word	0x0001ad20


	//   ....[152]....
        /*0c9c*/ 	.word	0x0001ad50


	//   ....[153]....
        /*0ca0*/ 	.word	0x0001ade0


	//   ....[154]....
        /*0ca4*/ 	.word	0x0001ae10


	//   ....[155]....
        /*0ca8*/ 	.word	0x0001ae20


	//   ....[156]....
        /*0cac*/ 	.word	0x0001aeb0


	//   ....[157]....
        /*0cb0*/ 	.word	0x0001bfc0


	//   ....[158]....
        /*0cb4*/ 	.word	0x0001dd20


	//   ....[159]....
        /*0cb8*/ 	.word	0x0001dd50


	//   ....[160]....
        /*0cbc*/ 	.word	0x0001ddd0


	//   ....[161]....
        /*0cc0*/ 	.word	0x0001ddf0


	//   ....[162]....
        /*0cc4*/ 	.word	0x0001de30


	//   ....[163]....
        /*0cc8*/ 	.word	0x0001de50


	//   ....[164]....
        /*0ccc*/ 	.word	0x0001de90


	//   ....[165]....
        /*0cd0*/ 	.word	0x0001deb0


	//   ....[166]....
        /*0cd4*/ 	.word	0x0001def0


	//   ....[167]....
        /*0cd8*/ 	.word	0x0001df10


	//   ....[168]....
        /*0cdc*/ 	.word	0x0001df50


	//   ....[169]....
        /*0ce0*/ 	.word	0x0001df70


	//   ....[170]....
        /*0ce4*/ 	.word	0x0001dfb0


	//   ....[171]....
        /*0ce8*/ 	.word	0x0001dfc0


	//   ....[172]....
        /*0cec*/ 	.word	0x0001dfe0


	//   ....[173]....
        /*0cf0*/ 	.word	0x0001dff0


	//   ....[174]....
        /*0cf4*/ 	.word	0x0001e070


	//   ....[175]....
        /*0cf8*/ 	.word	0x0001e090


	//   ....[176]....
        /*0cfc*/ 	.word	0x0001e0a0


	//   ....[177]....
        /*0d00*/ 	.word	0x0001e0e0


	//   ....[178]....
        /*0d04*/ 	.word	0x0001e5a0


	//   ....[179]....
        /*0d08*/ 	.word	0x0001e5c0


	//   ....[180]....
        /*0d0c*/ 	.word	0x0001e6e0


	//   ....[181]....
        /*0d10*/ 	.word	0x0001e6f0


	//   ....[182]....
        /*0d14*/ 	.word	0x0001e770


	//   ....[183]....
        /*0d18*/ 	.word	0x0001e780


	//   ....[184]....
        /*0d1c*/ 	.word	0x0001e800


	//   ....[185]....
        /*0d20*/ 	.word	0x0001e810


	//   ....[186]....
        /*0d24*/ 	.word	0x0001e890


	//   ....[187]....
        /*0d28*/ 	.word	0x0001e8a0


	//   ....[188]....
        /*0d2c*/ 	.word	0x0001e910


	//   ....[189]....
        /*0d30*/ 	.word	0x0001e920


	//   ....[190]....
        /*0d34*/ 	.word	0x0001e990


	//   ....[191]....
        /*0d38*/ 	.word	0x0001e9a0


	//   ....[192]....
        /*0d3c*/ 	.word	0x0001e9b0


	//   ....[193]....
        /*0d40*/ 	.word	0x0001ea20


	//   ....[194]....
        /*0d44*/ 	.word	0x0001ea30


	//   ....[195]....
        /*0d48*/ 	.word	0x0001ea40


	//   ....[196]....
        /*0d4c*/ 	.word	0x0001ea70


	//   ....[197]....
        /*0d50*/ 	.word	0x0001ea90


	//   ....[198]....
        /*0d54*/ 	.word	0x0001f150


	//   ....[199]....
        /*0d58*/ 	.word	0x0001f180


	//   ....[200]....
        /*0d5c*/ 	.word	0x0001f1c0


	//   ....[201]....
        /*0d60*/ 	.word	0x0001f1e0


	//   ....[202]....
        /*0d64*/ 	.word	0x0001f200


	//   ....[203]....
        /*0d68*/ 	.word	0x0001f2d0


	//   ....[204]....
        /*0d6c*/ 	.word	0x0001f310


	//   ....[205]....
        /*0d70*/ 	.word	0x0001f350


	//   ....[206]....
        /*0d74*/ 	.word	0x0001f390


	//   ....[207]....
        /*0d78*/ 	.word	0x0001f3d0


	//   ....[208]....
        /*0d7c*/ 	.word	0x0001f410


	//   ....[209]....
        /*0d80*/ 	.word	0x0001f450


	//   ....[210]....
        /*0d84*/ 	.word	0x0001f4a0


	//   ....[211]....
        /*0d88*/ 	.word	0x0001f4c0


	//   ....[212]....
        /*0d8c*/ 	.word	0x0001f4d0


	//   ....[213]....
        /*0d90*/ 	.word	0x0001f510


	//   ....[214]....
        /*0d94*/ 	.word	0x0001fe10


	//   ....[215]....
        /*0d98*/ 	.word	0x0001fe30


	//   ....[216]....
        /*0d9c*/ 	.word	0x0001fe40


	//   ....[217]....
        /*0da0*/ 	.word	0x0001fe50


	//   ....[218]....
        /*0da4*/ 	.word	0x0001fea0


	//   ....[219]....
        /*0da8*/ 	.word	0x0001fec0


	//   ....[220]....
        /*0dac*/ 	.word	0x0001fee0


	//   ....[221]....
        /*0db0*/ 	.word	0x0001fef0


	//   ....[222]....
        /*0db4*/ 	.word	0x0001ff30


	//   ....[223]....
        /*0db8*/ 	.word	0x0001ff40


	//   ....[224]....
        /*0dbc*/ 	.word	0x0001ff80


	//   ....[225]....
        /*0dc0*/ 	.word	0x0001ff90


	//   ....[226]....
        /*0dc4*/ 	.word	0x0001ffd0


	//   ....[227]....
        /*0dc8*/ 	.word	0x0001ffe0


	//   ....[228]....
        /*0dcc*/ 	.word	0x00020020


	//   ....[229]....
        /*0dd0*/ 	.word	0x00020030


	//   ....[230]....
        /*0dd4*/ 	.word	0x00020040


	//   ....[231]....
        /*0dd8*/ 	.word	0x00020080


	//   ....[232]....
        /*0ddc*/ 	.word	0x000200a0


	//   ....[233]....
        /*0de0*/ 	.word	0x00020100


	//   ....[234]....
        /*0de4*/ 	.word	0x000204a0


	//   ....[235]....
        /*0de8*/ 	.word	0x000204b0


	//   ....[236]....
        /*0dec*/ 	.word	0x000204c0


	//   ....[237]....
        /*0df0*/ 	.word	0x000204d0


	//   ....[238]....
        /*0df4*/ 	.word	0x000204e0


	//   ....[239]....
        /*0df8*/ 	.word	0x00020530


	//   ....[240]....
        /*0dfc*/ 	.word	0x00020550


	//   ....[241]....
        /*0e00*/ 	.word	0x00020570


	//   ....[242]....
        /*0e04*/ 	.word	0x00020580


	//   ....[243]....
        /*0e08*/ 	.word	0x000205c0


	//   ....[244]....
        /*0e0c*/ 	.word	0x000205d0


	//   ....[245]....
        /*0e10*/ 	.word	0x00020610


	//   ....[246]....
        /*0e14*/ 	.word	0x00020620


	//   ....[247]....
        /*0e18*/ 	.word	0x00020660


	//   ....[248]....
        /*0e1c*/ 	.word	0x00020670


	//   ....[249]....
        /*0e20*/ 	.word	0x000206b0


	//   ....[250]....
        /*0e24*/ 	.word	0x000206c0


	//   ....[251]....
        /*0e28*/ 	.word	0x000206d0


	//   ....[252]....
        /*0e2c*/ 	.word	0x00020710


	//   ....[253]....
        /*0e30*/ 	.word	0x00020730


	//   ....[254]....
        /*0e34*/ 	.word	0x00021940


	//   ....[255]....
        /*0e38*/ 	.word	0x00021970


	//   ....[0]....
        /*0e3c*/ 	.word	0x000219d0


	//   ....[1]....
        /*0e40*/ 	.word	0x00021a00


	//   ....[2]....
        /*0e44*/ 	.word	0x00021a30


	//   ....[3]....
        /*0e48*/ 	.word	0x00021a60


	//   ....[4]....
        /*0e4c*/ 	.word	0x00021a90


	//   ....[5]....
        /*0e50*/ 	.word	0x00021ac0


	//   ....[6]....
        /*0e54*/ 	.word	0x00021c60


	//   ....[7]....
        /*0e58*/ 	.word	0x00021c90


	//   ....[8]....
        /*0e5c*/ 	.word	0x00021cc0


	//   ....[9]....
        /*0e60*/ 	.word	0x00021cf0


	//   ....[10]....
        /*0e64*/ 	.word	0x00021d20


	//   ....[11]....
        /*0e68*/ 	.word	0x00021d50


	//   ....[12]....
        /*0e6c*/ 	.word	0x00021e10


	//   ....[13]....
        /*0e70*/ 	.word	0x00021e30


	//   ....[14]....
        /*0e74*/ 	.word	0x00021e40


	//   ....[15]....
        /*0e78*/ 	.word	0x00021ea0


	//   ....[16]....
        /*0e7c*/ 	.word	0x000224e0


	//   ....[17]....
        /*0e80*/ 	.word	0x000228a0


	//   ....[18]....
        /*0e84*/ 	.word	0x00022930


	//   ....[19]....
        /*0e88*/ 	.word	0x000229c0


	//   ....[20]....
        /*0e8c*/ 	.word	0x00022a50


	//   ....[21]....
        /*0e90*/ 	.word	0x00022ae0


	//   ....[22]....
        /*0e94*/ 	.word	0x00022b70


	//   ....[23]....
        /*0e98*/ 	.word	0x00022c50


	//   ....[24]....
        /*0e9c*/ 	.word	0x00022ce0


	//   ....[25]....
        /*0ea0*/ 	.word	0x00022d80


	//   ....[26]....
        /*0ea4*/ 	.word	0x00022e10


	//   ....[27]....
        /*0ea8*/ 	.word	0x00022ea0


	//   ....[28]....
        /*0eac*/ 	.word	0x00022f30


	//   ....[29]....
        /*0eb0*/ 	.word	0x00023010


	//   ....[30]....
        /*0eb4*/ 	.word	0x000230a0


	//   ....[31]....
        /*0eb8*/ 	.word	0x00023130


	//   ....[32]....
        /*0ebc*/ 	.word	0x000231c0


	//   ....[33]....
        /*0ec0*/ 	.word	0x00023250


	//   ....[34]....
        /*0ec4*/ 	.word	0x000232e0


	//   ....[35]....
        /*0ec8*/ 	.word	0x00023410


	//   ....[36]....
        /*0ecc*/ 	.word	0x000234c0


	//   ....[37]....
        /*0ed0*/ 	.word	0x00023550


	//   ....[38]....
        /*0ed4*/ 	.word	0x000235a0


	//   ....[39]....
        /*0ed8*/ 	.word	0x000235f0


	//   ....[40]....
        /*0edc*/ 	.word	0x000236d0


	//   ....[41]....
        /*0ee0*/ 	.word	0x00023760


	//   ....[42]....
        /*0ee4*/ 	.word	0x000237b0


	//   ....[43]....
        /*0ee8*/ 	.word	0x00023800


	//   ....[44]....
        /*0eec*/ 	.word	0x00023a40


	//   ....[45]....
        /*0ef0*/ 	.word	0x00023b60


	//   ....[46]....
        /*0ef4*/ 	.word	0x00023c80


	//   ....[47]....
        /*0ef8*/ 	.word	0x00023d90


	//   ....[48]....
        /*0efc*/ 	.word	0x00023ec0


	//   ....[49]....
        /*0f00*/ 	.word	0x00023fc0


	//   ....[50]....
        /*0f04*/ 	.word	0x00024020


	//   ....[51]....
        /*0f08*/ 	.word	0x00024070


	//   ....[52]....
        /*0f0c*/ 	.word	0x000240d0


	//   ....[53]....
        /*0f10*/ 	.word	0x00024120


	//   ....[54]....
        /*0f14*/ 	.word	0x00024180


	//   ....[55]....
        /*0f18*/ 	.word	0x000241f0


	//   ....[56]....
        /*0f1c*/ 	.word	0x00024270


	//   ....[57]....
        /*0f20*/ 	.word	0x000242e0


	//   ....[58]....
        /*0f24*/ 	.word	0x00024360


	//   ....[59]....
        /*0f28*/ 	.word	0x000243b0


	//   ....[60]....
        /*0f2c*/ 	.word	0x00024430


	//   ....[61]....
        /*0f30*/ 	.word	0x000244a0


	//   ....[62]....
        /*0f34*/ 	.word	0x00024500


	//   ....[63]....
        /*0f38*/ 	.word	0x00024550


	//   ....[64]....
        /*0f3c*/ 	.word	0x000245d0


	//   ....[65]....
        /*0f40*/ 	.word	0x00024620


	//   ....[66]....
        /*0f44*/ 	.word	0x00024680


	//   ....[67]....
        /*0f48*/ 	.word	0x000246d0


	//   ....[68]....
        /*0f4c*/ 	.word	0x00024730


	//   ....[69]....
        /*0f50*/ 	.word	0x000247b0


	//   ....[70]....
        /*0f54*/ 	.word	0x00024810


	//   ....[71]....
        /*0f58*/ 	.word	0x00024860


	//   ....[72]....
        /*0f5c*/ 	.word	0x000248e0


	//   ....[73]....
        /*0f60*/ 	.word	0x00024950


	//   ....[74]....
        /*0f64*/ 	.word	0x000249b0


	//   ....[75]....
        /*0f68*/ 	.word	0x00024a00


	//   ....[76]....
        /*0f6c*/ 	.word	0x00024a60


	//   ....[77]....
        /*0f70*/ 	.word	0x00024ad0


	//   ....[78]....
        /*0f74*/ 	.word	0x00024b50


	//   ....[79]....
        /*0f78*/ 	.word	0x00024bc0


	//   ....[80]....
        /*0f7c*/ 	.word	0x00024c40


	//   ....[81]....
        /*0f80*/ 	.word	0x00024c90


	//   ....[82]....
        /*0f84*/ 	.word	0x00024d10


	//   ....[83]....
        /*0f88*/ 	.word	0x00024d60


	//   ....[84]....
        /*0f8c*/ 	.word	0x00024dc0


	//   ....[85]....
        /*0f90*/ 	.word	0x00024e30


	//   ....[86]....
        /*0f94*/ 	.word	0x00024ea0


	//   ....[87]....
        /*0f98*/ 	.word	0x00024f10


	//   ....[88]....
        /*0f9c*/ 	.word	0x00024f70


	//   ....[89]....
        /*0fa0*/ 	.word	0x00024fd0


	//   ....[90]....
        /*0fa4*/ 	.word	0x00025030


	//   ....[91]....
        /*0fa8*/ 	.word	0x00025080


	//   ....[92]....
        /*0fac*/ 	.word	0x000250e0


	//   ....[93]....
        /*0fb0*/ 	.word	0x00025150


	//   ....[94]....
        /*0fb4*/ 	.word	0x000251b0


	//   ....[95]....
        /*0fb8*/ 	.word	0x00025200


	//   ....[96]....
        /*0fbc*/ 	.word	0x00025280


	//   ....[97]....
        /*0fc0*/ 	.word	0x000252f0


	//   ....[98]....
        /*0fc4*/ 	.word	0x000253a0


	//   ....[99]....
        /*0fc8*/ 	.word	0x000253f0


	//   ....[100]....
        /*0fcc*/ 	.word	0x00025470


	//   ....[101]....
        /*0fd0*/ 	.word	0x000254e0


	//   ....[102]....
        /*0fd4*/ 	.word	0x00025550


	//   ....[103]....
        /*0fd8*/ 	.word	0x000255a0


	//   ....[104]....
        /*0fdc*/ 	.word	0x00025620


	//   ....[105]....
        /*0fe0*/ 	.word	0x00025690


	//   ....[106]....
        /*0fe4*/ 	.word	0x000256f0


	//   ....[107]....
        /*0fe8*/ 	.word	0x00025740


	//   ....[108]....
        /*0fec*/ 	.word	0x000257c0


	//   ....[109]....
        /*0ff0*/ 	.word	0x00025810


	//   ....[110]....
        /*0ff4*/ 	.word	0x000258a0


	//   ....[111]....
        /*0ff8*/ 	.word	0x00025930


	//   ....[112]....
        /*0ffc*/ 	.word	0x000259c0


	//   ....[113]....
        /*1000*/ 	.word	0x00025a50


	//   ....[114]....
        /*1004*/ 	.word	0x00025ae0


	//   ....[115]....
        /*1008*/ 	.word	0x00025b70


	//   ....[116]....
        /*100c*/ 	.word	0x00025bf0


	//   ....[117]....
        /*1010*/ 	.word	0x00025c40


	//   ....[118]....
        /*1014*/ 	.word	0x00025cd0


	//   ....[119]....
        /*1018*/ 	.word	0x00025d60


	//   ....[120]....
        /*101c*/ 	.word	0x00025de0


	//   ....[121]....
        /*1020*/ 	.word	0x00025e30


	//   ....[122]....
        /*1024*/ 	.word	0x00025ec0


	//   ....[123]....
        /*1028*/ 	.word	0x00025f50


	//   ....[124]....
        /*102c*/ 	.word	0x00025fe0


	//   ....[125]....
        /*1030*/ 	.word	0x00026070


	//   ....[126]....
        /*1034*/ 	.word	0x00026100


	//   ....[127]....
        /*1038*/ 	.word	0x00026190


	//   ....[128]....
        /*103c*/ 	.word	0x00026250


	//   ....[129]....
        /*1040*/ 	.word	0x00026530


	//   ....[130]....
        /*1044*/ 	.word	0x00026630


	//   ....[131]....
        /*1048*/ 	.word	0x000266f0


	//   ....[132]....
        /*104c*/ 	.word	0x000267a0


	//   ....[133]....
        /*1050*/ 	.word	0x00026840


	//   ....[134]....
        /*1054*/ 	.word	0x000268c0


	//   ....[135]....
        /*1058*/ 	.word	0x00026960


	//   ....[136]....
        /*105c*/ 	.word	0x000269e0


	//   ....[137]....
        /*1060*/ 	.word	0x00026a80


	//   ....[138]....
        /*1064*/ 	.word	0x00026b00


	//   ....[139]....
        /*1068*/ 	.word	0x00026ba0


	//   ....[140]....
        /*106c*/ 	.word	0x00026c20


	//   ....[141]....
        /*1070*/ 	.word	0x00026cc0


	//   ....[142]....
        /*1074*/ 	.word	0x00026d40


	//   ....[143]....
        /*1078*/ 	.word	0x00026de0


	//   ....[144]....
        /*107c*/ 	.word	0x00026e60


	//   ....[145]....
        /*1080*/ 	.word	0x00026f00


	//   ....[146]....
        /*1084*/ 	.word	0x00026f60


	//   ....[147]....
        /*1088*/ 	.word	0x00027020


	//   ....[148]....
        /*108c*/ 	.word	0x00027080


	//   ....[149]....
        /*1090*/ 	.word	0x00027150


	//   ....[150]....
        /*1094*/ 	.word	0x00027320


	//   ....[151]....
        /*1098*/ 	.word	0x000273b0


	//   ....[152]....
        /*109c*/ 	.word	0x000274b0


	//   ....[153]....
        /*10a0*/ 	.word	0x00027500


	//   ....[154]....
        /*10a4*/ 	.word	0x00027600


	//   ....[155]....
        /*10a8*/ 	.word	0x00027650


	//   ....[156]....
        /*10ac*/ 	.word	0x00027750


	//   ....[157]....
        /*10b0*/ 	.word	0x000277a0


	//   ....[158]....
        /*10b4*/ 	.word	0x00027800


	//   ....[159]....
        /*10b8*/ 	.word	0x000278f0


	//   ....[160]....
        /*10bc*/ 	.word	0x000279f0


	//   ....[161]....
        /*10c0*/ 	.word	0x00027a40


	//   ....[162]....
        /*10c4*/ 	.word	0x00027aa0


	//   ....[163]....
        /*10c8*/ 	.word	0x00027b80


	//   ....[164]....
        /*10cc*/ 	.word	0x00027be0


	//   ....[165]....
        /*10d0*/ 	.word	0x00027cc0


	//   ....[166]....
        /*10d4*/ 	.word	0x00027d20


	//   ....[167]....
        /*10d8*/ 	.word	0x00027dd0


	//   ....[168]....
        /*10dc*/ 	.word	0x00027e30


	//   ....[169]....
        /*10e0*/ 	.word	0x00027ee0


	//   ....[170]....
        /*10e4*/ 	.word	0x00027f90


	//   ....[171]....
        /*10e8*/ 	.word	0x00028000


	//   ....[172]....
        /*10ec*/ 	.word	0x00028060


	//   ....[173]....
        /*10f0*/ 	.word	0x00028130


	//   ....[174]....
        /*10f4*/ 	.word	0x00028190


	//   ....[175]....
        /*10f8*/ 	.word	0x00028290


	//   ....[176]....
        /*10fc*/ 	.word	0x00028310


	//   ....[177]....
        /*1100*/ 	.word	0x000283d0


	//   ....[178]....
        /*1104*/ 	.word	0x00028450


	//   ....[179]....
        /*1108*/ 	.word	0x00028500


	//   ....[180]....
        /*110c*/ 	.word	0x00028580


	//   ....[181]....
        /*1110*/ 	.word	0x00028630


	//   ....[182]....
        /*1114*/ 	.word	0x000286c0


	//   ....[183]....
        /*1118*/ 	.word	0x00028750


	//   ....[184]....
        /*111c*/ 	.word	0x000287d0


	//   ....[185]....
        /*1120*/ 	.word	0x00028860


	//   ....[186]....
        /*1124*/ 	.word	0x00028990


	//   ....[187]....
        /*1128*/ 	.word	0x00028a30


	//   ....[188]....
        /*112c*/ 	.word	0x00028a90


	//   ....[189]....
        /*1130*/ 	.word	0x00028b40


	//   ....[190]....
        /*1134*/ 	.word	0x00028bd0


	//   ....[191]....
        /*1138*/ 	.word	0x00028c60


	//   ....[192]....
        /*113c*/ 	.word	0x00028cc0


	//   ....[193]....
        /*1140*/ 	.word	0x00028d70


	//   ....[194]....
        /*1144*/ 	.word	0x00028dd0


	//   ....[195]....
        /*1148*/ 	.word	0x00028e80


	//   ....[196]....
        /*114c*/ 	.word	0x00028ee0


	//   ....[197]....
        /*1150*/ 	.word	0x00028f90


	//   ....[198]....
        /*1154*/ 	.word	0x00028ff0


	//   ....[199]....
        /*1158*/ 	.word	0x000290a0


	//   ....[200]....
        /*115c*/ 	.word	0x00029100


	//   ....[201]....
        /*1160*/ 	.word	0x000291b0


	//   ....[202]....
        /*1164*/ 	.word	0x00029240


	//   ....[203]....
        /*1168*/ 	.word	0x000292d0


	//   ....[204]....
        /*116c*/ 	.word	0x00029330


	//   ....[205]....
        /*1170*/ 	.word	0x000293e0


	//   ....[206]....
        /*1174*/ 	.word	0x000294d0


	//   ....[207]....
        /*1178*/ 	.word	0x00029560


	//   ....[208]....
        /*117c*/ 	.word	0x000295c0


	//   ....[209]....
        /*1180*/ 	.word	0x00029670


	//   ....[210]....
        /*1184*/ 	.word	0x000296d0


	//   ....[211]....
        /*1188*/ 	.word	0x00029780


	//   ....[212]....
        /*118c*/ 	.word	0x000297e0


	//   ....[213]....
        /*1190*/ 	.word	0x00029890


	//   ....[214]....
        /*1194*/ 	.word	0x000298f0


	//   ....[215]....
        /*1198*/ 	.word	0x000299a0


	//   ....[216]....
        /*119c*/ 	.word	0x00029a00


	//   ....[217]....
        /*11a0*/ 	.word	0x00029ab0


	//   ....[218]....
        /*11a4*/ 	.word	0x00029b10


	//   ....[219]....
        /*11a8*/ 	.word	0x00029bc0


	//   ....[220]....
        /*11ac*/ 	.word	0x00029c20


	//   ....[221]....
        /*11b0*/ 	.word	0x00029cd0


	//   ....[222]....
        /*11b4*/ 	.word	0x00029d30


	//   ....[223]....
        /*11b8*/ 	.word	0x00029de0


	//   ....[224]....
        /*11bc*/ 	.word	0x00029e40


	//   ....[225]....
        /*11c0*/ 	.word	0x00029ef0


	//   ....[226]....
        /*11c4*/ 	.word	0x0002a0c0


	//   ....[227]....
        /*11c8*/ 	.word	0x0002a160


	//   ....[228]....
        /*11cc*/ 	.word	0x0002a2e0


	//   ....[229]....
        /*11d0*/ 	.word	0x0002a350


	//   ....[230]....
        /*11d4*/ 	.word	0x0002a3c0


	//   ....[231]....
        /*11d8*/ 	.word	0x0002a430


	//   ....[232]....
        /*11dc*/ 	.word	0x0002a4a0


	//   ....[233]....
        /*11e0*/ 	.word	0x0002a520


	//   ....[234]....
        /*11e4*/ 	.word	0x0002a5a0


	//   ....[235]....
        /*11e8*/ 	.word	0x0002a630


	//   ....[236]....
        /*11ec*/ 	.word	0x0002a6a0


	//   ....[237]....
        /*11f0*/ 	.word	0x0002a710


	//   ....[238]....
        /*11f4*/ 	.word	0x0002a780


	//   ....[239]....
        /*11f8*/ 	.word	0x0002a800


	//   ....[240]....
        /*11fc*/ 	.word	0x0002a870


	//   ....[241]....
        /*1200*/ 	.word	0x0002a910


	//   ....[242]....
        /*1204*/ 	.word	0x0002a960


	//   ....[243]....
        /*1208*/ 	.word	0x0002a9f0


	//   ....[244]....
        /*120c*/ 	.word	0x0002ab20


	//----- nvinfo : EIATTR_REG_RECONFIG
	.align		4
.L_147:
        /*1210*/ 	.byte	0x01, 0x54
	.zero		2


	//----- nvinfo : EIATTR_SYSCALL_OFFSETS
	.align		4
        /*1214*/ 	.byte	0x04, 0x46
        /*1216*/ 	.short	(.L_149 - .L_148)


	//   ....[0]....
.L_148:
        /*1218*/ 	.word	0x00001c40


	//   ....[1]....
        /*121c*/ 	.word	0x00001d90


	//   ....[2]....
        /*1220*/ 	.word	0x0000a040


	//   ....[3]....
        /*1224*/ 	.word	0x0000a5b0


	//   ....[4]....
        /*1228*/ 	.word	0x0001d060


	//   ....[5]....
        /*122c*/ 	.word	0x0001d1d0


	//   ....[6]....
        /*1230*/ 	.word	0x0001d320


	//   ....[7]....
        /*1234*/ 	.word	0x0001d460


	//   ....[8]....
        /*1238*/ 	.word	0x0001ee20


	//----- nvinfo : EIATTR_MBARRIER_INSTR_OFFSETS
	.align		4
.L_149:
        /*123c*/ 	.byte	0x04, 0x39
        /*123e*/ 	.short	(.L_151 - .L_150)


	//   ....[0]....
.L_150:
        /*1240*/ 	.word	0x00000270
        /*1244*/ 	.word	0x000000ff
        /*1248*/ 	.word	0x00022800
        /*124c*/ 	.short	0x0100
        /*124e*/ 	.byte	0x08
	.zero		1


	//   ....[1]....
        /*1250*/ 	.word	0x00000280
        /*1254*/ 	.word	0x000000ff
        /*1258*/ 	.word	0x00022820
        /*125c*/ 	.short	0x0100
        /*125e*/ 	.byte	0x08
	.zero		1


	//   ....[2]....
        /*1260*/ 	.word	0x00000370
        /*1264*/ 	.word	0x000000ff
        /*1268*/ 	.word	0x00022830
        /*126c*/ 	.short	0x0100
        /*126e*/ 	.byte	0x08
	.zero		1


	//   ....[3]....
        /*1270*/ 	.word	0x00000380
        /*1274*/ 	.word	0x000000ff
        /*1278*/ 	.word	0x00022840
        /*127c*/ 	.short	0x0100
        /*127e*/ 	.byte	0x08
	.zero		1


	//   ....[4]....
        /*1280*/ 	.word	0x00000390
        /*1284*/ 	.word	0x000000ff
        /*1288*/ 	.word	0x00022838
        /*128c*/ 	.short	0x0100
        /*128e*/ 	.byte	0x08
	.zero		1


	//   ....[5]....
        /*1290*/ 	.word	0x000003a0
        /*1294*/ 	.word	0x000000ff
        /*1298*/ 	.word	0x00022848
        /*129c*/ 	.short	0x0100
        /*129e*/ 	.byte	0x08
	.zero		1


	//   ....[6]....
        /*12a0*/ 	.word	0x000004d0
        /*12a4*/ 	.word	0x000000ff
        /*12a8*/ 	.word	0x00022850
        /*12ac*/ 	.short	0x0100
        /*12ae*/ 	.byte	0x08
	.zero		1


	//   ....[7]....
        /*12b0*/ 	.word	0x000004e0
        /*12b4*/ 	.word	0x000000ff
        /*12b8*/ 	.word	0x00022860
        /*12bc*/ 	.short	0x0100
        /*12be*/ 	.byte	0x08
	.zero		1


	//   ....[8]....
        /*12c0*/ 	.word	0x000004f0
        /*12c4*/ 	.word	0x000000ff
        /*12c8*/ 	.word	0x00022858
        /*12cc*/ 	.short	0x0100
        /*12ce*/ 	.byte	0x08
	.zero		1


	//   ....[9]....
        /*12d0*/ 	.word	0x00000500
        /*12d4*/ 	.word	0x000000ff
        /*12d8*/ 	.word	0x00022868
        /*12dc*/ 	.short	0x0100
        /*12de*/ 	.byte	0x08
	.zero		1


	//   ....[10]....
        /*12e0*/ 	.word	0x000005f0
        /*12e4*/ 	.word	0x000000ff
        /*12e8*/ 	.word	0x00022870
        /*12ec*/ 	.short	0x0100
        /*12ee*/ 	.byte	0x06
	.zero		1


	//   ....[11]....
        /*12f0*/ 	.word	0x00000600
        /*12f4*/ 	.word	0x000000ff
        /*12f8*/ 	.word	0x00022880
        /*12fc*/ 	.short	0x0100
        /*12fe*/ 	.byte	0x06
	.zero		1


	//   ....[12]....
        /*1300*/ 	.word	0x00000610
        /*1304*/ 	.word	0x000000ff
        /*1308*/ 	.word	0x00022878
        /*130c*/ 	.short	0x0100
        /*130e*/ 	.byte	0x06
	.zero		1


	//   ....[13]....
        /*1310*/ 	.word	0x00000620
        /*1314*/ 	.word	0x000000ff
        /*1318*/ 	.word	0x00022888
        /*131c*/ 	.short	0x0100
        /*131e*/ 	.byte	0x06
	.zero		1


	//   ....[14]....
        /*1320*/ 	.word	0x00000750
        /*1324*/ 	.word	0x000000ff
        /*1328*/ 	.word	0x00022890
        /*132c*/ 	.short	0x0100
        /*132e*/ 	.byte	0x08
	.zero		1


	//   ....[15]....
        /*1330*/ 	.word	0x00000760
        /*1334*/ 	.word	0x000000ff
        /*1338*/ 	.word	0x000228a0
        /*133c*/ 	.short	0x0100
        /*133e*/ 	.byte	0x08
	.zero		1


	//   ....[16]....
        /*1340*/ 	.word	0x00000770
        /*1344*/ 	.word	0x000000ff
        /*1348*/ 	.word	0x00022898
        /*134c*/ 	.short	0x0100
        /*134e*/ 	.byte	0x08
	.zero		1


	//   ....[17]....
        /*1350*/ 	.word	0x00000780
        /*1354*/ 	.word	0x000000ff
        /*1358*/ 	.word	0x000228a8
        /*135c*/ 	.short	0x0100
        /*135e*/ 	.byte	0x08
	.zero		1


	//   ....[18]....
        /*1360*/ 	.word	0x000008c0
        /*1364*/ 	.word	0x000000ff
        /*1368*/ 	.word	0x000228b0
        /*136c*/ 	.short	0x0100
        /*136e*/ 	.byte	0x08
	.zero		1


	//   ....[19]....
        /*1370*/ 	.word	0x000008d0
        /*1374*/ 	.word	0x000000ff
        /*1378*/ 	.word	0x000228c0
        /*137c*/ 	.short	0x0100
        /*137e*/ 	.byte	0x08
	.zero		1


	//   ....[20]....
        /*1380*/ 	.word	0x000008e0
        /*1384*/ 	.word	0x000000ff
        /*1388*/ 	.word	0x000228b8
        /*138c*/ 	.short	0x0100
        /*138e*/ 	.byte	0x08
	.zero		1


	//   ....[21]....
        /*1390*/ 	.word	0x000008f0
        /*1394*/ 	.word	0x000000ff
        /*1398*/ 	.word	0x000228c8
        /*139c*/ 	.short	0x0100
        /*139e*/ 	.byte	0x08
	.zero		1


	//   ....[22]....
        /*13a0*/ 	.word	0x00002e40
        /*13a4*/ 	.word	0x00000058
        /*13a8*/ 	.word	0x00022890
        /*13ac*/ 	.short	0x010a
        /*13ae*/ 	.byte	0x3f
	.zero		1


	//   ....[23]....
        /*13b0*/ 	.word	0x00005ef0
        /*13b4*/ 	.word	0x00000058
        /*13b8*/ 	.word	0x00022890
        /*13bc*/ 	.short	0x010a
        /*13be*/ 	.byte	0x3f
	.zero		1


	//   ....[24]....
        /*13c0*/ 	.word	0x00008d40
        /*13c4*/ 	.word	0x00000058
        /*13c8*/ 	.word	0x00022890
        /*13cc*/ 	.short	0x010a
        /*13ce*/ 	.byte	0x3f
	.zero		1


	//   ....[25]....
        /*13d0*/ 	.word	0x00009300
        /*13d4*/ 	.word	0x00000004
        /*13d8*/ 	.word	0x00000000
        /*13dc*/ 	.short	0x0101
        /*13de*/ 	.byte	0x3f
	.zero		1


	//   ....[26]....
        /*13e0*/ 	.word	0x00009340
        /*13e4*/ 	.word	0x00000058
        /*13e8*/ 	.word	0x000228b0
        /*13ec*/ 	.short	0x010a
        /*13ee*/ 	.byte	0x3f
	.zero		1


	//   ....[27]....
        /*13f0*/ 	.word	0x00009850
        /*13f4*/ 	.word	0x00000058
        /*13f8*/ 	.word	0x00000000
        /*13fc*/ 	.short	0x0101
        /*13fe*/ 	.byte	0x3f
	.zero		1


	//   ....[28]....
        /*1400*/ 	.word	0x0000a310
        /*1404*/ 	.word	0x00000012
        /*1408*/ 	.word	0x00022800
        /*140c*/ 	.short	0x010a
        /*140e*/ 	.byte	0x3f
	.zero		1


	//   ....[29]....
        /*1410*/ 	.word	0x0000a360
        /*1414*/ 	.word	0x00000012
        /*1418*/ 	.word	0x00022800
        /*141c*/ 	.short	0x010a
        /*141e*/ 	.byte	0x3f
	.zero		1


	//   ....[30]....
        /*1420*/ 	.word	0x0000abc0
        /*1424*/ 	.word	0x00000012
        /*1428*/ 	.word	0x00022800
        /*142c*/ 	.short	0x010a
        /*142e*/ 	.byte	0x3f
	.zero		1


	//   ....[31]....
        /*1430*/ 	.word	0x0000c990
        /*1434*/ 	.word	0x00000012
        /*1438*/ 	.word	0x00022800
        /*143c*/ 	.short	0x010a
        /*143e*/ 	.byte	0x3f
	.zero		1


	//   ....[32]....
        /*1440*/ 	.word	0x0000e430
        /*1444*/ 	.word	0x00000003
        /*1448*/ 	.word	0x00022830
        /*144c*/ 	.short	0x010a
        /*144e*/ 	.byte	0x3f
	.zero		1


	//   ....[33]....
        /*1450*/ 	.word	0x0000e4c0
        /*1454*/ 	.word	0x00000003
        /*1458*/ 	.word	0x00022830
        /*145c*/ 	.short	0x010a
        /*145e*/ 	.byte	0x3f
	.zero		1


	//   ....[34]....
        /*1460*/ 	.word	0x00010f50
        /*1464*/ 	.word	0x0000004a
        /*1468*/ 	.word	0x00000000
        /*146c*/ 	.short	0x0101
        /*146e*/ 	.byte	0x3f
	.zero		1


	//   ....[35]....
        /*1470*/ 	.word	0x00012120
        /*1474*/ 	.word	0x0000000d
        /*1478*/ 	.word	0x00022830
        /*147c*/ 	.short	0x010a
        /*147e*/ 	.byte	0x3f
	.zero		1


	//   ....[36]....
        /*1480*/ 	.word	0x00012170
        /*1484*/ 	.word	0x0000000d
        /*1488*/ 	.word	0x00022830
        /*148c*/ 	.short	0x010a
        /*148e*/ 	.byte	0x3f
	.zero		1


	//   ....[37]....
        /*1490*/ 	.word	0x00012e90
        /*1494*/ 	.word	0x0000000d
        /*1498*/ 	.word	0x00022850
        /*149c*/ 	.short	0x010a
        /*149e*/ 	.byte	0x3f
	.zero		1


	//   ....[38]....
        /*14a0*/ 	.word	0x00012ed0
        /*14a4*/ 	.word	0x0000000d
        /*14a8*/ 	.word	0x00022850
        /*14ac*/ 	.short	0x010a
        /*14ae*/ 	.byte	0x3f
	.zero		1


	//   ....[39]....
        /*14b0*/ 	.word	0x00013300
        /*14b4*/ 	.word	0x000000a4
        /*14b8*/ 	.word	0x00000000
        /*14bc*/ 	.short	0x0101
        /*14be*/ 	.byte	0x3f
	.zero		1


	//   ....[40]....
        /*14c0*/ 	.word	0x00015260
        /*14c4*/ 	.word	0x000000a6
        /*14c8*/ 	.word	0x00000000
        /*14cc*/ 	.short	0x0101
        /*14ce*/ 	.byte	0x3f
	.zero		1


	//   ....[41]....
        /*14d0*/ 	.word	0x00015930
        /*14d4*/ 	.word	0x0000000b
        /*14d8*/ 	.word	0x00022850
        /*14dc*/ 	.short	0x010a
        /*14de*/ 	.byte	0x3f
	.zero		1


	//   ....[42]....
        /*14e0*/ 	.word	0x000159b0
        /*14e4*/ 	.word	0x0000000b
        /*14e8*/ 	.word	0x00022850
        /*14ec*/ 	.short	0x010a
        /*14ee*/ 	.byte	0x3f
	.zero		1


	//   ....[43]....
        /*14f0*/ 	.word	0x00016390
        /*14f4*/ 	.word	0x00000002
        /*14f8*/ 	.word	0x00000000
        /*14fc*/ 	.short	0x0101
        /*14fe*/ 	.byte	0x3f
	.zero		1


	//   ....[44]....
        /*1500*/ 	.word	0x00018270
        /*1504*/ 	.word	0x00000000
        /*1508*/ 	.word	0x00000000
        /*150c*/ 	.short	0x0101
        /*150e*/ 	.byte	0x3f
	.zero		1


	//   ....[45]....
        /*1510*/ 	.word	0x00018a60
        /*1514*/ 	.word	0x00000008
        /*1518*/ 	.word	0x00000000
        /*151c*/ 	.short	0x0101
        /*151e*/ 	.byte	0x3f
	.zero		1


	//   ....[46]....
        /*1520*/ 	.word	0x0001c0a0
        /*1524*/ 	.word	0x00000017
        /*1528*/ 	.word	0x00022820
        /*152c*/ 	.short	0x010a
        /*152e*/ 	.byte	0x3f
	.zero		1


	//   ....[47]....
        /*1530*/ 	.word	0x0001c150
        /*1534*/ 	.word	0x00000008
        /*1538*/ 	.word	0x000228a0
        /*153c*/ 	.short	0x010a
        /*153e*/ 	.byte	0x3f
	.zero		1


	//   ....[48]....
        /*1540*/ 	.word	0x0001c380
        /*1544*/ 	.word	0x00000008
        /*1548*/ 	.word	0x000228c0
        /*154c*/ 	.short	0x010a
        /*154e*/ 	.byte	0x3f
	.zero		1


	//   ....[49]....
        /*1550*/ 	.word	0x0001c6d0
        /*1554*/ 	.word	0x00000008
        /*1558*/ 	.word	0x000228a0
        /*155c*/ 	.short	0x010a
        /*155e*/ 	.byte	0x3f
	.zero		1


	//   ....[50]....
        /*1560*/ 	.word	0x0001c8f0
        /*1564*/ 	.word	0x00000008
        /*1568*/ 	.word	0x000228c0
        /*156c*/ 	.short	0x010a
        /*156e*/ 	.byte	0x3f
	.zero		1


	//   ....[51]....
        /*1570*/ 	.word	0x0001d9d0
        /*1574*/ 	.word	0x00000004
        /*1578*/ 	.word	0x00022880
        /*157c*/ 	.short	0x010a
        /*157e*/ 	.byte	0x3f
	.zero		1


	//   ....[52]....
        /*1580*/ 	.word	0x0001e260
        /*1584*/ 	.word	0x00000004
        /*1588*/ 	.word	0x00022870
        /*158c*/ 	.short	0x0107
        /*158e*/ 	.byte	0x3f
	.zero		1


	//   ....[53]....
        /*1590*/ 	.word	0x0001e310
        /*1594*/ 	.word	0x00000004
        /*1598*/ 	.word	0x00022870
        /*159c*/ 	.short	0x0101
        /*159e*/ 	.byte	0x3f
	.zero		1


	//   ....[54]....
        /*15a0*/ 	.word	0x0001e360
        /*15a4*/ 	.word	0x00000004
        /*15a8*/ 	.word	0x00022840
        /*15ac*/ 	.short	0x010a
        /*15ae*/ 	.byte	0x3f
	.zero		1


	//   ....[55]....
        /*15b0*/ 	.word	0x0001eb50
        /*15b4*/ 	.word	0x00000004
        /*15b8*/ 	.word	0x00022830
        /*15bc*/ 	.short	0x0107
        /*15be*/ 	.byte	0x3f
	.zero		1


	//   ....[56]....
        /*15c0*/ 	.word	0x0001ec30
        /*15c4*/ 	.word	0x00000004
        /*15c8*/ 	.word	0x00022830
        /*15cc*/ 	.short	0x0101
        /*15ce*/ 	.byte	0x3f
	.zero		1


	//   ....[57]....
        /*15d0*/ 	.word	0x0001f5c0
        /*15d4*/ 	.word	0x00000017
        /*15d8*/ 	.word	0x00022800
        /*15dc*/ 	.short	0x0107
        /*15de*/ 	.byte	0x3f
	.zero		1


	//   ....[58]....
        /*15e0*/ 	.word	0x0001f6c0
        /*15e4*/ 	.word	0x00000017
        /*15e8*/ 	.word	0x00022800
        /*15ec*/ 	.short	0x0101
        /*15ee*/ 	.byte	0x3f
	.zero		1


	//   ....[59]....
        /*15f0*/ 	.word	0x0001f6f0
        /*15f4*/ 	.word	0x00000017
        /*15f8*/ 	.word	0x00022820
        /*15fc*/ 	.short	0x010a
        /*15fe*/ 	.byte	0x3f
	.zero		1


	//   ....[60]....
        /*1600*/ 	.word	0x0001fba0
        /*1604*/ 	.word	0x00000000
        /*1608*/ 	.word	0x00022880
        /*160c*/ 	.short	0x010a
        /*160e*/ 	.byte	0x3f
	.zero		1


	//   ....[61]....
        /*1610*/ 	.word	0x00020180
        /*1614*/ 	.word	0x00000000
        /*1618*/ 	.word	0x00022870
        /*161c*/ 	.short	0x0107
        /*161e*/ 	.byte	0x3f
	.zero		1


	//   ....[62]....
        /*1620*/ 	.word	0x00020230
        /*1624*/ 	.word	0x00000000
        /*1628*/ 	.word	0x00022870
        /*162c*/ 	.short	0x0101
        /*162e*/ 	.byte	0x3f
	.zero		1


	//   ....[63]....
        /*1630*/ 	.word	0x00020260
        /*1634*/ 	.word	0x00000000
        /*1638*/ 	.word	0x00022840
        /*163c*/ 	.short	0x010a
        /*163e*/ 	.byte	0x3f
	.zero		1


	//   ....[64]....
        /*1640*/ 	.word	0x00020800
        /*1644*/ 	.word	0x00000000
        /*1648*/ 	.word	0x00022830
        /*164c*/ 	.short	0x0107
        /*164e*/ 	.byte	0x3f
	.zero		1


	//   ....[65]....
        /*1650*/ 	.word	0x000208b0
        /*1654*/ 	.word	0x00000000
        /*1658*/ 	.word	0x00022830
        /*165c*/ 	.short	0x0101
        /*165e*/ 	.byte	0x3f
	.zero		1


	//   ....[66]....
        /*1660*/ 	.word	0x00020940
        /*1664*/ 	.word	0x00000003
        /*1668*/ 	.word	0x00022870
        /*166c*/ 	.short	0x010a
        /*166e*/ 	.byte	0x3f
	.zero		1


	//   ....[67]....
        /*1670*/ 	.word	0x000209c0
        /*1674*/ 	.word	0x00000003
        /*1678*/ 	.word	0x00022860
        /*167c*/ 	.short	0x010a
        /*167e*/ 	.byte	0x3f
	.zero		1


	//   ....[68]....
        /*1680*/ 	.word	0x00020ec0
        /*1684*/ 	.word	0x00000003
        /*1688*/ 	.word	0x00022850
        /*168c*/ 	.short	0x0101
        /*168e*/ 	.byte	0x3f
	.zero		1


	//   ....[69]....
        /*1690*/ 	.word	0x00020f50
        /*1694*/ 	.word	0x00000003
        /*1698*/ 	.word	0x00000000
        /*169c*/ 	.short	0x0101
        /*169e*/ 	.byte	0x3f
	.zero		1


	//   ....[70]....
        /*16a0*/ 	.word	0x00021110
        /*16a4*/ 	.word	0x00000011
        /*16a8*/ 	.word	0x00022870
        /*16ac*/ 	.short	0x010a
        /*16ae*/ 	.byte	0x3f
	.zero		1


	//   ....[71]....
        /*16b0*/ 	.word	0x00021180
        /*16b4*/ 	.word	0x00000011
        /*16b8*/ 	.word	0x00022860
        /*16bc*/ 	.short	0x010a
        /*16be*/ 	.byte	0x3f
	.zero		1


	//   ....[72]....
        /*16c0*/ 	.word	0x00021690
        /*16c4*/ 	.word	0x00000011
        /*16c8*/ 	.word	0x00022850
        /*16cc*/ 	.short	0x0101
        /*16ce*/ 	.byte	0x3f
	.zero		1


	//   ....[73]....
        /*16d0*/ 	.word	0x00021750
        /*16d4*/ 	.word	0x00000011
        /*16d8*/ 	.word	0x00000000
        /*16dc*/ 	.short	0x0101
        /*16de*/ 	.byte	0x3f
	.zero		1


	//   ....[74]....
        /*16e0*/ 	.word	0x00022460
        /*16e4*/ 	.word	0x00000004
        /*16e8*/ 	.word	0x00022820
        /*16ec*/ 	.short	0x010a
        /*16ee*/ 	.byte	0x3f
	.zero		1


	//   ....[75]....
        /*16f0*/ 	.word	0x000225f0
        /*16f4*/ 	.word	0x00000005
        /*16f8*/ 	.word	0x00022840
        /*16fc*/ 	.short	0x010a
        /*16fe*/ 	.byte	0x3f
	.zero		1


	//   ....[76]....
        /*1700*/ 	.word	0x00022690
        /*1704*/ 	.word	0x0000001f
        /*1708*/ 	.word	0x00022840
        /*170c*/ 	.short	0x010a
        /*170e*/ 	.byte	0x3f
	.zero		1


	//   ....[77]....
        /*1710*/ 	.word	0x000226d0
        /*1714*/ 	.word	0x00000005
        /*1718*/ 	.word	0x00022860
        /*171c*/ 	.short	0x010a
        /*171e*/ 	.byte	0x3f
	.zero		1


	//   ....[78]....
        /*1720*/ 	.word	0x00022710
        /*1724*/ 	.word	0x0000001f
        /*1728*/ 	.word	0x00022860
        /*172c*/ 	.short	0x010a
        /*172e*/ 	.byte	0x3f
	.zero		1


	//   ....[79]....
        /*1730*/ 	.word	0x00022750
        /*1734*/ 	.word	0x00000005
        /*1738*/ 	.word	0x00022880
        /*173c*/ 	.short	0x010a
        /*173e*/ 	.byte	0x3f
	.zero		1


	//   ....[80]....
        /*1740*/ 	.word	0x00022790
        /*1744*/ 	.word	0x0000001f
        /*1748*/ 	.word	0x00022880
        /*174c*/ 	.short	0x010a
        /*174e*/ 	.byte	0x3f
	.zero		1


	//   ....[81]....
        /*1750*/ 	.word	0x000227f0
        /*1754*/ 	.word	0x00000058
        /*1758*/ 	.word	0x00022890
        /*175c*/ 	.short	0x010a
        /*175e*/ 	.byte	0x3f
	.zero		1


	//   ....[82]....
        /*1760*/ 	.word	0x00022ba0
        /*1764*/ 	.word	0x00000058
        /*1768*/ 	.word	0x00022890
        /*176c*/ 	.short	0x010a
        /*176e*/ 	.byte	0x3f
	.zero		1


	//   ....[83]....
        /*1770*/ 	.word	0x00022f60
        /*1774*/ 	.word	0x00000058
        /*1778*/ 	.word	0x00022890
        /*177c*/ 	.short	0x010a
        /*177e*/ 	.byte	0x3f
	.zero		1


	//   ....[84]....
        /*1780*/ 	.word	0x00023310
        /*1784*/ 	.word	0x00000058
        /*1788*/ 	.word	0x000228b0
        /*178c*/ 	.short	0x010a
        /*178e*/ 	.byte	0x3f
	.zero		1


	//   ....[85]....
        /*1790*/ 	.word	0x00023620
        /*1794*/ 	.word	0x00000012
        /*1798*/ 	.word	0x00022800
        /*179c*/ 	.short	0x010a
        /*179e*/ 	.byte	0x3f
	.zero		1


	//   ....[86]....
        /*17a0*/ 	.word	0x00023830
        /*17a4*/ 	.word	0x00000012
        /*17a8*/ 	.word	0x00022800
        /*17ac*/ 	.short	0x010a
        /*17ae*/ 	.byte	0x3f
	.zero		1


	//   ....[87]....
        /*17b0*/ 	.word	0x00023880
        /*17b4*/ 	.word	0x00000003
        /*17b8*/ 	.word	0x00022830
        /*17bc*/ 	.short	0x010a
        /*17be*/ 	.byte	0x3f
	.zero		1


	//   ....[88]....
        /*17c0*/ 	.word	0x000238d0
        /*17c4*/ 	.word	0x0000000d
        /*17c8*/ 	.word	0x00022830
        /*17cc*/ 	.short	0x010a
        /*17ce*/ 	.byte	0x3f
	.zero		1


	//   ....[89]....
        /*17d0*/ 	.word	0x00023920
        /*17d4*/ 	.word	0x0000000d
        /*17d8*/ 	.word	0x00022850
        /*17dc*/ 	.short	0x010a
        /*17de*/ 	.byte	0x3f
	.zero		1


	//   ....[90]....
        /*17e0*/ 	.word	0x00023970
        /*17e4*/ 	.word	0x0000000b
        /*17e8*/ 	.word	0x00022850
        /*17ec*/ 	.short	0x010a
        /*17ee*/ 	.byte	0x3f
	.zero		1


	//   ....[91]....
        /*17f0*/ 	.word	0x00026310
        /*17f4*/ 	.word	0x00000017
        /*17f8*/ 	.word	0x00022820
        /*17fc*/ 	.short	0x010a
        /*17fe*/ 	.byte	0x3f
	.zero		1


	//   ....[92]....
        /*1800*/ 	.word	0x00026360
        /*1804*/ 	.word	0x00000008
        /*1808*/ 	.word	0x000228a0
        /*180c*/ 	.short	0x010a
        /*180e*/ 	.byte	0x3f
	.zero		1


	//   ....[93]....
        /*1810*/ 	.word	0x000263b0
        /*1814*/ 	.word	0x00000008
        /*1818*/ 	.word	0x000228c0
        /*181c*/ 	.short	0x010a
        /*181e*/ 	.byte	0x3f
	.zero		1


	//   ....[94]....
        /*1820*/ 	.word	0x00026400
        /*1824*/ 	.word	0x00000008
        /*1828*/ 	.word	0x000228a0
        /*182c*/ 	.short	0x010a
        /*182e*/ 	.byte	0x3f
	.zero		1


	//   ....[95]....
        /*1830*/ 	.word	0x00026450
        /*1834*/ 	.word	0x00000008
        /*1838*/ 	.word	0x000228c0
        /*183c*/ 	.short	0x010a
        /*183e*/ 	.byte	0x3f
	.zero		1


	//   ....[96]....
        /*1840*/ 	.word	0x00026580
        /*1844*/ 	.word	0x00000004
        /*1848*/ 	.word	0x00022880
        /*184c*/ 	.short	0x010a
        /*184e*/ 	.byte	0x3f
	.zero		1


	//   ....[97]....
        /*1850*/ 	.word	0x00027270
        /*1854*/ 	.word	0x00000004
        /*1858*/ 	.word	0x00022840
        /*185c*/ 	.short	0x010a
        /*185e*/ 	.byte	0x3f
	.zero		1


	//   ....[98]....
        /*1860*/ 	.word	0x00028890
        /*1864*/ 	.word	0x00000017
        /*1868*/ 	.word	0x00022820
        /*186c*/ 	.short	0x010a
        /*186e*/ 	.byte	0x3f
	.zero		1


	//   ....[99]....
        /*1870*/ 	.word	0x000288e0
        /*1874*/ 	.word	0x00000000
        /*1878*/ 	.word	0x00022880
        /*187c*/ 	.short	0x010a
        /*187e*/ 	.byte	0x3f
	.zero		1


	//   ....[100]....
        /*1880*/ 	.word	0x00029420
        /*1884*/ 	.word	0x00000000
        /*1888*/ 	.word	0x00022840
        /*188c*/ 	.short	0x010a
        /*188e*/ 	.byte	0x3f
	.zero		1


	//   ....[101]....
        /*1890*/ 	.word	0x00029f20
        /*1894*/ 	.word	0x00000003
        /*1898*/ 	.word	0x00022870
        /*189c*/ 	.short	0x010a
        /*189e*/ 	.byte	0x3f
	.zero		1


	//   ....[102]....
        /*18a0*/ 	.word	0x00029f70
        /*18a4*/ 	.word	0x00000003
        /*18a8*/ 	.word	0x00022860
        /*18ac*/ 	.short	0x010a
        /*18ae*/ 	.byte	0x3f
	.zero		1


	//   ....[103]....
        /*18b0*/ 	.word	0x00029fc0
        /*18b4*/ 	.word	0x00000011
        /*18b8*/ 	.word	0x00022870
        /*18bc*/ 	.short	0x010a
        /*18be*/ 	.byte	0x3f
	.zero		1


	//   ....[104]....
        /*18c0*/ 	.word	0x0002a010
        /*18c4*/ 	.word	0x00000011
        /*18c8*/ 	.word	0x00022860
        /*18cc*/ 	.short	0x010a
        /*18ce*/ 	.byte	0x3f
	.zero		1


	//   ....[105]....
        /*18d0*/ 	.word	0x0002aa40
        /*18d4*/ 	.word	0x00000004
        /*18d8*/ 	.word	0x00022820
        /*18dc*/ 	.short	0x010a
        /*18de*/ 	.byte	0x3f
	.zero		1


	//   ....[106]....
        /*18e0*/ 	.word	0x0002abe0
        /*18e4*/ 	.word	0x00000005
        /*18e8*/ 	.word	0x00022840
        /*18ec*/ 	.short	0x010a
        /*18ee*/ 	.byte	0x3f
	.zero		1


	//   ....[107]....
        /*18f0*/ 	.word	0x0002ac30
        /*18f4*/ 	.word	0x0000001f
        /*18f8*/ 	.word	0x00022840
        /*18fc*/ 	.short	0x010a
        /*18fe*/ 	.byte	0x3f
	.zero		1


	//   ....[108]....
        /*1900*/ 	.word	0x0002ac80
        /*1904*/ 	.word	0x00000005
        /*1908*/ 	.word	0x00022860
        /*190c*/ 	.short	0x010a
        /*190e*/ 	.byte	0x3f
	.zero		1


	//   ....[109]....
        /*1910*/ 	.word	0x0002acd0
        /*1914*/ 	.word	0x0000001f
        /*1918*/ 	.word	0x00022860
        /*191c*/ 	.short	0x010a
        /*191e*/ 	.byte	0x3f
	.zero		1


	//   ....[110]....
        /*1920*/ 	.word	0x0002ad20
        /*1924*/ 	.word	0x00000005
        /*1928*/ 	.word	0x00022880
        /*192c*/ 	.short	0x010a
        /*192e*/ 	.byte	0x3f
	.zero		1


	//----- nvinfo : EIATTR_NUM_MBARRIERS
	.align		4
.L_151:
        /*1930*/ 	.byte	0x03, 0x38
        /*1932*/ 	.short	0x0016


	//----- nvinfo : EIATTR_EXIT_INSTR_OFFSETS
	.align		4
        /*1934*/ 	.byte	0x04, 0x1c
        /*1936*/ 	.short	(.L_153 - .L_152)


	//   ....[0]....
.L_152:
        /*1938*/ 	.word	0x000227e0


	//----- nvinfo : EIATTR_MAX_THREADS
	.align		4
.L_153:
        /*193c*/ 	.byte	0x04, 0x05
        /*193e*/ 	.short	(.L_155 - .L_154)
.L_154:
        /*1940*/ 	.word	0x00000180
        /*1944*/ 	.word	0x00000001
        /*1948*/ 	.word	0x00000001


	//----- nvinfo : EIATTR_CRS_STACK_SIZE
	.align		4
.L_155:
        /*194c*/ 	.byte	0x04, 0x1e
        /*194e*/ 	.short	(.L_157 - .L_156)
.L_156:
        /*1950*/ 	.word	0x00000000


	//----- nvinfo : EIATTR_CBANK_PARAM_SIZE
	.align		4
.L_157:
        /*1954*/ 	.byte	0x03, 0x19
        /*1956*/ 	.short	0x0af0


	//----- nvinfo : EIATTR_PARAM_CBANK
	.align		4
        /*1958*/ 	.byte	0x04, 0x0a
        /*195a*/ 	.short	(.L_159 - .L_158)
	.align		4
.L_158:
        /*195c*/ 	.word	index@(.nv.constant0._ZN7cutlass13device_kernelIN5flash11enable_sm90INS1_16FlashAttnFwdSm90INS1_25CollectiveMainloopFwdSm90ILi2EN4cute5tupleIJNS5_1CILi1EEES8_S8_EEENS6_IJNS7_ILi128EEENS7_ILi160EEESA_EEELi128ENS_12float_e4m3_tEfNS_4arch4Sm90ELb0ELb0ELb1ELb1ELb1ELb1ELb0ELb1ELb1ELb1ELb1ELb0EEENS1_21CollectiveEpilogueFwdINS6_IJSA_SA_SB_EEES9_NS_10bfloat16_tESF_Li256ELb1ELb1ELb1ELb1EEENS1_36VarlenDynamicPersistentTileSchedulerILi128ELi160ELi256ELi128ELb1ELb1ELb1ELb0ELb1ELb1EEEEEEEEEvNT_6ParamsE)
        /*1960*/ 	.short	0x0210
        /*1962*/ 	.short	0x0af0


	//----- nvinfo : EIATTR_SW_WAR
	.align		4
.L_159:
        /*1964*/ 	.byte	0x04, 0x36
        /*1966*/ 	.short	(.L_161 - .L_160)
.L_160:
        /*1968*/ 	.word	0x00000008
.L_161:


//--------------------- .nv.info._ZN7cutlass13device_kernelIN5flash11enable_sm90INS1_16FlashAttnFwdSm90INS1_25CollectiveMainloopFwdSm90ILi2EN4cute5tupleIJNS5_1CILi1EEES8_S8_EEENS6_IJNS7_ILi128EEENS7_ILi160EEESA_EEELi128ENS_12float_e4m3_tEfNS_4arch4Sm90ELb0ELb1ELb1ELb0ELb1ELb0ELb0ELb1ELb1ELb1ELb1ELb0EEENS1_21CollectiveEpilogueFwdINS6_IJSA_SA_SB_EEES9_NS_10bfloat16_tESF_Li256ELb0ELb1ELb1ELb1EEENS1_19SingleTileSchedulerILb0ELb1ELb1ELi128EEEEEEEEEvNT_6ParamsE --------------------------
	.section	.nv.info._ZN7cutlass13device_kernelIN5flash11enable_sm90INS1_16FlashAttnFwdSm90INS1_25CollectiveMainloopFwdSm90ILi2EN4cute5tupleIJNS5_1CILi1EEES8_S8_EEENS6_IJNS7_ILi128EEENS7_ILi160EEESA_EEELi128ENS_12float_e4m3_tEfNS_4arch4Sm90ELb0ELb1ELb1ELb0ELb1ELb0ELb0ELb1ELb1ELb1ELb1ELb0EEENS1_21CollectiveEpilogueFwdINS6_IJSA_SA_SB_EEES9_NS_10bfloat16_tESF_Li256ELb0ELb1ELb1ELb1EEENS1_19SingleTileSchedulerILb0ELb1ELb1ELi128EEEEEEEEEvNT_6ParamsE,"",@"SHT_CUDA_INFO"
	.sectionflags	@""
	.align	4


	//----- nvinfo : EIATTR_CUDA_API_VERSION
	.align		4
        /*0000*/ 	.byte	0x04, 0x37
        /*0002*/ 	.short	(.L_163 - .L_162)
.L_162:
        /*0004*/ 	.word	0x00000082


	//----- nvinfo : EIATTR_KPARAM_INFO
	.align		4
.L_163:
        /*0008*/ 	.byte	0x04, 0x17
        /*000a*/ 	.short	(.L_165 - .L_164)
.L_164:
        /*000c*/ 	.word	0x00000000
        /*0010*/ 	.short	0x0000
        /*0012*/ 	.short	0x0070
        /*0014*/ 	.byte	0x00, 0xf0, 0x01, 0x28


	//----- nvinfo : EIATTR_SPARSE_MMA_MASK
	.align		4
.L_165:
        /*0018*/ 	.byte	0x03, 0x50
        /*001a*/ 	.short	0x0000


	//----- nvinfo : EIATTR_MAXREG_COUNT
	.align		4
        /*001c*/ 	.byte	0x03, 0x1b
        /*001e*/ 	.short	0x00a8


	//----- nvinfo : EIATTR_NUM_BARRIERS
	.align		4
        /*0020*/ 	.byte	0x02, 0x4c
        /*0022*/ 	.byte	0x10
	.zero		1


	//----- nvinfo : EIATTR_EXTERNS
	.align		4
        /*0024*/ 	.byte	0x04, 0x0f
        /*0026*/ 	.short	(.L_167 - .L_166)


	//   ....[0]....
	.align		4
.L_166:
        /*0028*/ 	.word	index@(__assertfail)


	//----- nvinfo : EIATTR_ANNOTATIONS
	.align		4
.L_167:
        /*002c*/ 	.byte	0x04, 0x55
        /*002e*/ 	.short	(.L_169 - .L_168)


	//   ....[0]....
.L_168:
        /*0030*/ 	.word	0x00000001
        /*0034*/ 	.byte	0xe0, 0x83, 0x01, 0x00, 0x01, 0x00, 0x00, 0x00, 0x10, 0xb2, 0x01, 0x00, 0x01, 0x00, 0x00, 0x00
        /*0044*/ 	.byte	0xc0, 0xb8, 0x01, 0x00


	//----- nvinfo : EIATTR_MERCURY_ISA_VERSION
	.align		4
.L_169:
        /*0048*/ 	.byte	0x03, 0x5f
        /*004a*/ 	.short	0x0101


	//----- nvinfo : EIATTR_INT_WARP_WIDE_INSTR_OFFSETS
	.align		4
        /*004c*/ 	.byte	0x04, 0x31
        /*004e*/ 	.short	(.L_171 - .L_170)


	//   ....[0]....
.L_170:
        /*0050*/ 	.word	0x000000c0


	//   ....[1]....
        /*0054*/ 	.word	0x000000d0


	//   ....[2]....
        /*0058*/ 	.word	0x00000170


	//----- nvinfo : EIATTR_COOP_GROUP_MASK_REGIDS
	.align		4
.L_171:
        /*005c*/ 	.byte	0x04, 0x29
        /*005e*/ 	.short	(.L_173 - .L_172)


	//   ....[0]....
.L_172:
        /*0060*/ 	.word	0xffffffff


	//   ....[1]....
        /*0064*/ 	.word	0xffffffff


	//   ....[2]....
        /*0068*/ 	.word	0xffffffff


	//   ....[3]....
        /*006c*/ 	.word	0xffffffff


	//   ....[4]....
        /*0070*/ 	.word	0xffffffff


	//   ....[5]....
        /*0074*/ 	.word	0xffffffff


	//   ....[6]....
        /*0078*/ 	.word	0xffffffff


	//   ....[7]....
        /*007c*/ 	.word	0xffffffff


	//   ....[8]....
        /*0080*/ 	.word	0xffffffff


	//   ....[9]....
        /*0084*/ 	.word	0xffffffff


	//   ....[10]....
        /*0088*/ 	.word	0xffffffff


	//   ....[11]....
        /*008c*/ 	.word	0xffffffff


	//   ....[12]....
        /*0090*/ 	.word	0xffffffff


	//   ....[13]....
        /*0094*/ 	.word	0xffffffff


	//   ....[14]....
        /*0098*/ 	.word	0xffffffff


	//   ....[15]....
        /*009c*/ 	.word	0xffffffff


	//   ....[16]....
        /*00a0*/ 	.word	0xffffffff


	//   ....[17]....
        /*00a4*/ 	.word	0xffffffff


	//   ....[18]....
        /*00a8*/ 	.word	0xffffffff


	//   ....[19]....
        /*00ac*/ 	.word	0xffffffff


	//   ....[20]....
        /*00b0*/ 	.word	0xffffffff


	//   ....[21]....
        /*00b4*/ 	.word	0xffffffff


	//   ....[22]....
        /*00b8*/ 	.word	0xffffffff


	//   ....[23]....
        /*00bc*/ 	.word	0xffffffff


	//   ....[24]....
        /*00c0*/ 	.word	0xffffffff


	//   ....[25]....
        /*00c4*/ 	.word	0xffffffff


	//   ....[26]....
        /*00c8*/ 	.word	0xffffffff


	//   ....[27]....
        /*00cc*/ 	.word	0xffffffff


	//   ....[28]....
        /*00d0*/ 	.word	0xffffffff


	//   ....[29]....
        /*00d4*/ 	.word	0xffffffff


	//   ....[30]....
        /*00d8*/ 	.word	0xffffffff


	//   ....[31]....
        /*00dc*/ 	.word	0xffffffff


	//   ....[32]....
        /*00e0*/ 	.word	0xffffffff


	//   ....[33]....
        /*00e4*/ 	.word	0xffffffff


	//   ....[34]....
        /*00e8*/ 	.word	0xffffffff


	//   ....[35]....
        /*00ec*/ 	.word	0xffffffff


	//   ....[36]....
        /*00f0*/ 	.word	0xffffffff


	//   ....[37]....
        /*00f4*/ 	.word	0xffffffff


	//   ....[38]....
        /*00f8*/ 	.word	0xffffffff


	//   ....[39]....
        /*00fc*/ 	.word	0xffffffff


	//   ....[40]....
        /*0100*/ 	.word	0xffffffff


	//   ....[41]....
        /*0104*/ 	.word	0xffffffff


	//   ....[42]....
        /*0108*/ 	.word	0xffffffff


	//   ....[43]....
        /*010c*/ 	.word	0xffffffff


	//   ....[44]....
        /*0110*/ 	.word	0xffffffff


	//   ....[45]....
        /*0114*/ 	.word	0xffffffff


	//   ....[46]....
        /*0118*/ 	.word	0xffffffff


	//   ....[47]....
        /*011c*/ 	.word	0xffffffff


	//   ....[48]....
        /*0120*/ 	.word	0xffffffff


	//   ....[49]....
        /*0124*/ 	.word	0xffffffff


	//   ....[50]....
        /*0128*/ 	.word	0xffffffff


	//   ....[51]....
        /*012c*/ 	.word	0xffffffff


	//   ....[52]....
        /*0130*/ 	.word	0xffffffff


	//   ....[53]....
        /*0134*/ 	.word	0xffffffff


	//   ....[54]....
        /*0138*/ 	.word	0xffffffff


	//   ....[55]....
        /*013c*/ 	.word	0xffffffff


	//   ....[56]....
        /*0140*/ 	.word	0xffffffff


	//   ....[57]....
        /*0144*/ 	.word	0xffffffff


	//   ....[58]....
        /*0148*/ 	.word	0xffffffff


	//   ....[59]....
        /*014c*/ 	.word	0xffffffff


	//   ....[60]....
        /*0150*/ 	.word	0xffffffff


	//   ....[61]....
        /*0154*/ 	.word	0xffffffff


	//   ....[62]....
        /*0158*/ 	.word	0xffffffff


	//   ....[63]....
        /*015c*/ 	.word	0xffffffff


	//   ....[64]....
        /*0160*/ 	.word	0xffffffff


	//   ....[65]....
        /*0164*/ 	.word	0xffffffff


	//   ....[66]....
        /*0168*/ 	.word	0xffffffff


	//   ....[67]....
        /*016c*/ 	.word	0xffffffff


	//   ....[68]....
        /*0170*/ 	.word	0xffffffff


	//   ....[69]....
        /*0174*/ 	.word	0xffffffff


	//   ....[70]....
        /*0178*/ 	.word	0xffffffff


	//   ....[71]....
        /*017c*/ 	.word	0xffffffff


	//   ....[72]....
        /*0180*/ 	.word	0xffffffff


	//   ....[73]....
        /*0184*/ 	.word	0xffffffff


	//   ....[74]....
        /*0188*/ 	.word	0xffffffff


	//   ....[75]....
        /*018c*/ 	.word	0xffffffff


	//   ....[76]....
        /*0190*/ 	.word	0xffffffff


	//   ....[77]....
        /*0194*/ 	.word	0xffffffff


	//   ....[78]....
        /*0198*/ 	.word	0xffffffff


	//   ....[79]....
        /*019c*/ 	.word	0xffffffff


	//   ....[80]....
        /*01a0*/ 	.word	0xffffffff


	//   ....[81]....
        /*01a4*/ 	.word	0xffffffff


	//   ....[82]....
        /*01a8*/ 	.word	0xffffffff


	//   ....[83]....
        /*01ac*/ 	.word	0xffffffff


	//   ....[84]....
        /*01b0*/ 	.word	0xffffffff


	//   ....[85]....
        /*01b4*/ 	.word	0xffffffff


	//   ....[86]....
        /*01b8*/ 	.word	0xffffffff


	//   ....[87]....
        /*01bc*/ 	.word	0xffffffff


	//   ....[88]....
        /*01c0*/ 	.word	0xffffffff


	//   ....[89]....
        /*01c4*/ 	.word	0xffffffff


	//   ....[90]....
        /*01c8*/ 	.word	0xffffffff


	//   ....[91]....
        /*01cc*/ 	.word	0xffffffff


	//   ....[92]....
        /*01d0*/ 	.word	0xffffffff


	//   ....[93]....
        /*01d4*/ 	.word	0xffffffff


	//   ....[94]....
        /*01d8*/ 	.word	0xffffffff


	//   ....[95]....
        /*01dc*/ 	.word	0xffffffff


	//   ....[96]....
        /*01e0*/ 	.word	0xffffffff


	//   ....[97]....
        /*01e4*/ 	.word	0xffffffff


	//   ....[98]....
        /*01e8*/ 	.word	0xffffffff


	//   ....[99]....
        /*01ec*/ 	.word	0xffffffff


	//   ....[100]....
        /*01f0*/ 	.word	0xffffffff


	//   ....[101]....
        /*01f4*/ 	.word	0xffffffff


	//   ....[102]....
        /*01f8*/ 	.word	0xffffffff


	//   ....[103]....
        /*01fc*/ 	.word	0xffffffff


	//   ....[104]....
        /*0200*/ 	.word	0xffffffff


	//   ....[105]....
        /*0204*/ 	.word	0xffffffff


	//   ....[106]....
        /*0208*/ 	.word	0xffffffff


	//   ....[107]....
        /*020c*/ 	.word	0xffffffff


	//   ....[108]....
        /*0210*/ 	.word	0xffffffff


	//   ....[109]....
        /*0214*/ 	.word	0xffffffff


	//   ....[110]....
        /*0218*/ 	.word	0xffffffff


	//   ....[111]....
        /*021c*/ 	.word	0xffffffff


	//   ....[112]....
        /*0220*/ 	.word	0xffffffff


	//   ....[113]....
        /*0224*/ 	.word	0xffffffff


	//   ....[114]....
        /*0228*/ 	.word	0xffffffff


	//   ....[115]....
        /*022c*/ 	.word	0xffffffff


	//   ....[116]....
        /*0230*/ 	.word	0xffffffff


	//   ....[117]....
        /*0234*/ 	.word	0xffffffff


	//   ....[118]....
        /*0238*/ 	.word	0xffffffff


	//   ....[119]....
        /*023c*/ 	.word	0xffffffff


	//   ....[120]....
        /*0240*/ 	.word	0xffffffff


	//   ....[121]....
        /*0244*/ 	.word	0xffffffff


	//   ....[122]....
        /*0248*/ 	.word	0xffffffff


	//   ....[123]....
        /*024c*/ 	.word	0xffffffff


	//   ....[124]....
        /*0250*/ 	.word	0xffffffff


	//   ....[125]....
        /*0254*/ 	.word	0xffffffff


	//   ....[126]....
        /*0258*/ 	.word	0xffffffff


	//   ....[127]....
        /*025c*/ 	.word	0xffffffff


	//   ....[128]....
        /*0260*/ 	.word	0xffffffff


	//   ....[129]....
        /*0264*/ 	.word	0xffffffff


	//   ....[130]....
        /*0268*/ 	.word	0xffffffff


	//   ....[131]....
        /*026c*/ 	.word	0xffffffff


	//   ....[132]....
        /*0270*/ 	.word	0xffffffff


	//   ....[133]....
        /*0274*/ 	.word	0xffffffff


	//   ....[134]....
        /*0278*/ 	.word	0xffffffff


	//   ....[135]....
        /*027c*/ 	.word	0xffffffff


	//   ....[136]....
        /*0280*/ 	.word	0xffffffff


	//   ....[137]....
        /*0284*/ 	.word	0xffffffff


	//   ....[138]....
        /*0288*/ 	.word	0xffffffff


	//   ....[139]....
        /*028c*/ 	.word	0xffffffff


	//   ....[140]....
        /*0290*/ 	.word	0xffffffff


	//   ....[141]....
        /*0294*/ 	.word	0xffffffff


	//   ....[142]....
        /*0298*/ 	.word	0xffffffff


	//   ....[143]....
        /*029c*/ 	.word	0xffffffff


	//   ....[144]....
        /*02a0*/ 	.word	0xffffffff


	//   ....[145]....
        /*02a4*/ 	.word	0xffffffff


	//   ....[146]....
        /*02a8*/ 	.word	0xffffffff


	//   ....[147]....
        /*02ac*/ 	.word	0xffffffff


	//   ....[148]....
        /*02b0*/ 	.word	0xffffffff


	//   ....[149]....
        /*02b4*/ 	.word	0xffffffff


	//   ....[150]....
        /*02b8*/ 	.word	0xffffffff


	//   ....[151]....
        /*02bc*/ 	.word	0xffffffff


	//   ....[152]....
        /*02c0*/ 	.word	0xffffffff


	//   ....[153]....
        /*02c4*/ 	.word	0xffffffff


	//   ....[154]....
        /*02c8*/ 	.word	0xffffffff


	//   ....[155]....
        /*02cc*/ 	.word	0xffffffff


	//   ....[156]....
        /*02d0*/ 	.word	0xffffffff


	//   ....[157]....
        /*02d4*/ 	.word	0xffffffff


	//   ....[158]....
        /*02d8*/ 	.word	0xffffffff


	//   ....[159]....
        /*02dc*/ 	.word	0xffffffff


	//   ....[160]....
        /*02e0*/ 	.word	0xffffffff


	//   ....[161]....
        /*02e4*/ 	.word	0xffffffff


	//   ....[162]....
        /*02e8*/ 	.word	0xffffffff


	//   ....[163]....
        /*02ec*/ 	.word	0xffffffff


	//   ....[164]....
        /*02f0*/ 	.word	0xffffffff


	//   ....[165]....
        /*02f4*/ 	.word	0xffffffff


	//   ....[166]....
        /*02f8*/ 	.word	0xffffffff


	//   ....[167]....
        /*02fc*/ 	.word	0xffffffff


	//   ....[168]....
        /*0300*/ 	.word	0xffffffff


	//   ....[169]....
        /*0304*/ 	.word	0xffffffff


	//   ....[170]....
        /*0308*/ 	.word	0xffffffff


	//   ....[171]....
        /*030c*/ 	.word	0xffffffff


	//   ....[172]....
        /*0310*/ 	.word	0xffffffff


	//   ....[173]....
        /*0314*/ 	.word	0xffffffff


	//   ....[174]....
        /*0318*/ 	.word	0xffffffff


	//   ....[175]....
        /*031c*/ 	.word	0xffffffff


	//   ....[176]....
        /*0320*/ 	.word	0xffffffff


	//   ....[177]....
        /*0324*/ 	.word	0xffffffff


	//   ....[178]....
        /*0328*/ 	.word	0xffffffff


	//   ....[179]....
        /*032c*/ 	.word	0xffffffff


	//   ....[180]....
        /*0330*/ 	.word	0xffffffff


	//   ....[181]....
        /*0334*/ 	.word	0xffffffff


	//   ....[182]....
        /*0338*/ 	.word	0xffffffff


	//   ....[183]....
        /*033c*/ 	.word	0xffffffff


	//   ....[184]....
        /*0340*/ 	.word	0xffffffff


	//   ....[185]....
        /*0344*/ 	.word	0xffffffff


	//   ....[186]....
        /*0348*/ 	.word	0xffffffff


	//   ....[187]....
        /*034c*/ 	.word	0xffffffff


	//   ....[188]....
        /*0350*/ 	.word	0xffffffff


	//   ....[189]....
        /*0354*/ 	.word	0xffffffff


	//   ....[190]....
        /*0358*/ 	.word	0xffffffff


	//   ....[191]....
        /*035c*/ 	.word	0xffffffff


	//   ....[192]....
        /*0360*/ 	.word	0xffffffff


	//   ....[193]....
        /*0364*/ 	.word	0xffffffff


	//   ....[194]....
        /*0368*/ 	.word	0xffffffff


	//   ....[195]....
        /*036c*/ 	.word	0xffffffff


	//   ....[196]....
        /*0370*/ 	.word	0xffffffff


	//   ....[197]....
        /*0374*/ 	.word	0xffffffff


	//   ....[198]....
        /*0378*/ 	.word	0xffffffff


	//   ....[199]....
        /*037c*/ 	.word	0xffffffff


	//   ....[200]....
        /*0380*/ 	.word	0xffffffff


	//   ....[201]....
        /*0384*/ 	.word	0xffffffff


	//   ....[202]....
        /*0388*/ 	.word	0xffffffff


	//   ....[203]....
        /*038c*/ 	.word	0x0500000f


	//   ....[204]....
        /*0390*/ 	.word	0x0500000f


	//   ....[205]....
        /*0394*/ 	.word	0x0500000f


	//   ....[206]....
        /*0398*/ 	.word	0x0500000f


	//   ....[207]....
        /*039c*/ 	.word	0x0500000f


	//   ....[208]....
        /*03a0*/ 	.word	0x0500000f


	//   ....[209]....
        /*03a4*/ 	.word	0x0500000f


	//   ....[210]....
        /*03a8*/ 	.word	0x0500000f


	//   ....[211]....
        /*03ac*/ 	.word	0x0500000f


	//   ....[212]....
        /*03b0*/ 	.word	0x0500000f


	//   ....[213]....
        /*03b4*/ 	.word	0x0500000f


	//   ....[214]....
        /*03b8*/ 	.word	0x0500000f


	//   ....[215]....
        /*03bc*/ 	.word	0x0500000f


	//   ....[216]....
        /*03c0*/ 	.word	0x0500000f


	//   ....[217]....
        /*03c4*/ 	.word	0x0500000f


	//   ....[218]....
        /*03c8*/ 	.word	0x0500000f


	//   ....[219]....
        /*03cc*/ 	.word	0x0500000f


	//   ....[220]....
        /*03d0*/ 	.word	0x0500000f


	//   ....[221]....
        /*03d4*/ 	.word	0x0500000f


	//   ....[222]....
        /*03d8*/ 	.word	0x0500000f


	//   ....[223]....
        /*03dc*/ 	.word	0x0500000f


	//   ....[224]....
        /*03e0*/ 	.word	0x0500000f


	//   ....[225]....
        /*03e4*/ 	.word	0x0500000f


	//   ....[226]....
        /*03e8*/ 	.word	0x0500000f


	//   ....[227]....
        /*03ec*/ 	.word	0x0500000f


	//   ....[228]....
        /*03f0*/ 	.word	0x0500000f


	//   ....[229]....
        /*03f4*/ 	.word	0x0500000f


	//   ....[230]....
        /*03f8*/ 	.word	0x0500000f


	//   ....[231]....
        /*03fc*/ 	.word	0x0500000f


	//   ....[232]....
        /*0400*/ 	.word	0x0500000f


	//   ....[233]....
        /*0404*/ 	.word	0x0500000f


	//   ....[234]....
        /*0408*/ 	.word	0x0500000f


	//   ....[235]....
        /*040c*/ 	.word	0x0500000f


	//   ....[236]....
        /*0410*/ 	.word	0x0500000f


	//   ....[237]....
        /*0414*/ 	.word	0x0500000f


	//   ....[238]....
        /*0418*/ 	.word	0x0500000f


	//   ....[239]....
        /*041c*/ 	.word	0x0500000f


	//   ....[240]....
        /*0420*/ 	.word	0x0500000f


	//   ....[241]....
        /*0424*/ 	.word	0x0500000f


	//   ....[242]....
        /*0428*/ 	.word	0x0500000f


	//   ....[243]....
        /*042c*/ 	.word	0x0500000f


	//   ....[244]....
        /*0430*/ 	.word	0x0500000f


	//   ....[245]....
        /*0434*/ 	.word	0x0500000f


	//   ....[246]....
        /*0438*/ 	.word	0x0500000f


	//   ....[247]....
        /*043c*/ 	.word	0x0500000f


	//   ....[248]....
        /*0440*/ 	.word	0x0500000f


	//   ....[249]....
        /*0444*/ 	.word	0x0500000f


	//   ....[250]....
        /*0448*/ 	.word	0x0500000f


	//   ....[251]....
        /*044c*/ 	.word	0x0500000f


	//   ....[252]....
        /*0450*/ 	.word	0x0500000f


	//   ....[253]....
        /*0454*/ 	.word	0x0500000f


	//   ....[254]....
        /*0458*/ 	.word	0x0500000f


	//   ....[255]....
        /*045c*/ 	.word	0x0500000f


	//   ....[0]....
        /*0460*/ 	.word	0x0500000f


	//   ....[1]....
        /*0464*/ 	.word	0x0500000f


	//   ....[2]....
        /*0468*/ 	.word	0x0500000f


	//   ....[3]....
        /*046c*/ 	.word	0x0500000f


	//   ....[4]....
        /*0470*/ 	.word	0x0500000f


	//   ....[5]....
        /*0474*/ 	.word	0x0500000f


	//   ....[6]....
        /*0478*/ 	.word	0x0500000f


	//   ....[7]....
        /*047c*/ 	.word	0x0500000f


	//   ....[8]....
        /*0480*/ 	.word	0x0500000f


	//   ....[9]....
        /*0484*/ 	.word	0x0500000f


	//   ....[10]....
        /*0488*/ 	.word	0x0500000f


	//   ....[11]....
        /*048c*/ 	.word	0x0500000f


	//   ....[12]....
        /*0490*/ 	.word	0x0500000f


	//   ....[13]....
        /*0494*/ 	.word	0x0500000f


	//   ....[14]....
        /*0498*/ 	.word	0x0500000f


	//   ....[15]....
        /*049c*/ 	.word	0x0500000f


	//   ....[16]....
        /*04a0*/ 	.word	0x0500000f


	//   ....[17]....
        /*04a4*/ 	.word	0x0500000f


	//   ....[18]....
        /*04a8*/ 	.word	0x0500000f


	//   ....[19]....
        /*04ac*/ 	.word	0x0500000f


	//   ....[20]....
        /*04b0*/ 	.word	0x0500000f


	//   ....[21]....
        /*04b4*/ 	.word	0x0500000f


	//   ....[22]....
        /*04b8*/ 	.word	0x0500000f


	//   ....[23]....
        /*04bc*/ 	.word	0x0500000f


	//   ....[24]....
        /*04c0*/ 	.word	0x0500000f


	//   ....[25]....
        /*04c4*/ 	.word	0x0500000f


	//   ....[26]....
        /*04c8*/ 	.word	0x0500000f


	//   ....[27]....
        /*04cc*/ 	.word	0x0500000f


	//   ....[28]....
        /*04d0*/ 	.word	0x0500000f


	//   ....[29]....
        /*04d4*/ 	.word	0x0500000f


	//   ....[30]....
        /*04d8*/ 	.word	0x0500000f


	//   ....[31]....
        /*04dc*/ 	.word	0x0500000f


	//   ....[32]....
        /*04e0*/ 	.word	0x0500000f


	//   ....[33]....
        /*04e4*/ 	.word	0x0500000f


	//   ....[34]....
        /*04e8*/ 	.word	0x0500000f


	//   ....[35]....
        /*04ec*/ 	.word	0x0500000f


	//   ....[36]....
        /*04f0*/ 	.word	0x0500000f


	//   ....[37]....
        /*04f4*/ 	.word	0x0500000f


	//   ....[38]....
        /*04f8*/ 	.word	0x0500000f


	//   ....[39]....
        /*04fc*/ 	.word	0x0500000f


	//   ....[40]....
        /*0500*/ 	.word	0x0500000f


	//   ....[41]....
        /*0504*/ 	.word	0x0500000f


	//   ....[42]....
        /*0508*/ 	.word	0x0500000f


	//   ....[43]....
        /*050c*/ 	.word	0x0500000f


	//----- nvinfo : EIATTR_COOP_GROUP_INSTR_OFFSETS
	.align		4
.L_173:
        /*0510*/ 	.byte	0x04, 0x28
        /*0512*/ 	.short	(.L_175 - .L_174)


	//   ....[0]....
.L_174:
        /*0514*/ 	.word	0x00000080


	//   ....[1]....
        /*0518*/ 	.word	0x00000090


	//   ....[2]....
        /*051c*/ 	.word	0x000002d0


	//   ....[3]....
        /*0520*/ 	.word	0x00000430


	//   ....[4]....
        /*0524*/ 	.word	0x00000550


	//   ....[5]....
        /*0528*/ 	.word	0x000006b0


	//   ....[6]....
        /*052c*/ 	.word	0x00001540


	//   ....[7]....
        /*0530*/ 	.word	0x000029b0


	//   ....[8]....
        /*0534*/ 	.word	0x000032b0


	//   ....[9]....
        /*0538*/ 	.word	0x00004760


	//   ....[10]....
        /*053c*/ 	.word	0x00004870


	//   ....[11]....
        /*0540*/ 	.word	0x000053f0


	//   ....[12]....
        /*0544*/ 	.word	0x00005450


	//   ....[13]....
        /*0548*/ 	.word	0x000076c0


	//   ....[14]....
        /*054c*/ 	.word	0x000081f0


	//   ....[15]....
        /*0550*/ 	.word	0x00009850


	//   ....[16]....
        /*0554*/ 	.word	0x00009960


	//   ....[17]....
        /*0558*/ 	.word	0x0000a4f0


	//   ....[18]....
        /*055c*/ 	.word	0x0000a550


	//   ....[19]....
        /*0560*/ 	.word	0x0000d6f0


	//   ....[20]....
        /*0564*/ 	.word	0x0000d720


	//   ....[21]....
        /*0568*/ 	.word	0x0000d740


	//   ....[22]....
        /*056c*/ 	.word	0x0000d760


	//   ....[23]....
        /*0570*/ 	.word	0x0000fce0


	//   ....[24]....
        /*0574*/ 	.word	0x00010810


	//   ....[25]....
        /*0578*/ 	.word	0x00011e60


	//   ....[26]....
        /*057c*/ 	.word	0x00011f80


	//   ....[27]....
        /*0580*/ 	.word	0x00012b20


	//   ....[28]....
        /*0584*/ 	.word	0x00012b80


	//   ....[29]....
        /*0588*/ 	.word	0x00014240


	//   ....[30]....
        /*058c*/ 	.word	0x00014250


	//   ....[31]....
        /*0590*/ 	.word	0x000142d0


	//   ....[32]....
        /*0594*/ 	.word	0x000142e0


	//   ....[33]....
        /*0598*/ 	.word	0x00015160


	//   ....[34]....
        /*059c*/ 	.word	0x00015170


	//   ....[35]....
        /*05a0*/ 	.word	0x00015180


	//   ....[36]....
        /*05a4*/ 	.word	0x000151a0


	//   ....[37]....
        /*05a8*/ 	.word	0x000151b0


	//   ....[38]....
        /*05ac*/ 	.word	0x000151c0


	//   ....[39]....
        /*05b0*/ 	.word	0x000151d0


	//   ....[40]....
        /*05b4*/ 	.word	0x000151f0


	//   ....[41]....
        /*05b8*/ 	.word	0x00015200


	//   ....[42]....
        /*05bc*/ 	.word	0x00015210


	//   ....[43]....
        /*05c0*/ 	.word	0x00015220


	//   ....[44]....
        /*05c4*/ 	.word	0x00015230


	//   ....[45]....
        /*05c8*/ 	.word	0x00015240


	//   ....[46]....
        /*05cc*/ 	.word	0x00015260


	//   ....[47]....
        /*05d0*/ 	.word	0x00015270


	//   ....[48]....
        /*05d4*/ 	.word	0x00015280


	//   ....[49]....
        /*05d8*/ 	.word	0x00015290


	//   ....[50]....
        /*05dc*/ 	.word	0x000152a0


	//   ....[51]....
        /*05e0*/ 	.word	0x000152b0


	//   ....[52]....
        /*05e4*/ 	.word	0x000152c0


	//   ....[53]....
        /*05e8*/ 	.word	0x000152d0


	//   ....[54]....
        /*05ec*/ 	.word	0x000152e0


	//   ....[55]....
        /*05f0*/ 	.word	0x000152f0


	//   ....[56]....
        /*05f4*/ 	.word	0x00015300


	//   ....[57]....
        /*05f8*/ 	.word	0x00015310


	//   ....[58]....
        /*05fc*/ 	.word	0x00015320


	//   ....[59]....
        /*0600*/ 	.word	0x00015330


	//   ....[60]....
        /*0604*/ 	.word	0x00015340


	//   ....[61]....
        /*0608*/ 	.word	0x00015360


	//   ....[62]....
        /*060c*/ 	.word	0x00015370


	//   ....[63]....
        /*0610*/ 	.word	0x00015380


	//   ....[64]....
        /*0614*/ 	.word	0x00015390


	//   ....[65]....
        /*0618*/ 	.word	0x000153a0


	//   ....[66]....
        /*061c*/ 	.word	0x000153c0


	//   ....[67]....
        /*0620*/ 	.word	0x000153d0


	//   ....[68]....
        /*0624*/ 	.word	0x000153f0


	//   ....[69]....
        /*0628*/ 	.word	0x00015400


	//   ....[70]....
        /*062c*/ 	.word	0x00015410


	//   ....[71]....
        /*0630*/ 	.word	0x00015420


	//   ....[72]....
        /*0634*/ 	.word	0x00015440


	//   ....[73]....
        /*0638*/ 	.word	0x00015450


	//   ....[74]....
        /*063c*/ 	.word	0x00015460


	//   ....[75]....
        /*0640*/ 	.word	0x00015470


	//   ....[76]....
        /*0644*/ 	.word	0x00015480


	//   ....[77]....
        /*0648*/ 	.word	0x00015490


	//   ....[78]....
        /*064c*/ 	.word	0x000154a0


	//   ....[79]....
        /*0650*/ 	.word	0x000154b0


	//   ....[80]....
        /*0654*/ 	.word	0x000154d0


	//   ....[81]....
        /*0658*/ 	.word	0x00015500


	//   ....[82]....
        /*065c*/ 	.word	0x00015530


	//   ....[83]....
        /*0660*/ 	.word	0x00015560


	//   ....[84]....
        /*0664*/ 	.word	0x00015590


	//   ....[85]....
        /*0668*/ 	.word	0x000155c0


	//   ....[86]....
        /*066c*/ 	.word	0x000155e0


	//   ....[87]....
        /*0670*/ 	.word	0x000155f0


	//   ....[88]....
        /*0674*/ 	.word	0x00015600


	//   ....[89]....
        /*0678*/ 	.word	0x00015610


	//   ....[90]....
        /*067c*/ 	.word	0x00015620


	//   ....[91]....
        /*0680*/ 	.word	0x00015650


	//   ....[92]....
        /*0684*/ 	.word	0x00015680


	//   ....[93]....
        /*0688*/ 	.word	0x000156b0


	//   ....[94]....
        /*068c*/ 	.word	0x000156c0


	//   ....[95]....
        /*0690*/ 	.word	0x000156d0


	//   ....[96]....
        /*0694*/ 	.word	0x000156e0


	//   ....[97]....
        /*0698*/ 	.word	0x00015b50


	//   ....[98]....
        /*069c*/ 	.word	0x00015b90


	//   ....[99]....
        /*06a0*/ 	.word	0x00015bd0


	//   ....[100]....
        /*06a4*/ 	.word	0x00015c00


	//   ....[101]....
        /*06a8*/ 	.word	0x00015c50


	//   ....[102]....
        /*06ac*/ 	.word	0x00015c80


	//   ....[103]....
        /*06b0*/ 	.word	0x00016340


	//   ....[104]....
        /*06b4*/ 	.word	0x00016370


	//   ....[105]....
        /*06b8*/ 	.word	0x00016ec0


	//   ....[106]....
        /*06bc*/ 	.word	0x00018820


	//   ....[107]....
        /*06c0*/ 	.word	0x00018860


	//   ....[108]....
        /*06c4*/ 	.word	0x00018890


	//   ....[109]....
        /*06c8*/ 	.word	0x000188c0


	//   ....[110]....
        /*06cc*/ 	.word	0x000188d0


	//   ....[111]....
        /*06d0*/ 	.word	0x000188e0


	//   ....[112]....
        /*06d4*/ 	.word	0x00018900


	//   ....[113]....
        /*06d8*/ 	.word	0x00018950


	//   ....[114]....
        /*06dc*/ 	.word	0x00018970


	//   ....[115]....
        /*06e0*/ 	.word	0x000189b0


	//   ....[116]....
        /*06e4*/ 	.word	0x000189d0


	//   ....[117]....
        /*06e8*/ 	.word	0x00018a10


	//   ....[118]....
        /*06ec*/ 	.word	0x00018a30


	//   ....[119]....
        /*06f0*/ 	.word	0x00018a70


	//   ....[120]....
        /*06f4*/ 	.word	0x00018a90


	//   ....[121]....
        /*06f8*/ 	.word	0x00018ac0


	//   ....[122]....
        /*06fc*/ 	.word	0x00018ae0


	//   ....[123]....
        /*0700*/ 	.word	0x00018b00


	//   ....[124]....
        /*0704*/ 	.word	0x00018b30


	//   ....[125]....
        /*0708*/ 	.word	0x00018b50


	//   ....[126]....
        /*070c*/ 	.word	0x00019060


	//   ....[127]....
        /*0710*/ 	.word	0x00019090


	//   ....[128]....
        /*0714*/ 	.word	0x00019120


	//   ....[129]....
        /*0718*/ 	.word	0x00019150


	//   ....[130]....
        /*071c*/ 	.word	0x00019170


	//   ....[131]....
        /*0720*/ 	.word	0x000191b0


	//   ....[132]....
        /*0724*/ 	.word	0x000191e0


	//   ....[133]....
        /*0728*/ 	.word	0x00019230


	//   ....[134]....
        /*072c*/ 	.word	0x00019260


	//   ....[135]....
        /*0730*/ 	.word	0x00019280


	//   ....[136]....
        /*0734*/ 	.word	0x000192e0


	//   ....[137]....
        /*0738*/ 	.word	0x00019300


	//   ....[138]....
        /*073c*/ 	.word	0x00019350


	//   ....[139]....
        /*0740*/ 	.word	0x00019370


	//   ....[140]....
        /*0744*/ 	.word	0x000193c0


	//   ....[141]....
        /*0748*/ 	.word	0x000193e0


	//   ....[142]....
        /*074c*/ 	.word	0x00019420


	//   ....[143]....
        /*0750*/ 	.word	0x00019440


	//   ....[144]....
        /*0754*/ 	.word	0x00019490


	//   ....[145]....
        /*0758*/ 	.word	0x000194c0


	//   ....[146]....
        /*075c*/ 	.word	0x00019a50


	//   ....[147]....
        /*0760*/ 	.word	0x00019a80


	//   ....[148]....
        /*0764*/ 	.word	0x00019ab0


	//   ....[149]....
        /*0768*/ 	.word	0x00019ae0


	//   ....[150]....
        /*076c*/ 	.word	0x00019b30


	//   ....[151]....
        /*0770*/ 	.word	0x00019b80


	//   ....[152]....
        /*0774*/ 	.word	0x00019bb0


	//   ....[153]....
        /*0778*/ 	.word	0x00019bd0


	//   ....[154]....
        /*077c*/ 	.word	0x00019c30


	//   ....[155]....
        /*0780*/ 	.word	0x00019c50


	//   ....[156]....
        /*0784*/ 	.word	0x00019cb0


	//   ....[157]....
        /*0788*/ 	.word	0x00019cc0


	//   ....[158]....
        /*078c*/ 	.word	0x00019cf0


	//   ....[159]....
        /*0790*/ 	.word	0x00019d20


	//   ....[160]....
        /*0794*/ 	.word	0x00019d80


	//   ....[161]....
        /*0798*/ 	.word	0x00019db0


	//   ....[162]....
        /*079c*/ 	.word	0x0001a630


	//   ....[163]....
        /*07a0*/ 	.word	0x0001a650


	//   ....[164]....
        /*07a4*/ 	.word	0x0001a660


	//   ....[165]....
        /*07a8*/ 	.word	0x0001a670


	//   ....[166]....
        /*07ac*/ 	.word	0x0001a680


	//   ....[167]....
        /*07b0*/ 	.word	0x0001a6d0


	//   ....[168]....
        /*07b4*/ 	.word	0x0001a6f0


	//   ....[169]....
        /*07b8*/ 	.word	0x0001a710


	//   ....[170]....
        /*07bc*/ 	.word	0x0001a720


	//   ....[171]....
        /*07c0*/ 	.word	0x0001a760


	//   ....[172]....
        /*07c4*/ 	.word	0x0001a770


	//   ....[173]....
        /*07c8*/ 	.word	0x0001a7b0


	//   ....[174]....
        /*07cc*/ 	.word	0x0001a7c0


	//   ....[175]....
        /*07d0*/ 	.word	0x0001a800


	//   ....[176]....
        /*07d4*/ 	.word	0x0001a810


	//   ....[177]....
        /*07d8*/ 	.word	0x0001a850


	//   ....[178]....
        /*07dc*/ 	.word	0x0001a860


	//   ....[179]....
        /*07e0*/ 	.word	0x0001a870


	//   ....[180]....
        /*07e4*/ 	.word	0x0001a8b0


	//   ....[181]....
        /*07e8*/ 	.word	0x0001a8d0


	//   ....[182]....
        /*07ec*/ 	.word	0x0001acb0


	//   ....[183]....
        /*07f0*/ 	.word	0x0001acd0


	//   ....[184]....
        /*07f4*/ 	.word	0x0001acf0


	//   ....[185]....
        /*07f8*/ 	.word	0x0001ad00


	//   ....[186]....
        /*07fc*/ 	.word	0x0001ad10


	//   ....[187]....
        /*0800*/ 	.word	0x0001ad20


	//   ....[188]....
        /*0804*/ 	.word	0x0001ad40


	//   ....[189]....
        /*0808*/ 	.word	0x0001ad50


	//   ....[190]....
        /*080c*/ 	.word	0x0001ad90


	//   ....[191]....
        /*0810*/ 	.word	0x0001adb0


	//   ....[192]....
        /*0814*/ 	.word	0x0001ade0


	//   ....[193]....
        /*0818*/ 	.word	0x0001ae00


	//   ....[194]....
        /*081c*/ 	.word	0x0001ae30


	//   ....[195]....
        /*0820*/ 	.word	0x0001ae50


	//   ....[196]....
        /*0824*/ 	.word	0x0001ae70


	//   ....[197]....
        /*0828*/ 	.word	0x0001ae90


	//   ....[198]....
        /*082c*/ 	.word	0x0001aeb0


	//   ....[199]....
        /*0830*/ 	.word	0x0001aee0


	//   ....[200]....
        /*0834*/ 	.word	0x0001af80


	//   ....[201]....
        /*0838*/ 	.word	0x0001afa0


	//   ....[202]....
        /*083c*/ 	.word	0x0001bf40


	//   ....[203]....
        /*0840*/ 	.word	0x0001c5c0


	//   ....[204]....
        /*0844*/ 	.word	0x0001c6b0


	//   ....[205]....
        /*0848*/ 	.word	0x0001c7a0


	//   ....[206]....
        /*084c*/ 	.word	0x0001c800


	//   ....[207]....
        /*0850*/ 	.word	0x0001c8b0


	//   ....[208]....
        /*0854*/ 	.word	0x0001c940


	//   ....[209]....
        /*0858*/ 	.word	0x0001c9e0


	//   ....[210]....
        /*085c*/ 	.word	0x0001ca60


	//   ....[211]....
        /*0860*/ 	.word	0x0001cb00


	//   ....[212]....
        /*0864*/ 	.word	0x0001cb90


	//   ....[213]....
        /*0868*/ 	.word	0x0001cc30


	//   ....[214]....
        /*086c*/ 	.word	0x0001ccb0


	//   ....[215]....
        /*0870*/ 	.word	0x0001cd50


	//   ....[216]....
        /*0874*/ 	.word	0x0001cde0


	//   ....[217]....
        /*0878*/ 	.word	0x0001ce80


	//   ....[218]....
        /*087c*/ 	.word	0x0001cf00


	//   ....[219]....
        /*0880*/ 	.word	0x0001cfa0


	//   ....[220]....
        /*0884*/ 	.word	0x0001d030


	//   ....[221]....
        /*0888*/ 	.word	0x0001d0d0


	//   ....[222]....
        /*088c*/ 	.word	0x0001d150


	//   ....[223]....
        /*0890*/ 	.word	0x0001d230


	//   ....[224]....
        /*0894*/ 	.word	0x0001d3a0


	//   ....[225]....
        /*0898*/ 	.word	0x0001d470


	//   ....[226]....
        /*089c*/ 	.word	0x0001d550


	//   ....[227]....
        /*08a0*/ 	.word	0x0001d5a0


	//   ....[228]....
        /*08a4*/ 	.word	0x0001d670


	//   ....[229]....
        /*08a8*/ 	.word	0x0001d6c0


	//   ....[230]....
        /*08ac*/ 	.word	0x0001d7b0


	//   ....[231]....
        /*08b0*/ 	.word	0x0001d800


	//   ....[232]....
        /*08b4*/ 	.word	0x0001d8f0


	//   ....[233]....
        /*08b8*/ 	.word	0x0001d940


	//   ....[234]....
        /*08bc*/ 	.word	0x0001d9b0


	//   ....[235]....
        /*08c0*/ 	.word	0x0001da70


	//   ....[236]....
        /*08c4*/ 	.word	0x0001dae0


	//   ....[237]....
        /*08c8*/ 	.word	0x0001db90


	//   ....[238]....
        /*08cc*/ 	.word	0x0001dc00


	//   ....[239]....
        /*08d0*/ 	.word	0x0001dcb0


	//   ....[240]....
        /*08d4*/ 	.word	0x0001dd10


	//   ....[241]....
        /*08d8*/ 	.word	0x0001ddd0


	//   ....[242]....
        /*08dc*/ 	.word	0x0001de30


	//   ....[243]....
        /*08e0*/ 	.word	0x0001def0


	//   ....[244]....
        /*08e4*/ 	.word	0x0001df80


	//   ....[245]....
        /*08e8*/ 	.word	0x0001dfe0


	//   ....[246]....
        /*08ec*/ 	.word	0x0001e090


	//   ....[247]....
        /*08f0*/ 	.word	0x0001e130


	//   ....[248]....
        /*08f4*/ 	.word	0x0001e190


	//   ....[249]....
        /*08f8*/ 	.word	0x0001e280


	//   ....[250]....
        /*08fc*/ 	.word	0x0001e2f0


	//   ....[251]....
        /*0900*/ 	.word	0x0001e3c0


	//   ....[252]....
        /*0904*/ 	.word	0x0001e420


	//   ....[253]....
        /*0908*/ 	.word	0x0001e4e0


	//   ....[254]....
        /*090c*/ 	.word	0x0001e540


	//   ....[255]....
        /*0910*/ 	.word	0x0001e600


	//   ....[0]....
        /*0914*/ 	.word	0x0001e660


	//   ....[1]....
        /*0918*/ 	.word	0x0001e710


	//   ....[2]....
        /*091c*/ 	.word	0x0001e790


	//   ....[3]....
        /*0920*/ 	.word	0x0001e850


	//   ....[4]....
        /*0924*/ 	.word	0x0001e990


	//   ....[5]....
        /*0928*/ 	.word	0x0001ea30


	//   ....[6]....
        /*092c*/ 	.word	0x0001ea90


	//   ....[7]....
        /*0930*/ 	.word	0x0001eb40


	//   ....[8]....
        /*0934*/ 	.word	0x0001ebd0


	//   ....[9]....
        /*0938*/ 	.word	0x0001ec60


	//   ....[10]....
        /*093c*/ 	.word	0x0001ecc0


	//   ....[11]....
        /*0940*/ 	.word	0x0001ed70


	//   ....[12]....
        /*0944*/ 	.word	0x0001edd0


	//   ....[13]....
        /*0948*/ 	.word	0x0001ee80


	//   ....[14]....
        /*094c*/ 	.word	0x0001eee0


	//   ....[15]....
        /*0950*/ 	.word	0x0001ef90


	//   ....[16]....
        /*0954*/ 	.word	0x0001eff0


	//   ....[17]....
        /*0958*/ 	.word	0x0001f0a0


	//   ....[18]....
        /*095c*/ 	.word	0x0001f100


	//   ....[19]....
        /*0960*/ 	.word	0x0001f1b0


	//   ....[20]....
        /*0964*/ 	.word	0x0001f240


	//   ....[21]....
        /*0968*/ 	.word	0x0001f2d0


	//   ....[22]....
        /*096c*/ 	.word	0x0001f330


	//   ....[23]....
        /*0970*/ 	.word	0x0001f3e0


	//   ....[24]....
        /*0974*/ 	.word	0x0001f4c0


	//   ....[25]....
        /*0978*/ 	.word	0x0001f560


	//   ....[26]....
        /*097c*/ 	.word	0x0001f5d0


	//   ....[27]....
        /*0980*/ 	.word	0x0001f670


	//   ....[28]....
        /*0984*/ 	.word	0x0001f6d0


	//   ....[29]....
        /*0988*/ 	.word	0x0001f770


	//   ....[30]....
        /*098c*/ 	.word	0x0001f7d0


	//   ....[31]....
        /*0990*/ 	.word	0x0001f880


	//   ....[32]....
        /*0994*/ 	.word	0x0001f8e0


	//   ....[33]....
        /*0998*/ 	.word	0x0001f980


	//   ....[34]....
        /*099c*/ 	.word	0x0001f9e0


	//   ....[35]....
        /*09a0*/ 	.word	0x0001fa90


	//   ....[36]....
        /*09a4*/ 	.word	0x0001faf0


	//   ....[37]....
        /*09a8*/ 	.word	0x0001fb90


	//   ....[38]....
        /*09ac*/ 	.word	0x0001fbf0


	//   ....[39]....
        /*09b0*/ 	.word	0x0001fca0


	//   ....[40]....
        /*09b4*/ 	.word	0x0001fd30


	//   ....[41]....
        /*09b8*/ 	.word	0x0001fdc0


	//   ....[42]....
        /*09bc*/ 	.word	0x0001fe20


	//   ....[43]....
        /*09c0*/ 	.word	0x0001fec0


	//----- nvinfo : EIATTR_REG_RECONFIG
	.align		4
.L_175:
        /*09c4*/ 	.byte	0x01, 0x54
	.zero		2


	//----- nvinfo : EIATTR_SYSCALL_OFFSETS
	.align		4
        /*09c8*/ 	.byte	0x04, 0x46
        /*09ca*/ 	.short	(.L_177 - .L_176)


	//   ....[0]....
.L_176:
        /*09cc*/ 	.word	0x00001700


	//   ....[1]....
        /*09d0*/ 	.word	0x00017ab0


	//   ....[2]....
        /*09d4*/ 	.word	0x00017bf0


	//   ....[3]....
        /*09d8*/ 	.word	0x00017d30


	//   ....[4]....
        /*09dc*/ 	.word	0x00017e50


	//   ....[5]....
        /*09e0*/ 	.word	0x000197d0


	//----- nvinfo : EIATTR_MBARRIER_INSTR_OFFSETS
	.align		4
.L_177:
        /*09e4*/ 	.byte	0x04, 0x39
        /*09e6*/ 	.short	(.L_179 - .L_178)


	//   ....[0]....
.L_178:
        /*09e8*/ 	.word	0x00000180
        /*09ec*/ 	.word	0x000000ff
        /*09f0*/ 	.word	0x00022800
        /*09f4*/ 	.short	0x0100
        /*09f6*/ 	.byte	0x08
	.zero		1


	//   ....[1]....
        /*09f8*/ 	.word	0x00000190
        /*09fc*/ 	.word	0x000000ff
        /*0a00*/ 	.word	0x00022820
        /*0a04*/ 	.short	0x0100
        /*0a06*/ 	.byte	0x08
	.zero		1


	//   ....[2]....
        /*0a08*/ 	.word	0x00000280
        /*0a0c*/ 	.word	0x000000ff
        /*0a10*/ 	.word	0x00022830
        /*0a14*/ 	.short	0x0100
        /*0a16*/ 	.byte	0x08
	.zero		1


	//   ....[3]....
        /*0a18*/ 	.word	0x00000290
        /*0a1c*/ 	.word	0x000000ff
        /*0a20*/ 	.word	0x00022840
        /*0a24*/ 	.short	0x0100
        /*0a26*/ 	.byte	0x08
	.zero		1


	//   ....[4]....
        /*0a28*/ 	.word	0x000002a0
        /*0a2c*/ 	.word	0x000000ff
        /*0a30*/ 	.word	0x00022838
        /*0a34*/ 	.short	0x0100
        /*0a36*/ 	.byte	0x08
	.zero		1


	//   ....[5]....
        /*0a38*/ 	.word	0x000002b0
        /*0a3c*/ 	.word	0x000000ff
        /*0a40*/ 	.word	0x00022848
        /*0a44*/ 	.short	0x0100
        /*0a46*/ 	.byte	0x08
	.zero		1


	//   ....[6]....
        /*0a48*/ 	.word	0x000003e0
        /*0a4c*/ 	.word	0x000000ff
        /*0a50*/ 	.word	0x00022850
        /*0a54*/ 	.short	0x0100
        /*0a56*/ 	.byte	0x08
	.zero		1


	//   ....[7]....
        /*0a58*/ 	.word	0x000003f0
        /*0a5c*/ 	.word	0x000000ff
        /*0a60*/ 	.word	0x00022860
        /*0a64*/ 	.short	0x0100
        /*0a66*/ 	.byte	0x08
	.zero		1


	//   ....[8]....
        /*0a68*/ 	.word	0x00000400
        /*0a6c*/ 	.word	0x000000ff
        /*0a70*/ 	.word	0x00022858
        /*0a74*/ 	.short	0x0100
        /*0a76*/ 	.byte	0x08
	.zero		1


	//   ....[9]....
        /*0a78*/ 	.word	0x00000410
        /*0a7c*/ 	.word	0x000000ff
        /*0a80*/ 	.word	0x00022868
        /*0a84*/ 	.short	0x0100
        /*0a86*/ 	.byte	0x08
	.zero		1


	//   ....[10]....
        /*0a88*/ 	.word	0x00000500
        /*0a8c*/ 	.word	0x000000ff
        /*0a90*/ 	.word	0x00022870
        /*0a94*/ 	.short	0x0100
        /*0a96*/ 	.byte	0x06
	.zero		1


	//   ....[11]....
        /*0a98*/ 	.word	0x00000510
        /*0a9c*/ 	.word	0x000000ff
        /*0aa0*/ 	.word	0x00022880
        /*0aa4*/ 	.short	0x0100
        /*0aa6*/ 	.byte	0x06
	.zero		1


	//   ....[12]....
        /*0aa8*/ 	.word	0x00000520
        /*0aac*/ 	.word	0x000000ff
        /*0ab0*/ 	.word	0x00022878
        /*0ab4*/ 	.short	0x0100
        /*0ab6*/ 	.byte	0x06
	.zero		1


	//   ....[13]....
        /*0ab8*/ 	.word	0x00000530
        /*0abc*/ 	.word	0x000000ff
        /*0ac0*/ 	.word	0x00022888
        /*0ac4*/ 	.short	0x0100
        /*0ac6*/ 	.byte	0x06
	.zero		1


	//   ....[14]....
        /*0ac8*/ 	.word	0x00000660
        /*0acc*/ 	.word	0x000000ff
        /*0ad0*/ 	.word	0x00022890
        /*0ad4*/ 	.short	0x0100
        /*0ad6*/ 	.byte	0x08
	.zero		1


	//   ....[15]....
        /*0ad8*/ 	.word	0x00000670
        /*0adc*/ 	.word	0x000000ff
        /*0ae0*/ 	.word	0x000228a0
        /*0ae4*/ 	.short	0x0100
        /*0ae6*/ 	.byte	0x08
	.zero		1


	//   ....[16]....
        /*0ae8*/ 	.word	0x00000680
        /*0aec*/ 	.word	0x000000ff
        /*0af0*/ 	.word	0x00022898
        /*0af4*/ 	.short	0x0100
        /*0af6*/ 	.byte	0x08
	.zero		1


	//   ....[17]....
        /*0af8*/ 	.word	0x00000690
        /*0afc*/ 	.word	0x000000ff
        /*0b00*/ 	.word	0x000228a8
        /*0b04*/ 	.short	0x0100
        /*0b06*/ 	.byte	0x08
	.zero		1


	//   ....[18]....
        /*0b08*/ 	.word	0x000007d0
        /*0b0c*/ 	.word	0x000000ff
        /*0b10*/ 	.word	0x000228b0
        /*0b14*/ 	.short	0x0100
        /*0b16*/ 	.byte	0x08
	.zero		1


	//   ....[19]....
        /*0b18*/ 	.word	0x000007e0
        /*0b1c*/ 	.word	0x000000ff
        /*0b20*/ 	.word	0x000228c0
        /*0b24*/ 	.short	0x0100
        /*0b26*/ 	.byte	0x08
	.zero		1


	//   ....[20]....
        /*0b28*/ 	.word	0x000007f0
        /*0b2c*/ 	.word	0x000000ff
        /*0b30*/ 	.word	0x000228b8
        /*0b34*/ 	.short	0x0100
        /*0b36*/ 	.byte	0x08
	.zero		1


	//   ....[21]....
        /*0b38*/ 	.word	0x00000800
        /*0b3c*/ 	.word	0x000000ff
        /*0b40*/ 	.word	0x000228c8
        /*0b44*/ 	.short	0x0100
        /*0b46*/ 	.byte	0x08
	.zero		1


	//   ....[22]....
        /*0b48*/ 	.word	0x000019d0
        /*0b4c*/ 	.word	0x000000ff
        /*0b50*/ 	.word	0x00022800
        /*0b54*/ 	.short	0x010a
        /*0b56*/ 	.byte	0x29
	.zero		1


	//   ....[23]....
        /*0b58*/ 	.word	0x00001a60
        /*0b5c*/ 	.word	0x000000ff
        /*0b60*/ 	.word	0x00022830
        /*0b64*/ 	.short	0x010a
        /*0b66*/ 	.byte	0x29
	.zero		1


	//   ....[24]....
        /*0b68*/ 	.word	0x00001ac0
        /*0b6c*/ 	.word	0x000000ff
        /*0b70*/ 	.word	0x00022830
        /*0b74*/ 	.short	0x010a
        /*0b76*/ 	.byte	0x29
	.zero		1


	//   ....[25]....
        /*0b78*/ 	.word	0x00002c00
        /*0b7c*/ 	.word	0x000000ff
        /*0b80*/ 	.word	0x00000000
        /*0b84*/ 	.short	0x0101
        /*0b86*/ 	.byte	0x06
	.zero		1


	//   ....[26]....
        /*0b88*/ 	.word	0x00006970
        /*0b8c*/ 	.word	0x000000ff
        /*0b90*/ 	.word	0x00022830
        /*0b94*/ 	.short	0x010a
        /*0b96*/ 	.byte	0x06
	.zero		1


	//   ....[27]....
        /*0b98*/ 	.word	0x000069b0
        /*0b9c*/ 	.word	0x000000ff
        /*0ba0*/ 	.word	0x00022830
        /*0ba4*/ 	.short	0x010a
        /*0ba6*/ 	.byte	0x06
	.zero		1


	//   ....[28]....
        /*0ba8*/ 	.word	0x00007260
        /*0bac*/ 	.word	0x000000ff
        /*0bb0*/ 	.word	0x00022850
        /*0bb4*/ 	.short	0x010a
        /*0bb6*/ 	.byte	0x06
	.zero		1


	//   ....[29]....
        /*0bb8*/ 	.word	0x000072a0
        /*0bbc*/ 	.word	0x000000ff
        /*0bc0*/ 	.word	0x00022850
        /*0bc4*/ 	.short	0x010a
        /*0bc6*/ 	.byte	0x06
	.zero		1


	//   ....[30]....
        /*0bc8*/ 	.word	0x00007b50
        /*0bcc*/ 	.word	0x000000ff
        /*0bd0*/ 	.word	0x00000000
        /*0bd4*/ 	.short	0x0101
        /*0bd6*/ 	.byte	0x06
	.zero		1


	//   ....[31]....
        /*0bd8*/ 	.word	0x0000b260
        /*0bdc*/ 	.word	0x000000ff
        /*0be0*/ 	.word	0x00000000
        /*0be4*/ 	.short	0x0101
        /*0be6*/ 	.byte	0x06
	.zero		1


	//   ....[32]....
        /*0be8*/ 	.word	0x0000bc50
        /*0bec*/ 	.word	0x000000ff
        /*0bf0*/ 	.word	0x00022830
        /*0bf4*/ 	.short	0x010a
        /*0bf6*/ 	.byte	0x06
	.zero		1


	//   ....[33]....
        /*0bf8*/ 	.word	0x0000bc90
        /*0bfc*/ 	.word	0x000000ff
        /*0c00*/ 	.word	0x00022830
        /*0c04*/ 	.short	0x010a
        /*0c06*/ 	.byte	0x06
	.zero		1


	//   ....[34]....
        /*0c08*/ 	.word	0x0000c540
        /*0c0c*/ 	.word	0x000000ff
        /*0c10*/ 	.word	0x00022850
        /*0c14*/ 	.short	0x010a
        /*0c16*/ 	.byte	0x06
	.zero		1


	//   ....[35]....
        /*0c18*/ 	.word	0x0000c580
        /*0c1c*/ 	.word	0x000000ff
        /*0c20*/ 	.word	0x00022850
        /*0c24*/ 	.short	0x010a
        /*0c26*/ 	.byte	0x06
	.zero		1


	//   ....[36]....
        /*0c28*/ 	.word	0x0000ceb0
        /*0c2c*/ 	.word	0x000000ff
        /*0c30*/ 	.word	0x00000000
        /*0c34*/ 	.short	0x0101
        /*0c36*/ 	.byte	0x06
	.zero		1


	//   ....[37]....
        /*0c38*/ 	.word	0x0000e850
        /*0c3c*/ 	.word	0x000000ff
        /*0c40*/ 	.word	0x00000000
        /*0c44*/ 	.short	0x0101
        /*0c46*/ 	.byte	0x06
	.zero		1


	//   ....[38]....
        /*0c48*/ 	.word	0x0000eff0
        /*0c4c*/ 	.word	0x000000ff
        /*0c50*/ 	.word	0x00022830
        /*0c54*/ 	.short	0x010a
        /*0c56*/ 	.byte	0x06
	.zero		1


	//   ....[39]....
        /*0c58*/ 	.word	0x0000f030
        /*0c5c*/ 	.word	0x000000ff
        /*0c60*/ 	.word	0x00022830
        /*0c64*/ 	.short	0x010a
        /*0c66*/ 	.byte	0x06
	.zero		1


	//   ....[40]....
        /*0c68*/ 	.word	0x0000f8a0
        /*0c6c*/ 	.word	0x000000ff
        /*0c70*/ 	.word	0x00022850
        /*0c74*/ 	.short	0x010a
        /*0c76*/ 	.byte	0x06
	.zero		1


	//   ....[41]....
        /*0c78*/ 	.word	0x0000f8e0
        /*0c7c*/ 	.word	0x000000ff
        /*0c80*/ 	.word	0x00022850
        /*0c84*/ 	.short	0x010a
        /*0c86*/ 	.byte	0x06
	.zero		1


	//   ....[42]....
        /*0c88*/ 	.word	0x00010170
        /*0c8c*/ 	.word	0x000000ff
        /*0c90*/ 	.word	0x00000000
        /*0c94*/ 	.short	0x0101
        /*0c96*/ 	.byte	0x06
	.zero		1


	//   ....[43]....
        /*0c98*/ 	.word	0x00013880
        /*0c9c*/ 	.word	0x000000ff
        /*0ca0*/ 	.word	0x00000000
        /*0ca4*/ 	.short	0x0101
        /*0ca6*/ 	.byte	0x06
	.zero		1


	//   ....[44]....
        /*0ca8*/ 	.word	0x00013f00
        /*0cac*/ 	.word	0x000000ff
        /*0cb0*/ 	.word	0x00022850
        /*0cb4*/ 	.short	0x010a
        /*0cb6*/ 	.byte	0x0c
	.zero		1


	//   ....[45]....
        /*0cb8*/ 	.word	0x00013f40
        /*0cbc*/ 	.word	0x000000ff
        /*0cc0*/ 	.word	0x00022850
        /*0cc4*/ 	.short	0x010a
        /*0cc6*/ 	.byte	0x0c
	.zero		1


	//   ....[46]....
        /*0cc8*/ 	.word	0x000145a0
        /*0ccc*/ 	.word	0x000000ff
        /*0cd0*/ 	.word	0x00000000
        /*0cd4*/ 	.short	0x0101
        /*0cd6*/ 	.byte	0x04
	.zero		1


	//   ....[47]....
        /*0cd8*/ 	.word	0x00015c40
        /*0cdc*/ 	.word	0x000000ff
        /*0ce0*/ 	.word	0x00000000
        /*0ce4*/ 	.short	0x0101
        /*0ce6*/ 	.byte	0x04
	.zero		1


	//   ....[48]....
        /*0ce8*/ 	.word	0x000184d0
        /*0cec*/ 	.word	0x000000ff
        /*0cf0*/ 	.word	0x00022880
        /*0cf4*/ 	.short	0x010a
        /*0cf6*/ 	.byte	0x2e
	.zero		1


	//   ....[49]....
        /*0cf8*/ 	.word	0x00018d30
        /*0cfc*/ 	.word	0x000000ff
        /*0d00*/ 	.word	0x00022870
        /*0d04*/ 	.short	0x0107
        /*0d06*/ 	.byte	0x2e
	.zero		1


	//   ....[50]....
        /*0d08*/ 	.word	0x00018dc0
        /*0d0c*/ 	.word	0x000000ff
        /*0d10*/ 	.word	0x00022870
        /*0d14*/ 	.short	0x0101
        /*0d16*/ 	.byte	0x2e
	.zero		1


	//   ....[51]....
        /*0d18*/ 	.word	0x00018df0
        /*0d1c*/ 	.word	0x000000ff
        /*0d20*/ 	.word	0x00022840
        /*0d24*/ 	.short	0x010a
        /*0d26*/ 	.byte	0x2e
	.zero		1


	//   ....[52]....
        /*0d28*/ 	.word	0x00019570
        /*0d2c*/ 	.word	0x000000ff
        /*0d30*/ 	.word	0x00022830
        /*0d34*/ 	.short	0x0107
        /*0d36*/ 	.byte	0x2e
	.zero		1


	//   ....[53]....
        /*0d38*/ 	.word	0x00019600
        /*0d3c*/ 	.word	0x000000ff
        /*0d40*/ 	.word	0x00022830
        /*0d44*/ 	.short	0x0101
        /*0d46*/ 	.byte	0x2e
	.zero		1


	//   ....[54]....
        /*0d48*/ 	.word	0x00019ea0
        /*0d4c*/ 	.word	0x000000ff
        /*0d50*/ 	.word	0x00022800
        /*0d54*/ 	.short	0x0107
        /*0d56*/ 	.byte	0x2e
	.zero		1


	//   ....[55]....
        /*0d58*/ 	.word	0x00019ee0
        /*0d5c*/ 	.word	0x000000ff
        /*0d60*/ 	.word	0x00022800
        /*0d64*/ 	.short	0x0101
        /*0d66*/ 	.byte	0x2e
	.zero		1


	//   ....[56]....
        /*0d68*/ 	.word	0x00019ef0
        /*0d6c*/ 	.word	0x000000ff
        /*0d70*/ 	.word	0x00022820
        /*0d74*/ 	.short	0x010a
        /*0d76*/ 	.byte	0x2e
	.zero		1


	//   ....[57]....
        /*0d78*/ 	.word	0x0001a360
        /*0d7c*/ 	.word	0x00000003
        /*0d80*/ 	.word	0x00022880
        /*0d84*/ 	.short	0x010a
        /*0d86*/ 	.byte	0x3f
	.zero		1


	//   ....[58]....
        /*0d88*/ 	.word	0x0001a9a0
        /*0d8c*/ 	.word	0x00000003
        /*0d90*/ 	.word	0x00022870
        /*0d94*/ 	.short	0x0107
        /*0d96*/ 	.byte	0x3f
	.zero		1


	//   ....[59]....
        /*0d98*/ 	.word	0x0001aa30
        /*0d9c*/ 	.word	0x00000003
        /*0da0*/ 	.word	0x00022870
        /*0da4*/ 	.short	0x0101
        /*0da6*/ 	.byte	0x3f
	.zero		1


	//   ....[60]....
        /*0da8*/ 	.word	0x0001aa60
        /*0dac*/ 	.word	0x00000003
        /*0db0*/ 	.word	0x00022840
        /*0db4*/ 	.short	0x010a
        /*0db6*/ 	.byte	0x3f
	.zero		1


	//   ....[61]....
        /*0db8*/ 	.word	0x0001b030
        /*0dbc*/ 	.word	0x00000003
        /*0dc0*/ 	.word	0x00022830
        /*0dc4*/ 	.short	0x0107
        /*0dc6*/ 	.byte	0x3f
	.zero		1


	//   ....[62]....
        /*0dc8*/ 	.word	0x0001b0d0
        /*0dcc*/ 	.word	0x00000003
        /*0dd0*/ 	.word	0x00022830
        /*0dd4*/ 	.short	0x0101
        /*0dd6*/ 	.byte	0x3f
	.zero		1


	//   ....[63]....
        /*0dd8*/ 	.word	0x0001b150
        /*0ddc*/ 	.word	0x00000006
        /*0de0*/ 	.word	0x00022870
        /*0de4*/ 	.short	0x010a
        /*0de6*/ 	.byte	0x3f
	.zero		1


	//   ....[64]....
        /*0de8*/ 	.word	0x0001b1e0
        /*0dec*/ 	.word	0x00000006
        /*0df0*/ 	.word	0x00022860
        /*0df4*/ 	.short	0x010a
        /*0df6*/ 	.byte	0x3f
	.zero		1


	//   ....[65]....
        /*0df8*/ 	.word	0x0001b6d0
        /*0dfc*/ 	.word	0x00000006
        /*0e00*/ 	.word	0x00022850
        /*0e04*/ 	.short	0x0101
        /*0e06*/ 	.byte	0x3f
	.zero		1


	//   ....[66]....
        /*0e08*/ 	.word	0x0001b770
        /*0e0c*/ 	.word	0x00000006
        /*0e10*/ 	.word	0x00000000
        /*0e14*/ 	.short	0x0101
        /*0e16*/ 	.byte	0x3f
	.zero		1


	//   ....[67]....
        /*0e18*/ 	.word	0x0001b840
        /*0e1c*/ 	.word	0x00000003
        /*0e20*/ 	.word	0x00022870
        /*0e24*/ 	.short	0x010a
        /*0e26*/ 	.byte	0x3f
	.zero		1


	//   ....[68]....
        /*0e28*/ 	.word	0x0001b8f0
        /*0e2c*/ 	.word	0x00000003
        /*0e30*/ 	.word	0x00022860
        /*0e34*/ 	.short	0x010a
        /*0e36*/ 	.byte	0x3f
	.zero		1


	//   ....[69]....
        /*0e38*/ 	.word	0x0001bdd0
        /*0e3c*/ 	.word	0x00000003
        /*0e40*/ 	.word	0x00022850
        /*0e44*/ 	.short	0x0101
        /*0e46*/ 	.byte	0x3f
	.zero		1


	//   ....[70]....
        /*0e48*/ 	.word	0x0001be60
        /*0e4c*/ 	.word	0x00000003
        /*0e50*/ 	.word	0x00000000
        /*0e54*/ 	.short	0x0101
        /*0e56*/ 	.byte	0x3f
	.zero		1


	//   ....[71]....
        /*0e58*/ 	.word	0x0001bef0
        /*0e5c*/ 	.word	0x00000007
        /*0e60*/ 	.word	0x00022820
        /*0e64*/ 	.short	0x010a
        /*0e66*/ 	.byte	0x3f
	.zero		1


	//   ....[72]....
        /*0e68*/ 	.word	0x0001c010
        /*0e6c*/ 	.word	0x00000005
        /*0e70*/ 	.word	0x00022840
        /*0e74*/ 	.short	0x010a
        /*0e76*/ 	.byte	0x3f
	.zero		1


	//   ....[73]....
        /*0e78*/ 	.word	0x0001c0b0
        /*0e7c*/ 	.word	0x00000007
        /*0e80*/ 	.word	0x00022840
        /*0e84*/ 	.short	0x010a
        /*0e86*/ 	.byte	0x3f
	.zero		1


	//   ....[74]....
        /*0e88*/ 	.word	0x0001c0f0
        /*0e8c*/ 	.word	0x00000005
        /*0e90*/ 	.word	0x00022860
        /*0e94*/ 	.short	0x010a
        /*0e96*/ 	.byte	0x3f
	.zero		1


	//   ....[75]....
        /*0e98*/ 	.word	0x0001c130
        /*0e9c*/ 	.word	0x00000007
        /*0ea0*/ 	.word	0x00022860
        /*0ea4*/ 	.short	0x010a
        /*0ea6*/ 	.byte	0x3f
	.zero		1


	//   ....[76]....
        /*0ea8*/ 	.word	0x0001c170
        /*0eac*/ 	.word	0x00000005
        /*0eb0*/ 	.word	0x00022880
        /*0eb4*/ 	.short	0x010a
        /*0eb6*/ 	.byte	0x3f
	.zero		1


	//   ....[77]....
        /*0eb8*/ 	.word	0x0001c1b0
        /*0ebc*/ 	.word	0x00000007
        /*0ec0*/ 	.word	0x00022880
        /*0ec4*/ 	.short	0x010a
        /*0ec6*/ 	.byte	0x3f
	.zero		1


	//   ....[78]....
        /*0ec8*/ 	.word	0x0001c220
        /*0ecc*/ 	.word	0x00000003
        /*0ed0*/ 	.word	0x00022800
        /*0ed4*/ 	.short	0x010a
        /*0ed6*/ 	.byte	0x3f
	.zero		1


	//   ....[79]....
        /*0ed8*/ 	.word	0x0001c280
        /*0edc*/ 	.word	0x00000003
        /*0ee0*/ 	.word	0x00022830
        /*0ee4*/ 	.short	0x010a
        /*0ee6*/ 	.byte	0x3f
	.zero		1


	//   ....[80]....
        /*0ee8*/ 	.word	0x0001c2e0
        /*0eec*/ 	.word	0x0000000e
        /*0ef0*/ 	.word	0x00022830
        /*0ef4*/ 	.short	0x010a
        /*0ef6*/ 	.byte	0x3f
	.zero		1


	//   ....[81]....
        /*0ef8*/ 	.word	0x0001c340
        /*0efc*/ 	.word	0x0000000e
        /*0f00*/ 	.word	0x00022850
        /*0f04*/ 	.short	0x010a
        /*0f06*/ 	.byte	0x3f
	.zero		1


	//   ....[82]....
        /*0f08*/ 	.word	0x0001c3a0
        /*0f0c*/ 	.word	0x0000000e
        /*0f10*/ 	.word	0x00022830
        /*0f14*/ 	.short	0x010a
        /*0f16*/ 	.byte	0x3f
	.zero		1


	//   ....[83]....
        /*0f18*/ 	.word	0x0001c400
        /*0f1c*/ 	.word	0x0000000e
        /*0f20*/ 	.word	0x00022850
        /*0f24*/ 	.short	0x010a
        /*0f26*/ 	.byte	0x3f
	.zero		1


	//   ....[84]....
        /*0f28*/ 	.word	0x0001c460
        /*0f2c*/ 	.word	0x0000000f
        /*0f30*/ 	.word	0x00022830
        /*0f34*/ 	.short	0x010a
        /*0f36*/ 	.byte	0x3f
	.zero		1


	//   ....[85]....
        /*0f38*/ 	.word	0x0001c4c0
        /*0f3c*/ 	.word	0x0000000f
        /*0f40*/ 	.word	0x00022850
        /*0f44*/ 	.short	0x010a
        /*0f46*/ 	.byte	0x3f
	.zero		1


	//   ....[86]....
        /*0f48*/ 	.word	0x0001c520
        /*0f4c*/ 	.word	0x00000003
        /*0f50*/ 	.word	0x00022850
        /*0f54*/ 	.short	0x010a
        /*0f56*/ 	.byte	0x3f
	.zero		1


	//   ....[87]....
        /*0f58*/ 	.word	0x0001c600
        /*0f5c*/ 	.word	0x00000003
        /*0f60*/ 	.word	0x00022880
        /*0f64*/ 	.short	0x010a
        /*0f66*/ 	.byte	0x3f
	.zero		1


	//   ....[88]....
        /*0f68*/ 	.word	0x0001d2f0
        /*0f6c*/ 	.word	0x00000003
        /*0f70*/ 	.word	0x00022840
        /*0f74*/ 	.short	0x010a
        /*0f76*/ 	.byte	0x3f
	.zero		1


	//   ....[89]....
        /*0f78*/ 	.word	0x0001e890
        /*0f7c*/ 	.word	0x00000003
        /*0f80*/ 	.word	0x00022820
        /*0f84*/ 	.short	0x010a
        /*0f86*/ 	.byte	0x3f
	.zero		1


	//   ....[90]....
        /*0f88*/ 	.word	0x0001e8e0
        /*0f8c*/ 	.word	0x00000003
        /*0f90*/ 	.word	0x00022880
        /*0f94*/ 	.short	0x010a
        /*0f96*/ 	.byte	0x3f
	.zero		1


	//   ....[91]....
        /*0f98*/ 	.word	0x0001f410
        /*0f9c*/ 	.word	0x00000003
        /*0fa0*/ 	.word	0x00022840
        /*0fa4*/ 	.short	0x010a
        /*0fa6*/ 	.byte	0x3f
	.zero		1


	//   ....[92]....
        /*0fa8*/ 	.word	0x0001fef0
        /*0fac*/ 	.word	0x00000006
        /*0fb0*/ 	.word	0x00022870
        /*0fb4*/ 	.short	0x010a
        /*0fb6*/ 	.byte	0x3f
	.zero		1


	//   ....[93]....
        /*0fb8*/ 	.word	0x0001ff40
        /*0fbc*/ 	.word	0x00000006
        /*0fc0*/ 	.word	0x00022860
        /*0fc4*/ 	.short	0x010a
        /*0fc6*/ 	.byte	0x3f
	.zero		1


	//   ....[94]....
        /*0fc8*/ 	.word	0x0001ff90
        /*0fcc*/ 	.word	0x00000003
        /*0fd0*/ 	.word	0x00022870
        /*0fd4*/ 	.short	0x010a
        /*0fd6*/ 	.byte	0x3f
	.zero		1


	//   ....[95]....
        /*0fd8*/ 	.word	0x0001ffe0
        /*0fdc*/ 	.word	0x00000003
        /*0fe0*/ 	.word	0x00022860
        /*0fe4*/ 	.short	0x010a
        /*0fe6*/ 	.byte	0x3f
	.zero		1


	//   ....[96]....
        /*0fe8*/ 	.word	0x00020030
        /*0fec*/ 	.word	0x00000007
        /*0ff0*/ 	.word	0x00022820
        /*0ff4*/ 	.short	0x010a
        /*0ff6*/ 	.byte	0x3f
	.zero		1


	//   ....[97]....
        /*0ff8*/ 	.word	0x00020080
        /*0ffc*/ 	.word	0x00000005
        /*1000*/ 	.word	0x00022840
        /*1004*/ 	.short	0x010a
        /*1006*/ 	.byte	0x3f
	.zero		1


	//   ....[98]....
        /*1008*/ 	.word	0x000200d0
        /*100c*/ 	.word	0x00000007
        /*1010*/ 	.word	0x00022840
        /*1014*/ 	.short	0x010a
        /*1016*/ 	.byte	0x3f
	.zero		1


	//   ....[99]....
        /*1018*/ 	.word	0x00020120
        /*101c*/ 	.word	0x00000005
        /*1020*/ 	.word	0x00022860
        /*1024*/ 	.short	0x010a
        /*1026*/ 	.byte	0x3f
	.zero		1


	//   ....[100]....
        /*1028*/ 	.word	0x00020170
        /*102c*/ 	.word	0x00000007
        /*1030*/ 	.word	0x00022860
        /*1034*/ 	.short	0x010a
        /*1036*/ 	.byte	0x3f
	.zero		1


	//   ....[101]....
        /*1038*/ 	.word	0x000201c0
        /*103c*/ 	.word	0x00000005
        /*1040*/ 	.word	0x00022880
        /*1044*/ 	.short	0x010a
        /*1046*/ 	.byte	0x3f
	.zero		1


	//----- nvinfo : EIATTR_NUM_MBARRIERS
	.align		4
.L_179:
        /*1048*/ 	.byte	0x03, 0x38
        /*104a*/ 	.short	0x0016


	//----- nvinfo : EIATTR_EXIT_INSTR_OFFSETS
	.align		4
        /*104c*/ 	.byte	0x04, 0x1c
        /*104e*/ 	.short	(.L_181 - .L_180)


	//   ....[0]....
.L_180:
        /*1050*/ 	.word	0x0001c200


	//----- nvinfo : EIATTR_MAX_THREADS
	.align		4
.L_181:
        /*1054*/ 	.byte	0x04, 0x05
        /*1056*/ 	.short	(.L_183 - .L_182)
.L_182:
        /*1058*/ 	.word	0x00000180
        /*105c*/ 	.word	0x00000001
        /*1060*/ 	.word	0x00000001


	//----- nvinfo : EIATTR_CRS_STACK_SIZE
	.align		4
.L_183:
        /*1064*/ 	.byte	0x04, 0x1e
        /*1066*/ 	.short	(.L_185 - .L_184)
.L_184:
        /*1068*/ 	.word	0x00000000


	//----- nvinfo : EIATTR_CBANK_PARAM_SIZE
	.align		4
.L_185:
        /*106c*/ 	.byte	0x03, 0x19
        /*106e*/ 	.short	0x0a70


	//----- nvinfo : EIATTR_PARAM_CBANK
	.align		4
        /*1070*/ 	.byte	0x04, 0x0a
        /*1072*/ 	.short	(.L_187 - .L_186)
	.align		4
.L_186:
        /*1074*/ 	.word	index@(.nv.constant0._ZN7cutlass13device_kernelIN5flash11enable_sm90INS1_16FlashAttnFwdSm90INS1_25CollectiveMainloopFwdSm90ILi2EN4cute5tupleIJNS5_1CILi1EEES8_S8_EEENS6_IJNS7_ILi128EEENS7_ILi160EEESA_EEELi128ENS_12float_e4m3_tEfNS_4arch4Sm90ELb0ELb1ELb1ELb0ELb1ELb0ELb0ELb1ELb1ELb1ELb1ELb0EEENS1_21CollectiveEpilogueFwdINS6_IJSA_SA_SB_EEES9_NS_10bfloat16_tESF_Li256ELb0ELb1ELb1ELb1EEENS1_19SingleTileSchedulerILb0ELb1ELb1ELi128EEEEEEEEEvNT_6ParamsE)
        /*1078*/ 	.short	0x0210
        /*107a*/ 	.short	0x0a70


	//----- nvinfo : EIATTR_SW_WAR
	.align		4
.L_187:
        /*107c*/ 	.byte	0x04, 0x36
        /*107e*/ 	.short	(.L_189 - .L_188)
.L_188:
        /*1080*/ 	.word	0x00000008
.L_189:


//--------------------- .nv.info._ZN7cutlass13device_kernelIN5flash11enable_sm90INS1_16FlashAttnFwdSm90INS1_25CollectiveMainloopFwdSm90ILi2EN4cute5tupleIJNS5_1CILi1EEES8_S8_EEENS6_IJNS7_ILi128EEENS7_ILi160EEESA_EEELi128ENS_12float_e4m3_tEfNS_4arch4Sm90ELb0ELb1ELb1ELb1ELb1ELb0ELb0ELb1ELb1ELb1ELb1ELb0EEENS1_21CollectiveEpilogueFwdINS6_IJSA_SA_SB_EEES9_NS_10bfloat16_tESF_Li256ELb1ELb1ELb1ELb1EEENS1_36VarlenDynamicPersistentTileSchedulerILi128ELi160ELi256ELi128ELb1ELb1ELb1ELb1ELb0ELb1EEEEEEEEEvNT_6ParamsE --------------------------
	.section	.nv.info._ZN7cutlass13device_kernelIN5flash11enable_sm90INS1_16FlashAttnFwdSm90INS1_25CollectiveMainloopFwdSm90ILi2EN4cute5tupleIJNS5_1CILi1EEES8_S8_EEENS6_IJNS7_ILi128EEENS7_ILi160EEESA_EEELi128ENS_12float_e4m3_tEfNS_4arch4Sm90ELb0ELb1ELb1ELb1ELb1ELb0ELb0ELb1ELb1ELb1ELb1ELb0EEENS1_21CollectiveEpilogueFwdINS6_IJSA_SA_SB_EEES9_NS_10bfloat16_tESF_Li256ELb1ELb1ELb1ELb1EEENS1_36VarlenDynamicPersistentTileSchedulerILi128ELi160ELi256ELi128ELb1ELb1ELb1ELb1ELb0ELb1EEEEEEEEEvNT_6ParamsE,"",@"SHT_CUDA_INFO"
	.sectionflags	@""
	.align	4


	//----- nvinfo : EIATTR_CUDA_API_VERSION
	.align		4
        /*0000*/ 	.byte	0x04, 0x37
        /*0002*/ 	.short	(.L_191 - .L_190)
.L_190:
        /*0004*/ 	.word	0x00000082


	//----- nvinfo : EIATTR_KPARAM_INFO
	.align		4
.L_191:
        /*0008*/ 	.byte	0x04, 0x17
        /*000a*/ 	.short	(.L_193 - .L_192)
.L_192:
        /*000c*/ 	.word	0x00000000
        /*0010*/ 	.short	0x0000
        /*0012*/ 	.short	0x0070
        /*0014*/ 	.byte	0x00, 0xf0, 0x01, 0x2a


	//----- nvinfo : EIATTR_SPARSE_MMA_MASK
	.align		4
.L_193:
        /*0018*/ 	.byte	0x03, 0x50
        /*001a*/ 	.short	0x0000


	//----- nvinfo : EIATTR_MAXREG_COUNT
	.align		4
        /*001c*/ 	.byte	0x03, 0x1b
        /*001e*/ 	.short	0x00a8


	//----- nvinfo : EIATTR_NUM_BARRIERS
	.align		4
        /*0020*/ 	.byte	0x02, 0x4c
        /*0022*/ 	.byte	0x10
	.zero		1


	//----- nvinfo : EIATTR_EXTERNS
	.align		4
        /*0024*/ 	.byte	0x04, 0x0f
        /*0026*/ 	.short	(.L_195 - .L_194)


	//   ....[0]....
	.align		4
.L_194:
        /*0028*/ 	.word	index@(__assertfail)


	//----- nvinfo : EIATTR_ANNOTATIONS
	.align		4
.L_195:
        /*002c*/ 	.byte	0x04, 0x55
        /*002e*/ 	.short	(.L_197 - .L_196)


	//   ....[0]....
.L_196:
        /* <DEDUP_REMOVED lines=24> */


	//----- nvinfo : EIATTR_MERCURY_ISA_VERSION
	.align		4
.L_197:
        /*0198*/ 	.byte	0x03, 0x5f
        /*019a*/ 	.short	0x0101


	//----- nvinfo : EIATTR_UNUSED_LOAD_BYTE_OFFSET
	.align		4
        /*019c*/ 	.byte	0x04, 0x44
        /*019e*/ 	.short	(.L_199 - .L_198)


	//   ....[0]....
.L_198:
        /*01a0*/ 	.word	0x00000980
        /*01a4*/ 	.word	0x0000fff0


	//   ....[1]....
        /*01a8*/ 	.word	0x00014f00
        /*01ac*/ 	.word	0x0000fff0


	//----- nvinfo : EIATTR_INT_WARP_WIDE_INSTR_OFFSETS
	.align		4
.L_199:
        /*01b0*/ 	.byte	0x04, 0x31
        /*01b2*/ 	.short	(.L_201 - .L_200)


	//   ....[0]....
.L_200:
        /*01b4*/ 	.word	0x000000c0


	//   ....[1]....
        /*01b8*/ 	.word	0x000000d0


	//   ....[2]....
        /*01bc*/ 	.word	0x00000170


	//   ....[3]....
        /*01c0*/ 	.word	0x0001abf0


	//   ....[4]....
        /*01c4*/ 	.word	0x0001ac80


	//   ....[5]....
        /*01c8*/ 	.word	0x0001ece0


	//   ....[6]....
        /*01cc*/ 	.word	0x0001ed70


	//----- nvinfo : EIATTR_COOP_GROUP_MASK_REGIDS
	.align		4
.L_201:
        /*01d0*/ 	.byte	0x04, 0x29
        /*01d2*/ 	.short	(.L_203 - .L_202)


	//   ....[0]....
.L_202:
        /*01d4*/ 	.word	0xffffffff


	//   ....[1]....
        /*01d8*/ 	.word	0xffffffff


	//   ....[2]....
        /*01dc*/ 	.word	0xffffffff


	//   ....[3]....
        /*01e0*/ 	.word	0xffffffff


	//   ....[4]....
        /*01e4*/ 	.word	0xffffffff


	//   ....[5]....
        /*01e8*/ 	.word	0xffffffff


	//   ....[6]....
        /*01ec*/ 	.word	0xffffffff


	//   ....[7]....
        /*01f0*/ 	.word	0xffffffff


	//   ....[8]....
        /*01f4*/ 	.word	0xffffffff


	//   ....[9]....
        /*01f8*/ 	.word	0xffffffff


	//   ....[10]....
        /*01fc*/ 	.word	0xffffffff


	//   ....[11]....
        /*0200*/ 	.word	0xffffffff


	//   ....[12]....
        /*0204*/ 	.word	0xffffffff


	//   ....[13]....
        /*0208*/ 	.word	0xffffffff


	//   ....[14]....
        /*020c*/ 	.word	0xffffffff


	//   ....[15]....
        /*0210*/ 	.word	0xffffffff


	//   ....[16]....
        /*0214*/ 	.word	0xffffffff


	//   ....[17]....
        /*0218*/ 	.word	0xffffffff


	//   ....[18]....
        /*021c*/ 	.word	0xffffffff


	//   ....[19]....
        /*0220*/ 	.word	0xffffffff


	//   ....[20]....
        /*0224*/ 	.word	0xffffffff


	//   ....[21]....
        /*0228*/ 	.word	0xffffffff


	//   ....[22]....
        /*022c*/ 	.word	0xffffffff


	//   ....[23]....
        /*0230*/ 	.word	0xffffffff


	//   ....[24]....
        /*0234*/ 	.word	0xffffffff


	//   ....[25]....
        /*0238*/ 	.word	0xffffffff


	//   ....[26]....
        /*023c*/ 	.word	0xffffffff


	//   ....[27]....
        /*0240*/ 	.word	0xffffffff


	//   ....[28]....
        /*0244*/ 	.word	0xffffffff


	//   ....[29]....
        /*0248*/ 	.word	0xffffffff


	//   ....[30]....
        /*024c*/ 	.word	0xffffffff


	//   ....[31]....
        /*0250*/ 	.word	0xffffffff


	//   ....[32]....
        /*0254*/ 	.word	0xffffffff


	//   ....[33]....
        /*0258*/ 	.word	0xffffffff


	//   ....[34]....
        /*025c*/ 	.word	0xffffffff


	//   ....[35]....
        /*0260*/ 	.word	0xffffffff


	//   ....[36]....
        /*0264*/ 	.word	0xffffffff


	//   ....[37]....
        /*0268*/ 	.word	0xffffffff


	//   ....[38]....
        /*026c*/ 	.word	0xffffffff


	//   ....[39]....
        /*0270*/ 	.word	0xffffffff


	//   ....[40]....
        /*0274*/ 	.word	0xffffffff


	//   ....[41]....
        /*0278*/ 	.word	0xffffffff


	//   ....[42]....
        /*027c*/ 	.word	0xffffffff


	//   ....[43]....
        /*0280*/ 	.word	0xffffffff


	//   ....[44]....
        /*0284*/ 	.word	0xffffffff


	//   ....[45]....
        /*0288*/ 	.word	0xffffffff


	//   ....[46]....
        /*028c*/ 	.word	0xffffffff


	//   ....[47]....
        /*0290*/ 	.word	0xffffffff


	//   ....[48]....
        /*0294*/ 	.word	0xffffffff


	//   ....[49]....
        /*0298*/ 	.word	0xffffffff


	//   ....[50]....
        /*029c*/ 	.word	0xffffffff


	//   ....[51]....
        /*02a0*/ 	.word	0xffffffff


	//   ....[52]....
        /*02a4*/ 	.word	0xffffffff


	//   ....[53]....
        /*02a8*/ 	.word	0xffffffff


	//   ....[54]....
        /*02ac*/ 	.word	0xffffffff


	//   ....[55]....
        /*02b0*/ 	.word	0xffffffff


	//   ....[56]....
        /*02b4*/ 	.word	0xffffffff


	//   ....[57]....
        /*02b8*/ 	.word	0xffffffff


	//   ....[58]....
        /*02bc*/ 	.word	0xffffffff


	//   ....[59]....
        /*02c0*/ 	.word	0xffffffff


	//   ....[60]....
        /*02c4*/ 	.word	0xffffffff


	//   ....[61]....
        /*02c8*/ 	.word	0xffffffff


	//   ....[62]....
        /*02cc*/ 	.word	0xffffffff


	//   ....[63]....
        /*02d0*/ 	.word	0xffffffff


	//   ....[64]....
        /*02d4*/ 	.word	0xffffffff


	//   ....[65]....
        /*02d8*/ 	.word	0xffffffff


	//   ....[66]....
        /*02dc*/ 	.word	0xffffffff


	//   ....[67]....
        /*02e0*/ 	.word	0xffffffff


	//   ....[68]....
        /*02e4*/ 	.word	0xffffffff


	//   ....[69]....
        /*02e8*/ 	.word	0xffffffff


	//   ....[70]....
        /*02ec*/ 	.word	0xffffffff


	//   ....[71]....
        /*02f0*/ 	.word	0xffffffff


	//   ....[72]....
        /*02f4*/ 	.word	0xffffffff


	//   ....[73]....
        /*02f8*/ 	.word	0xffffffff


	//   ....[74]....
        /*02fc*/ 	.word	0xffffffff


	//   ....[75]....
        /*0300*/ 	.word	0xffffffff


	//   ....[76]....
        /*0304*/ 	.word	0xffffffff


	//   ....[77]....
        /*0308*/ 	.word	0xffffffff


	//   ....[78]....
        /*030c*/ 	.word	0xffffffff


	//   ....[79]....
        /*0310*/ 	.word	0xffffffff


	//   ....[80]....
        /*0314*/ 	.word	0xffffffff


	//   ....[81]....
        /*0318*/ 	.word	0xffffffff


	//   ....[82]....
        /*031c*/ 	.word	0xffffffff


	//   ....[83]....
        /*0320*/ 	.word	0xffffffff


	//   ....[84]....
        /*0324*/ 	.word	0xffffffff


	//   ....[85]....
        /*0328*/ 	.word	0xffffffff


	//   ....[86]....
        /*032c*/ 	.word	0xffffffff


	//   ....[87]....
        /*0330*/ 	.word	0xffffffff


	//   ....[88]....
        /*0334*/ 	.word	0xffffffff


	//   ....[89]....
        /*0338*/ 	.word	0xffffffff


	//   ....[90]....
        /*033c*/ 	.word	0xffffffff


	//   ....[91]....
        /*0340*/ 	.word	0xffffffff


	//   ....[92]....
        /*0344*/ 	.word	0xffffffff


	//   ....[93]....
        /*0348*/ 	.word	0xffffffff


	//   ....[94]....
        /*034c*/ 	.word	0xffffffff


	//   ....[95]....
        /*0350*/ 	.word	0xffffffff


	//   ....[96]....
        /*0354*/ 	.word	0xffffffff


	//   ....[97]....
        /*0358*/ 	.word	0xffffffff


	//   ....[98]....
        /*035c*/ 	.word	0xffffffff


	//   ....[99]....
        /*0360*/ 	.word	0xffffffff


	//   ....[100]....
        /*0364*/ 	.word	0xffffffff


	//   ....[101]....
        /*0368*/ 	.word	0xffffffff


	//   ....[102]....
        /*036c*/ 	.word	0xffffffff


	//   ....[103]....
        /*0370*/ 	.word	0xffffffff


	//   ....[104]....
        /*0374*/ 	.word	0xffffffff


	//   ....[105]....
        /*0378*/ 	.word	0xffffffff


	//   ....[106]....
        /*037c*/ 	.word	0xffffffff


	//   ....[107]....
        /*0380*/ 	.word	0xffffffff


	//   ....[108]....
        /*0384*/ 	.word	0xffffffff


	//   ....[109]....
        /*0388*/ 	.word	0xffffffff


	//   ....[110]....
        /*038c*/ 	.word	0xffffffff


	//   ....[111]....
        /*0390*/ 	.word	0xffffffff


	//   ....[112]....
        /*0394*/ 	.word	0xffffffff


	//   ....[113]....
        /*0398*/ 	.word	0xffffffff


	//   ....[114]....
        /*039c*/ 	.word	0xffffffff


	//   ....[115]....
        /*03a0*/ 	.word	0xffffffff


	//   ....[116]....
        /*03a4*/ 	.word	0xffffffff


	//   ....[117]....
        /*03a8*/ 	.word	0xffffffff


	//   ....[118]....
        /*03ac*/ 	.word	0xffffffff


	//   ....[119]....
        /*03b0*/ 	.word	0xffffffff


	//   ....[120]....
        /*03b4*/ 	.word	0xffffffff


	//   ....[121]....
        /*03b8*/ 	.word	0xffffffff


	//   ....[122]....
        /*03bc*/ 	.word	0xffffffff


	//   ....[123]....
        /*03c0*/ 	.word	0xffffffff


	//   ....[124]....
        /*03c4*/ 	.word	0xffffffff


	//   ....[125]....
        /*03c8*/ 	.word	0xffffffff


	//   ....[126]....
        /*03cc*/ 	.word	0xffffffff


	//   ....[127]....
        /*03d0*/ 	.word	0xffffffff


	//   ....[128]....
        /*03d4*/ 	.word	0xffffffff


	//   ....[129]....
        /*03d8*/ 	.word	0xffffffff


	//   ....[130]....
        /*03dc*/ 	.word	0xffffffff


	//   ....[131]....
        /*03e0*/ 	.word	0xffffffff


	//   ....[132]....
        /*03e4*/ 	.word	0xffffffff


	//   ....[133]....
        /*03e8*/ 	.word	0xffffffff


	//   ....[134]....
        /*03ec*/ 	.word	0xffffffff


	//   ....[135]....
        /*03f0*/ 	.word	0xffffffff


	//   ....[136]....
        /*03f4*/ 	.word	0xffffffff


	//   ....[137]....
        /*03f8*/ 	.word	0xffffffff


	//   ....[138]....
        /*03fc*/ 	.word	0xffffffff


	//   ....[139]....
        /*0400*/ 	.word	0xffffffff


	//   ....[140]....
        /*0404*/ 	.word	0xffffffff


	//   ....[141]....
        /*0408*/ 	.word	0xffffffff


	//   ....[142]....
        /*040c*/ 	.word	0xffffffff


	//   ....[143]....
        /*0410*/ 	.word	0xffffffff


	//   ....[144]....
        /*0414*/ 	.word	0xffffffff


	//   ....[145]....
        /*0418*/ 	.word	0xffffffff


	//   ....[146]....
        /*041c*/ 	.word	0xffffffff


	//   ....[147]....
        /*0420*/ 	.word	0xffffffff


	//   ....[148]....
        /*0424*/ 	.word	0xffffffff


	//   ....[149]....
        /*0428*/ 	.word	0xffffffff


	//   ....[150]....
        /*042c*/ 	.word	0xffffffff


	//   ....[151]....
        /*0430*/ 	.word	0xffffffff


	//   ....[152]....
        /*0434*/ 	.word	0xffffffff


	//   ....[153]....
        /*0438*/ 	.word	0xffffffff


	//   ....[154]....
        /*043c*/ 	.word	0xffffffff


	//   ....[155]....
        /*0440*/ 	.word	0xffffffff


	//   ....[156]....
        /*0444*/ 	.word	0xffffffff


	//   ....[157]....
        /*0448*/ 	.word	0xffffffff


	//   ....[158]....
        /*044c*/ 	.word	0xffffffff


	//   ....[159]....
        /*0450*/ 	.word	0xffffffff


	//   ....[160]....
        /*0454*/ 	.word	0xffffffff


	//   ....[161]....
        /*0458*/ 	.word	0xffffffff


	//   ....[162]....
        /*045c*/ 	.word	0xffffffff


	//   ....[163]....
        /*0460*/ 	.word	0xffffffff


	//   ....[164]....
        /*0464*/ 	.word	0xffffffff


	//   ....[165]....
        /*0468*/ 	.word	0xffffffff


	//   ....[166]....
        /*046c*/ 	.word	0xffffffff


	//   ....[167]....
        /*0470*/ 	.word	0xffffffff


	//   ....[168]....
        /*0474*/ 	.word	0xffffffff


	//   ....[169]....
        /*0478*/ 	.word	0xffffffff


	//   ....[170]....
        /*047c*/ 	.word	0xffffffff


	//   ....[171]....
        /*0480*/ 	.word	0xffffffff


	//   ....[172]....
        /*0484*/ 	.word	0xffffffff


	//   ....[173]....
        /*0488*/ 	.word	0xffffffff


	//   ....[174]....
        /*048c*/ 	.word	0xffffffff


	//   ....[175]....
        /*0490*/ 	.word	0xffffffff


	//   ....[176]....
        /*0494*/ 	.word	0xffffffff


	//   ....[177]....
        /*0498*/ 	.word	0xffffffff


	//   ....[178]....
        /*049c*/ 	.word	0xffffffff


	//   ....[179]....
        /*04a0*/ 	.word	0xffffffff


	//   ....[180]....
        /*04a4*/ 	.word	0xffffffff


	//   ....[181]....
        /*04a8*/ 	.word	0xffffffff


	//   ....[182]....
        /*04ac*/ 	.word	0xffffffff


	//   ....[183]....
        /*04b0*/ 	.word	0xffffffff


	//   ....[184]....
        /*04b4*/ 	.word	0xffffffff


	//   ....[185]....
        /*04b8*/ 	.word	0xffffffff


	//   ....[186]....
        /*04bc*/ 	.word	0xffffffff


	//   ....[187]....
        /*04c0*/ 	.word	0xffffffff


	//   ....[188]....
        /*04c4*/ 	.word	0xffffffff


	//   ....[189]....
        /*04c8*/ 	.word	0xffffffff


	//   ....[190]....
        /*04cc*/ 	.word	0xffffffff


	//   ....[191]....
        /*04d0*/ 	.word	0xffffffff


	//   ....[192]....
        /*04d4*/ 	.word	0xffffffff


	//   ....[193]....
        /*04d8*/ 	.word	0xffffffff


	//   ....[194]....
        /*04dc*/ 	.word	0xffffffff


	//   ....[195]....
        /*04e0*/ 	.word	0xffffffff


	//   ....[196]....
        /*04e4*/ 	.word	0xffffffff


	//   ....[197]....
        /*04e8*/ 	.word	0xffffffff


	//   ....[198]....
        /*04ec*/ 	.word	0xffffffff


	//   ....[199]....
        /*04f0*/ 	.word	0xffffffff


	//   ....[200]....
        /*04f4*/ 	.word	0xffffffff


	//   ....[201]....
        /*04f8*/ 	.word	0xffffffff


	//   ....[202]....
        /*04fc*/ 	.word	0xffffffff


	//   ....[203]....
        /*0500*/ 	.word	0xffffffff


	//   ....[204]....
        /*0504*/ 	.word	0xffffffff


	//   ....[205]....
        /*0508*/ 	.word	0xffffffff


	//   ....[206]....
        /*050c*/ 	.word	0xffffffff


	//   ....[207]....
        /*0510*/ 	.word	0xffffffff


	//   ....[208]....
        /*0514*/ 	.word	0xffffffff


	//   ....[209]....
        /*0518*/ 	.word	0xffffffff


	//   ....[210]....
        /*051c*/ 	.word	0xffffffff


	//   ....[211]....
        /*0520*/ 	.word	0xffffffff


	//   ....[212]....
        /*0524*/ 	.word	0xffffffff


	//   ....[213]....
        /*0528*/ 	.word	0xffffffff


	//   ....[214]....
        /*052c*/ 	.word	0xffffffff


	//   ....[215]....
        /*0530*/ 	.word	0xffffffff


	//   ....[216]....
        /*0534*/ 	.word	0xffffffff


	//   ....[217]....
        /*0538*/ 	.word	0xffffffff


	//   ....[218]....
        /*053c*/ 	.word	0xffffffff


	//   ....[219]....
        /*0540*/ 	.word	0xffffffff


	//   ....[220]....
        /*0544*/ 	.word	0xffffffff


	//   ....[221]....
        /*0548*/ 	.word	0xffffffff


	//   ....[222]....
        /*054c*/ 	.word	0xffffffff


	//   ....[223]....
        /*0550*/ 	.word	0xffffffff


	//   ....[224]....
        /*0554*/ 	.word	0xffffffff


	//   ....[225]....
        /*0558*/ 	.word	0xffffffff


	//   ....[226]....
        /*055c*/ 	.word	0xffffffff


	//   ....[227]....
        /*0560*/ 	.word	0xffffffff


	//   ....[228]....
        /*0564*/ 	.word	0xffffffff


	//   ....[229]....
        /*0568*/ 	.word	0xffffffff


	//   ....[230]....
        /*056c*/ 	.word	0xffffffff


	//   ....[231]....
        /*0570*/ 	.word	0xffffffff


	//   ....[232]....
        /*0574*/ 	.word	0xffffffff


	//   ....[233]....
        /*0578*/ 	.word	0xffffffff


	//   ....[234]....
        /*057c*/ 	.word	0xffffffff


	//   ....[235]....
        /*0580*/ 	.word	0xffffffff


	//   ....[236]....
        /*0584*/ 	.word	0xffffffff


	//   ....[237]....
        /*0588*/ 	.word	0xffffffff


	//   ....[238]....
        /*058c*/ 	.word	0xffffffff


	//   ....[239]....
        /*0590*/ 	.word	0xffffffff


	//   ....[240]....
        /*0594*/ 	.word	0xffffffff


	//   ....[241]....
        /*0598*/ 	.word	0xffffffff


	//   ....[242]....
        /*059c*/ 	.word	0xffffffff


	//   ....[243]....
        /*05a0*/ 	.word	0xffffffff


	//   ....[244]....
        /*05a4*/ 	.word	0xffffffff


	//   ....[245]....
        /*05a8*/ 	.word	0xffffffff


	//   ....[246]....
        /*05ac*/ 	.word	0xffffffff


	//   ....[247]....
        /*05b0*/ 	.word	0xffffffff


	//   ....[248]....
        /*05b4*/ 	.word	0xffffffff


	//   ....[249]....
        /*05b8*/ 	.word	0xffffffff


	//   ....[250]....
        /*05bc*/ 	.word	0xffffffff


	//   ....[251]....
        /*05c0*/ 	.word	0xffffffff


	//   ....[252]....
        /*05c4*/ 	.word	0xffffffff


	//   ....[253]....
        /*05c8*/ 	.word	0x0500000f


	//   ....[254]....
        /*05cc*/ 	.word	0x0500000f


	//   ....[255]....
        /*05d0*/ 	.word	0x0500000f


	//   ....[0]....
        /*05d4*/ 	.word	0x0500000f


	//   ....[1]....
        /*05d8*/ 	.word	0x0500000f


	//   ....[2]....
        /*05dc*/ 	.word	0x0500000f


	//   ....[3]....
        /*05e0*/ 	.word	0x0500000f


	//   ....[4]....
        /*05e4*/ 	.word	0x0500000f


	//   ....[5]....
        /*05e8*/ 	.word	0x0500000f


	//   ....[6]....
        /*05ec*/ 	.word	0x0500000f


	//   ....[7]....
        /*05f0*/ 	.word	0x0500000f


	//   ....[8]....
        /*05f4*/ 	.word	0x0500000f


	//   ....[9]....
        /*05f8*/ 	.word	0x0500000f


	//   ....[10]....
        /*05fc*/ 	.word	0x0500000f


	//   ....[11]....
        /*0600*/ 	.word	0x0500000f


	//   ....[12]....
        /*0604*/ 	.word	0x0500000f


	//   ....[13]....
        /*0608*/ 	.word	0x0500000f


	//   ....[14]....
        /*060c*/ 	.word	0x0500000f


	//   ....[15]....
        /*0610*/ 	.word	0x0500000f


	//   ....[16]....
        /*0614*/ 	.word	0x0500000f


	//   ....[17]....
        /*0618*/ 	.word	0x0500000f


	//   ....[18]....
        /*061c*/ 	.word	0x0500000f


	//   ....[19]....
        /*0620*/ 	.word	0x0500000f


	//   ....[20]....
        /*0624*/ 	.word	0x0500000f


	//   ....[21]....
        /*0628*/ 	.word	0x0500000f


	//   ....[22]....
        /*062c*/ 	.word	0x0500000f


	//   ....[23]....
        /*0630*/ 	.word	0x0500000f


	//   ....[24]....
        /*0634*/ 	.word	0x0500000f


	//   ....[25]....
        /*0638*/ 	.word	0x0500000f


	//   ....[26]....
        /*063c*/ 	.word	0x0500000f


	//   ....[27]....
        /*0640*/ 	.word	0x0500000f


	//   ....[28]....
        /*0644*/ 	.word	0x0500000f


	//   ....[29]....
        /*0648*/ 	.word	0x0500000f


	//   ....[30]....
        /*064c*/ 	.word	0x0500000f


	//   ....[31]....
        /*0650*/ 	.word	0x0500000f


	//   ....[32]....
        /*0654*/ 	.word	0x0500000f


	//   ....[33]....
        /*0658*/ 	.word	0x0500000f


	//   ....[34]....
        /*065c*/ 	.word	0x0500000f


	//   ....[35]....
        /*0660*/ 	.word	0x0500000f


	//   ....[36]....
        /*0664*/ 	.word	0x0500000f


	//   ....[37]....
        /*0668*/ 	.word	0x0500000f


	//   ....[38]....
        /*066c*/ 	.word	0x0500000f


	//   ....[39]....
        /*0670*/ 	.word	0x0500000f


	//   ....[40]....
        /*0674*/ 	.word	0x0500000f


	//   ....[41]....
        /*0678*/ 	.word	0x0500000f


	//   ....[42]....
        /*067c*/ 	.word	0x0500000f


	//   ....[43]....
        /*0680*/ 	.word	0x0500000f


	//   ....[44]....
        /*0684*/ 	.word	0x0500000f


	//   ....[45]....
        /*0688*/ 	.word	0x0500000f


	//   ....[46]....
        /*068c*/ 	.word	0x0500000f


	//   ....[47]....
        /*0690*/ 	.word	0x0500000f


	//   ....[48]....
        /*0694*/ 	.word	0x0500000f


	//   ....[49]....
        /*0698*/ 	.word	0x0500000f


	//   ....[50]....
        /*069c*/ 	.word	0x0500000f


	//   ....[51]....
        /*06a0*/ 	.word	0x0500000f


	//   ....[52]....
        /*06a4*/ 	.word	0x0500000f


	//   ....[53]....
        /*06a8*/ 	.word	0x0500000f


	//   ....[54]....
        /*06ac*/ 	.word	0x0500000f


	//   ....[55]....
        /*06b0*/ 	.word	0x0500000f


	//   ....[56]....
        /*06b4*/ 	.word	0x0500000f


	//   ....[57]....
        /*06b8*/ 	.word	0x0500000f


	//   ....[58]....
        /*06bc*/ 	.word	0x0500000f


	//   ....[59]....
        /*06c0*/ 	.word	0x0500000f


	//   ....[60]....
        /*06c4*/ 	.word	0x0500000f


	//   ....[61]....
        /*06c8*/ 	.word	0x0500000f


	//   ....[62]....
        /*06cc*/ 	.word	0x0500000f


	//   ....[63]....
        /*06d0*/ 	.word	0x0500000f


	//   ....[64]....
        /*06d4*/ 	.word	0x0500000f


	//   ....[65]....
        /*06d8*/ 	.word	0x0500000f


	//   ....[66]....
        /*06dc*/ 	.word	0x0500000f


	//   ....[67]....
        /*06e0*/ 	.word	0x0500000f


	//   ....[68]....
        /*06e4*/ 	.word	0x0500000f


	//   ....[69]....
        /*06e8*/ 	.word	0x0500000f


	//   ....[70]....
        /*06ec*/ 	.word	0x0500000f


	//   ....[71]....
        /*06f0*/ 	.word	0x0500000f


	//   ....[72]....
        /*06f4*/ 	.word	0x0500000f


	//   ....[73]....
        /*06f8*/ 	.word	0x0500000f


	//   ....[74]....
        /*06fc*/ 	.word	0x0500000f


	//   ....[75]....
        /*0700*/ 	.word	0x0500000f


	//   ....[76]....
        /*0704*/ 	.word	0x0500000f


	//   ....[77]....
        /*0708*/ 	.word	0x0500000f


	//   ....[78]....
        /*070c*/ 	.word	0x0500000f


	//   ....[79]....
        /*0710*/ 	.word	0x0500000f


	//   ....[80]....
        /*0714*/ 	.word	0x0500000f


	//   ....[81]....
        /*0718*/ 	.word	0x0500000f


	//   ....[82]....
        /*071c*/ 	.word	0x0500000f


	//   ....[83]....
        /*0720*/ 	.word	0x0500000f


	//   ....[84]....
        /*0724*/ 	.word	0x0500000f


	//   ....[85]....
        /*0728*/ 	.word	0x0500000f


	//   ....[86]....
        /*072c*/ 	.word	0x0500000f


	//   ....[87]....
        /*0730*/ 	.word	0x0500000f


	//   ....[88]....
        /*0734*/ 	.word	0x0500000f


	//   ....[89]....
        /*0738*/ 	.word	0x0500000f


	//   ....[90]....
        /*073c*/ 	.word	0x0500000f


	//   ....[91]....
        /*0740*/ 	.word	0x0500000f


	//   ....[92]....
        /*0744*/ 	.word	0x0500000f


	//   ....[93]....
        /*0748*/ 	.word	0x0500000f


	//   ....[94]....
        /*074c*/ 	.word	0x0500000f


	//----- nvinfo : EIATTR_COOP_GROUP_INSTR_OFFSETS
	.align		4
.L_203:
        /*0750*/ 	.byte	0x04, 0x28
        /*0752*/ 	.short	(.L_205 - .L_204)


	//   ....[0]....
.L_204:
        /*0754*/ 	.word	0x00000080


	//   ....[1]....
        /*0758*/ 	.word	0x00000090


	//   ....[2]....
        /*075c*/ 	.word	0x000002d0


	//   ....[3]....
        /*0760*/ 	.word	0x00000430


	//   ....[4]....
        /*0764*/ 	.word	0x00000550


	//   ....[5]....
        /*0768*/ 	.word	0x000006b0


	//   ....[6]....
        /*076c*/ 	.word	0x00001ca0


	//   ....[7]....
        /*0770*/ 	.word	0x00002d10


	//   ....[8]....
        /*0774*/ 	.word	0x00003fc0


	//   ....[9]....
        /*0778*/ 	.word	0x00004eb0


	//   ....[10]....
        /*077c*/ 	.word	0x00004f70


	//   ....[11]....
        /*0780*/ 	.word	0x00005a20


	//   ....[12]....
        /*0784*/ 	.word	0x00005a70


	//   ....[13]....
        /*0788*/ 	.word	0x00007d30


	//   ....[14]....
        /*078c*/ 	.word	0x00009580


	//   ....[15]....
        /*0790*/ 	.word	0x0000a390


	//   ....[16]....
        /*0794*/ 	.word	0x0000a3c0


	//   ....[17]....
        /*0798*/ 	.word	0x0000a980


	//   ....[18]....
        /*079c*/ 	.word	0x0000aa10


	//   ....[19]....
        /*07a0*/ 	.word	0x0000dc30


	//   ....[20]....
        /*07a4*/ 	.word	0x0000dc50


	//   ....[21]....
        /*07a8*/ 	.word	0x0000dc70


	//   ....[22]....
        /*07ac*/ 	.word	0x0000dc90


	//   ....[23]....
        /*07b0*/ 	.word	0x00010340


	//   ....[24]....
        /*07b4*/ 	.word	0x00011b90


	//   ....[25]....
        /*07b8*/ 	.word	0x000129a0


	//   ....[26]....
        /*07bc*/ 	.word	0x000129d0


	//   ....[27]....
        /*07c0*/ 	.word	0x00012f90


	//   ....[28]....
        /*07c4*/ 	.word	0x00013020


	//   ....[29]....
        /*07c8*/ 	.word	0x00014740


	//   ....[30]....
        /*07cc*/ 	.word	0x00014750


	//   ....[31]....
        /*07d0*/ 	.word	0x000147d0


	//   ....[32]....
        /*07d4*/ 	.word	0x000147e0


	//   ....[33]....
        /*07d8*/ 	.word	0x00015760


	//   ....[34]....
        /*07dc*/ 	.word	0x00015770


	//   ....[35]....
        /*07e0*/ 	.word	0x00015780


	//   ....[36]....
        /*07e4*/ 	.word	0x00015790


	//   ....[37]....
        /*07e8*/ 	.word	0x000157a0


	//   ....[38]....
        /*07ec*/ 	.word	0x000157b0


	//   ....[39]....
        /*07f0*/ 	.word	0x000157c0


	//   ....[40]....
        /*07f4*/ 	.word	0x000157d0


	//   ....[41]....
        /*07f8*/ 	.word	0x000157e0


	//   ....[42]....
        /*07fc*/ 	.word	0x000157f0


	//   ....[43]....
        /*0800*/ 	.word	0x00015800


	//   ....[44]....
        /*0804*/ 	.word	0x00015810


	//   ....[45]....
        /*0808*/ 	.word	0x00015820


	//   ....[46]....
        /*080c*/ 	.word	0x00015830


	//   ....[47]....
        /*0810*/ 	.word	0x00015840


	//   ....[48]....
        /*0814*/ 	.word	0x00015850


	//   ....[49]....
        /*0818*/ 	.word	0x00015860


	//   ....[50]....
        /*081c*/ 	.word	0x00015870


	//   ....[51]....
        /*0820*/ 	.word	0x00015880


	//   ....[52]....
        /*0824*/ 	.word	0x00015890


	//   ....[53]....
        /*0828*/ 	.word	0x000158a0


	//   ....[54]....
        /*082c*/ 	.word	0x000158c0


	//   ....[55]....
        /*0830*/ 	.word	0x000158e0


	//   ....[56]....
        /*0834*/ 	.word	0x000158f0


	//   ....[57]....
        /*0838*/ 	.word	0x00015900


	//   ....[58]....
        /*083c*/ 	.word	0x00015910


	//   ....[59]....
        /*0840*/ 	.word	0x00015920


	//   ....[60]....
        /*0844*/ 	.word	0x00015940


	//   ....[61]....
        /*0848*/ 	.word	0x00015950


	//   ....[62]....
        /*084c*/ 	.word	0x00015960


	//   ....[63]....
        /*0850*/ 	.word	0x00015970


	//   ....[64]....
        /*0854*/ 	.word	0x00015990


	//   ....[65]....
        /*0858*/ 	.word	0x000159a0


	//   ....[66]....
        /*085c*/ 	.word	0x000159b0


	//   ....[67]....
        /*0860*/ 	.word	0x000159c0


	//   ....[68]....
        /*0864*/ 	.word	0x000159e0


	//   ....[69]....
        /*0868*/ 	.word	0x00015a00


	//   ....[70]....
        /*086c*/ 	.word	0x00015a30


	//   ....[71]....
        /*0870*/ 	.word	0x00015a40


	//   ....[72]....
        /*0874*/ 	.word	0x00015a60


	//   ....[73]....
        /*0878*/ 	.word	0x00015a80


	//   ....[74]....
        /*087c*/ 	.word	0x00015ab0


	//   ....[75]....
        /*0880*/ 	.word	0x00015ac0


	//   ....[76]....
        /*0884*/ 	.word	0x00015ad0


	//   ....[77]....
        /*0888*/ 	.word	0x00015af0


	//   ....[78]....
        /*088c*/ 	.word	0x00015b20


	//   ....[79]....
        /*0890*/ 	.word	0x00015b40


	//   ....[80]....
        /*0894*/ 	.word	0x00015b60


	//   ....[81]....
        /*0898*/ 	.word	0x00015b90


	//   ....[82]....
        /*089c*/ 	.word	0x00015bc0


	//   ....[83]....
        /*08a0*/ 	.word	0x00015bf0


	//   ....[84]....
        /*08a4*/ 	.word	0x00015c10


	//   ....[85]....
        /*08a8*/ 	.word	0x00015c30


	//   ....[86]....
        /*08ac*/ 	.word	0x00015c40


	//   ....[87]....
        /*08b0*/ 	.word	0x00015c50


	//   ....[88]....
        /*08b4*/ 	.word	0x00015c60


	//   ....[89]....
        /*08b8*/ 	.word	0x00015c70


	//   ....[90]....
        /*08bc*/ 	.word	0x00015c90


	//   ....[91]....
        /*08c0*/ 	.word	0x00015cc0


	//   ....[92]....
        /*08c4*/ 	.word	0x00015cf0


	//   ....[93]....
        /*08c8*/ 	.word	0x00015d20


	//   ....[94]....
        /*08cc*/ 	.word	0x00015d50


	//   ....[95]....
        /*08d0*/ 	.word	0x00015d80


	//   ....[96]....
        /*08d4*/ 	.word	0x00015db0


	//   ....[97]....
        /*08d8*/ 	.word	0x000166c0


	//   ....[98]....
        /*08dc*/ 	.word	0x00016700


	//   ....[99]....
        /*08e0*/ 	.word	0x00016730


	//   ....[100]....
        /*08e4*/ 	.word	0x00016760


	//   ....[101]....
        /*08e8*/ 	.word	0x00016e20


	//   ....[102]....
        /*08ec*/ 	.word	0x00016e60


	//   ....[103]....
        /*08f0*/ 	.word	0x00016f20


	//   ....[104]....
        /*08f4*/ 	.word	0x00016f40


	//   ....[105]....
        /*08f8*/ 	.word	0x00017000


	//   ....[106]....
        /*08fc*/ 	.word	0x00017020


	//   ....[107]....
        /*0900*/ 	.word	0x000170f0


	//   ....[108]....
        /*0904*/ 	.word	0x00017110


	//   ....[109]....
        /*0908*/ 	.word	0x00017560


	//   ....[110]....
        /*090c*/ 	.word	0x00017570


	//   ....[111]....
        /*0910*/ 	.word	0x000179a0


	//   ....[112]....
        /*0914*/ 	.word	0x000179b0


	//   ....[113]....
        /*0918*/ 	.word	0x00018720


	//   ....[114]....
        /*091c*/ 	.word	0x00018740


	//   ....[115]....
        /*0920*/ 	.word	0x00018800


	//   ....[116]....
        /*0924*/ 	.word	0x00018820


	//   ....[117]....
        /*0928*/ 	.word	0x000188e0


	//   ....[118]....
        /*092c*/ 	.word	0x00018900


	//   ....[119]....
        /*0930*/ 	.word	0x000189d0


	//   ....[120]....
        /*0934*/ 	.word	0x000189f0


	//   ....[121]....
        /*0938*/ 	.word	0x00018b40


	//   ....[122]....
        /*093c*/ 	.word	0x00018d50


	//   ....[123]....
        /*0940*/ 	.word	0x00018d80


	//   ....[124]....
        /*0944*/ 	.word	0x00018db0


	//   ....[125]....
        /*0948*/ 	.word	0x00018de0


	//   ....[126]....
        /*094c*/ 	.word	0x00018e10


	//   ....[127]....
        /*0950*/ 	.word	0x00018e60


	//   ....[128]....
        /*0954*/ 	.word	0x00018fe0


	//   ....[129]....
        /*0958*/ 	.word	0x00019010


	//   ....[130]....
        /*095c*/ 	.word	0x00019040


	//   ....[131]....
        /*0960*/ 	.word	0x00019070


	//   ....[132]....
        /*0964*/ 	.word	0x000190a0


	//   ....[133]....
        /*0968*/ 	.word	0x000190d0


	//   ....[134]....
        /*096c*/ 	.word	0x00019160


	//   ....[135]....
        /*0970*/ 	.word	0x000191c0


	//   ....[136]....
        /*0974*/ 	.word	0x000191d0


	//   ....[137]....
        /*0978*/ 	.word	0x00019220


	//   ....[138]....
        /*097c*/ 	.word	0x0001bb00


	//   ....[139]....
        /*0980*/ 	.word	0x0001bb30


	//   ....[140]....
        /*0984*/ 	.word	0x0001bbd0


	//   ....[141]....
        /*0988*/ 	.word	0x0001bbe0


	//   ....[142]....
        /*098c*/ 	.word	0x0001bc30


	//   ....[143]....
        /*0990*/ 	.word	0x0001bc40


	//   ....[144]....
        /*0994*/ 	.word	0x0001bc90


	//   ....[145]....
        /*0998*/ 	.word	0x0001bca0


	//   ....[146]....
        /*099c*/ 	.word	0x0001bcf0


	//   ....[147]....
        /*09a0*/ 	.word	0x0001bd00


	//   ....[148]....
        /*09a4*/ 	.word	0x0001bd50


	//   ....[149]....
        /*09a8*/ 	.word	0x0001bd60


	//   ....[150]....
        /*09ac*/ 	.word	0x0001bdb0


	//   ....[151]....
        /*09b0*/ 	.word	0x0001bdc0


	//   ....[152]....
        /*09b4*/ 	.word	0x0001bdd0


	//   ....[153]....
        /*09b8*/ 	.word	0x0001be20


	//   ....[154]....
        /*09bc*/ 	.word	0x0001be70


	//   ....[155]....
        /*09c0*/ 	.word	0x0001be80


	//   ....[156]....
        /*09c4*/ 	.word	0x0001be90


	//   ....[157]....
        /*09c8*/ 	.word	0x0001bef0


	//   ....[158]....
        /*09cc*/ 	.word	0x0001c370


	//   ....[159]....
        /*09d0*/ 	.word	0x0001c3a0


	//   ....[160]....
        /*09d4*/ 	.word	0x0001c3f0


	//   ....[161]....
        /*09d8*/ 	.word	0x0001c420


	//   ....[162]....
        /*09dc*/ 	.word	0x0001c460


	//   ....[163]....
        /*09e0*/ 	.word	0x0001c490


	//   ....[164]....
        /*09e4*/ 	.word	0x0001c4e0


	//   ....[165]....
        /*09e8*/ 	.word	0x0001c510


	//   ....[166]....
        /*09ec*/ 	.word	0x0001c560


	//   ....[167]....
        /*09f0*/ 	.word	0x0001c590


	//   ....[168]....
        /*09f4*/ 	.word	0x0001c5e0


	//   ....[169]....
        /*09f8*/ 	.word	0x0001c600


	//   ....[170]....
        /*09fc*/ 	.word	0x0001c650


	//   ....[171]....
        /*0a00*/ 	.word	0x0001c670


	//   ....[172]....
        /*0a04*/ 	.word	0x0001c6b0


	//   ....[173]....
        /*0a08*/ 	.word	0x0001c6d0


	//   ....[174]....
        /*0a0c*/ 	.word	0x0001c6f0


	//   ....[175]....
        /*0a10*/ 	.word	0x0001c730


	//   ....[176]....
        /*0a14*/ 	.word	0x0001c750


	//   ....[177]....
        /*0a18*/ 	.word	0x0001c7b0


	//   ....[178]....
        /*0a1c*/ 	.word	0x0001cea0


	//   ....[179]....
        /*0a20*/ 	.word	0x0001ced0


	//   ....[180]....
        /*0a24*/ 	.word	0x0001cf00


	//   ....[181]....
        /*0a28*/ 	.word	0x0001cf40


	//   ....[182]....
        /*0a2c*/ 	.word	0x0001cf90


	//   ....[183]....
        /*0a30*/ 	.word	0x0001cfb0


	//   ....[184]....
        /*0a34*/ 	.word	0x0001d000


	//   ....[185]....
        /*0a38*/ 	.word	0x0001d020


	//   ....[186]....
        /*0a3c*/ 	.word	0x0001d070


	//   ....[187]....
        /*0a40*/ 	.word	0x0001d090


	//   ....[188]....
        /*0a44*/ 	.word	0x0001d0e0


	//   ....[189]....
        /*0a48*/ 	.word	0x0001d100


	//   ....[190]....
        /*0a4c*/ 	.word	0x0001d150


	//   ....[191]....
        /*0a50*/ 	.word	0x0001d170


	//   ....[192]....
        /*0a54*/ 	.word	0x0001d1b0


	//   ....[193]....
        /*0a58*/ 	.word	0x0001d1d0


	//   ....[194]....
        /*0a5c*/ 	.word	0x0001daf0


	//   ....[195]....
        /*0a60*/ 	.word	0x0001db10


	//   ....[196]....
        /*0a64*/ 	.word	0x0001db20


	//   ....[197]....
        /*0a68*/ 	.word	0x0001db30


	//   ....[198]....
        /*0a6c*/ 	.word	0x0001db40


	//   ....[199]....
        /*0a70*/ 	.word	0x0001db50


	//   ....[200]....
        /*0a74*/ 	.word	0x0001dbb0


	//   ....[201]....
        /*0a78*/ 	.word	0x0001dbf0


	//   ....[202]....
        /*0a7c*/ 	.word	0x0001dc10


	//   ....[203]....
        /*0a80*/ 	.word	0x0001dc20


	//   ....[204]....
        /*0a84*/ 	.word	0x0001dc60


	//   ....[205]....
        /*0a88*/ 	.word	0x0001dc70


	//   ....[206]....
        /*0a8c*/ 	.word	0x0001dcb0


	//   ....[207]....
        /*0a90*/ 	.word	0x0001dcc0


	//   ....[208]....
        /*0a94*/ 	.word	0x0001dd00


	//   ....[209]....
        /*0a98*/ 	.word	0x0001dd10


	//   ....[210]....
        /*0a9c*/ 	.word	0x0001dd20


	//   ....[211]....
        /*0aa0*/ 	.word	0x0001dd30


	//   ....[212]....
        /*0aa4*/ 	.word	0x0001dd40


	//   ....[213]....
        /*0aa8*/ 	.word	0x0001dde0


	//   ....[214]....
        /*0aac*/ 	.word	0x0001e180


	//   ....[215]....
        /*0ab0*/ 	.word	0x0001e190


	//   ....[216]....
        /*0ab4*/ 	.word	0x0001e1a0


	//   ....[217]....
        /*0ab8*/ 	.word	0x0001e1b0


	//   ....[218]....
        /*0abc*/ 	.word	0x0001e1c0


	//   ....[219]....
        /*0ac0*/ 	.word	0x0001e1d0


	//   ....[220]....
        /*0ac4*/ 	.word	0x0001e1f0


	//   ....[221]....
        /*0ac8*/ 	.word	0x0001e210


	//   ....[222]....
        /*0acc*/ 	.word	0x0001e230


	//   ....[223]....
        /*0ad0*/ 	.word	0x0001e240


	//   ....[224]....
        /*0ad4*/ 	.word	0x0001e260


	//   ....[225]....
        /*0ad8*/ 	.word	0x0001e280


	//   ....[226]....
        /*0adc*/ 	.word	0x0001e2b0


	//   ....[227]....
        /*0ae0*/ 	.word	0x0001e2d0


	//   ....[228]....
        /*0ae4*/ 	.word	0x0001e300


	//   ....[229]....
        /*0ae8*/ 	.word	0x0001e320


	//   ....[230]....
        /*0aec*/ 	.word	0x0001e340


	//   ....[231]....
        /*0af0*/ 	.word	0x0001e350


	//   ....[232]....
        /*0af4*/ 	.word	0x0001e380


	//   ....[233]....
        /*0af8*/ 	.word	0x0001e3a0


	//   ....[234]....
        /*0afc*/ 	.word	0x0001f6b0


	//   ....[235]....
        /*0b00*/ 	.word	0x0001f6d0


	//   ....[236]....
        /*0b04*/ 	.word	0x0001f700


	//   ....[237]....
        /*0b08*/ 	.word	0x0001f730


	//   ....[238]....
        /*0b0c*/ 	.word	0x0001f760


	//   ....[239]....
        /*0b10*/ 	.word	0x0001f770


	//   ....[240]....
        /*0b14*/ 	.word	0x0001f7a0


	//   ....[241]....
        /*0b18*/ 	.word	0x0001f7e0


	//   ....[242]....
        /*0b1c*/ 	.word	0x0001f950


	//   ....[243]....
        /*0b20*/ 	.word	0x0001f980


	//   ....[244]....
        /*0b24*/ 	.word	0x0001f9c0


	//   ....[245]....
        /*0b28*/ 	.word	0x0001f9f0


	//   ....[246]....
        /*0b2c*/ 	.word	0x0001fa20


	//   ....[247]....
        /*0b30*/ 	.word	0x0001fa50


	//   ....[248]....
        /*0b34*/ 	.word	0x0001fae0


	//   ....[249]....
        /*0b38*/ 	.word	0x0001fb30


	//   ....[250]....
        /*0b3c*/ 	.word	0x0001fb40


	//   ....[251]....
        /*0b40*/ 	.word	0x0001fb80


	//   ....[252]....
        /*0b44*/ 	.word	0x00020650


	//   ....[253]....
        /*0b48*/ 	.word	0x00020d20


	//   ....[254]....
        /*0b4c*/ 	.word	0x00020e00


	//   ....[255]....
        /*0b50*/ 	.word	0x00020ef0


	//   ....[0]....
        /*0b54*/ 	.word	0x00020f50


	//   ....[1]....
        /*0b58*/ 	.word	0x00021010


	//   ....[2]....
        /*0b5c*/ 	.word	0x00021070


	//   ....[3]....
        /*0b60*/ 	.word	0x00021130


	//   ....[4]....
        /*0b64*/ 	.word	0x00021190


	//   ....[5]....
        /*0b68*/ 	.word	0x00021250


	//   ....[6]....
        /*0b6c*/ 	.word	0x000212b0


	//   ....[7]....
        /*0b70*/ 	.word	0x00021370


	//   ....[8]....
        /*0b74*/ 	.word	0x000213d0


	//   ....[9]....
        /*0b78*/ 	.word	0x00021490


	//   ....[10]....
        /*0b7c*/ 	.word	0x000214f0


	//   ....[11]....
        /*0b80*/ 	.word	0x000215b0


	//   ....[12]....
        /*0b84*/ 	.word	0x00021610


	//   ....[13]....
        /*0b88*/ 	.word	0x000216d0


	//   ....[14]....
        /*0b8c*/ 	.word	0x00021730


	//   ....[15]....
        /*0b90*/ 	.word	0x000217f0


	//   ....[16]....
        /*0b94*/ 	.word	0x00021850


	//   ....[17]....
        /*0b98*/ 	.word	0x00021920


	//   ....[18]....
        /*0b9c*/ 	.word	0x00021ae0


	//   ....[19]....
        /*0ba0*/ 	.word	0x00021b70


	//   ....[20]....
        /*0ba4*/ 	.word	0x00021c40


	//   ....[21]....
        /*0ba8*/ 	.word	0x00021c90


	//   ....[22]....
        /*0bac*/ 	.word	0x00021d60


	//   ....[23]....
        /*0bb0*/ 	.word	0x00021db0


	//   ....[24]....
        /*0bb4*/ 	.word	0x00021e30


	//   ....[25]....
        /*0bb8*/ 	.word	0x00021ee0


	//   ....[26]....
        /*0bbc*/ 	.word	0x00021f60


	//   ....[27]....
        /*0bc0*/ 	.word	0x00022010


	//   ....[28]....
        /*0bc4*/ 	.word	0x00022090


	//   ....[29]....
        /*0bc8*/ 	.word	0x00022140


	//   ....[30]....
        /*0bcc*/ 	.word	0x000221c0


	//   ....[31]....
        /*0bd0*/ 	.word	0x00022260


	//   ....[32]....
        /*0bd4*/ 	.word	0x000222e0


	//   ....[33]....
        /*0bd8*/ 	.word	0x00022380


	//   ....[34]....
        /*0bdc*/ 	.word	0x000223f0


	//   ....[35]....
        /*0be0*/ 	.word	0x000224a0


	//   ....[36]....
        /*0be4*/ 	.word	0x00022510


	//   ....[37]....
        /*0be8*/ 	.word	0x000225c0


	//   ....[38]....
        /*0bec*/ 	.word	0x00022660


	//   ....[39]....
        /*0bf0*/ 	.word	0x000226d0


	//   ....[40]....
        /*0bf4*/ 	.word	0x00022750


	//   ....[41]....
        /*0bf8*/ 	.word	0x00022800


	//   ....[42]....
        /*0bfc*/ 	.word	0x00022860


	//   ....[43]....
        /*0c00*/ 	.word	0x00022920


	//   ....[44]....
        /*0c04*/ 	.word	0x00022980


	//   ....[45]....
        /*0c08*/ 	.word	0x00022a40


	//   ....[46]....
        /*0c0c*/ 	.word	0x00022aa0


	//   ....[47]....
        /*0c10*/ 	.word	0x00022b60


	//   ....[48]....
        /*0c14*/ 	.word	0x00022bc0


	//   ....[49]....
        /*0c18*/ 	.word	0x00022c70


	//   ....[50]....
        /*0c1c*/ 	.word	0x00022cd0


	//   ....[51]....
        /*0c20*/ 	.word	0x00022d90


	//   ....[52]....
        /*0c24*/ 	.word	0x00022df0


	//   ....[53]....
        /*0c28*/ 	.word	0x00022e90


	//   ....[54]....
        /*0c2c*/ 	.word	0x00022fc0


	//   ....[55]....
        /*0c30*/ 	.word	0x00023060


	//   ....[56]....
        /*0c34*/ 	.word	0x000230c0


	//   ....[57]....
        /*0c38*/ 	.word	0x00023170


	//   ....[58]....
        /*0c3c*/ 	.word	0x000231f0


	//   ....[59]....
        /*0c40*/ 	.word	0x00023280


	//   ....[60]....
        /*0c44*/ 	.word	0x00023310


	//   ....[61]....
        /*0c48*/ 	.word	0x000233a0


	//   ....[62]....
        /*0c4c*/ 	.word	0x00023400


	//   ....[63]....
        /*0c50*/ 	.word	0x000234b0


	//   ....[64]....
        /*0c54*/ 	.word	0x00023510


	//   ....[65]....
        /*0c58*/ 	.word	0x000235c0


	//   ....[66]....
        /*0c5c*/ 	.word	0x00023620


	//   ....[67]....
        /*0c60*/ 	.word	0x000236d0


	//   ....[68]....
        /*0c64*/ 	.word	0x00023730


	//   ....[69]....
        /*0c68*/ 	.word	0x000237e0


	//   ....[70]....
        /*0c6c*/ 	.word	0x00023840


	//   ....[71]....
        /*0c70*/ 	.word	0x000238f0


	//   ....[72]....
        /*0c74*/ 	.word	0x00023950


	//   ....[73]....
        /*0c78*/ 	.word	0x00023a00


	//   ....[74]....
        /*0c7c*/ 	.word	0x00023af0


	//   ....[75]....
        /*0c80*/ 	.word	0x00023b80


	//   ....[76]....
        /*0c84*/ 	.word	0x00023be0


	//   ....[77]....
        /*0c88*/ 	.word	0x00023c80


	//   ....[78]....
        /*0c8c*/ 	.word	0x00023d10


	//   ....[79]....
        /*0c90*/ 	.word	0x00023da0


	//   ....[80]....
        /*0c94*/ 	.word	0x00023e20


	//   ....[81]....
        /*0c98*/ 	.word	0x00023eb0


	//   ....[82]....
        /*0c9c*/ 	.word	0x00023f40


	//   ....[83]....
        /*0ca0*/ 	.word	0x00023fd0


	//   ....[84]....
        /*0ca4*/ 	.word	0x00024050


	//   ....[85]....
        /*0ca8*/ 	.word	0x000240e0


	//   ....[86]....
        /*0cac*/ 	.word	0x00024160


	//   ....[87]....
        /*0cb0*/ 	.word	0x000241f0


	//   ....[88]....
        /*0cb4*/ 	.word	0x00024250


	//   ....[89]....
        /*0cb8*/ 	.word	0x00024300


	//   ....[90]....
        /*0cbc*/ 	.word	0x00024390


	//   ....[91]....
        /*0cc0*/ 	.word	0x00024420


	//   ....[92]....
        /*0cc4*/ 	.word	0x00024480


	//   ....[93]....
        /*0cc8*/ 	.word	0x00024530


	//   ....[94]....
        /*0ccc*/ 	.word	0x00024780


	//----- nvinfo : EIATTR_REG_RECONFIG
	.align		4
.L_205:
        /*0cd0*/ 	.byte	0x01, 0x54
	.zero		2


	//----- nvinfo : EIATTR_SYSCALL_OFFSETS
	.align		4
        /*0cd4*/ 	.byte	0x04, 0x46
        /*0cd6*/ 	.short	(.L_207 - .L_206)


	//   ....[0]....
.L_206:
        /*0cd8*/ 	.word	0x00001e80


	//   ....[1]....
        /*0cdc*/ 	.word	0x0001adf0


	//   ....[2]....
        /*0ce0*/ 	.word	0x0001af60


	//   ....[3]....
        /*0ce4*/ 	.word	0x0001b0b0


	//   ....[4]....
        /*0ce8*/ 	.word	0x0001b1f0


	//   ....[5]....
        /*0cec*/ 	.word	0x0001cad0


	//----- nvinfo : EIATTR_MBARRIER_INSTR_OFFSETS
	.align		4
.L_207:
        /*0cf0*/ 	.byte	0x04, 0x39
        /*0cf2*/ 	.short	(.L_209 - .L_208)


	//   ....[0]....
.L_208:
        /*0cf4*/ 	.word	0x00000180
        /*0cf8*/ 	.word	0x000000ff
        /*0cfc*/ 	.word	0x00022800
        /*0d00*/ 	.short	0x0100
        /*0d02*/ 	.byte	0x08
	.zero		1


	//   ....[1]....
        /*0d04*/ 	.word	0x00000190
        /*0d08*/ 	.word	0x000000ff
        /*0d0c*/ 	.word	0x00022820
        /*0d10*/ 	.short	0x0100
        /*0d12*/ 	.byte	0x08
	.zero		1


	//   ....[2]....
        /*0d14*/ 	.word	0x00000280
        /*0d18*/ 	.word	0x000000ff
        /*0d1c*/ 	.word	0x00022830
        /*0d20*/ 	.short	0x0100
        /*0d22*/ 	.byte	0x08
	.zero		1


	//   ....[3]....
        /*0d24*/ 	.word	0x00000290
        /*0d28*/ 	.word	0x000000ff
        /*0d2c*/ 	.word	0x00022840
        /*0d30*/ 	.short	0x0100
        /*0d32*/ 	.byte	0x08
	.zero		1


	//   ....[4]....
        /*0d34*/ 	.word	0x000002a0
        /*0d38*/ 	.word	0x000000ff
        /*0d3c*/ 	.word	0x00022838
        /*0d40*/ 	.short	0x0100
        /*0d42*/ 	.byte	0x08
	.zero		1


	//   ....[5]....
        /*0d44*/ 	.word	0x000002b0
        /*0d48*/ 	.word	0x000000ff
        /*0d4c*/ 	.word	0x00022848
        /*0d50*/ 	.short	0x0100
        /*0d52*/ 	.byte	0x08
	.zero		1


	//   ....[6]....
        /*0d54*/ 	.word	0x000003e0
        /*0d58*/ 	.word	0x000000ff
        /*0d5c*/ 	.word	0x00022850
        /*0d60*/ 	.short	0x0100
        /*0d62*/ 	.byte	0x08
	.zero		1


	//   ....[7]....
        /*0d64*/ 	.word	0x000003f0
        /*0d68*/ 	.word	0x000000ff
        /*0d6c*/ 	.word	0x00022860
        /*0d70*/ 	.short	0x0100
        /*0d72*/ 	.byte	0x08
	.zero		1


	//   ....[8]....
        /*0d74*/ 	.word	0x00000400
        /*0d78*/ 	.word	0x000000ff
        /*0d7c*/ 	.word	0x00022858
        /*0d80*/ 	.short	0x0100
        /*0d82*/ 	.byte	0x08
	.zero		1


	//   ....[9]....
        /*0d84*/ 	.word	0x00000410
        /*0d88*/ 	.word	0x000000ff
        /*0d8c*/ 	.word	0x00022868
        /*0d90*/ 	.short	0x0100
        /*0d92*/ 	.byte	0x08
	.zero		1


	//   ....[10]....
        /*0d94*/ 	.word	0x00000500
        /*0d98*/ 	.word	0x000000ff
        /*0d9c*/ 	.word	0x00022870
        /*0da0*/ 	.short	0x0100
        /*0da2*/ 	.byte	0x06
	.zero		1


	//   ....[11]....
        /*0da4*/ 	.word	0x00000510
        /*0da8*/ 	.word	0x000000ff
        /*0dac*/ 	.word	0x00022880
        /*0db0*/ 	.short	0x0100
        /*0db2*/ 	.byte	0x06
	.zero		1


	//   ....[12]....
        /*0db4*/ 	.word	0x00000520
        /*0db8*/ 	.word	0x000000ff
        /*0dbc*/ 	.word	0x00022878
        /*0dc0*/ 	.short	0x0100
        /*0dc2*/ 	.byte	0x06
	.zero		1


	//   ....[13]....
        /*0dc4*/ 	.word	0x00000530
        /*0dc8*/ 	.word	0x000000ff
        /*0dcc*/ 	.word	0x00022888
        /*0dd0*/ 	.short	0x0100
        /*0dd2*/ 	.byte	0x06
	.zero		1


	//   ....[14]....
        /*0dd4*/ 	.word	0x00000660
        /*0dd8*/ 	.word	0x000000ff
        /*0ddc*/ 	.word	0x00022890
        /*0de0*/ 	.short	0x0100
        /*0de2*/ 	.byte	0x08
	.zero		1


	//   ....[15]....
        /*0de4*/ 	.word	0x00000670
        /*0de8*/ 	.word	0x000000ff
        /*0dec*/ 	.word	0x000228a0
        /*0df0*/ 	.short	0x0100
        /*0df2*/ 	.byte	0x08
	.zero		1


	//   ....[16]....
        /*0df4*/ 	.word	0x00000680
        /*0df8*/ 	.word	0x000000ff
        /*0dfc*/ 	.word	0x00022898
        /*0e00*/ 	.short	0x0100
        /*0e02*/ 	.byte	0x08
	.zero		1


	//   ....[17]....
        /*0e04*/ 	.word	0x00000690
        /*0e08*/ 	.word	0x000000ff
        /*0e0c*/ 	.word	0x000228a8
        /*0e10*/ 	.short	0x0100
        /*0e12*/ 	.byte	0x08
	.zero		1


	//   ....[18]....
        /*0e14*/ 	.word	0x000007e0
        /*0e18*/ 	.word	0x000000ff
        /*0e1c*/ 	.word	0x000228b0
        /*0e20*/ 	.short	0x0100
        /*0e22*/ 	.byte	0x08
	.zero		1


	//   ....[19]....
        /*0e24*/ 	.word	0x000007f0
        /*0e28*/ 	.word	0x000000ff
        /*0e2c*/ 	.word	0x000228c0
        /*0e30*/ 	.short	0x0100
        /*0e32*/ 	.byte	0x08
	.zero		1


	//   ....[20]....
        /*0e34*/ 	.word	0x00000800
        /*0e38*/ 	.word	0x000000ff
        /*0e3c*/ 	.word	0x000228b8
        /*0e40*/ 	.short	0x0100
        /*0e42*/ 	.byte	0x08
	.zero		1


	//   ....[21]....
        /*0e44*/ 	.word	0x00000810
        /*0e48*/ 	.word	0x000000ff
        /*0e4c*/ 	.word	0x000228c8
        /*0e50*/ 	.short	0x0100
        /*0e52*/ 	.byte	0x08
	.zero		1


	//   ....[22]....
        /*0e54*/ 	.word	0x00002170
        /*0e58*/ 	.word	0x000000ff
        /*0e5c*/ 	.word	0x00022800
        /*0e60*/ 	.short	0x010a
        /*0e62*/ 	.byte	0x2b
	.zero		1


	//   ....[23]....
        /*0e64*/ 	.word	0x00002210
        /*0e68*/ 	.word	0x00000069
        /*0e6c*/ 	.word	0x00022830
        /*0e70*/ 	.short	0x010a
        /*0e72*/ 	.byte	0x3f
	.zero		1


	//   ....[24]....
        /*0e74*/ 	.word	0x00002250
        /*0e78*/ 	.word	0x00000069
        /*0e7c*/ 	.word	0x00022830
        /*0e80*/ 	.short	0x010a
        /*0e82*/ 	.byte	0x3f
	.zero		1


	//   ....[25]....
        /*0e84*/ 	.word	0x00003110
        /*0e88*/ 	.word	0x000000ff
        /*0e8c*/ 	.word	0x00000000
        /*0e90*/ 	.short	0x0101
        /*0e92*/ 	.byte	0x06
	.zero		1


	//   ....[26]....
        /*0e94*/ 	.word	0x00006f00
        /*0e98*/ 	.word	0x000000ff
        /*0e9c*/ 	.word	0x00022830
        /*0ea0*/ 	.short	0x010a
        /*0ea2*/ 	.byte	0x06
	.zero		1


	//   ....[27]....
        /*0ea4*/ 	.word	0x00006f40
        /*0ea8*/ 	.word	0x000000ff
        /*0eac*/ 	.word	0x00022830
        /*0eb0*/ 	.short	0x010a
        /*0eb2*/ 	.byte	0x06
	.zero		1


	//   ....[28]....
        /*0eb4*/ 	.word	0x000077d0
        /*0eb8*/ 	.word	0x000000ff
        /*0ebc*/ 	.word	0x00022850
        /*0ec0*/ 	.short	0x010a
        /*0ec2*/ 	.byte	0x06
	.zero		1


	//   ....[29]....
        /*0ec4*/ 	.word	0x00007810
        /*0ec8*/ 	.word	0x000000ff
        /*0ecc*/ 	.word	0x00022850
        /*0ed0*/ 	.short	0x010a
        /*0ed2*/ 	.byte	0x06
	.zero		1


	//   ....[30]....
        /*0ed4*/ 	.word	0x00008070
        /*0ed8*/ 	.word	0x000000ff
        /*0edc*/ 	.word	0x00000000
        /*0ee0*/ 	.short	0x0101
        /*0ee2*/ 	.byte	0x06
	.zero		1


	//   ....[31]....
        /*0ee4*/ 	.word	0x0000b7d0
        /*0ee8*/ 	.word	0x000000ff
        /*0eec*/ 	.word	0x00000000
        /*0ef0*/ 	.short	0x0101
        /*0ef2*/ 	.byte	0x06
	.zero		1


	//   ....[32]....
        /*0ef4*/ 	.word	0x0000c180
        /*0ef8*/ 	.word	0x000000ff
        /*0efc*/ 	.word	0x00022830
        /*0f00*/ 	.short	0x010a
        /*0f02*/ 	.byte	0x06
	.zero		1


	//   ....[33]....
        /*0f04*/ 	.word	0x0000c1c0
        /*0f08*/ 	.word	0x000000ff
        /*0f0c*/ 	.word	0x00022830
        /*0f10*/ 	.short	0x010a
        /*0f12*/ 	.byte	0x06
	.zero		1


	//   ....[34]....
        /*0f14*/ 	.word	0x0000ca50
        /*0f18*/ 	.word	0x000000ff
        /*0f1c*/ 	.word	0x00022850
        /*0f20*/ 	.short	0x010a
        /*0f22*/ 	.byte	0x06
	.zero		1


	//   ....[35]....
        /*0f24*/ 	.word	0x0000ca90
        /*0f28*/ 	.word	0x000000ff
        /*0f2c*/ 	.word	0x00022850
        /*0f30*/ 	.short	0x010a
        /*0f32*/ 	.byte	0x06
	.zero		1


	//   ....[36]....
        /*0f34*/ 	.word	0x0000d3f0
        /*0f38*/ 	.word	0x000000ff
        /*0f3c*/ 	.word	0x00000000
        /*0f40*/ 	.short	0x0101
        /*0f42*/ 	.byte	0x06
	.zero		1


	//   ....[37]....
        /*0f44*/ 	.word	0x0000ed90
        /*0f48*/ 	.word	0x000000ff
        /*0f4c*/ 	.word	0x00000000
        /*0f50*/ 	.short	0x0101
        /*0f52*/ 	.byte	0x06
	.zero		1


	//   ....[38]....
        /*0f54*/ 	.word	0x0000f510
        /*0f58*/ 	.word	0x000000ff
        /*0f5c*/ 	.word	0x00022830
        /*0f60*/ 	.short	0x010a
        /*0f62*/ 	.byte	0x06
	.zero		1


	//   ....[39]....
        /*0f64*/ 	.word	0x0000f550
        /*0f68*/ 	.word	0x000000ff
        /*0f6c*/ 	.word	0x00022830
        /*0f70*/ 	.short	0x010a
        /*0f72*/ 	.byte	0x06
	.zero		1


	//   ....[40]....
        /*0f74*/ 	.word	0x0000fde0
        /*0f78*/ 	.word	0x000000ff
        /*0f7c*/ 	.word	0x00022850
        /*0f80*/ 	.short	0x010a
        /*0f82*/ 	.byte	0x06
	.zero		1


	//   ....[41]....
        /*0f84*/ 	.word	0x0000fe20
        /*0f88*/ 	.word	0x000000ff
        /*0f8c*/ 	.word	0x00022850
        /*0f90*/ 	.short	0x010a
        /*0f92*/ 	.byte	0x06
	.zero		1


	//   ....[42]....
        /*0f94*/ 	.word	0x00010680
        /*0f98*/ 	.word	0x000000ff
        /*0f9c*/ 	.word	0x00000000
        /*0fa0*/ 	.short	0x0101
        /*0fa2*/ 	.byte	0x06
	.zero		1


	//   ....[43]....
        /*0fa4*/ 	.word	0x00013de0
        /*0fa8*/ 	.word	0x000000ff
        /*0fac*/ 	.word	0x00000000
        /*0fb0*/ 	.short	0x0101
        /*0fb2*/ 	.byte	0x06
	.zero		1


	//   ....[44]....
        /*0fb4*/ 	.word	0x00014450
        /*0fb8*/ 	.word	0x000000ff
        /*0fbc*/ 	.word	0x00022850
        /*0fc0*/ 	.short	0x010a
        /*0fc2*/ 	.byte	0x09
	.zero		1


	//   ....[45]....
        /*0fc4*/ 	.word	0x00014490
        /*0fc8*/ 	.word	0x000000ff
        /*0fcc*/ 	.word	0x00022850
        /*0fd0*/ 	.short	0x010a
        /*0fd2*/ 	.byte	0x09
	.zero		1


	//   ....[46]....
        /*0fd4*/ 	.word	0x00014ac0
        /*0fd8*/ 	.word	0x000000ff
        /*0fdc*/ 	.word	0x00000000
        /*0fe0*/ 	.short	0x0101
        /*0fe2*/ 	.byte	0x04
	.zero		1


	//   ....[47]....
        /*0fe4*/ 	.word	0x00016e50
        /*0fe8*/ 	.word	0x00000011
        /*0fec*/ 	.word	0x00000000
        /*0ff0*/ 	.short	0x0101
        /*0ff2*/ 	.byte	0x3f
	.zero		1


	//   ....[48]....
        /*0ff4*/ 	.word	0x000172f0
        /*0ff8*/ 	.word	0x00000011
        /*0ffc*/ 	.word	0x00000000
        /*1000*/ 	.short	0x0101
        /*1002*/ 	.byte	0x3f
	.zero		1


	//   ....[49]....
        /*1004*/ 	.word	0x0001b7d0
        /*1008*/ 	.word	0x00000000
        /*100c*/ 	.word	0x00022880
        /*1010*/ 	.short	0x010a
        /*1012*/ 	.byte	0x3f
	.zero		1


	//   ....[50]....
        /*1014*/ 	.word	0x0001c050
        /*1018*/ 	.word	0x00000000
        /*101c*/ 	.word	0x00022870
        /*1020*/ 	.short	0x0107
        /*1022*/ 	.byte	0x3f
	.zero		1


	//   ....[51]....
        /*1024*/ 	.word	0x0001c110
        /*1028*/ 	.word	0x00000000
        /*102c*/ 	.word	0x00022870
        /*1030*/ 	.short	0x0101
        /*1032*/ 	.byte	0x3f
	.zero		1


	//   ....[52]....
        /*1034*/ 	.word	0x0001c140
        /*1038*/ 	.word	0x00000000
        /*103c*/ 	.word	0x00022840
        /*1040*/ 	.short	0x010a
        /*1042*/ 	.byte	0x3f
	.zero		1


	//   ....[53]....
        /*1044*/ 	.word	0x0001c850
        /*1048*/ 	.word	0x00000000
        /*104c*/ 	.word	0x00022830
        /*1050*/ 	.short	0x0107
        /*1052*/ 	.byte	0x3f
	.zero		1


	//   ....[54]....
        /*1054*/ 	.word	0x0001c910
        /*1058*/ 	.word	0x00000000
        /*105c*/ 	.word	0x00022830
        /*1060*/ 	.short	0x0101
        /*1062*/ 	.byte	0x3f
	.zero		1


	//   ....[55]....
        /*1064*/ 	.word	0x0001d280
        /*1068*/ 	.word	0x00000011
        /*106c*/ 	.word	0x00022800
        /*1070*/ 	.short	0x0107
        /*1072*/ 	.byte	0x3f
	.zero		1


	//   ....[56]....
        /*1074*/ 	.word	0x0001d370
        /*1078*/ 	.word	0x00000011
        /*107c*/ 	.word	0x00022800
        /*1080*/ 	.short	0x0101
        /*1082*/ 	.byte	0x3f
	.zero		1


	//   ....[57]....
        /*1084*/ 	.word	0x0001d390
        /*1088*/ 	.word	0x00000011
        /*108c*/ 	.word	0x00022820
        /*1090*/ 	.short	0x010a
        /*1092*/ 	.byte	0x3f
	.zero		1


	//   ....[58]....
        /*1094*/ 	.word	0x0001d890
        /*1098*/ 	.word	0x00000000
        /*109c*/ 	.word	0x00022880
        /*10a0*/ 	.short	0x010a
        /*10a2*/ 	.byte	0x3f
	.zero		1


	//   ....[59]....
        /*10a4*/ 	.word	0x0001de60
        /*10a8*/ 	.word	0x00000000
        /*10ac*/ 	.word	0x00022870
        /*10b0*/ 	.short	0x0107
        /*10b2*/ 	.byte	0x3f
	.zero		1


	//   ....[60]....
        /*10b4*/ 	.word	0x0001df20
        /*10b8*/ 	.word	0x00000000
        /*10bc*/ 	.word	0x00022870
        /*10c0*/ 	.short	0x0101
        /*10c2*/ 	.byte	0x3f
	.zero		1


	//   ....[61]....
        /*10c4*/ 	.word	0x0001df50
        /*10c8*/ 	.word	0x00000000
        /*10cc*/ 	.word	0x00022840
        /*10d0*/ 	.short	0x010a
        /*10d2*/ 	.byte	0x3f
	.zero		1


	//   ....[62]....
        /*10d4*/ 	.word	0x0001e4e0
        /*10d8*/ 	.word	0x00000000
        /*10dc*/ 	.word	0x00022830
        /*10e0*/ 	.short	0x0107
        /*10e2*/ 	.byte	0x3f
	.zero		1


	//   ....[63]....
        /*10e4*/ 	.word	0x0001e5a0
        /*10e8*/ 	.word	0x00000000
        /*10ec*/ 	.word	0x00022830
        /*10f0*/ 	.short	0x0101
        /*10f2*/ 	.byte	0x3f
	.zero		1


	//   ....[64]....
        /*10f4*/ 	.word	0x0001e630
        /*10f8*/ 	.word	0x00000013
        /*10fc*/ 	.word	0x00022870
        /*1100*/ 	.short	0x010a
        /*1102*/ 	.byte	0x3f
	.zero		1


	//   ....[65]....
        /*1104*/ 	.word	0x0001e6c0
        /*1108*/ 	.word	0x00000013
        /*110c*/ 	.word	0x00022860
        /*1110*/ 	.short	0x010a
        /*1112*/ 	.byte	0x3f
	.zero		1


	//   ....[66]....
        /*1114*/ 	.word	0x0001ebc0
        /*1118*/ 	.word	0x00000013
        /*111c*/ 	.word	0x00022850
        /*1120*/ 	.short	0x0101
        /*1122*/ 	.byte	0x3f
	.zero		1


	//   ....[67]....
        /*1124*/ 	.word	0x0001ec40
        /*1128*/ 	.word	0x00000013
        /*112c*/ 	.word	0x00000000
        /*1130*/ 	.short	0x0101
        /*1132*/ 	.byte	0x3f
	.zero		1


	//   ....[68]....
        /*1134*/ 	.word	0x0001ee10
        /*1138*/ 	.word	0x00000012
        /*113c*/ 	.word	0x00022870
        /*1140*/ 	.short	0x010a
        /*1142*/ 	.byte	0x3f
	.zero		1


	//   ....[69]....
        /*1144*/ 	.word	0x0001eea0
        /*1148*/ 	.word	0x00000012
        /*114c*/ 	.word	0x00022860
        /*1150*/ 	.short	0x010a
        /*1152*/ 	.byte	0x3f
	.zero		1


	//   ....[70]....
        /*1154*/ 	.word	0x0001f3a0
        /*1158*/ 	.word	0x00000012
        /*115c*/ 	.word	0x00022850
        /*1160*/ 	.short	0x0101
        /*1162*/ 	.byte	0x3f
	.zero		1


	//   ....[71]....
        /*1164*/ 	.word	0x0001f420
        /*1168*/ 	.word	0x00000003
        /*116c*/ 	.word	0x00000000
        /*1170*/ 	.short	0x0101
        /*1172*/ 	.byte	0x3f
	.zero		1


	//   ....[72]....
        /*1174*/ 	.word	0x000205d0
        /*1178*/ 	.word	0x00000007
        /*117c*/ 	.word	0x00022820
        /*1180*/ 	.short	0x010a
        /*1182*/ 	.byte	0x3f
	.zero		1


	//   ....[73]....
        /*1184*/ 	.word	0x00020750
        /*1188*/ 	.word	0x00000005
        /*118c*/ 	.word	0x00022840
        /*1190*/ 	.short	0x010a
        /*1192*/ 	.byte	0x3f
	.zero		1


	//   ....[74]....
        /*1194*/ 	.word	0x000207f0
        /*1198*/ 	.word	0x00000003
        /*119c*/ 	.word	0x00022840
        /*11a0*/ 	.short	0x010a
        /*11a2*/ 	.byte	0x3f
	.zero		1


	//   ....[75]....
        /*11a4*/ 	.word	0x00020830
        /*11a8*/ 	.word	0x00000005
        /*11ac*/ 	.word	0x00022860
        /*11b0*/ 	.short	0x010a
        /*11b2*/ 	.byte	0x3f
	.zero		1


	//   ....[76]....
        /*11b4*/ 	.word	0x00020870
        /*11b8*/ 	.word	0x00000003
        /*11bc*/ 	.word	0x00022860
        /*11c0*/ 	.short	0x010a
        /*11c2*/ 	.byte	0x3f
	.zero		1


	//   ....[77]....
        /*11c4*/ 	.word	0x000208b0
        /*11c8*/ 	.word	0x00000005
        /*11cc*/ 	.word	0x00022880
        /*11d0*/ 	.short	0x010a
        /*11d2*/ 	.byte	0x3f
	.zero		1


	//   ....[78]....
        /*11d4*/ 	.word	0x000208f0
        /*11d8*/ 	.word	0x00000003
        /*11dc*/ 	.word	0x00022880
        /*11e0*/ 	.short	0x010a
        /*11e2*/ 	.byte	0x3f
	.zero		1


	//   ....[79]....
        /*11e4*/ 	.word	0x00020960
        /*11e8*/ 	.word	0x00000003
        /*11ec*/ 	.word	0x00022800
        /*11f0*/ 	.short	0x010a
        /*11f2*/ 	.byte	0x3f
	.zero		1


	//   ....[80]....
        /*11f4*/ 	.word	0x000209b0
        /*11f8*/ 	.word	0x00000069
        /*11fc*/ 	.word	0x00022830
        /*1200*/ 	.short	0x010a
        /*1202*/ 	.byte	0x3f
	.zero		1


	//   ....[81]....
        /*1204*/ 	.word	0x00020a10
        /*1208*/ 	.word	0x0000000a
        /*120c*/ 	.word	0x00022830
        /*1210*/ 	.short	0x010a
        /*1212*/ 	.byte	0x3f
	.zero		1


	//   ....[82]....
        /*1214*/ 	.word	0x00020a70
        /*1218*/ 	.word	0x0000000a
        /*121c*/ 	.word	0x00022850
        /*1220*/ 	.short	0x010a
        /*1222*/ 	.byte	0x3f
	.zero		1


	//   ....[83]....
        /*1224*/ 	.word	0x00020ad0
        /*1228*/ 	.word	0x0000000a
        /*122c*/ 	.word	0x00022830
        /*1230*/ 	.short	0x010a
        /*1232*/ 	.byte	0x3f
	.zero		1


	//   ....[84]....
        /*1234*/ 	.word	0x00020b30
        /*1238*/ 	.word	0x0000000a
        /*123c*/ 	.word	0x00022850
        /*1240*/ 	.short	0x010a
        /*1242*/ 	.byte	0x3f
	.zero		1


	//   ....[85]....
        /*1244*/ 	.word	0x00020b90
        /*1248*/ 	.word	0x0000000a
        /*124c*/ 	.word	0x00022830
        /*1250*/ 	.short	0x010a
        /*1252*/ 	.byte	0x3f
	.zero		1


	//   ....[86]....
        /*1254*/ 	.word	0x00020bf0
        /*1258*/ 	.word	0x0000000a
        /*125c*/ 	.word	0x00022850
        /*1260*/ 	.short	0x010a
        /*1262*/ 	.byte	0x3f
	.zero		1


	//   ....[87]....
        /*1264*/ 	.word	0x00020c50
        /*1268*/ 	.word	0x00000005
        /*126c*/ 	.word	0x00022850
        /*1270*/ 	.short	0x010a
        /*1272*/ 	.byte	0x3f
	.zero		1


	//   ....[88]....
        /*1274*/ 	.word	0x00020d50
        /*1278*/ 	.word	0x00000000
        /*127c*/ 	.word	0x00022880
        /*1280*/ 	.short	0x010a
        /*1282*/ 	.byte	0x3f
	.zero		1


	//   ....[89]....
        /*1284*/ 	.word	0x00021a30
        /*1288*/ 	.word	0x00000000
        /*128c*/ 	.word	0x00022840
        /*1290*/ 	.short	0x010a
        /*1292*/ 	.byte	0x3f
	.zero		1


	//   ....[90]....
        /*1294*/ 	.word	0x00022ec0
        /*1298*/ 	.word	0x00000011
        /*129c*/ 	.word	0x00022820
        /*12a0*/ 	.short	0x010a
        /*12a2*/ 	.byte	0x3f
	.zero		1


	//   ....[91]....
        /*12a4*/ 	.word	0x00022f10
        /*12a8*/ 	.word	0x00000000
        /*12ac*/ 	.word	0x00022880
        /*12b0*/ 	.short	0x010a
        /*12b2*/ 	.byte	0x3f
	.zero		1


	//   ....[92]....
        /*12b4*/ 	.word	0x00023a40
        /*12b8*/ 	.word	0x00000000
        /*12bc*/ 	.word	0x00022840
        /*12c0*/ 	.short	0x010a
        /*12c2*/ 	.byte	0x3f
	.zero		1


	//   ....[93]....
        /*12c4*/ 	.word	0x00024560
        /*12c8*/ 	.word	0x00000013
        /*12cc*/ 	.word	0x00022870
        /*12d0*/ 	.short	0x010a
        /*12d2*/ 	.byte	0x3f
	.zero		1


	//   ....[94]....
        /*12d4*/ 	.word	0x000245b0
        /*12d8*/ 	.word	0x00000013
        /*12dc*/ 	.word	0x00022860
        /*12e0*/ 	.short	0x010a
        /*12e2*/ 	.byte	0x3f
	.zero		1


	//   ....[95]....
        /*12e4*/ 	.word	0x00024600
        /*12e8*/ 	.word	0x00000012
        /*12ec*/ 	.word	0x00022870
        /*12f0*/ 	.short	0x010a
        /*12f2*/ 	.byte	0x3f
	.zero		1


	//   ....[96]....
        /*12f4*/ 	.word	0x00024650
        /*12f8*/ 	.word	0x00000012
        /*12fc*/ 	.word	0x00022860
        /*1300*/ 	.short	0x010a
        /*1302*/ 	.byte	0x3f
	.zero		1


	//   ....[97]....
        /*1304*/ 	.word	0x000246a0
        /*1308*/ 	.word	0x00000007
        /*130c*/ 	.word	0x00022820
        /*1310*/ 	.short	0x010a
        /*1312*/ 	.byte	0x3f
	.zero		1


	//   ....[98]....
        /*1314*/ 	.word	0x00024840
        /*1318*/ 	.word	0x00000005
        /*131c*/ 	.word	0x00022840
        /*1320*/ 	.short	0x010a
        /*1322*/ 	.byte	0x3f
	.zero		1


	//   ....[99]....
        /*1324*/ 	.word	0x00024890
        /*1328*/ 	.word	0x00000003
        /*132c*/ 	.word	0x00022840
        /*1330*/ 	.short	0x010a
        /*1332*/ 	.byte	0x3f
	.zero		1


	//   ....[100]....
        /*1334*/ 	.word	0x000248e0
        /*1338*/ 	.word	0x00000005
        /*133c*/ 	.word	0x00022860
        /*1340*/ 	.short	0x010a
        /*1342*/ 	.byte	0x3f
	.zero		1


	//   ....[101]....
        /*1344*/ 	.word	0x00024930
        /*1348*/ 	.word	0x00000003
        /*134c*/ 	.word	0x00022860
        /*1350*/ 	.short	0x010a
        /*1352*/ 	.byte	0x3f
	.zero		1


	//   ....[102]....
        /*1354*/ 	.word	0x00024980
        /*1358*/ 	.word	0x00000005
        /*135c*/ 	.word	0x00022880
        /*1360*/ 	.short	0x010a
        /*1362*/ 	.byte	0x3f
	.zero		1


	//----- nvinfo : EIATTR_NUM_MBARRIERS
	.align		4
.L_209:
        /*1364*/ 	.byte	0x03, 0x38
        /*1366*/ 	.short	0x0016


	//----- nvinfo : EIATTR_EXIT_INSTR_OFFSETS
	.align		4
        /*1368*/ 	.byte	0x04, 0x1c
        /*136a*/ 	.short	(.L_211 - .L_210)


	//   ....[0]....
.L_210:
        /*136c*/ 	.word	0x000009c0


	//   ....[1]....
        /*1370*/ 	.word	0x00018af0


	//   ....[2]....
        /*1374*/ 	.word	0x00020940


	//----- nvinfo : EIATTR_MAX_THREADS
	.align		4
.L_211:
        /*1378*/ 	.byte	0x04, 0x05
        /*137a*/ 	.short	(.L_213 - .L_212)
.L_212:
        /*137c*/ 	.word	0x00000180
        /*1380*/ 	.word	0x00000001
        /*1384*/ 	.word	0x00000001


	//----- nvinfo : EIATTR_CRS_STACK_SIZE
	.align		4
.L_213:
        /*1388*/ 	.byte	0x04, 0x1e
        /*138a*/ 	.short	(.L_215 - .L_214)
.L_214:
        /*138c*/ 	.word	0x00000000


	//----- nvinfo : EIATTR_CBANK_PARAM_SIZE
	.align		4
.L_215:
        /*1390*/ 	.byte	0x03, 0x19
        /*1392*/ 	.short	0x0af0


	//----- nvinfo : EIATTR_PARAM_CBANK
	.align		4
        /*1394*/ 	.byte	0x04, 0x0a
        /*1396*/ 	.short	(.L_217 - .L_216)
	.align		4
.L_216:
        /*1398*/ 	.word	index@(.nv.constant0._ZN7cutlass13device_kernelIN5flash11enable_sm90INS1_16FlashAttnFwdSm90INS1_25CollectiveMainloopFwdSm90ILi2EN4cute5tupleIJNS5_1CILi1EEES8_S8_EEENS6_IJNS7_ILi128EEENS7_ILi160EEESA_EEELi128ENS_12float_e4m3_tEfNS_4arch4Sm90ELb0ELb1ELb1ELb1ELb1ELb0ELb0ELb1ELb1ELb1ELb1ELb0EEENS1_21CollectiveEpilogueFwdINS6_IJSA_SA_SB_EEES9_NS_10bfloat16_tESF_Li256ELb1ELb1ELb1ELb1EEENS1_36VarlenDynamicPersistentTileSchedulerILi128ELi160ELi256ELi128ELb1ELb1ELb1ELb1ELb0ELb1EEEEEEEEEvNT_6ParamsE)
        /*139c*/ 	.short	0x0210
        /*139e*/ 	.short	0x0af0


	//----- nvinfo : EIATTR_SW_WAR
	.align		4
.L_217:
        /*13a0*/ 	.byte	0x04, 0x36
        /*13a2*/ 	.short	(.L_219 - .L_218)
.L_218:
        /*13a4*/ 	.word	0x00000008
.L_219:


//--------------------- .nv.info._ZN7cutlass13device_kernelIN5flash11enable_sm90INS1_16FlashAttnFwdSm90INS1_25CollectiveMainloopFwdSm90ILi2EN4cute5tupleIJNS5_1CILi1EEES8_S8_EEENS6_IJNS7_ILi128EEENS7_ILi160EEESA_EEELi128ENS_12float_e4m3_tEfNS_4arch4Sm90ELb0ELb1ELb1ELb1ELb1ELb1ELb0ELb1ELb1ELb1ELb1ELb0EEENS1_21CollectiveEpilogueFwdINS6_IJSA_SA_SB_EEES9_NS_10bfloat16_tESF_Li256ELb1ELb1ELb1ELb1EEENS1_36VarlenDynamicPersistentTileSchedulerILi128ELi160ELi256ELi128ELb1ELb1ELb1ELb1ELb0ELb1EEEEEEEEEvNT_6ParamsE --------------------------
	.section	.nv.info._ZN7cutlass13device_kernelIN5flash11enable_sm90INS1_16FlashAttnFwdSm90INS1_25CollectiveMainloopFwdSm90ILi2EN4cute5tupleIJNS5_1CILi1EEES8_S8_EEENS6_IJNS7_ILi128EEENS7_ILi160EEESA_EEELi128ENS_12float_e4m3_tEfNS_4arch4Sm90ELb0ELb1ELb1ELb1ELb1ELb1ELb0ELb1ELb1ELb1ELb1ELb0EEENS1_21CollectiveEpilogueFwdINS6_IJSA_SA_SB_EEES9_NS_10bfloat16_tESF_Li256ELb1ELb1ELb1ELb1EEENS1_36VarlenDynamicPersistentTileSchedulerILi128ELi160ELi256ELi128ELb1ELb1ELb1ELb1ELb0ELb1EEEEEEEEEvNT_6ParamsE,"",@"SHT_CUDA_INFO"
	.sectionflags	@""
	.align	4


	//----- nvinfo : EIATTR_CUDA_API_VERSION
	.align		4
        /*0000*/ 	.byte	0x04, 0x37
        /*0002*/ 	.short	(.L_221 - .L_220)
.L_220:
        /*0004*/ 	.word	0x00000082


	//----- nvinfo : EIATTR_KPARAM_INFO
	.align		4
.L_221:
        /*0008*/ 	.byte	0x04, 0x17
        /*000a*/ 	.short	(.L_223 - .L_222)
.L_222:
        /*000c*/ 	.word	0x00000000
        /*0010*/ 	.short	0x0000
        /*0012*/ 	.short	0x0070
        /*0014*/ 	.byte	0x00, 0xf0, 0x01, 0x2a


	//----- nvinfo : EIATTR_SPARSE_MMA_MASK
	.align		4
.L_223:
        /*0018*/ 	.byte	0x03, 0x50
        /*001a*/ 	.short	0x0000


	//----- nvinfo : EIATTR_MAXREG_COUNT
	.align		4
        /*001c*/ 	.byte	0x03, 0x1b
        /*001e*/ 	.short	0x00a8


	//----- nvinfo : EIATTR_NUM_BARRIERS
	.align		4
        /*0020*/ 	.byte	0x02, 0x4c
        /*0022*/ 	.byte	0x10
	.zero		1


	//----- nvinfo : EIATTR_EXTERNS
	.align		4
        /*0024*/ 	.byte	0x04, 0x0f
        /*0026*/ 	.short	(.L_225 - .L_224)


	//   ....[0]....
	.align		4
.L_224:
        /*0028*/ 	.word	index@(__assertfail)


	//----- nvinfo : EIATTR_ANNOTATIONS
	.align		4
.L_225:
        /*002c*/ 	.byte	0x04, 0x55
        /*002e*/ 	.short	(.L_227 - .L_226)


	//   ....[0]....
.L_226:
        /* <DEDUP_REMOVED lines=35> */


	//----- nvinfo : EIATTR_MERCURY_ISA_VERSION
	.align		4
.L_227:
        /*0250*/ 	.byte	0x03, 0x5f
        /*0252*/ 	.short	0x0101


	//----- nvinfo : EIATTR_UNUSED_LOAD_BYTE_OFFSET
	.align		4
        /*0254*/ 	.byte	0x04, 0x44
        /*0256*/ 	.short	(.L_229 - .L_228)


	//   ....[0]....
.L_228:
        /*0258*/ 	.word	0x00000ab0
        /*025c*/ 	.word	0x0000fff0


	//   ....[1]....
        /*0260*/ 	.word	0x00023c30
        /*0264*/ 	.word	0x0000fff0


	//----- nvinfo : EIATTR_INT_WARP_WIDE_INSTR_OFFSETS
	.align		4
.L_229:
        /*0268*/ 	.byte	0x04, 0x31
        /*026a*/ 	.short	(.L_231 - .L_230)


	//   ....[0]....
.L_230:
        /*026c*/ 	.word	0x00000130


	//   ....[1]....
        /*0270*/ 	.word	0x00000170


	//   ....[2]....
        /*0274*/ 	.word	0x000001e0


	//   ....[3]....
        /*0278*/ 	.word	0x0002af40


	//   ....[4]....
        /*027c*/ 	.word	0x0002afe0


	//   ....[5]....
        /*0280*/ 	.word	0x0002f170


	//   ....[6]....
        /*0284*/ 	.word	0x0002f210


	//----- nvinfo : EIATTR_COOP_GROUP_MASK_REGIDS
	.align		4
.L_231:
        /*0288*/ 	.byte	0x04, 0x29
        /*028a*/ 	.short	(.L_233 - .L_232)


	//   ....[0]....
.L_232:
        /*028c*/ 	.word	0xffffffff


	//   ....[1]....
        /*0290*/ 	.word	0xffffffff


	//   ....[2]....
        /*0294*/ 	.word	0xffffffff


	//   ....[3]....
        /*0298*/ 	.word	0xffffffff


	//   ....[4]....
        /*029c*/ 	.word	0xffffffff


	//   ....[5]....
        /*02a0*/ 	.word	0xffffffff


	//   ....[6]....
        /*02a4*/ 	.word	0xffffffff


	//   ....[7]....
        /*02a8*/ 	.word	0xffffffff


	//   ....[8]....
        /*02ac*/ 	.word	0xffffffff


	//   ....[9]....
        /*02b0*/ 	.word	0xffffffff


	//   ....[10]....
        /*02b4*/ 	.word	0xffffffff


	//   ....[11]....
        /*02b8*/ 	.word	0xffffffff


	//   ....[12]....
        /*02bc*/ 	.word	0xffffffff


	//   ....[13]....
        /*02c0*/ 	.word	0xffffffff


	//   ....[14]....
        /*02c4*/ 	.word	0xffffffff


	//   ....[15]....
        /*02c8*/ 	.word	0xffffffff


	//   ....[16]....
        /*02cc*/ 	.word	0xffffffff


	//   ....[17]....
        /*02d0*/ 	.word	0xffffffff


	//   ....[18]....
        /*02d4*/ 	.word	0xffffffff


	//   ....[19]....
        /*02d8*/ 	.word	0xffffffff


	//   ....[20]....
        /*02dc*/ 	.word	0xffffffff


	//   ....[21]....
        /*02e0*/ 	.word	0xffffffff


	//   ....[22]....
        /*02e4*/ 	.word	0xffffffff


	//   ....[23]....
        /*02e8*/ 	.word	0xffffffff


	//   ....[24]....
        /*02ec*/ 	.word	0xffffffff


	//   ....[25]....
        /*02f0*/ 	.word	0xffffffff


	//   ....[26]....
        /*02f4*/ 	.word	0xffffffff


	//   ....[27]....
        /*02f8*/ 	.word	0xffffffff


	//   ....[28]....
        /*02fc*/ 	.word	0xffffffff


	//   ....[29]....
        /*0300*/ 	.word	0xffffffff


	//   ....[30]....
        /*0304*/ 	.word	0xffffffff


	//   ....[31]....
        /*0308*/ 	.word	0xffffffff


	//   ....[32]....
        /*030c*/ 	.word	0xffffffff


	//   ....[33]....
        /*0310*/ 	.word	0xffffffff


	//   ....[34]....
        /*0314*/ 	.word	0xffffffff


	//   ....[35]....
        /*0318*/ 	.word	0xffffffff


	//   ....[36]....
        /*031c*/ 	.word	0xffffffff


	//   ....[37]....
        /*0320*/ 	.word	0xffffffff


	//   ....[38]....
        /*0324*/ 	.word	0xffffffff


	//   ....[39]....
        /*0328*/ 	.word	0xffffffff


	//   ....[40]....
        /*032c*/ 	.word	0xffffffff


	//   ....[41]....
        /*0330*/ 	.word	0xffffffff


	//   ....[42]....
        /*0334*/ 	.word	0xffffffff


	//   ....[43]....
        /*0338*/ 	.word	0xffffffff


	//   ....[44]....
        /*033c*/ 	.word	0xffffffff


	//   ....[45]....
        /*0340*/ 	.word	0xffffffff


	//   ....[46]....
        /*0344*/ 	.word	0xffffffff


	//   ....[47]....
        /*0348*/ 	.word	0xffffffff


	//   ....[48]....
        /*034c*/ 	.word	0xffffffff


	//   ....[49]....
        /*0350*/ 	.word	0xffffffff


	//   ....[50]....
        /*0354*/ 	.word	0xffffffff


	//   ....[51]....
        /*0358*/ 	.word	0xffffffff


	//   ....[52]....
        /*035c*/ 	.word	0xffffffff


	//   ....[53]....
        /*0360*/ 	.word	0xffffffff


	//   ....[54]....
        /*0364*/ 	.word	0xffffffff


	//   ....[55]....
        /*0368*/ 	.word	0xffffffff


	//   ....[56]....
        /*036c*/ 	.word	0xffffffff


	//   ....[57]....
        /*0370*/ 	.word	0xffffffff


	//   ....[58]....
        /*0374*/ 	.word	0xffffffff


	//   ....[59]....
        /*0378*/ 	.word	0xffffffff


	//   ....[60]....
        /*037c*/ 	.word	0xffffffff


	//   ....[61]....
        /*0380*/ 	.word	0xffffffff


	//   ....[62]....
        /*0384*/ 	.word	0xffffffff


	//   ....[63]....
        /*0388*/ 	.word	0xffffffff


	//   ....[64]....
        /*038c*/ 	.word	0xffffffff


	//   ....[65]....
        /*0390*/ 	.word	0xffffffff


	//   ....[66]....
        /*0394*/ 	.word	0xffffffff


	//   ....[67]....
        /*0398*/ 	.word	0xffffffff


	//   ....[68]....
        /*039c*/ 	.word	0xffffffff


	//   ....[69]....
        /*03a0*/ 	.word	0xffffffff


	//   ....[70]....
        /*03a4*/ 	.word	0xffffffff


	//   ....[71]....
        /*03a8*/ 	.word	0xffffffff


	//   ....[72]....
        /*03ac*/ 	.word	0xffffffff


	//   ....[73]....
        /*03b0*/ 	.word	0xffffffff


	//   ....[74]....
        /*03b4*/ 	.word	0xffffffff


	//   ....[75]....
        /*03b8*/ 	.word	0xffffffff


	//   ....[76]....
        /*03bc*/ 	.word	0xffffffff


	//   ....[77]....
        /*03c0*/ 	.word	0xffffffff


	//   ....[78]....
        /*03c4*/ 	.word	0xffffffff


	//   ....[79]....
        /*03c8*/ 	.word	0xffffffff


	//   ....[80]....
        /*03cc*/ 	.word	0xffffffff


	//   ....[81]....
        /*03d0*/ 	.word	0xffffffff


	//   ....[82]....
        /*03d4*/ 	.word	0xffffffff


	//   ....[83]....
        /*03d8*/ 	.word	0xffffffff


	//   ....[84]....
        /*03dc*/ 	.word	0xffffffff


	//   ....[85]....
        /*03e0*/ 	.word	0xffffffff


	//   ....[86]....
        /*03e4*/ 	.word	0xffffffff


	//   ....[87]....
        /*03e8*/ 	.word	0xffffffff


	//   ....[88]....
        /*03ec*/ 	.word	0xffffffff


	//   ....[89]....
        /*03f0*/ 	.word	0xffffffff


	//   ....[90]....
        /*03f4*/ 	.word	0xffffffff


	//   ....[91]....
        /*03f8*/ 	.word	0xffffffff


	//   ....[92]....
        /*03fc*/ 	.word	0xffffffff


	//   ....[93]....
        /*0400*/ 	.word	0xffffffff


	//   ....[94]....
        /*0404*/ 	.word	0xffffffff


	//   ....[95]....
        /*0408*/ 	.word	0xffffffff


	//   ....[96]....
        /*040c*/ 	.word	0xffffffff


	//   ....[97]....
        /*0410*/ 	.word	0xffffffff


	//   ....[98]....
        /*0414*/ 	.word	0xffffffff


	//   ....[99]....
        /*0418*/ 	.word	0xffffffff


	//   ....[100]....
        /*041c*/ 	.word	0xffffffff


	//   ....[101]....
        /*0420*/ 	.word	0xffffffff


	//   ....[102]....
        /*0424*/ 	.word	0xffffffff


	//   ....[103]....
        /*0428*/ 	.word	0xffffffff


	//   ....[104]....
        /*042c*/ 	.word	0xffffffff


	//   ....[105]....
        /*0430*/ 	.word	0xffffffff


	//   ....[106]....
        /*0434*/ 	.word	0xffffffff


	//   ....[107]....
        /*0438*/ 	.word	0xffffffff


	//   ....[108]....
        /*043c*/ 	.word	0xffffffff


	//   ....[109]....
        /*0440*/ 	.word	0xffffffff


	//   ....[110]....
        /*0444*/ 	.word	0xffffffff


	//   ....[111]....
        /*0448*/ 	.word	0xffffffff


	//   ....[112]....
        /*044c*/ 	.word	0xffffffff


	//   ....[113]....
        /*0450*/ 	.word	0xffffffff


	//   ....[114]....
        /*0454*/ 	.word	0xffffffff


	//   ....[115]....
        /*0458*/ 	.word	0xffffffff


	//   ....[116]....
        /*045c*/ 	.word	0xffffffff


	//   ....[117]....
        /*0460*/ 	.word	0xffffffff


	//   ....[118]....
        /*0464*/ 	.word	0xffffffff


	//   ....[119]....
        /*0468*/ 	.word	0xffffffff


	//   ....[120]....
        /*046c*/ 	.word	0xffffffff


	//   ....[121]....
        /*0470*/ 	.word	0xffffffff


	//   ....[122]....
        /*0474*/ 	.word	0xffffffff


	//   ....[123]....
        /*0478*/ 	.word	0xffffffff


	//   ....[124]....
        /*047c*/ 	.word	0xffffffff


	//   ....[125]....
        /*0480*/ 	.word	0xffffffff


	//   ....[126]....
        /*0484*/ 	.word	0xffffffff


	//   ....[127]....
        /*0488*/ 	.word	0xffffffff


	//   ....[128]....
        /*048c*/ 	.word	0xffffffff


	//   ....[129]....
        /*0490*/ 	.word	0xffffffff


	//   ....[130]....
        /*0494*/ 	.word	0xffffffff


	//   ....[131]....
        /*0498*/ 	.word	0xffffffff


	//   ....[132]....
        /*049c*/ 	.word	0xffffffff


	//   ....[133]....
        /*04a0*/ 	.word	0xffffffff


	//   ....[134]....
        /*04a4*/ 	.word	0xffffffff


	//   ....[135]....
        /*04a8*/ 	.word	0xffffffff


	//   ....[136]....
        /*04ac*/ 	.word	0xffffffff


	//   ....[137]....
        /*04b0*/ 	.word	0xffffffff


	//   ....[138]....
        /*04b4*/ 	.word	0xffffffff


	//   ....[139]....
        /*04b8*/ 	.word	0xffffffff


	//   ....[140]....
        /*04bc*/ 	.word	0xffffffff


	//   ....[141]....
        /*04c0*/ 	.word	0xffffffff


	//   ....[142]....
        /*04c4*/ 	.word	0xffffffff


	//   ....[143]....
        /*04c8*/ 	.word	0xffffffff


	//   ....[144]....
        /*04cc*/ 	.word	0xffffffff


	//   ....[145]....
        /*04d0*/ 	.word	0xffffffff


	//   ....[146]....
        /*04d4*/ 	.word	0xffffffff


	//   ....[147]....
        /*04d8*/ 	.word	0xffffffff


	//   ....[148]....
        /*04dc*/ 	.word	0xffffffff


	//   ....[149]....
        /*04e0*/ 	.word	0xffffffff


	//   ....[150]....
        /*04e4*/ 	.word	0xffffffff


	//   ....[151]....
        /*04e8*/ 	.word	0xffffffff


	//   ....[152]....
        /*04ec*/ 	.word	0xffffffff


	//   ....[153]....
        /*04f0*/ 	.word	0xffffffff


	//   ....[154]....
        /*04f4*/ 	.word	0xffffffff


	//   ....[155]....
        /*04f8*/ 	.word	0xffffffff


	//   ....[156]....
        /*04fc*/ 	.word	0xffffffff


	//   ....[157]....
        /*0500*/ 	.word	0xffffffff


	//   ....[158]....
        /*0504*/ 	.word	0xffffffff


	//   ....[159]....
        /*0508*/ 	.word	0xffffffff


	//   ....[160]....
        /*050c*/ 	.word	0xffffffff


	//   ....[161]....
        /*0510*/ 	.word	0xffffffff


	//   ....[162]....
        /*0514*/ 	.word	0xffffffff


	//   ....[163]....
        /*0518*/ 	.word	0xffffffff


	//   ....[164]....
        /*051c*/ 	.word	0xffffffff


	//   ....[165]....
        /*0520*/ 	.word	0xffffffff


	//   ....[166]....
        /*0524*/ 	.word	0xffffffff


	//   ....[167]....
        /*0528*/ 	.word	0xffffffff


	//   ....[168]....
        /*052c*/ 	.word	0xffffffff


	//   ....[169]....
        /*0530*/ 	.word	0xffffffff


	//   ....[170]....
        /*0534*/ 	.word	0xffffffff


	//   ....[171]....
        /*0538*/ 	.word	0xffffffff


	//   ....[172]....
        /*053c*/ 	.word	0xffffffff


	//   ....[173]....
        /*0540*/ 	.word	0xffffffff


	//   ....[174]....
        /*0544*/ 	.word	0xffffffff


	//   ....[175]....
        /*0548*/ 	.word	0xffffffff


	//   ....[176]....
        /*054c*/ 	.word	0xffffffff


	//   ....[177]....
        /*0550*/ 	.word	0xffffffff


	//   ....[178]....
        /*0554*/ 	.word	0xffffffff


	//   ....[179]....
        /*0558*/ 	.word	0xffffffff


	//   ....[180]....
        /*055c*/ 	.word	0xffffffff


	//   ....[181]....
        /*0560*/ 	.word	0xffffffff


	//   ....[182]....
        /*0564*/ 	.word	0xffffffff


	//   ....[183]....
        /*0568*/ 	.word	0xffffffff


	//   ....[184]....
        /*056c*/ 	.word	0xffffffff


	//   ....[185]....
        /*0570*/ 	.word	0xffffffff


	//   ....[186]....
        /*0574*/ 	.word	0xffffffff


	//   ....[187]....
        /*0578*/ 	.word	0xffffffff


	//   ....[188]....
        /*057c*/ 	.word	0xffffffff


	//   ....[189]....
        /*0580*/ 	.word	0xffffffff


	//   ....[190]....
        /*0584*/ 	.word	0xffffffff


	//   ....[191]....
        /*0588*/ 	.word	0xffffffff


	//   ....[192]....
        /*058c*/ 	.word	0xffffffff


	//   ....[193]....
        /*0590*/ 	.word	0xffffffff


	//   ....[194]....
        /*0594*/ 	.word	0xffffffff


	//   ....[195]....
        /*0598*/ 	.word	0xffffffff


	//   ....[196]....
        /*059c*/ 	.word	0xffffffff


	//   ....[197]....
        /*05a0*/ 	.word	0xffffffff


	//   ....[198]....
        /*05a4*/ 	.word	0xffffffff


	//   ....[199]....
        /*05a8*/ 	.word	0xffffffff


	//   ....[200]....
        /*05ac*/ 	.word	0xffffffff


	//   ....[201]....
        /*05b0*/ 	.word	0xffffffff


	//   ....[202]....
        /*05b4*/ 	.word	0xffffffff


	//   ....[203]....
        /*05b8*/ 	.word	0xffffffff


	//   ....[204]....
        /*05bc*/ 	.word	0xffffffff


	//   ....[205]....
        /*05c0*/ 	.word	0xffffffff


	//   ....[206]....
        /*05c4*/ 	.word	0xffffffff


	//   ....[207]....
        /*05c8*/ 	.word	0xffffffff


	//   ....[208]....
        /*05cc*/ 	.word	0xffffffff


	//   ....[209]....
        /*05d0*/ 	.word	0xffffffff


	//   ....[210]....
        /*05d4*/ 	.word	0xffffffff


	//   ....[211]....
        /*05d8*/ 	.word	0xffffffff


	//   ....[212]....
        /*05dc*/ 	.word	0xffffffff


	//   ....[213]....
        /*05e0*/ 	.word	0xffffffff


	//   ....[214]....
        /*05e4*/ 	.word	0xffffffff


	//   ....[215]....
        /*05e8*/ 	.word	0xffffffff


	//   ....[216]....
        /*05ec*/ 	.word	0xffffffff


	//   ....[217]....
        /*05f0*/ 	.word	0xffffffff


	//   ....[218]....
        /*05f4*/ 	.word	0xffffffff


	//   ....[219]....
        /*05f8*/ 	.word	0xffffffff


	//   ....[220]....
        /*05fc*/ 	.word	0xffffffff


	//   ....[221]....
        /*0600*/ 	.word	0xffffffff


	//   ....[222]....
        /*0604*/ 	.word	0xffffffff


	//   ....[223]....
        /*0608*/ 	.word	0xffffffff


	//   ....[224]....
        /*060c*/ 	.word	0xffffffff


	//   ....[225]....
        /*0610*/ 	.word	0xffffffff


	//   ....[226]....
        /*0614*/ 	.word	0xffffffff


	//   ....[227]....
        /*0618*/ 	.word	0xffffffff


	//   ....[228]....
        /*061c*/ 	.word	0xffffffff


	//   ....[229]....
        /*0620*/ 	.word	0xffffffff


	//   ....[230]....
        /*0624*/ 	.word	0xffffffff


	//   ....[231]....
        /*0628*/ 	.word	0xffffffff


	//   ....[232]....
        /*062c*/ 	.word	0xffffffff


	//   ....[233]....
        /*0630*/ 	.word	0xffffffff


	//   ....[234]....
        /*0634*/ 	.word	0xffffffff


	//   ....[235]....
        /*0638*/ 	.word	0xffffffff


	//   ....[236]....
        /*063c*/ 	.word	0xffffffff


	//   ....[237]....
        /*0640*/ 	.word	0xffffffff


	//   ....[238]....
        /*0644*/ 	.word	0xffffffff


	//   ....[239]....
        /*0648*/ 	.word	0xffffffff


	//   ....[240]....
        /*064c*/ 	.word	0xffffffff


	//   ....[241]....
        /*0650*/ 	.word	0xffffffff


	//   ....[242]....
        /*0654*/ 	.word	0xffffffff


	//   ....[243]....
        /*0658*/ 	.word	0xffffffff


	//   ....[244]....
        /*065c*/ 	.word	0xffffffff


	//   ....[245]....
        /*0660*/ 	.word	0xffffffff


	//   ....[246]....
        /*0664*/ 	.word	0xffffffff


	//   ....[247]....
        /*0668*/ 	.word	0xffffffff


	//   ....[248]....
        /*066c*/ 	.word	0xffffffff


	//   ....[249]....
        /*0670*/ 	.word	0xffffffff


	//   ....[250]....
        /*0674*/ 	.word	0xffffffff


	//   ....[251]....
        /*0678*/ 	.word	0xffffffff


	//   ....[252]....
        /*067c*/ 	.word	0xffffffff


	//   ....[253]....
        /*0680*/ 	.word	0xffffffff


	//   ....[254]....
        /*0684*/ 	.word	0xffffffff


	//   ....[255]....
        /*0688*/ 	.word	0xffffffff


	//   ....[0]....
        /*068c*/ 	.word	0xffffffff


	//   ....[1]....
        /*0690*/ 	.word	0xffffffff


	//   ....[2]....
        /*0694*/ 	.word	0xffffffff


	//   ....[3]....
        /*0698*/ 	.word	0xffffffff


	//   ....[4]....
        /*069c*/ 	.word	0xffffffff


	//   ....[5]....
        /*06a0*/ 	.word	0xffffffff


	//   ....[6]....
        /*06a4*/ 	.word	0xffffffff


	//   ....[7]....
        /*06a8*/ 	.word	0xffffffff


	//   ....[8]....
        /*06ac*/ 	.word	0xffffffff


	//   ....[9]....
        /*06b0*/ 	.word	0xffffffff


	//   ....[10]....
        /*06b4*/ 	.word	0xffffffff


	//   ....[11]....
        /*06b8*/ 	.word	0xffffffff


	//   ....[12]....
        /*06bc*/ 	.word	0xffffffff


	//   ....[13]....
        /*06c0*/ 	.word	0xffffffff


	//   ....[14]....
        /*06c4*/ 	.word	0xffffffff


	//   ....[15]....
        /*06c8*/ 	.word	0xffffffff


	//   ....[16]....
        /*06cc*/ 	.word	0xffffffff


	//   ....[17]....
        /*06d0*/ 	.word	0xffffffff


	//   ....[18]....
        /*06d4*/ 	.word	0xffffffff


	//   ....[19]....
        /*06d8*/ 	.word	0xffffffff


	//   ....[20]....
        /*06dc*/ 	.word	0xffffffff


	//   ....[21]....
        /*06e0*/ 	.word	0xffffffff


	//   ....[22]....
        /*06e4*/ 	.word	0xffffffff


	//   ....[23]....
        /*06e8*/ 	.word	0xffffffff


	//   ....[24]....
        /*06ec*/ 	.word	0xffffffff


	//   ....[25]....
        /*06f0*/ 	.word	0xffffffff


	//   ....[26]....
        /*06f4*/ 	.word	0xffffffff


	//   ....[27]....
        /*06f8*/ 	.word	0xffffffff


	//   ....[28]....
        /*06fc*/ 	.word	0xffffffff


	//   ....[29]....
        /*0700*/ 	.word	0xffffffff


	//   ....[30]....
        /*0704*/ 	.word	0xffffffff


	//   ....[31]....
        /*0708*/ 	.word	0xffffffff


	//   ....[32]....
        /*070c*/ 	.word	0xffffffff


	//   ....[33]....
        /*0710*/ 	.word	0xffffffff


	//   ....[34]....
        /*0714*/ 	.word	0xffffffff


	//   ....[35]....
        /*0718*/ 	.word	0xffffffff


	//   ....[36]....
        /*071c*/ 	.word	0xffffffff


	//   ....[37]....
        /*0720*/ 	.word	0xffffffff


	//   ....[38]....
        /*0724*/ 	.word	0xffffffff


	//   ....[39]....
        /*0728*/ 	.word	0x0500000f


	//   ....[40]....
        /*072c*/ 	.word	0x0500000f


	//   ....[41]....
        /*0730*/ 	.word	0x0500000f


	//   ....[42]....
        /*0734*/ 	.word	0x0500000f


	//   ....[43]....
        /*0738*/ 	.word	0x0500000f


	//   ....[44]....
        /*073c*/ 	.word	0x0500000f


	//   ....[45]....
        /*0740*/ 	.word	0x0500000f


	//   ....[46]....
        /*0744*/ 	.word	0x0500000f


	//   ....[47]....
        /*0748*/ 	.word	0x0500000f


	//   ....[48]....
        /*074c*/ 	.word	0x0500000f


	//   ....[49]....
        /*0750*/ 	.word	0x0500000f


	//   ....[50]....
        /*0754*/ 	.word	0x0500000f


	//   ....[51]....
        /*0758*/ 	.word	0x0500000f


	//   ....[52]....
        /*075c*/ 	.word	0x0500000f


	//   ....[53]....
        /*0760*/ 	.word	0x0500000f


	//   ....[54]....
        /*0764*/ 	.word	0x0500000f


	//   ....[55]....
        /*0768*/ 	.word	0x0500000f


	//   ....[56]....
        /*076c*/ 	.word	0x0500000f


	//   ....[57]....
        /*0770*/ 	.word	0x0500000f


	//   ....[58]....
        /*0774*/ 	.word	0x0500000f


	//   ....[59]....
        /*0778*/ 	.word	0x0500000f


	//   ....[60]....
        /*077c*/ 	.word	0x0500000f


	//   ....[61]....
        /*0780*/ 	.word	0x0500000f


	//   ....[62]....
        /*0784*/ 	.word	0x0500000f


	//   ....[63]....
        /*0788*/ 	.word	0x0500000f


	//   ....[64]....
        /*078c*/ 	.word	0x0500000f


	//   ....[65]....
        /*0790*/ 	.word	0x0500000f


	//   ....[66]....
        /*0794*/ 	.word	0x0500000f


	//   ....[67]....
        /*0798*/ 	.word	0x0500000f


	//   ....[68]....
        /*079c*/ 	.word	0x0500000f


	//   ....[69]....
        /*07a0*/ 	.word	0x0500000f


	//   ....[70]....
        /*07a4*/ 	.word	0x0500000f


	//   ....[71]....
        /*07a8*/ 	.word	0x0500000f


	//   ....[72]....
        /*07ac*/ 	.word	0x0500000f


	//   ....[73]....
        /*07b0*/ 	.word	0x0500000f


	//   ....[74]....
        /*07b4*/ 	.word	0x0500000f


	//   ....[75]....
        /*07b8*/ 	.word	0x0500000f


	//   ....[76]....
        /*07bc*/ 	.word	0x0500000f


	//   ....[77]....
        /*07c0*/ 	.word	0x0500000f


	//   ....[78]....
        /*07c4*/ 	.word	0x0500000f


	//   ....[79]....
        /*07c8*/ 	.word	0x0500000f


	//   ....[80]....
        /*07cc*/ 	.word	0x0500000f


	//   ....[81]....
        /*07d0*/ 	.word	0x0500000f


	//   ....[82]....
        /*07d4*/ 	.word	0x0500000f


	//   ....[83]....
        /*07d8*/ 	.word	0x0500000f


	//   ....[84]....
        /*07dc*/ 	.word	0x0500000f


	//   ....[85]....
        /*07e0*/ 	.word	0x0500000f


	//   ....[86]....
        /*07e4*/ 	.word	0x0500000f


	//   ....[87]....
        /*07e8*/ 	.word	0x0500000f


	//   ....[88]....
        /*07ec*/ 	.word	0x0500000f


	//   ....[89]....
        /*07f0*/ 	.word	0x0500000f


	//   ....[90]....
        /*07f4*/ 	.word	0x0500000f


	//   ....[91]....
        /*07f8*/ 	.word	0x0500000f


	//   ....[92]....
        /*07fc*/ 	.word	0x0500000f


	//   ....[93]....
        /*0800*/ 	.word	0x0500000f


	//   ....[94]....
        /*0804*/ 	.word	0x0500000f


	//   ....[95]....
        /*0808*/ 	.word	0x0500000f


	//   ....[96]....
        /*080c*/ 	.word	0x0500000f


	//   ....[97]....
        /*0810*/ 	.word	0x0500000f


	//   ....[98]....
        /*0814*/ 	.word	0x0500000f


	//   ....[99]....
        /*0818*/ 	.word	0x0500000f


	//   ....[100]....
        /*081c*/ 	.word	0x0500000f


	//   ....[101]....
        /*0820*/ 	.word	0x0500000f


	//   ....[102]....
        /*0824*/ 	.word	0x0500000f


	//   ....[103]....
        /*0828*/ 	.word	0x0500000f


	//   ....[104]....
        /*082c*/ 	.word	0x0500000f


	//   ....[105]....
        /*0830*/ 	.word	0x0500000f


	//   ....[106]....
        /*0834*/ 	.word	0x0500000f


	//   ....[107]....
        /*0838*/ 	.word	0x0500000f


	//   ....[108]....
        /*083c*/ 	.word	0x0500000f


	//   ....[109]....
        /*0840*/ 	.word	0x0500000f


	//   ....[110]....
        /*0844*/ 	.word	0x0500000f


	//   ....[111]....
        /*0848*/ 	.word	0x0500000f


	//   ....[112]....
        /*084c*/ 	.word	0x0500000f


	//   ....[113]....
        /*0850*/ 	.word	0x0500000f


	//   ....[114]....
        /*0854*/ 	.word	0x0500000f


	//   ....[115]....
        /*0858*/ 	.word	0x0500000f


	//   ....[116]....
        /*085c*/ 	.word	0x0500000f


	//   ....[117]....
        /*0860*/ 	.word	0x0500000f


	//   ....[118]....
        /*0864*/ 	.word	0x0500000f


	//   ....[119]....
        /*0868*/ 	.word	0x0500000f


	//   ....[120]....
        /*086c*/ 	.word	0x0500000f


	//   ....[121]....
        /*0870*/ 	.word	0x0500000f


	//   ....[122]....
        /*0874*/ 	.word	0x0500000f


	//   ....[123]....
        /*0878*/ 	.word	0x0500000f


	//   ....[124]....
        /*087c*/ 	.word	0x0500000f


	//   ....[125]....
        /*0880*/ 	.word	0x0500000f


	//   ....[126]....
        /*0884*/ 	.word	0x0500000f


	//   ....[127]....
        /*0888*/ 	.word	0x0500000f


	//   ....[128]....
        /*088c*/ 	.word	0x0500000f


	//   ....[129]....
        /*0890*/ 	.word	0x0500000f


	//   ....[130]....
        /*0894*/ 	.word	0x0500000f


	//   ....[131]....
        /*0898*/ 	.word	0x0500000f


	//   ....[132]....
        /*089c*/ 	.word	0x0500000f


	//   ....[133]....
        /*08a0*/ 	.word	0x0500000f


	//   ....[134]....
        /*08a4*/ 	.word	0x0500000f


	//   ....[135]....
        /*08a8*/ 	.word	0x0500000f


	//   ....[136]....
        /*08ac*/ 	.word	0x0500000f


	//   ....[137]....
        /*08b0*/ 	.word	0x0500000f


	//   ....[138]....
        /*08b4*/ 	.word	0x0500000f


	//   ....[139]....
        /*08b8*/ 	.word	0x0500000f


	//   ....[140]....
        /*08bc*/ 	.word	0x0500000f


	//   ....[141]....
        /*08c0*/ 	.word	0x0500000f


	//   ....[142]....
        /*08c4*/ 	.word	0x0500000f


	//   ....[143]....
        /*08c8*/ 	.word	0x0500000f


	//   ....[144]....
        /*08cc*/ 	.word	0x0500000f


	//   ....[145]....
        /*08d0*/ 	.word	0x0500000f


	//   ....[146]....
        /*08d4*/ 	.word	0x0500000f


	//   ....[147]....
        /*08d8*/ 	.word	0x0500000f


	//   ....[148]....
        /*08dc*/ 	.word	0x0500000f


	//   ....[149]....
        /*08e0*/ 	.word	0x0500000f


	//   ....[150]....
        /*08e4*/ 	.word	0x0500000f


	//   ....[151]....
        /*08e8*/ 	.word	0x0500000f


	//   ....[152]....
        /*08ec*/ 	.word	0x0500000f


	//   ....[153]....
        /*08f0*/ 	.word	0x0500000f


	//   ....[154]....
        /*08f4*/ 	.word	0x0500000f


	//   ....[155]....
        /*08f8*/ 	.word	0x0500000f


	//   ....[156]....
        /*08fc*/ 	.word	0x0500000f


	//   ....[157]....
        /*0900*/ 	.word	0x0500000f


	//   ....[158]....
        /*0904*/ 	.word	0x0500000f


	//   ....[159]....
        /*0908*/ 	.word	0x0500000f


	//   ....[160]....
        /*090c*/ 	.word	0x0500000f


	//   ....[161]....
        /*0910*/ 	.word	0x0500000f


	//   ....[162]....
        /*0914*/ 	.word	0x0500000f


	//   ....[163]....
        /*0918*/ 	.word	0x0500000f


	//   ....[164]....
        /*091c*/ 	.word	0x0500000f


	//   ....[165]....
        /*0920*/ 	.word	0x0500000f


	//   ....[166]....
        /*0924*/ 	.word	0x0500000f


	//   ....[167]....
        /*0928*/ 	.word	0x0500000f


	//   ....[168]....
        /*092c*/ 	.word	0x0500000f


	//   ....[169]....
        /*0930*/ 	.word	0x0500000f


	//   ....[170]....
        /*0934*/ 	.word	0x0500000f


	//   ....[171]....
        /*0938*/ 	.word	0x0500000f


	//   ....[172]....
        /*093c*/ 	.word	0x0500000f


	//   ....[173]....
        /*0940*/ 	.word	0x0500000f


	//   ....[174]....
        /*0944*/ 	.word	0x0500000f


	//   ....[175]....
        /*0948*/ 	.word	0x0500000f


	//   ....[176]....
        /*094c*/ 	.word	0x0500000f


	//   ....[177]....
        /*0950*/ 	.word	0x0500000f


	//   ....[178]....
        /*0954*/ 	.word	0x0500000f


	//   ....[179]....
        /*0958*/ 	.word	0x0500000f


	//   ....[180]....
        /*095c*/ 	.word	0x0500000f


	//   ....[181]....
        /*0960*/ 	.word	0x0500000f


	//   ....[182]....
        /*0964*/ 	.word	0x0500000f


	//   ....[183]....
        /*0968*/ 	.word	0x0500000f


	//   ....[184]....
        /*096c*/ 	.word	0x0500000f


	//   ....[185]....
        /*0970*/ 	.word	0x0500000f


	//   ....[186]....
        /*0974*/ 	.word	0x0500000f


	//   ....[187]....
        /*0978*/ 	.word	0x0500000f


	//   ....[188]....
        /*097c*/ 	.word	0x0500000f


	//   ....[189]....
        /*0980*/ 	.word	0x0500000f


	//   ....[190]....
        /*0984*/ 	.word	0x0500000f


	//   ....[191]....
        /*0988*/ 	.word	0x0500000f


	//   ....[192]....
        /*098c*/ 	.word	0x0500000f


	//   ....[193]....
        /*0990*/ 	.word	0x0500000f


	//   ....[194]....
        /*0994*/ 	.word	0x0500000f


	//   ....[195]....
        /*0998*/ 	.word	0x0500000f


	//   ....[196]....
        /*099c*/ 	.word	0x0500000f


	//   ....[197]....
        /*09a0*/ 	.word	0x0500000f


	//   ....[198]....
        /*09a4*/ 	.word	0x0500000f


	//   ....[199]....
        /*09a8*/ 	.word	0x0500000f


	//   ....[200]....
        /*09ac*/ 	.word	0x0500000f


	//   ....[201]....
        /*09b0*/ 	.word	0x0500000f


	//   ....[202]....
        /*09b4*/ 	.word	0x0500000f


	//   ....[203]....
        /*09b8*/ 	.word	0x0500000f


	//   ....[204]....
        /*09bc*/ 	.word	0x0500000f


	//   ....[205]....
        /*09c0*/ 	.word	0x0500000f


	//   ....[206]....
        /*09c4*/ 	.word	0x0500000f


	//   ....[207]....
        /*09c8*/ 	.word	0x0500000f


	//   ....[208]....
        /*09cc*/ 	.word	0x0500000f


	//   ....[209]....
        /*09d0*/ 	.word	0x0500000f


	//   ....[210]....
        /*09d4*/ 	.word	0x0500000f


	//   ....[211]....
        /*09d8*/ 	.word	0x0500000f


	//   ....[212]....
        /*09dc*/ 	.word	0x0500000f


	//   ....[213]....
        /*09e0*/ 	.word	0x0500000f


	//   ....[214]....
        /*09e4*/ 	.word	0x0500000f


	//   ....[215]....
        /*09e8*/ 	.word	0x0500000f


	//   ....[216]....
        /*09ec*/ 	.word	0x0500000f


	//   ....[217]....
        /*09f0*/ 	.word	0x0500000f


	//   ....[218]....
        /*09f4*/ 	.word	0x0500000f


	//   ....[219]....
        /*09f8*/ 	.word	0x0500000f


	//   ....[220]....
        /*09fc*/ 	.word	0x0500000f


	//   ....[221]....
        /*0a00*/ 	.word	0x0500000f


	//   ....[222]....
        /*0a04*/ 	.word	0x0500000f


	//   ....[223]....
        /*0a08*/ 	.word	0x0500000f


	//   ....[224]....
        /*0a0c*/ 	.word	0x0500000f


	//   ....[225]....
        /*0a10*/ 	.word	0x0500000f


	//   ....[226]....
        /*0a14*/ 	.word	0x0500000f


	//   ....[227]....
        /*0a18*/ 	.word	0x0500000f


	//   ....[228]....
        /*0a1c*/ 	.word	0x0500000f


	//   ....[229]....
        /*0a20*/ 	.word	0x0500000f


	//   ....[230]....
        /*0a24*/ 	.word	0x0500000f


	//   ....[231]....
        /*0a28*/ 	.word	0x0500000f


	//   ....[232]....
        /*0a2c*/ 	.word	0x0500000f


	//   ....[233]....
        /*0a30*/ 	.word	0x0500000f


	//   ....[234]....
        /*0a34*/ 	.word	0x0500000f


	//   ....[235]....
        /*0a38*/ 	.word	0x0500000f


	//   ....[236]....
        /*0a3c*/ 	.word	0x0500000f


	//   ....[237]....
        /*0a40*/ 	.word	0x0500000f


	//   ....[238]....
        /*0a44*/ 	.word	0x0500000f


	//   ....[239]....
        /*0a48*/ 	.word	0x0500000f


	//   ....[240]....
        /*0a4c*/ 	.word	0x0500000f


	//   ....[241]....
        /*0a50*/ 	.word	0x0500000f


	//   ....[242]....
        /*0a54*/ 	.word	0x0500000f


	//   ....[243]....
        /*0a58*/ 	.word	0x0500000f


	//   ....[244]....
        /*0a5c*/ 	.word	0x0500000f


	//   ....[245]....
        /*0a60*/ 	.word	0x0500000f


	//   ....[246]....
        /*0a64*/ 	.word	0x0500000f


	//   ....[247]....
        /*0a68*/ 	.word	0x0500000f


	//   ....[248]....
        /*0a6c*/ 	.word	0x0500000f


	//   ....[249]....
        /*0a70*/ 	.word	0x0500000f


	//   ....[250]....
        /*0a74*/ 	.word	0x0500000f


	//   ....[251]....
        /*0a78*/ 	.word	0x0500000f


	//   ....[252]....
        /*0a7c*/ 	.word	0x0500000f


	//   ....[253]....
        /*0a80*/ 	.word	0x0500000f


	//   ....[254]....
        /*0a84*/ 	.word	0x0500000f


	//   ....[255]....
        /*0a88*/ 	.word	0x0500000f


	//   ....[0]....
        /*0a8c*/ 	.word	0x0500000f


	//   ....[1]....
        /*0a90*/ 	.word	0x0500000f


	//   ....[2]....
        /*0a94*/ 	.word	0x0500000f


	//   ....[3]....
        /*0a98*/ 	.word	0x0500000f


	//   ....[4]....
        /*0a9c*/ 	.word	0x0500000f


	//   ....[5]....
        /*0aa0*/ 	.word	0x0500000f


	//   ....[6]....
        /*0aa4*/ 	.word	0x0500000f


	//   ....[7]....
        /*0aa8*/ 	.word	0x0500000f


	//   ....[8]....
        /*0aac*/ 	.word	0x0500000f


	//   ....[9]....
        /*0ab0*/ 	.word	0x0500000f


	//   ....[10]....
        /*0ab4*/ 	.word	0x0500000f


	//   ....[11]....
        /*0ab8*/ 	.word	0x0500000f


	//   ....[12]....
        /*0abc*/ 	.word	0x0500000f


	//   ....[13]....
        /*0ac0*/ 	.word	0x0500000f


	//   ....[14]....
        /*0ac4*/ 	.word	0x0500000f


	//   ....[15]....
        /*0ac8*/ 	.word	0x0500000f


	//   ....[16]....
        /*0acc*/ 	.word	0x0500000f


	//   ....[17]....
        /*0ad0*/ 	.word	0x0500000f


	//   ....[18]....
        /*0ad4*/ 	.word	0x0500000f


	//----- nvinfo : EIATTR_COOP_GROUP_INSTR_OFFSETS
	.align		4
.L_233:
        /*0ad8*/ 	.byte	0x04, 0x28
        /*0ada*/ 	.short	(.L_235 - .L_234)


	//   ....[0]....
.L_234:
        /*0adc*/ 	.word	0x00000070


	//   ....[1]....
        /*0ae0*/ 	.word	0x00000140


	//   ....[2]....
        /*0ae4*/ 	.word	0x00000190


	//   ....[3]....
        /*0ae8*/ 	.word	0x000003c0


	//   ....[4]....
        /*0aec*/ 	.word	0x00000520


	//   ....[5]....
        /*0af0*/ 	.word	0x00000640


	//   ....[6]....
        /*0af4*/ 	.word	0x000007a0


	//   ....[7]....
        /*0af8*/ 	.word	0x00003180


	//   ....[8]....
        /*0afc*/ 	.word	0x00003190


	//   ....[9]....
        /*0b00*/ 	.word	0x00004060


	//   ....[10]....
        /*0b04*/ 	.word	0x00004070


	//   ....[11]....
        /*0b08*/ 	.word	0x00004f50


	//   ....[12]....
        /*0b0c*/ 	.word	0x00004f60


	//   ....[13]....
        /*0b10*/ 	.word	0x00006330


	//   ....[14]....
        /*0b14*/ 	.word	0x00006340


	//   ....[15]....
        /*0b18*/ 	.word	0x00007220


	//   ....[16]....
        /*0b1c*/ 	.word	0x00007230


	//   ....[17]....
        /*0b20*/ 	.word	0x00008190


	//   ....[18]....
        /*0b24*/ 	.word	0x000081a0


	//   ....[19]....
        /*0b28*/ 	.word	0x00009320


	//   ....[20]....
        /*0b2c*/ 	.word	0x00009330


	//   ....[21]....
        /*0b30*/ 	.word	0x00009450


	//   ....[22]....
        /*0b34*/ 	.word	0x00009460


	//   ....[23]....
        /*0b38*/ 	.word	0x00009590


	//   ....[24]....
        /*0b3c*/ 	.word	0x000095a0


	//   ....[25]....
        /*0b40*/ 	.word	0x00009910


	//   ....[26]....
        /*0b44*/ 	.word	0x00009930


	//   ....[27]....
        /*0b48*/ 	.word	0x00009a30


	//   ....[28]....
        /*0b4c*/ 	.word	0x00009a50


	//   ....[29]....
        /*0b50*/ 	.word	0x00009b50


	//   ....[30]....
        /*0b54*/ 	.word	0x00009b70


	//   ....[31]....
        /*0b58*/ 	.word	0x0000a7d0


	//   ....[32]....
        /*0b5c*/ 	.word	0x0000b130


	//   ....[33]....
        /*0b60*/ 	.word	0x0000b140


	//   ....[34]....
        /*0b64*/ 	.word	0x0000b150


	//   ....[35]....
        /*0b68*/ 	.word	0x0000b160


	//   ....[36]....
        /*0b6c*/ 	.word	0x0000b380


	//   ....[37]....
        /*0b70*/ 	.word	0x0000b390


	//   ....[38]....
        /*0b74*/ 	.word	0x0000b3a0


	//   ....[39]....
        /*0b78*/ 	.word	0x0000b3b0


	//   ....[40]....
        /*0b7c*/ 	.word	0x0000d820


	//   ....[41]....
        /*0b80*/ 	.word	0x0000d850


	//   ....[42]....
        /*0b84*/ 	.word	0x0000d860


	//   ....[43]....
        /*0b88*/ 	.word	0x0000d870


	//   ....[44]....
        /*0b8c*/ 	.word	0x0000d960


	//   ....[45]....
        /*0b90*/ 	.word	0x0000d980


	//   ....[46]....
        /*0b94*/ 	.word	0x0000d990


	//   ....[47]....
        /*0b98*/ 	.word	0x0000d9a0


	//   ....[48]....
        /*0b9c*/ 	.word	0x00010dd0


	//   ....[49]....
        /*0ba0*/ 	.word	0x00011690


	//   ....[50]....
        /*0ba4*/ 	.word	0x00012c00


	//   ....[51]....
        /*0ba8*/ 	.word	0x00012d00


	//   ....[52]....
        /*0bac*/ 	.word	0x00013710


	//   ....[53]....
        /*0bb0*/ 	.word	0x000137f0


	//   ....[54]....
        /*0bb4*/ 	.word	0x000160d0


	//   ....[55]....
        /*0bb8*/ 	.word	0x00016930


	//   ....[56]....
        /*0bbc*/ 	.word	0x00017fb0


	//   ....[57]....
        /*0bc0*/ 	.word	0x000180c0


	//   ....[58]....
        /*0bc4*/ 	.word	0x00018c00


	//   ....[59]....
        /*0bc8*/ 	.word	0x00018c70


	//   ....[60]....
        /*0bcc*/ 	.word	0x0001c300


	//   ....[61]....
        /*0bd0*/ 	.word	0x0001c350


	//   ....[62]....
        /*0bd4*/ 	.word	0x0001c370


	//   ....[63]....
        /*0bd8*/ 	.word	0x0001c390


	//   ....[64]....
        /*0bdc*/ 	.word	0x0001f130


	//   ....[65]....
        /*0be0*/ 	.word	0x00020790


	//   ....[66]....
        /*0be4*/ 	.word	0x00021000


	//   ....[67]....
        /*0be8*/ 	.word	0x00021110


	//   ....[68]....
        /*0bec*/ 	.word	0x00021c20


	//   ....[69]....
        /*0bf0*/ 	.word	0x00021cb0


	//   ....[70]....
        /*0bf4*/ 	.word	0x00023400


	//   ....[71]....
        /*0bf8*/ 	.word	0x00023460


	//   ....[72]....
        /*0bfc*/ 	.word	0x00023480


	//   ....[73]....
        /*0c00*/ 	.word	0x000234a0


	//   ....[74]....
        /*0c04*/ 	.word	0x000240a0


	//   ....[75]....
        /*0c08*/ 	.word	0x00024110


	//   ....[76]....
        /*0c0c*/ 	.word	0x00024170


	//   ....[77]....
        /*0c10*/ 	.word	0x000241a0


	//   ....[78]....
        /*0c14*/ 	.word	0x000241d0


	//   ....[79]....
        /*0c18*/ 	.word	0x00024200


	//   ....[80]....
        /*0c1c*/ 	.word	0x00024230


	//   ....[81]....
        /*0c20*/ 	.word	0x00024260


	//   ....[82]....
        /*0c24*/ 	.word	0x00024290


	//   ....[83]....
        /*0c28*/ 	.word	0x000242c0


	//   ....[84]....
        /*0c2c*/ 	.word	0x00024300


	//   ....[85]....
        /*0c30*/ 	.word	0x00024330


	//   ....[86]....
        /*0c34*/ 	.word	0x00024360


	//   ....[87]....
        /*0c38*/ 	.word	0x00024390


	//   ....[88]....
        /*0c3c*/ 	.word	0x000243c0


	//   ....[89]....
        /*0c40*/ 	.word	0x000243f0


	//   ....[90]....
        /*0c44*/ 	.word	0x00024420


	//   ....[91]....
        /*0c48*/ 	.word	0x00024450


	//   ....[92]....
        /*0c4c*/ 	.word	0x00024480


	//   ....[93]....
        /*0c50*/ 	.word	0x000244b0


	//   ....[94]....
        /*0c54*/ 	.word	0x000244e0


	//   ....[95]....
        /*0c58*/ 	.word	0x00024510


	//   ....[96]....
        /*0c5c*/ 	.word	0x00024540


	//   ....[97]....
        /*0c60*/ 	.word	0x00024570


	//   ....[98]....
        /*0c64*/ 	.word	0x000245a0


	//   ....[99]....
        /*0c68*/ 	.word	0x000245d0


	//   ....[100]....
        /*0c6c*/ 	.word	0x00024600


	//   ....[101]....
        /*0c70*/ 	.word	0x00024630


	//   ....[102]....
        /*0c74*/ 	.word	0x00024660


	//   ....[103]....
        /*0c78*/ 	.word	0x00024690


	//   ....[104]....
        /*0c7c*/ 	.word	0x000246c0


	//   ....[105]....
        /*0c80*/ 	.word	0x000246f0


	//   ....[106]....
        /*0c84*/ 	.word	0x00024720


	//   ....[107]....
        /*0c88*/ 	.word	0x00024750


	//   ....[108]....
        /*0c8c*/ 	.word	0x00024780


	//   ....[109]....
        /*0c90*/ 	.word	0x000247b0


	//   ....[110]....
        /*0c94*/ 	.word	0x000247e0


	//   ....[111]....
        /*0c98*/ 	.word	0x000247f0


	//   ....[112]....
        /*0c9c*/ 	.word	0x00024800


	//   ....[113]....
        /*0ca0*/ 	.word	0x00024820


	//   ....[114]....
        /*0ca4*/ 	.word	0x00024830


	//   ....[115]....
        /*0ca8*/ 	.word	0x00024860


	//   ....[116]....
        /*0cac*/ 	.word	0x00024890


	//   ....[117]....
        /*0cb0*/ 	.word	0x000248c0


	//   ....[118]....
        /*0cb4*/ 	.word	0x000248f0


	//   ....[119]....
        /*0cb8*/ 	.word	0x00024920


	//   ....[120]....
        /*0cbc*/ 	.word	0x00024950


	//   ....[121]....
        /*0cc0*/ 	.word	0x00024980


	//   ....[122]....
        /*0cc4*/ 	.word	0x000249b0


	//   ....[123]....
        /*0cc8*/ 	.word	0x000249e0


	//   ....[124]....
        /*0ccc*/ 	.word	0x00024a10


	//   ....[125]....
        /*0cd0*/ 	.word	0x00024a20


	//   ....[126]....
        /*0cd4*/ 	.word	0x00024a40


	//   ....[127]....
        /*0cd8*/ 	.word	0x00024a60


	//   ....[128]....
        /*0cdc*/ 	.word	0x00024a70


	//   ....[129]....
        /*0ce0*/ 	.word	0x00024a80


	//   ....[130]....
        /*0ce4*/ 	.word	0x00024a90


	//   ....[131]....
        /*0ce8*/ 	.word	0x00024aa0


	//   ....[132]....
        /*0cec*/ 	.word	0x00024ab0


	//   ....[133]....
        /*0cf0*/ 	.word	0x00024ae0


	//   ....[134]....
        /*0cf4*/ 	.word	0x00024b10


	//   ....[135]....
        /*0cf8*/ 	.word	0x00024b40


	//   ....[136]....
        /*0cfc*/ 	.word	0x00024b70


	//   ....[137]....
        /*0d00*/ 	.word	0x00024ba0


	//   ....[138]....
        /*0d04*/ 	.word	0x00025400


	//   ....[139]....
        /*0d08*/ 	.word	0x00025420


	//   ....[140]....
        /*0d0c*/ 	.word	0x00025440


	//   ....[141]....
        /*0d10*/ 	.word	0x00025450


	//   ....[142]....
        /*0d14*/ 	.word	0x00025b10


	//   ....[143]....
        /*0d18*/ 	.word	0x00025b20


	//   ....[144]....
        /*0d1c*/ 	.word	0x00025c40


	//   ....[145]....
        /*0d20*/ 	.word	0x00025c50


	//   ....[146]....
        /*0d24*/ 	.word	0x00025d70


	//   ....[147]....
        /*0d28*/ 	.word	0x00025d80


	//   ....[148]....
        /*0d2c*/ 	.word	0x00025ea0


	//   ....[149]....
        /*0d30*/ 	.word	0x00025eb0


	//   ....[150]....
        /*0d34*/ 	.word	0x00026460


	//   ....[151]....
        /*0d38*/ 	.word	0x00026470


	//   ....[152]....
        /*0d3c*/ 	.word	0x000269e0


	//   ....[153]....
        /*0d40*/ 	.word	0x000269f0


	//   ....[154]....
        /*0d44*/ 	.word	0x00027700


	//   ....[155]....
        /*0d48*/ 	.word	0x00027710


	//   ....[156]....
        /*0d4c*/ 	.word	0x00027840


	//   ....[157]....
        /*0d50*/ 	.word	0x00027850


	//   ....[158]....
        /*0d54*/ 	.word	0x00027970


	//   ....[159]....
        /*0d58*/ 	.word	0x00027980


	//   ....[160]....
        /*0d5c*/ 	.word	0x00027aa0


	//   ....[161]....
        /*0d60*/ 	.word	0x00027ab0


	//   ....[162]....
        /*0d64*/ 	.word	0x00027c20


	//   ....[163]....
        /*0d68*/ 	.word	0x00027e10


	//   ....[164]....
        /*0d6c*/ 	.word	0x00027e40


	//   ....[165]....
        /*0d70*/ 	.word	0x00027e70


	//   ....[166]....
        /*0d74*/ 	.word	0x00027ea0


	//   ....[167]....
        /*0d78*/ 	.word	0x00027ed0


	//   ....[168]....
        /*0d7c*/ 	.word	0x00027f00


	//   ....[169]....
        /*0d80*/ 	.word	0x00028090


	//   ....[170]....
        /*0d84*/ 	.word	0x000280c0


	//   ....[171]....
        /*0d88*/ 	.word	0x000280f0


	//   ....[172]....
        /*0d8c*/ 	.word	0x00028120


	//   ....[173]....
        /*0d90*/ 	.word	0x00028150


	//   ....[174]....
        /*0d94*/ 	.word	0x00028180


	//   ....[175]....
        /*0d98*/ 	.word	0x00028210


	//   ....[176]....
        /*0d9c*/ 	.word	0x00028240


	//   ....[177]....
        /*0da0*/ 	.word	0x00028250


	//   ....[178]....
        /*0da4*/ 	.word	0x00028290


	//   ....[179]....
        /*0da8*/ 	.word	0x00029c00


	//   ....[180]....
        /*0dac*/ 	.word	0x0002be10


	//   ....[181]....
        /*0db0*/ 	.word	0x0002be40


	//   ....[182]....
        /*0db4*/ 	.word	0x0002bed0


	//   ....[183]....
        /*0db8*/ 	.word	0x0002bef0


	//   ....[184]....
        /*0dbc*/ 	.word	0x0002bf30


	//   ....[185]....
        /*0dc0*/ 	.word	0x0002bf50


	//   ....[186]....
        /*0dc4*/ 	.word	0x0002bf90


	//   ....[187]....
        /*0dc8*/ 	.word	0x0002bfb0


	//   ....[188]....
        /*0dcc*/ 	.word	0x0002bff0


	//   ....[189]....
        /*0dd0*/ 	.word	0x0002c010


	//   ....[190]....
        /*0dd4*/ 	.word	0x0002c050


	//   ....[191]....
        /*0dd8*/ 	.word	0x0002c070


	//   ....[192]....
        /*0ddc*/ 	.word	0x0002c0b0


	//   ....[193]....
        /*0de0*/ 	.word	0x0002c0c0


	//   ....[194]....
        /*0de4*/ 	.word	0x0002c0e0


	//   ....[195]....
        /*0de8*/ 	.word	0x0002c0f0


	//   ....[196]....
        /*0dec*/ 	.word	0x0002c170


	//   ....[197]....
        /*0df0*/ 	.word	0x0002c190


	//   ....[198]....
        /*0df4*/ 	.word	0x0002c1a0


	//   ....[199]....
        /*0df8*/ 	.word	0x0002c1e0


	//   ....[200]....
        /*0dfc*/ 	.word	0x0002c6b0


	//   ....[201]....
        /*0e00*/ 	.word	0x0002c6f0


	//   ....[202]....
        /*0e04*/ 	.word	0x0002c800


	//   ....[203]....
        /*0e08*/ 	.word	0x0002c810


	//   ....[204]....
        /*0e0c*/ 	.word	0x0002c890


	//   ....[205]....
        /*0e10*/ 	.word	0x0002c8a0


	//   ....[206]....
        /*0e14*/ 	.word	0x0002c920


	//   ....[207]....
        /*0e18*/ 	.word	0x0002c930


	//   ....[208]....
        /*0e1c*/ 	.word	0x0002c9b0


	//   ....[209]....
        /*0e20*/ 	.word	0x0002c9c0


	//   ....[210]....
        /*0e24*/ 	.word	0x0002ca30


	//   ....[211]....
        /*0e28*/ 	.word	0x0002ca40


	//   ....[212]....
        /*0e2c*/ 	.word	0x0002cab0


	//   ....[213]....
        /*0e30*/ 	.word	0x0002cac0


	//   ....[214]....
        /*0e34*/ 	.word	0x0002cad0


	//   ....[215]....
        /*0e38*/ 	.word	0x0002cb40


	//   ....[216]....
        /*0e3c*/ 	.word	0x0002cb50


	//   ....[217]....
        /*0e40*/ 	.word	0x0002cb60


	//   ....[218]....
        /*0e44*/ 	.word	0x0002cb90


	//   ....[219]....
        /*0e48*/ 	.word	0x0002cbb0


	//   ....[220]....
        /*0e4c*/ 	.word	0x0002d260


	//   ....[221]....
        /*0e50*/ 	.word	0x0002d2a0


	//   ....[222]....
        /*0e54*/ 	.word	0x0002d2d0


	//   ....[223]....
        /*0e58*/ 	.word	0x0002d2f0


	//   ....[224]....
        /*0e5c*/ 	.word	0x0002d320


	//   ....[225]....
        /*0e60*/ 	.word	0x0002d3d0


	//   ....[226]....
        /*0e64*/ 	.word	0x0002d3e0


	//   ....[227]....
        /*0e68*/ 	.word	0x0002d460


	//   ....[228]....
        /*0e6c*/ 	.word	0x0002d470


	//   ....[229]....
        /*0e70*/ 	.word	0x0002d4e0


	//   ....[230]....
        /*0e74*/ 	.word	0x0002d4f0


	//   ....[231]....
        /*0e78*/ 	.word	0x0002d560


	//   ....[232]....
        /*0e7c*/ 	.word	0x0002d570


	//   ....[233]....
        /*0e80*/ 	.word	0x0002d5e0


	//   ....[234]....
        /*0e84*/ 	.word	0x0002d5f0


	//   ....[235]....
        /*0e88*/ 	.word	0x0002d600


	//   ....[236]....
        /*0e8c*/ 	.word	0x0002df50


	//   ....[237]....
        /*0e90*/ 	.word	0x0002df80


	//   ....[238]....
        /*0e94*/ 	.word	0x0002df90


	//   ....[239]....
        /*0e98*/ 	.word	0x0002dfa0


	//   ....[240]....
        /*0e9c*/ 	.word	0x0002dff0


	//   ....[241]....
        /*0ea0*/ 	.word	0x0002e010


	//   ....[242]....
        /*0ea4*/ 	.word	0x0002e030


	//   ....[243]....
        /*0ea8*/ 	.word	0x0002e040


	//   ....[244]....
        /*0eac*/ 	.word	0x0002e080


	//   ....[245]....
        /*0eb0*/ 	.word	0x0002e090


	//   ....[246]....
        /*0eb4*/ 	.word	0x0002e0d0


	//   ....[247]....
        /*0eb8*/ 	.word	0x0002e0e0


	//   ....[248]....
        /*0ebc*/ 	.word	0x0002e120


	//   ....[249]....
        /*0ec0*/ 	.word	0x0002e130


	//   ....[250]....
        /*0ec4*/ 	.word	0x0002e170


	//   ....[251]....
        /*0ec8*/ 	.word	0x0002e180


	//   ....[252]....
        /*0ecc*/ 	.word	0x0002e190


	//   ....[253]....
        /*0ed0*/ 	.word	0x0002e1d0


	//   ....[254]....
        /*0ed4*/ 	.word	0x0002e1f0


	//   ....[255]....
        /*0ed8*/ 	.word	0x0002e250


	//   ....[0]....
        /*0edc*/ 	.word	0x0002e600


	//   ....[1]....
        /*0ee0*/ 	.word	0x0002e620


	//   ....[2]....
        /*0ee4*/ 	.word	0x0002e630


	//   ....[3]....
        /*0ee8*/ 	.word	0x0002e640


	//   ....[4]....
        /*0eec*/ 	.word	0x0002e650


	//   ....[5]....
        /*0ef0*/ 	.word	0x0002e6a0


	//   ....[6]....
        /*0ef4*/ 	.word	0x0002e6c0


	//   ....[7]....
        /*0ef8*/ 	.word	0x0002e6e0


	//   ....[8]....
        /*0efc*/ 	.word	0x0002e6f0


	//   ....[9]....
        /*0f00*/ 	.word	0x0002e730


	//   ....[10]....
        /*0f04*/ 	.word	0x0002e740


	//   ....[11]....
        /*0f08*/ 	.word	0x0002e780


	//   ....[12]....
        /*0f0c*/ 	.word	0x0002e790


	//   ....[13]....
        /*0f10*/ 	.word	0x0002e7d0


	//   ....[14]....
        /*0f14*/ 	.word	0x0002e7e0


	//   ....[15]....
        /*0f18*/ 	.word	0x0002e820


	//   ....[16]....
        /*0f1c*/ 	.word	0x0002e830


	//   ....[17]....
        /*0f20*/ 	.word	0x0002e840


	//   ....[18]....
        /*0f24*/ 	.word	0x0002e880


	//   ....[19]....
        /*0f28*/ 	.word	0x0002e8a0


	//   ....[20]....
        /*0f2c*/ 	.word	0x0002fae0


	//   ....[21]....
        /*0f30*/ 	.word	0x0002fb10


	//   ....[22]....
        /*0f34*/ 	.word	0x0002fb70


	//   ....[23]....
        /*0f38*/ 	.word	0x0002fba0


	//   ....[24]....
        /*0f3c*/ 	.word	0x0002fbd0


	//   ....[25]....
        /*0f40*/ 	.word	0x0002fc00


	//   ....[26]....
        /*0f44*/ 	.word	0x0002fc30


	//   ....[27]....
        /*0f48*/ 	.word	0x0002fc60


	//   ....[28]....
        /*0f4c*/ 	.word	0x0002fe10


	//   ....[29]....
        /*0f50*/ 	.word	0x0002fe40


	//   ....[30]....
        /*0f54*/ 	.word	0x0002fe70


	//   ....[31]....
        /*0f58*/ 	.word	0x0002fea0


	//   ....[32]....
        /*0f5c*/ 	.word	0x0002fed0


	//   ....[33]....
        /*0f60*/ 	.word	0x0002ff00


	//   ....[34]....
        /*0f64*/ 	.word	0x0002ffc0


	//   ....[35]....
        /*0f68*/ 	.word	0x0002ffe0


	//   ....[36]....
        /*0f6c*/ 	.word	0x00030000


	//   ....[37]....
        /*0f70*/ 	.word	0x00030060


	//   ....[38]....
        /*0f74*/ 	.word	0x00030ab0


	//   ....[39]....
        /*0f78*/ 	.word	0x00030e70


	//   ....[40]....
        /*0f7c*/ 	.word	0x00030f00


	//   ....[41]....
        /*0f80*/ 	.word	0x00030f90


	//   ....[42]....
        /*0f84*/ 	.word	0x00031020


	//   ....[43]....
        /*0f88*/ 	.word	0x000310b0


	//   ....[44]....
        /*0f8c*/ 	.word	0x00031140


	//   ....[45]....
        /*0f90*/ 	.word	0x00031220


	//   ....[46]....
        /*0f94*/ 	.word	0x000312b0


	//   ....[47]....
        /*0f98*/ 	.word	0x00031350


	//   ....[48]....
        /*0f9c*/ 	.word	0x000313e0


	//   ....[49]....
        /*0fa0*/ 	.word	0x00031470


	//   ....[50]....
        /*0fa4*/ 	.word	0x00031500


	//   ....[51]....
        /*0fa8*/ 	.word	0x000315e0


	//   ....[52]....
        /*0fac*/ 	.word	0x00031670


	//   ....[53]....
        /*0fb0*/ 	.word	0x00031700


	//   ....[54]....
        /*0fb4*/ 	.word	0x00031790


	//   ....[55]....
        /*0fb8*/ 	.word	0x00031820


	//   ....[56]....
        /*0fbc*/ 	.word	0x000318b0


	//   ....[57]....
        /*0fc0*/ 	.word	0x000319e0


	//   ....[58]....
        /*0fc4*/ 	.word	0x00031a90


	//   ....[59]....
        /*0fc8*/ 	.word	0x00031b20


	//   ....[60]....
        /*0fcc*/ 	.word	0x00031b70


	//   ....[61]....
        /*0fd0*/ 	.word	0x00031bc0


	//   ....[62]....
        /*0fd4*/ 	.word	0x00031c50


	//   ....[63]....
        /*0fd8*/ 	.word	0x00031ce0


	//   ....[64]....
        /*0fdc*/ 	.word	0x00031d30


	//   ....[65]....
        /*0fe0*/ 	.word	0x00031d80


	//   ....[66]....
        /*0fe4*/ 	.word	0x00031e70


	//   ....[67]....
        /*0fe8*/ 	.word	0x00031f20


	//   ....[68]....
        /*0fec*/ 	.word	0x00031f80


	//   ....[69]....
        /*0ff0*/ 	.word	0x00032000


	//   ....[70]....
        /*0ff4*/ 	.word	0x00032100


	//   ....[71]....
        /*0ff8*/ 	.word	0x00032150


	//   ....[72]....
        /*0ffc*/ 	.word	0x000321a0


	//   ....[73]....
        /*1000*/ 	.word	0x000321f0


	//   ....[74]....
        /*1004*/ 	.word	0x00032640


	//   ....[75]....
        /*1008*/ 	.word	0x00032760


	//   ....[76]....
        /*100c*/ 	.word	0x00032890


	//   ....[77]....
        /*1010*/ 	.word	0x000329b0


	//   ....[78]....
        /*1014*/ 	.word	0x00032ae0


	//   ....[79]....
        /*1018*/ 	.word	0x00032b80


	//   ....[80]....
        /*101c*/ 	.word	0x00032be0


	//   ....[81]....
        /*1020*/ 	.word	0x00032c30


	//   ....[82]....
        /*1024*/ 	.word	0x00032c90


	//   ....[83]....
        /*1028*/ 	.word	0x00032d10


	//   ....[84]....
        /*102c*/ 	.word	0x00032d70


	//   ....[85]....
        /*1030*/ 	.word	0x00032dc0


	//   ....[86]....
        /*1034*/ 	.word	0x00032e40


	//   ....[87]....
        /*1038*/ 	.word	0x00032eb0


	//   ....[88]....
        /*103c*/ 	.word	0x00032f10


	//   ....[89]....
        /*1040*/ 	.word	0x00032f70


	//   ....[90]....
        /*1044*/ 	.word	0x00032fe0


	//   ....[91]....
        /*1048*/ 	.word	0x00033050


	//   ....[92]....
        /*104c*/ 	.word	0x000330b0


	//   ....[93]....
        /*1050*/ 	.word	0x00033110


	//   ....[94]....
        /*1054*/ 	.word	0x00033180


	//   ....[95]....
        /*1058*/ 	.word	0x000331f0


	//   ....[96]....
        /*105c*/ 	.word	0x00033250


	//   ....[97]....
        /*1060*/ 	.word	0x000332b0


	//   ....[98]....
        /*1064*/ 	.word	0x00033320


	//   ....[99]....
        /*1068*/ 	.word	0x00033390


	//   ....[100]....
        /*106c*/ 	.word	0x000333f0


	//   ....[101]....
        /*1070*/ 	.word	0x00033440


	//   ....[102]....
        /*1074*/ 	.word	0x000334c0


	//   ....[103]....
        /*1078*/ 	.word	0x00033530


	//   ....[104]....
        /*107c*/ 	.word	0x00033590


	//   ....[105]....
        /*1080*/ 	.word	0x000335e0


	//   ....[106]....
        /*1084*/ 	.word	0x00033660


	//   ....[107]....
        /*1088*/ 	.word	0x000336d0


	//   ....[108]....
        /*108c*/ 	.word	0x00033730


	//   ....[109]....
        /*1090*/ 	.word	0x00033790


	//   ....[110]....
        /*1094*/ 	.word	0x00033810


	//   ....[111]....
        /*1098*/ 	.word	0x00033880


	//   ....[112]....
        /*109c*/ 	.word	0x000338e0


	//   ....[113]....
        /*10a0*/ 	.word	0x00033930


	//   ....[114]....
        /*10a4*/ 	.word	0x00033990


	//   ....[115]....
        /*10a8*/ 	.word	0x00033a00


	//   ....[116]....
        /*10ac*/ 	.word	0x00033a70


	//   ....[117]....
        /*10b0*/ 	.word	0x00033ad0


	//   ....[118]....
        /*10b4*/ 	.word	0x00033b30


	//   ....[119]....
        /*10b8*/ 	.word	0x00033ba0


	//   ....[120]....
        /*10bc*/ 	.word	0x00033c00


	//   ....[121]....
        /*10c0*/ 	.word	0x00033c60


	//   ....[122]....
        /*10c4*/ 	.word	0x00033cd0


	//   ....[123]....
        /*10c8*/ 	.word	0x00033d20


	//   ....[124]....
        /*10cc*/ 	.word	0x00033d90


	//   ....[125]....
        /*10d0*/ 	.word	0x00033e00


	//   ....[126]....
        /*10d4*/ 	.word	0x00033e70


	//   ....[127]....
        /*10d8*/ 	.word	0x00033ee0


	//   ....[128]....
        /*10dc*/ 	.word	0x00033f40


	//   ....[129]....
        /*10e0*/ 	.word	0x00033f90


	//   ....[130]....
        /*10e4*/ 	.word	0x00034000


	//   ....[131]....
        /*10e8*/ 	.word	0x00034070


	//   ....[132]....
        /*10ec*/ 	.word	0x000340d0


	//   ....[133]....
        /*10f0*/ 	.word	0x00034120


	//   ....[134]....
        /*10f4*/ 	.word	0x000341a0


	//   ....[135]....
        /*10f8*/ 	.word	0x00034210


	//   ....[136]....
        /*10fc*/ 	.word	0x000342a0


	//   ....[137]....
        /*1100*/ 	.word	0x000342f0


	//   ....[138]....
        /*1104*/ 	.word	0x00034380


	//   ....[139]....
        /*1108*/ 	.word	0x000343d0


	//   ....[140]....
        /*110c*/ 	.word	0x00034460


	//   ....[141]....
        /*1110*/ 	.word	0x000344f0


	//   ....[142]....
        /*1114*/ 	.word	0x00034580


	//   ....[143]....
        /*1118*/ 	.word	0x00034610


	//   ....[144]....
        /*111c*/ 	.word	0x000346a0


	//   ....[145]....
        /*1120*/ 	.word	0x00034730


	//   ....[146]....
        /*1124*/ 	.word	0x000347b0


	//   ....[147]....
        /*1128*/ 	.word	0x00034800


	//   ....[148]....
        /*112c*/ 	.word	0x00034890


	//   ....[149]....
        /*1130*/ 	.word	0x00034920


	//   ....[150]....
        /*1134*/ 	.word	0x000349a0


	//   ....[151]....
        /*1138*/ 	.word	0x000349f0


	//   ....[152]....
        /*113c*/ 	.word	0x00034a80


	//   ....[153]....
        /*1140*/ 	.word	0x00034b10


	//   ....[154]....
        /*1144*/ 	.word	0x00034ba0


	//   ....[155]....
        /*1148*/ 	.word	0x00034c30


	//   ....[156]....
        /*114c*/ 	.word	0x00034cc0


	//   ....[157]....
        /*1150*/ 	.word	0x00034d50


	//   ....[158]....
        /*1154*/ 	.word	0x00034e10


	//   ....[159]....
        /*1158*/ 	.word	0x000350f0


	//   ....[160]....
        /*115c*/ 	.word	0x000351f0


	//   ....[161]....
        /*1160*/ 	.word	0x000352d0


	//   ....[162]....
        /*1164*/ 	.word	0x000353c0


	//   ....[163]....
        /*1168*/ 	.word	0x00035410


	//   ....[164]....
        /*116c*/ 	.word	0x000354f0


	//   ....[165]....
        /*1170*/ 	.word	0x00035540


	//   ....[166]....
        /*1174*/ 	.word	0x00035620


	//   ....[167]....
        /*1178*/ 	.word	0x00035670


	//   ....[168]....
        /*117c*/ 	.word	0x00035750


	//   ....[169]....
        /*1180*/ 	.word	0x000357a0


	//   ....[170]....
        /*1184*/ 	.word	0x00035880


	//   ....[171]....
        /*1188*/ 	.word	0x000358d0


	//   ....[172]....
        /*118c*/ 	.word	0x000359b0


	//   ....[173]....
        /*1190*/ 	.word	0x00035a00


	//   ....[174]....
        /*1194*/ 	.word	0x00035ae0


	//   ....[175]....
        /*1198*/ 	.word	0x00035b30


	//   ....[176]....
        /*119c*/ 	.word	0x00035c10


	//   ....[177]....
        /*11a0*/ 	.word	0x00035c60


	//   ....[178]....
        /*11a4*/ 	.word	0x00035d50


	//   ....[179]....
        /*11a8*/ 	.word	0x00035e00


	//   ....[180]....
        /*11ac*/ 	.word	0x00035f70


	//   ....[181]....
        /*11b0*/ 	.word	0x00036000


	//   ....[182]....
        /*11b4*/ 	.word	0x00036110


	//   ....[183]....
        /*11b8*/ 	.word	0x00036160


	//   ....[184]....
        /*11bc*/ 	.word	0x00036270


	//   ....[185]....
        /*11c0*/ 	.word	0x000362c0


	//   ....[186]....
        /*11c4*/ 	.word	0x000363d0


	//   ....[187]....
        /*11c8*/ 	.word	0x00036420


	//   ....[188]....
        /*11cc*/ 	.word	0x00036530


	//   ....[189]....
        /*11d0*/ 	.word	0x00036580


	//   ....[190]....
        /*11d4*/ 	.word	0x00036690


	//   ....[191]....
        /*11d8*/ 	.word	0x000366e0


	//   ....[192]....
        /*11dc*/ 	.word	0x000367e0


	//   ....[193]....
        /*11e0*/ 	.word	0x00036830


	//   ....[194]....
        /*11e4*/ 	.word	0x00036930


	//   ....[195]....
        /*11e8*/ 	.word	0x00036980


	//   ....[196]....
        /*11ec*/ 	.word	0x00036a50


	//   ....[197]....
        /*11f0*/ 	.word	0x00036aa0


	//   ....[198]....
        /*11f4*/ 	.word	0x00036b70


	//   ....[199]....
        /*11f8*/ 	.word	0x00036bc0


	//   ....[200]....
        /*11fc*/ 	.word	0x00036c70


	//   ....[201]....
        /*1200*/ 	.word	0x00036ce0


	//   ....[202]....
        /*1204*/ 	.word	0x00036de0


	//   ....[203]....
        /*1208*/ 	.word	0x00036e30


	//   ....[204]....
        /*120c*/ 	.word	0x00036f40


	//   ....[205]....
        /*1210*/ 	.word	0x00036f90


	//   ....[206]....
        /*1214*/ 	.word	0x000370b0


	//   ....[207]....
        /*1218*/ 	.word	0x00037100


	//   ....[208]....
        /*121c*/ 	.word	0x00037200


	//   ....[209]....
        /*1220*/ 	.word	0x00037250


	//   ....[210]....
        /*1224*/ 	.word	0x00037350


	//   ....[211]....
        /*1228*/ 	.word	0x000373a0


	//   ....[212]....
        /*122c*/ 	.word	0x00037490


	//   ....[213]....
        /*1230*/ 	.word	0x000374e0


	//   ....[214]....
        /*1234*/ 	.word	0x000375c0


	//   ....[215]....
        /*1238*/ 	.word	0x00037610


	//   ....[216]....
        /*123c*/ 	.word	0x00037740


	//   ....[217]....
        /*1240*/ 	.word	0x000377e0


	//   ....[218]....
        /*1244*/ 	.word	0x000378b0


	//   ....[219]....
        /*1248*/ 	.word	0x00037900


	//   ....[220]....
        /*124c*/ 	.word	0x000379e0


	//   ....[221]....
        /*1250*/ 	.word	0x00037a30


	//   ....[222]....
        /*1254*/ 	.word	0x00037b00


	//   ....[223]....
        /*1258*/ 	.word	0x00037b50


	//   ....[224]....
        /*125c*/ 	.word	0x00037c20


	//   ....[225]....
        /*1260*/ 	.word	0x00037c70


	//   ....[226]....
        /*1264*/ 	.word	0x00037d40


	//   ....[227]....
        /*1268*/ 	.word	0x00037d90


	//   ....[228]....
        /*126c*/ 	.word	0x00037e60


	//   ....[229]....
        /*1270*/ 	.word	0x00037eb0


	//   ....[230]....
        /*1274*/ 	.word	0x00037f10


	//   ....[231]....
        /*1278*/ 	.word	0x00037f80


	//   ....[232]....
        /*127c*/ 	.word	0x00038070


	//   ....[233]....
        /*1280*/ 	.word	0x000380c0


	//   ....[234]....
        /*1284*/ 	.word	0x00038190


	//   ....[235]....
        /*1288*/ 	.word	0x000381e0


	//   ....[236]....
        /*128c*/ 	.word	0x000382d0


	//   ....[237]....
        /*1290*/ 	.word	0x00038360


	//   ....[238]....
        /*1294*/ 	.word	0x00038430


	//   ....[239]....
        /*1298*/ 	.word	0x00038480


	//   ....[240]....
        /*129c*/ 	.word	0x00038550


	//   ....[241]....
        /*12a0*/ 	.word	0x000385a0


	//   ....[242]....
        /*12a4*/ 	.word	0x00038670


	//   ....[243]....
        /*12a8*/ 	.word	0x000386c0


	//   ....[244]....
        /*12ac*/ 	.word	0x00038790


	//   ....[245]....
        /*12b0*/ 	.word	0x000387e0


	//   ....[246]....
        /*12b4*/ 	.word	0x000388b0


	//   ....[247]....
        /*12b8*/ 	.word	0x00038900


	//   ....[248]....
        /*12bc*/ 	.word	0x000389d0


	//   ....[249]....
        /*12c0*/ 	.word	0x00038a20


	//   ....[250]....
        /*12c4*/ 	.word	0x00038a80


	//   ....[251]....
        /*12c8*/ 	.word	0x00038af0


	//   ....[252]....
        /*12cc*/ 	.word	0x00038bd0


	//   ....[253]....
        /*12d0*/ 	.word	0x00038c20


	//   ....[254]....
        /*12d4*/ 	.word	0x00038cf0


	//   ....[255]....
        /*12d8*/ 	.word	0x00038d40


	//   ....[0]....
        /*12dc*/ 	.word	0x00038f10


	//   ....[1]....
        /*12e0*/ 	.word	0x00038fb0


	//   ....[2]....
        /*12e4*/ 	.word	0x00039130


	//   ....[3]....
        /*12e8*/ 	.word	0x000391a0


	//   ....[4]....
        /*12ec*/ 	.word	0x00039210


	//   ....[5]....
        /*12f0*/ 	.word	0x00039280


	//   ....[6]....
        /*12f4*/ 	.word	0x000392f0


	//   ....[7]....
        /*12f8*/ 	.word	0x00039370


	//   ....[8]....
        /*12fc*/ 	.word	0x000393f0


	//   ....[9]....
        /*1300*/ 	.word	0x00039480


	//   ....[10]....
        /*1304*/ 	.word	0x000394f0


	//   ....[11]....
        /*1308*/ 	.word	0x00039560


	//   ....[12]....
        /*130c*/ 	.word	0x000395d0


	//   ....[13]....
        /*1310*/ 	.word	0x00039650


	//   ....[14]....
        /*1314*/ 	.word	0x000396c0


	//   ....[15]....
        /*1318*/ 	.word	0x00039770


	//   ....[16]....
        /*131c*/ 	.word	0x000397c0


	//   ....[17]....
        /*1320*/ 	.word	0x00039850


	//   ....[18]....
        /*1324*/ 	.word	0x00039980


	//----- nvinfo : EIATTR_REG_RECONFIG
	.align		4
.L_235:
        /*1328*/ 	.byte	0x01, 0x54
	.zero		2


	//----- nvinfo : EIATTR_SYSCALL_OFFSETS
	.align		4
        /*132c*/ 	.byte	0x04, 0x46
        /*132e*/ 	.short	(.L_237 - .L_236)


	//   ....[0]....
.L_236:
        /*1330*/ 	.word	0x00001f00


	//   ....[1]....
        /*1334*/ 	.word	0x00002050


	//   ....[2]....
        /*1338*/ 	.word	0x0000a970


	//   ....[3]....
        /*133c*/ 	.word	0x0000aef0


	//   ....[4]....
        /*1340*/ 	.word	0x0002b140


	//   ....[5]....
        /*1344*/ 	.word	0x0002b2b0


	//   ....[6]....
        /*1348*/ 	.word	0x0002b400


	//   ....[7]....
        /*134c*/ 	.word	0x0002b540


	//   ....[8]....
        /*1350*/ 	.word	0x0002cf50


	//----- nvinfo : EIATTR_MBARRIER_INSTR_OFFSETS
	.align		4
.L_237:
        /*1354*/ 	.byte	0x04, 0x39
        /*1356*/ 	.short	(.L_239 - .L_238)


	//   ....[0]....
.L_238:
        /*1358*/ 	.word	0x00000270
        /*135c*/ 	.word	0x000000ff
        /*1360*/ 	.word	0x00022800
        /*1364*/ 	.short	0x0100
        /*1366*/ 	.byte	0x08
	.zero		1


	//   ....[1]....
        /*1368*/ 	.word	0x00000280
        /*136c*/ 	.word	0x000000ff
        /*1370*/ 	.word	0x00022820
        /*1374*/ 	.short	0x0100
        /*1376*/ 	.byte	0x08
	.zero		1


	//   ....[2]....
        /*1378*/ 	.word	0x00000370
        /*137c*/ 	.word	0x000000ff
        /*1380*/ 	.word	0x00022830
        /*1384*/ 	.short	0x0100
        /*1386*/ 	.byte	0x08
	.zero		1


	//   ....[3]....
        /*1388*/ 	.word	0x00000380
        /*138c*/ 	.word	0x000000ff
        /*1390*/ 	.word	0x00022840
        /*1394*/ 	.short	0x0100
        /*1396*/ 	.byte	0x08
	.zero		1


	//   ....[4]....
        /*1398*/ 	.word	0x00000390
        /*139c*/ 	.word	0x000000ff
        /*13a0*/ 	.word	0x00022838
        /*13a4*/ 	.short	0x0100
        /*13a6*/ 	.byte	0x08
	.zero		1


	//   ....[5]....
        /*13a8*/ 	.word	0x000003a0
        /*13ac*/ 	.word	0x000000ff
        /*13b0*/ 	.word	0x00022848
        /*13b4*/ 	.short	0x0100
        /*13b6*/ 	.byte	0x08
	.zero		1


	//   ....[6]....
        /*13b8*/ 	.word	0x000004d0
        /*13bc*/ 	.word	0x000000ff
        /*13c0*/ 	.word	0x00022850
        /*13c4*/ 	.short	0x0100
        /*13c6*/ 	.byte	0x08
	.zero		1


	//   ....[7]....
        /*13c8*/ 	.word	0x000004e0
        /*13cc*/ 	.word	0x000000ff
        /*13d0*/ 	.word	0x00022860
        /*13d4*/ 	.short	0x0100
        /*13d6*/ 	.byte	0x08
	.zero		1


	//   ....[8]....
        /*13d8*/ 	.word	0x000004f0
        /*13dc*/ 	.word	0x000000ff
        /*13e0*/ 	.word	0x00022858
        /*13e4*/ 	.short	0x0100
        /*13e6*/ 	.byte	0x08
	.zero		1


	//   ....[9]....
        /*13e8*/ 	.word	0x00000500
        /*13ec*/ 	.word	0x000000ff
        /*13f0*/ 	.word	0x00022868
        /*13f4*/ 	.short	0x0100
        /*13f6*/ 	.byte	0x08
	.zero		1


	//   ....[10]....
        /*13f8*/ 	.word	0x000005f0
        /*13fc*/ 	.word	0x000000ff
        /*1400*/ 	.word	0x00022870
        /*1404*/ 	.short	0x0100
        /*1406*/ 	.byte	0x06
	.zero		1


	//   ....[11]....
        /*1408*/ 	.word	0x00000600
        /*140c*/ 	.word	0x000000ff
        /*1410*/ 	.word	0x00022880
        /*1414*/ 	.short	0x0100
        /*1416*/ 	.byte	0x06
	.zero		1


	//   ....[12]....
        /*1418*/ 	.word	0x00000610
        /*141c*/ 	.word	0x000000ff
        /*1420*/ 	.word	0x00022878
        /*1424*/ 	.short	0x0100
        /*1426*/ 	.byte	0x06
	.zero		1


	//   ....[13]....
        /*1428*/ 	.word	0x00000620
        /*142c*/ 	.word	0x000000ff
        /*1430*/ 	.word	0x00022888
        /*1434*/ 	.short	0x0100
        /*1436*/ 	.byte	0x06
	.zero		1


	//   ....[14]....
        /*1438*/ 	.word	0x00000750
        /*143c*/ 	.word	0x000000ff
        /*1440*/ 	.word	0x00022890
        /*1444*/ 	.short	0x0100
        /*1446*/ 	.byte	0x08
	.zero		1


	//   ....[15]....
        /*1448*/ 	.word	0x00000760
        /*144c*/ 	.word	0x000000ff
        /*1450*/ 	.word	0x000228a0
        /*1454*/ 	.short	0x0100
        /*1456*/ 	.byte	0x08
	.zero		1


	//   ....[16]....
        /*1458*/ 	.word	0x00000770
        /*145c*/ 	.word	0x000000ff
        /*1460*/ 	.word	0x00022898
        /*1464*/ 	.short	0x0100
        /*1466*/ 	.byte	0x08
	.zero		1


	//   ....[17]....
        /*1468*/ 	.word	0x00000780
        /*146c*/ 	.word	0x000000ff
        /*1470*/ 	.word	0x000228a8
        /*1474*/ 	.short	0x0100
        /*1476*/ 	.byte	0x08
	.zero		1


	//   ....[18]....
        /*1478*/ 	.word	0x000008c0
        /*147c*/ 	.word	0x000000ff
        /*1480*/ 	.word	0x000228b0
        /*1484*/ 	.short	0x0100
        /*1486*/ 	.byte	0x08
	.zero		1


	//   ....[19]....
        /*1488*/ 	.word	0x000008d0
        /*148c*/ 	.word	0x000000ff
        /*1490*/ 	.word	0x000228c0
        /*1494*/ 	.short	0x0100
        /*1496*/ 	.byte	0x08
	.zero		1


	//   ....[20]....
        /*1498*/ 	.word	0x000008e0
        /*149c*/ 	.word	0x000000ff
        /*14a0*/ 	.word	0x000228b8
        /*14a4*/ 	.short	0x0100
        /*14a6*/ 	.byte	0x08
	.zero		1


	//   ....[21]....
        /*14a8*/ 	.word	0x000008f0
        /*14ac*/ 	.word	0x000000ff
        /*14b0*/ 	.word	0x000228c8
        /*14b4*/ 	.short	0x0100
        /*14b6*/ 	.byte	0x08
	.zero		1


	//   ....[22]....
        /*14b8*/ 	.word	0x00003130
        /*14bc*/ 	.word	0x00000056
        /*14c0*/ 	.word	0x00022890
        /*14c4*/ 	.short	0x010a
        /*14c6*/ 	.byte	0x3f
	.zero		1


	//   ....[23]....
        /*14c8*/ 	.word	0x000062d0
        /*14cc*/ 	.word	0x00000056
        /*14d0*/ 	.word	0x00022890
        /*14d4*/ 	.short	0x010a
        /*14d6*/ 	.byte	0x3f
	.zero		1


	//   ....[24]....
        /*14d8*/ 	.word	0x00009180
        /*14dc*/ 	.word	0x00000056
        /*14e0*/ 	.word	0x00022890
        /*14e4*/ 	.short	0x010a
        /*14e6*/ 	.byte	0x3f
	.zero		1


	//   ....[25]....
        /*14e8*/ 	.word	0x00009770
        /*14ec*/ 	.word	0x00000004
        /*14f0*/ 	.word	0x00000000
        /*14f4*/ 	.short	0x0101
        /*14f6*/ 	.byte	0x3f
	.zero		1


	//   ....[26]....
        /*14f8*/ 	.word	0x000097b0
        /*14fc*/ 	.word	0x00000056
        /*1500*/ 	.word	0x000228b0
        /*1504*/ 	.short	0x010a
        /*1506*/ 	.byte	0x3f
	.zero		1


	//   ....[27]....
        /*1508*/ 	.word	0x00009d10
        /*150c*/ 	.word	0x00000056
        /*1510*/ 	.word	0x00000000
        /*1514*/ 	.short	0x0101
        /*1516*/ 	.byte	0x3f
	.zero		1


	//   ....[28]....
        /*1518*/ 	.word	0x0000ac70
        /*151c*/ 	.word	0x00000011
        /*1520*/ 	.word	0x00022800
        /*1524*/ 	.short	0x010a
        /*1526*/ 	.byte	0x3f
	.zero		1


	//   ....[29]....
        /*1528*/ 	.word	0x0000acc0
        /*152c*/ 	.word	0x00000011
        /*1530*/ 	.word	0x00022800
        /*1534*/ 	.short	0x010a
        /*1536*/ 	.byte	0x3f
	.zero		1


	//   ....[30]....
        /*1538*/ 	.word	0x0000b6c0
        /*153c*/ 	.word	0x00000011
        /*1540*/ 	.word	0x00022800
        /*1544*/ 	.short	0x010a
        /*1546*/ 	.byte	0x3f
	.zero		1


	//   ....[31]....
        /*1548*/ 	.word	0x0000dc30
        /*154c*/ 	.word	0x00000011
        /*1550*/ 	.word	0x00022800
        /*1554*/ 	.short	0x010a
        /*1556*/ 	.byte	0x3f
	.zero		1


	//   ....[32]....
        /*1558*/ 	.word	0x0000fcb0
        /*155c*/ 	.word	0x00000014
        /*1560*/ 	.word	0x00022830
        /*1564*/ 	.short	0x010a
        /*1566*/ 	.byte	0x3f
	.zero		1


	//   ....[33]....
        /*1568*/ 	.word	0x0000fd40
        /*156c*/ 	.word	0x00000014
        /*1570*/ 	.word	0x00022830
        /*1574*/ 	.short	0x010a
        /*1576*/ 	.byte	0x3f
	.zero		1


	//   ....[34]....
        /*1578*/ 	.word	0x00010f30
        /*157c*/ 	.word	0x00000014
        /*1580*/ 	.word	0x00000000
        /*1584*/ 	.short	0x0101
        /*1586*/ 	.byte	0x3f
	.zero		1


	//   ....[35]....
        /*1588*/ 	.word	0x00014c20
        /*158c*/ 	.word	0x0000000f
        /*1590*/ 	.word	0x00022830
        /*1594*/ 	.short	0x010a
        /*1596*/ 	.byte	0x3f
	.zero		1


	//   ....[36]....
        /*1598*/ 	.word	0x00014c70
        /*159c*/ 	.word	0x0000000f
        /*15a0*/ 	.word	0x00022830
        /*15a4*/ 	.short	0x010a
        /*15a6*/ 	.byte	0x3f
	.zero		1


	//   ....[37]....
        /*15a8*/ 	.word	0x000158e0
        /*15ac*/ 	.word	0x0000000f
        /*15b0*/ 	.word	0x00022850
        /*15b4*/ 	.short	0x010a
        /*15b6*/ 	.byte	0x3f
	.zero		1


	//   ....[38]....
        /*15b8*/ 	.word	0x00015920
        /*15bc*/ 	.word	0x0000000f
        /*15c0*/ 	.word	0x00022850
        /*15c4*/ 	.short	0x010a
        /*15c6*/ 	.byte	0x3f
	.zero		1


	//   ....[39]....
        /*15c8*/ 	.word	0x00016200
        /*15cc*/ 	.word	0x00000059
        /*15d0*/ 	.word	0x00000000
        /*15d4*/ 	.short	0x0101
        /*15d6*/ 	.byte	0x3f
	.zero		1


	//   ....[40]....
        /*15d8*/ 	.word	0x00019a00
        /*15dc*/ 	.word	0x0000000f
        /*15e0*/ 	.word	0x00000000
        /*15e4*/ 	.short	0x0101
        /*15e6*/ 	.byte	0x3f
	.zero		1


	//   ....[41]....
        /*15e8*/ 	.word	0x0001a3e0
        /*15ec*/ 	.word	0x0000000e
        /*15f0*/ 	.word	0x00022830
        /*15f4*/ 	.short	0x010a
        /*15f6*/ 	.byte	0x3f
	.zero		1


	//   ....[42]....
        /*15f8*/ 	.word	0x0001a430
        /*15fc*/ 	.word	0x0000000e
        /*1600*/ 	.word	0x00022830
        /*1604*/ 	.short	0x010a
        /*1606*/ 	.byte	0x3f
	.zero		1


	//   ....[43]....
        /*1608*/ 	.word	0x0001b0d0
        /*160c*/ 	.word	0x0000000f
        /*1610*/ 	.word	0x00022850
        /*1614*/ 	.short	0x010a
        /*1616*/ 	.byte	0x3f
	.zero		1


	//   ....[44]....
        /*1618*/ 	.word	0x0001b110
        /*161c*/ 	.word	0x0000000f
        /*1620*/ 	.word	0x00022850
        /*1624*/ 	.short	0x010a
        /*1626*/ 	.byte	0x3f
	.zero		1


	//   ....[45]....
        /*1628*/ 	.word	0x0001d170
        /*162c*/ 	.word	0x00000003
        /*1630*/ 	.word	0x00000000
        /*1634*/ 	.short	0x0101
        /*1636*/ 	.byte	0x3f
	.zero		1


	//   ....[46]....
        /*1638*/ 	.word	0x0001d4f0
        /*163c*/ 	.word	0x0000000e
        /*1640*/ 	.word	0x00000000
        /*1644*/ 	.short	0x0101
        /*1646*/ 	.byte	0x3f
	.zero		1


	//   ....[47]....
        /*1648*/ 	.word	0x0001dc30
        /*164c*/ 	.word	0x0000000e
        /*1650*/ 	.word	0x00022830
        /*1654*/ 	.short	0x010a
        /*1656*/ 	.byte	0x3f
	.zero		1


	//   ....[48]....
        /*1658*/ 	.word	0x0001dc80
        /*165c*/ 	.word	0x0000000e
        /*1660*/ 	.word	0x00022830
        /*1664*/ 	.short	0x010a
        /*1666*/ 	.byte	0x3f
	.zero		1


	//   ....[49]....
        /*1668*/ 	.word	0x0001e920
        /*166c*/ 	.word	0x0000000f
        /*1670*/ 	.word	0x00022850
        /*1674*/ 	.short	0x010a
        /*1676*/ 	.byte	0x3f
	.zero		1


	//   ....[50]....
        /*1678*/ 	.word	0x0001e960
        /*167c*/ 	.word	0x0000000f
        /*1680*/ 	.word	0x00022850
        /*1684*/ 	.short	0x010a
        /*1686*/ 	.byte	0x3f
	.zero		1


	//   ....[51]....
        /*1688*/ 	.word	0x0001f250
        /*168c*/ 	.word	0x00000059
        /*1690*/ 	.word	0x00000000
        /*1694*/ 	.short	0x0101
        /*1696*/ 	.byte	0x3f
	.zero		1


	//   ....[52]....
        /*1698*/ 	.word	0x00022a50
        /*169c*/ 	.word	0x0000000e
        /*16a0*/ 	.word	0x00000000
        /*16a4*/ 	.short	0x0101
        /*16a6*/ 	.byte	0x3f
	.zero		1


	//   ....[53]....
        /*16a8*/ 	.word	0x000230a0
        /*16ac*/ 	.word	0x0000000b
        /*16b0*/ 	.word	0x00022850
        /*16b4*/ 	.short	0x010a
        /*16b6*/ 	.byte	0x3f
	.zero		1


	//   ....[54]....
        /*16b8*/ 	.word	0x00023120
        /*16bc*/ 	.word	0x0000000b
        /*16c0*/ 	.word	0x00022850
        /*16c4*/ 	.short	0x010a
        /*16c6*/ 	.byte	0x3f
	.zero		1


	//   ....[55]....
        /*16c8*/ 	.word	0x00023b20
        /*16cc*/ 	.word	0x00000002
        /*16d0*/ 	.word	0x00000000
        /*16d4*/ 	.short	0x0101
        /*16d6*/ 	.byte	0x3f
	.zero		1


	//   ....[56]....
        /*16d8*/ 	.word	0x00025a40
        /*16dc*/ 	.word	0x00000000
        /*16e0*/ 	.word	0x00000000
        /*16e4*/ 	.short	0x0101
        /*16e6*/ 	.byte	0x3f
	.zero		1


	//   ....[57]....
        /*16e8*/ 	.word	0x000262b0
        /*16ec*/ 	.word	0x0000000e
        /*16f0*/ 	.word	0x00000000
        /*16f4*/ 	.short	0x0101
        /*16f6*/ 	.byte	0x3f
	.zero		1


	//   ....[58]....
        /*16f8*/ 	.word	0x00029ce0
        /*16fc*/ 	.word	0x00000011
        /*1700*/ 	.word	0x00022820
        /*1704*/ 	.short	0x010a
        /*1706*/ 	.byte	0x3f
	.zero		1


	//   ....[59]....
        /*1708*/ 	.word	0x00029da0
        /*170c*/ 	.word	0x00000005
        /*1710*/ 	.word	0x000228a0
        /*1714*/ 	.short	0x010a
        /*1716*/ 	.byte	0x3f
	.zero		1


	//   ....[60]....
        /*1718*/ 	.word	0x00029fd0
        /*171c*/ 	.word	0x00000005
        /*1720*/ 	.word	0x000228c0
        /*1724*/ 	.short	0x010a
        /*1726*/ 	.byte	0x3f
	.zero		1


	//   ....[61]....
        /*1728*/ 	.word	0x0002a350
        /*172c*/ 	.word	0x00000005
        /*1730*/ 	.word	0x000228a0
        /*1734*/ 	.short	0x010a
        /*1736*/ 	.byte	0x3f
	.zero		1


	//   ....[62]....
        /*1738*/ 	.word	0x0002a570
        /*173c*/ 	.word	0x00000005
        /*1740*/ 	.word	0x000228c0
        /*1744*/ 	.short	0x010a
        /*1746*/ 	.byte	0x3f
	.zero		1


	//   ....[63]....
        /*1748*/ 	.word	0x0002bac0
        /*174c*/ 	.word	0x00000004
        /*1750*/ 	.word	0x00022880
        /*1754*/ 	.short	0x010a
        /*1756*/ 	.byte	0x3f
	.zero		1


	//   ....[64]....
        /*1758*/ 	.word	0x0002c370
        /*175c*/ 	.word	0x00000004
        /*1760*/ 	.word	0x00022870
        /*1764*/ 	.short	0x0107
        /*1766*/ 	.byte	0x3f
	.zero		1


	//   ....[65]....
        /*1768*/ 	.word	0x0002c420
        /*176c*/ 	.word	0x00000004
        /*1770*/ 	.word	0x00022870
        /*1774*/ 	.short	0x0101
        /*1776*/ 	.byte	0x3f
	.zero		1


	//   ....[66]....
        /*1778*/ 	.word	0x0002c470
        /*177c*/ 	.word	0x00000004
        /*1780*/ 	.word	0x00022840
        /*1784*/ 	.short	0x010a
        /*1786*/ 	.byte	0x3f
	.zero		1


	//   ....[67]....
        /*1788*/ 	.word	0x0002cc80
        /*178c*/ 	.word	0x00000004
        /*1790*/ 	.word	0x00022830
        /*1794*/ 	.short	0x0107
        /*1796*/ 	.byte	0x3f
	.zero		1


	//   ....[68]....
        /*1798*/ 	.word	0x0002cd50
        /*179c*/ 	.word	0x00000004
        /*17a0*/ 	.word	0x00022830
        /*17a4*/ 	.short	0x0101
        /*17a6*/ 	.byte	0x3f
	.zero		1


	//   ....[69]....
        /*17a8*/ 	.word	0x0002d6f0
        /*17ac*/ 	.word	0x00000011
        /*17b0*/ 	.word	0x00022800
        /*17b4*/ 	.short	0x0107
        /*17b6*/ 	.byte	0x3f
	.zero		1


	//   ....[70]....
        /*17b8*/ 	.word	0x0002d7f0
        /*17bc*/ 	.word	0x00000011
        /*17c0*/ 	.word	0x00022800
        /*17c4*/ 	.short	0x0101
        /*17c6*/ 	.byte	0x3f
	.zero		1


	//   ....[71]....
        /*17c8*/ 	.word	0x0002d820
        /*17cc*/ 	.word	0x00000011
        /*17d0*/ 	.word	0x00022820
        /*17d4*/ 	.short	0x010a
        /*17d6*/ 	.byte	0x3f
	.zero		1


	//   ....[72]....
        /*17d8*/ 	.word	0x0002dce0
        /*17dc*/ 	.word	0x00000000
        /*17e0*/ 	.word	0x00022880
        /*17e4*/ 	.short	0x010a
        /*17e6*/ 	.byte	0x3f
	.zero		1


	//   ....[73]....
        /*17e8*/ 	.word	0x0002e2e0
        /*17ec*/ 	.word	0x00000000
        /*17f0*/ 	.word	0x00022870
        /*17f4*/ 	.short	0x0107
        /*17f6*/ 	.byte	0x3f
	.zero		1


	//   ....[74]....
        /*17f8*/ 	.word	0x0002e390
        /*17fc*/ 	.word	0x00000000
        /*1800*/ 	.word	0x00022870
        /*1804*/ 	.short	0x0101
        /*1806*/ 	.byte	0x3f
	.zero		1


	//   ....[75]....
        /*1808*/ 	.word	0x0002e3c0
        /*180c*/ 	.word	0x00000000
        /*1810*/ 	.word	0x00022840
        /*1814*/ 	.short	0x010a
        /*1816*/ 	.byte	0x3f
	.zero		1


	//   ....[76]....
        /*1818*/ 	.word	0x0002e980
        /*181c*/ 	.word	0x00000000
        /*1820*/ 	.word	0x00022830
        /*1824*/ 	.short	0x0107
        /*1826*/ 	.byte	0x3f
	.zero		1


	//   ....[77]....
        /*1828*/ 	.word	0x0002ea30
        /*182c*/ 	.word	0x00000000
        /*1830*/ 	.word	0x00022830
        /*1834*/ 	.short	0x0101
        /*1836*/ 	.byte	0x3f
	.zero		1


	//   ....[78]....
        /*1838*/ 	.word	0x0002eac0
        /*183c*/ 	.word	0x00000003
        /*1840*/ 	.word	0x00022870
        /*1844*/ 	.short	0x010a
        /*1846*/ 	.byte	0x3f
	.zero		1


	//   ....[79]....
        /*1848*/ 	.word	0x0002eb40
        /*184c*/ 	.word	0x00000003
        /*1850*/ 	.word	0x00022860
        /*1854*/ 	.short	0x010a
        /*1856*/ 	.byte	0x3f
	.zero		1


	//   ....[80]....
        /*1858*/ 	.word	0x0002f040
        /*185c*/ 	.word	0x00000003
        /*1860*/ 	.word	0x00022850
        /*1864*/ 	.short	0x0101
        /*1866*/ 	.byte	0x3f
	.zero		1


	//   ....[81]....
        /*1868*/ 	.word	0x0002f0d0
        /*186c*/ 	.word	0x00000003
        /*1870*/ 	.word	0x00000000
        /*1874*/ 	.short	0x0101
        /*1876*/ 	.byte	0x3f
	.zero		1


	//   ....[82]....
        /*1878*/ 	.word	0x0002f2a0
        /*187c*/ 	.word	0x00000012
        /*1880*/ 	.word	0x00022870
        /*1884*/ 	.short	0x010a
        /*1886*/ 	.byte	0x3f
	.zero		1


	//   ....[83]....
        /*1888*/ 	.word	0x0002f310
        /*188c*/ 	.word	0x00000012
        /*1890*/ 	.word	0x00022860
        /*1894*/ 	.short	0x010a
        /*1896*/ 	.byte	0x3f
	.zero		1


	//   ....[84]....
        /*1898*/ 	.word	0x0002f820
        /*189c*/ 	.word	0x00000012
        /*18a0*/ 	.word	0x00022850
        /*18a4*/ 	.short	0x0101
        /*18a6*/ 	.byte	0x3f
	.zero		1


	//   ....[85]....
        /*18a8*/ 	.word	0x0002f8d0
        /*18ac*/ 	.word	0x00000012
        /*18b0*/ 	.word	0x00000000
        /*18b4*/ 	.short	0x0101
        /*18b6*/ 	.byte	0x3f
	.zero		1


	//   ....[86]....
        /*18b8*/ 	.word	0x00030a30
        /*18bc*/ 	.word	0x00000005
        /*18c0*/ 	.word	0x00022820
        /*18c4*/ 	.short	0x010a
        /*18c6*/ 	.byte	0x3f
	.zero		1


	//   ....[87]....
        /*18c8*/ 	.word	0x00030bc0
        /*18cc*/ 	.word	0x00000003
        /*18d0*/ 	.word	0x00022840
        /*18d4*/ 	.short	0x010a
        /*18d6*/ 	.byte	0x3f
	.zero		1


	//   ....[88]....
        /*18d8*/ 	.word	0x00030c60
        /*18dc*/ 	.word	0x00000021
        /*18e0*/ 	.word	0x00022840
        /*18e4*/ 	.short	0x010a
        /*18e6*/ 	.byte	0x3f
	.zero		1


	//   ....[89]....
        /*18e8*/ 	.word	0x00030ca0
        /*18ec*/ 	.word	0x00000003
        /*18f0*/ 	.word	0x00022860
        /*18f4*/ 	.short	0x010a
        /*18f6*/ 	.byte	0x3f
	.zero		1


	//   ....[90]....
        /*18f8*/ 	.word	0x00030ce0
        /*18fc*/ 	.word	0x00000021
        /*1900*/ 	.word	0x00022860
        /*1904*/ 	.short	0x010a
        /*1906*/ 	.byte	0x3f
	.zero		1


	//   ....[91]....
        /*1908*/ 	.word	0x00030d20
        /*190c*/ 	.word	0x00000003
        /*1910*/ 	.word	0x00022880
        /*1914*/ 	.short	0x010a
        /*1916*/ 	.byte	0x3f
	.zero		1


	//   ....[92]....
        /*1918*/ 	.word	0x00030d60
        /*191c*/ 	.word	0x00000021
        /*1920*/ 	.word	0x00022880
        /*1924*/ 	.short	0x010a
        /*1926*/ 	.byte	0x3f
	.zero		1


	//   ....[93]....
        /*1928*/ 	.word	0x00030dc0
        /*192c*/ 	.word	0x00000056
        /*1930*/ 	.word	0x00022890
        /*1934*/ 	.short	0x010a
        /*1936*/ 	.byte	0x3f
	.zero		1


	//   ....[94]....
        /*1938*/ 	.word	0x00031170
        /*193c*/ 	.word	0x00000056
        /*1940*/ 	.word	0x00022890
        /*1944*/ 	.short	0x010a
        /*1946*/ 	.byte	0x3f
	.zero		1


	//   ....[95]....
        /*1948*/ 	.word	0x00031530
        /*194c*/ 	.word	0x00000056
        /*1950*/ 	.word	0x00022890
        /*1954*/ 	.short	0x010a
        /*1956*/ 	.byte	0x3f
	.zero		1


	//   ....[96]....
        /*1958*/ 	.word	0x000318e0
        /*195c*/ 	.word	0x00000056
        /*1960*/ 	.word	0x000228b0
        /*1964*/ 	.short	0x010a
        /*1966*/ 	.byte	0x3f
	.zero		1


	//   ....[97]....
        /*1968*/ 	.word	0x00031db0
        /*196c*/ 	.word	0x00000011
        /*1970*/ 	.word	0x00022800
        /*1974*/ 	.short	0x010a
        /*1976*/ 	.byte	0x3f
	.zero		1


	//   ....[98]....
        /*1978*/ 	.word	0x000322b0
        /*197c*/ 	.word	0x00000011
        /*1980*/ 	.word	0x00022800
        /*1984*/ 	.short	0x010a
        /*1986*/ 	.byte	0x3f
	.zero		1


	//   ....[99]....
        /*1988*/ 	.word	0x00032300
        /*198c*/ 	.word	0x00000014
        /*1990*/ 	.word	0x00022830
        /*1994*/ 	.short	0x010a
        /*1996*/ 	.byte	0x3f
	.zero		1


	//   ....[100]....
        /*1998*/ 	.word	0x00032350
        /*199c*/ 	.word	0x0000000f
        /*19a0*/ 	.word	0x00022830
        /*19a4*/ 	.short	0x010a
        /*19a6*/ 	.byte	0x3f
	.zero		1


	//   ....[101]....
        /*19a8*/ 	.word	0x000323a0
        /*19ac*/ 	.word	0x0000000f
        /*19b0*/ 	.word	0x00022850
        /*19b4*/ 	.short	0x010a
        /*19b6*/ 	.byte	0x3f
	.zero		1


	//   ....[102]....
        /*19b8*/ 	.word	0x000323f0
        /*19bc*/ 	.word	0x0000000e
        /*19c0*/ 	.word	0x00022830
        /*19c4*/ 	.short	0x010a
        /*19c6*/ 	.byte	0x3f
	.zero		1


	//   ....[103]....
        /*19c8*/ 	.word	0x00032440
        /*19cc*/ 	.word	0x0000000f
        /*19d0*/ 	.word	0x00022850
        /*19d4*/ 	.short	0x010a
        /*19d6*/ 	.byte	0x3f
	.zero		1


	//   ....[104]....
        /*19d8*/ 	.word	0x00032490
        /*19dc*/ 	.word	0x0000000e
        /*19e0*/ 	.word	0x00022830
        /*19e4*/ 	.short	0x010a
        /*19e6*/ 	.byte	0x3f
	.zero		1


	//   ....[105]....
        /*19e8*/ 	.word	0x000324e0
        /*19ec*/ 	.word	0x0000000f
        /*19f0*/ 	.word	0x00022850
        /*19f4*/ 	.short	0x010a
        /*19f6*/ 	.byte	0x3f
	.zero		1


	//   ....[106]....
        /*19f8*/ 	.word	0x00032530
        /*19fc*/ 	.word	0x0000000b
        /*1a00*/ 	.word	0x00022850
        /*1a04*/ 	.short	0x010a
        /*1a06*/ 	.byte	0x3f
	.zero		1


	//   ....[107]....
        /*1a08*/ 	.word	0x00034ed0
        /*1a0c*/ 	.word	0x00000011
        /*1a10*/ 	.word	0x00022820
        /*1a14*/ 	.short	0x010a
        /*1a16*/ 	.byte	0x3f
	.zero		1


	//   ....[108]....
        /*1a18*/ 	.word	0x00034f20
        /*1a1c*/ 	.word	0x00000005
        /*1a20*/ 	.word	0x000228a0
        /*1a24*/ 	.short	0x010a
        /*1a26*/ 	.byte	0x3f
	.zero		1


	//   ....[109]....
        /*1a28*/ 	.word	0x00034f70
        /*1a2c*/ 	.word	0x00000005
        /*1a30*/ 	.word	0x000228c0
        /*1a34*/ 	.short	0x010a
        /*1a36*/ 	.byte	0x3f
	.zero		1


	//   ....[110]....
        /*1a38*/ 	.word	0x00034fc0
        /*1a3c*/ 	.word	0x00000005
        /*1a40*/ 	.word	0x000228a0
        /*1a44*/ 	.short	0x010a
        /*1a46*/ 	.byte	0x3f
	.zero		1


	//   ....[111]....
        /*1a48*/ 	.word	0x00035010
        /*1a4c*/ 	.word	0x00000005
        /*1a50*/ 	.word	0x000228c0
        /*1a54*/ 	.short	0x010a
        /*1a56*/ 	.byte	0x3f
	.zero		1


	//   ....[112]....
        /*1a58*/ 	.word	0x00035140
        /*1a5c*/ 	.word	0x00000004
        /*1a60*/ 	.word	0x00022880
        /*1a64*/ 	.short	0x010a
        /*1a66*/ 	.byte	0x3f
	.zero		1


	//   ....[113]....
        /*1a68*/ 	.word	0x00035ec0
        /*1a6c*/ 	.word	0x00000004
        /*1a70*/ 	.word	0x00022840
        /*1a74*/ 	.short	0x010a
        /*1a76*/ 	.byte	0x3f
	.zero		1


	//   ....[114]....
        /*1a78*/ 	.word	0x00037640
        /*1a7c*/ 	.word	0x00000011
        /*1a80*/ 	.word	0x00022820
        /*1a84*/ 	.short	0x010a
        /*1a86*/ 	.byte	0x3f
	.zero		1


	//   ....[115]....
        /*1a88*/ 	.word	0x00037690
        /*1a8c*/ 	.word	0x00000000
        /*1a90*/ 	.word	0x00022880
        /*1a94*/ 	.short	0x010a
        /*1a96*/ 	.byte	0x3f
	.zero		1


	//   ....[116]....
        /*1a98*/ 	.word	0x00038220
        /*1a9c*/ 	.word	0x00000000
        /*1aa0*/ 	.word	0x00022840
        /*1aa4*/ 	.short	0x010a
        /*1aa6*/ 	.byte	0x3f
	.zero		1


	//   ....[117]....
        /*1aa8*/ 	.word	0x00038d70
        /*1aac*/ 	.word	0x00000003
        /*1ab0*/ 	.word	0x00022870
        /*1ab4*/ 	.short	0x010a
        /*1ab6*/ 	.byte	0x3f
	.zero		1


	//   ....[118]....
        /*1ab8*/ 	.word	0x00038dc0
        /*1abc*/ 	.word	0x00000003
        /*1ac0*/ 	.word	0x00022860
        /*1ac4*/ 	.short	0x010a
        /*1ac6*/ 	.byte	0x3f
	.zero		1


	//   ....[119]....
        /*1ac8*/ 	.word	0x00038e10
        /*1acc*/ 	.word	0x00000012
        /*1ad0*/ 	.word	0x00022870
        /*1ad4*/ 	.short	0x010a
        /*1ad6*/ 	.byte	0x3f
	.zero		1


	//   ....[120]....
        /*1ad8*/ 	.word	0x00038e60
        /*1adc*/ 	.word	0x00000012
        /*1ae0*/ 	.word	0x00022860
        /*1ae4*/ 	.short	0x010a
        /*1ae6*/ 	.byte	0x3f
	.zero		1


	//   ....[121]....
        /*1ae8*/ 	.word	0x000398a0
        /*1aec*/ 	.word	0x00000005
        /*1af0*/ 	.word	0x00022820
        /*1af4*/ 	.short	0x010a
        /*1af6*/ 	.byte	0x3f
	.zero		1


	//   ....[122]....
        /*1af8*/ 	.word	0x00039a40
        /*1afc*/ 	.word	0x00000003
        /*1b00*/ 	.word	0x00022840
        /*1b04*/ 	.short	0x010a
        /*1b06*/ 	.byte	0x3f
	.zero		1


	//   ....[123]....
        /*1b08*/ 	.word	0x00039a90
        /*1b0c*/ 	.word	0x00000021
        /*1b10*/ 	.word	0x00022840
        /*1b14*/ 	.short	0x010a
        /*1b16*/ 	.byte	0x3f
	.zero		1


	//   ....[124]....
        /*1b18*/ 	.word	0x00039ae0
        /*1b1c*/ 	.word	0x00000003
        /*1b20*/ 	.word	0x00022860
        /*1b24*/ 	.short	0x010a
        /*1b26*/ 	.byte	0x3f
	.zero		1


	//   ....[125]....
        /*1b28*/ 	.word	0x00039b30
        /*1b2c*/ 	.word	0x00000021
        /*1b30*/ 	.word	0x00022860
        /*1b34*/ 	.short	0x010a
        /*1b36*/ 	.byte	0x3f
	.zero		1


	//   ....[126]....
        /*1b38*/ 	.word	0x00039b80
        /*1b3c*/ 	.word	0x00000003
        /*1b40*/ 	.word	0x00022880
        /*1b44*/ 	.short	0x010a
        /*1b46*/ 	.byte	0x3f
	.zero		1


	//----- nvinfo : EIATTR_NUM_MBARRIERS
	.align		4
.L_239:
        /*1b48*/ 	.byte	0x03, 0x38
        /*1b4a*/ 	.short	0x0016


	//----- nvinfo : EIATTR_EXIT_INSTR_OFFSETS
	.align		4
        /*1b4c*/ 	.byte	0x04, 0x1c
        /*1b4e*/ 	.short	(.L_241 - .L_240)


	//   ....[0]....
.L_240:
        /*1b50*/ 	.word	0x00030db0


	//----- nvinfo : EIATTR_MAX_THREADS
	.align		4
.L_241:
        /*1b54*/ 	.byte	0x04, 0x05
        /*1b56*/ 	.short	(.L_243 - .L_242)
.L_242:
        /*1b58*/ 	.word	0x00000180
        /*1b5c*/ 	.word	0x00000001
        /*1b60*/ 	.word	0x00000001


	//----- nvinfo : EIATTR_CRS_STACK_SIZE
	.align		4
.L_243:
        /*1b64*/ 	.byte	0x04, 0x1e
        /*1b66*/ 	.short	(.L_245 - .L_244)
.L_244:
        /*1b68*/ 	.word	0x00000000


	//----- nvinfo : EIATTR_CBANK_PARAM_SIZE
	.align		4
.L_245:
        /*1b6c*/ 	.byte	0x03, 0x19
        /*1b6e*/ 	.short	0x0af0


	//----- nvinfo : EIATTR_PARAM_CBANK
	.align		4
        /*1b70*/ 	.byte	0x04, 0x0a
        /*1b72*/ 	.short	(.L_247 - .L_246)
	.align		4
.L_246:
        /*1b74*/ 	.word	index@(.nv.constant0._ZN7cutlass13device_kernelIN5flash11enable_sm90INS1_16FlashAttnFwdSm90INS1_25CollectiveMainloopFwdSm90ILi2EN4cute5tupleIJNS5_1CILi1EEES8_S8_EEENS6_IJNS7_ILi128EEENS7_ILi160EEESA_EEELi128ENS_12float_e4m3_tEfNS_4arch4Sm90ELb0ELb1ELb1ELb1ELb1ELb1ELb0ELb1ELb1ELb1ELb1ELb0EEENS1_21CollectiveEpilogueFwdINS6_IJSA_SA_SB_EEES9_NS_10bfloat16_tESF_Li256ELb1ELb1ELb1ELb1EEENS1_36VarlenDynamicPersistentTileSchedulerILi128ELi160ELi256ELi128ELb1ELb1ELb1ELb1ELb0ELb1EEEEEEEEEvNT_6ParamsE)
        /*1b78*/ 	.short	0x0210
        /*1b7a*/ 	.short	0x0af0


	//----- nvinfo : EIATTR_SW_WAR
	.align		4
.L_247:
        /*1b7c*/ 	.byte	0x04, 0x36
        /*1b7e*/ 	.short	(.L_249 - .L_248)
.L_248:
        /*1b80*/ 	.word	0x00000008
.L_249:


//--------------------- .nv.info._ZN7cutlass13device_kernelIN5flash11enable_sm90INS1_16FlashAttnFwdSm90INS1_25CollectiveMainloopFwdSm90ILi2EN4cute5tupleIJNS5_1CILi1EEES8_S8_EEENS6_IJNS7_ILi128EEENS7_ILi160EEESA_EEELi128ENS_12float_e4m3_tEfNS_4arch4Sm90ELb1ELb0ELb1ELb0ELb1ELb0ELb0ELb1ELb1ELb1ELb1ELb0EEENS1_21CollectiveEpilogueFwdINS6_IJSA_SA_SB_EEES9_NS_10bfloat16_tESF_Li256ELb0ELb1ELb1ELb1EEENS1_19SingleTileSchedulerILb0ELb1ELb1ELi128EEEEEEEEEvNT_6ParamsE --------------------------
	.section	.nv.info._ZN7cutlass13device_kernelIN5flash11enable_sm90INS1_16FlashAttnFwdSm90INS1_25CollectiveMainloopFwdSm90ILi2EN4cute5tupleIJNS5_1CILi1EEES8_S8_EEENS6_IJNS7_ILi128EEENS7_ILi160EEESA_EEELi128ENS_12float_e4m3_tEfNS_4arch4Sm90ELb1ELb0ELb1ELb0ELb1ELb0ELb0ELb1ELb1ELb1ELb1ELb0EEENS1_21CollectiveEpilogueFwdINS6_IJSA_SA_SB_EEES9_NS_10bfloat16_tESF_Li256ELb0ELb1ELb1ELb1EEENS1_19SingleTileSchedulerILb0ELb1ELb1ELi128EEEEEEEEEvNT_6ParamsE,"",@"SHT_CUDA_INFO"
	.sectionflags	@""
	.align	4


	//----- nvinfo : EIATTR_CUDA_API_VERSION
	.align		4
        /*0000*/ 	.byte	0x04, 0x37
        /*0002*/ 	.short	(.L_251 - .L_250)
.L_250:
        /*0004*/ 	.word	0x00000082


	//----- nvinfo : EIATTR_KPARAM_INFO
	.align		4
.L_251:
        /*0008*/ 	.byte	0x04, 0x17
        /*000a*/ 	.short	(.L_253 - .L_252)
.L_252:
        /*000c*/ 	.word	0x00000000
        /*0010*/ 	.short	0x0000
        /*0012*/ 	.short	0x0070
        /*0014*/ 	.byte	0x00, 0xf0, 0x01, 0x28


	//----- nvinfo : EIATTR_SPARSE_MMA_MASK
	.align		4
.L_253:
        /*0018*/ 	.byte	0x03, 0x50
        /*001a*/ 	.short	0x0000


	//----- nvinfo : EIATTR_MAXREG_COUNT
	.align		4
        /*001c*/ 	.byte	0x03, 0x1b
        /*001e*/ 	.short	0x00a8


	//----- nvinfo : EIATTR_NUM_BARRIERS
	.align		4
        /*0020*/ 	.byte	0x02, 0x4c
        /*0022*/ 	.byte	0x10
	.zero		1


	//----- nvinfo : EIATTR_EXTERNS
	.align		4
        /*0024*/ 	.byte	0x04, 0x0f
        /*0026*/ 	.short	(.L_255 - .L_254)


	//   ....[0]....
	.align		4
.L_254:
        /*0028*/ 	.word	index@(__assertfail)


	//----- nvinfo : EIATTR_ANNOTATIONS
	.align		4
.L_255:
        /*002c*/ 	.byte	0x04, 0x55
        /*002e*/ 	.short	(.L_257 - .L_256)


	//   ....[0]....
.L_256:
        /*0030*/ 	.word	0x00000001
        /*0034*/ 	.byte	0x70, 0x07, 0x01, 0x00, 0x01, 0x00, 0x00, 0x00, 0xb0, 0x35, 0x01, 0x00, 0x01, 0x00, 0x00, 0x00
        /*0044*/ 	.byte	0x60, 0x3c, 0x01, 0x00


	//----- nvinfo : EIATTR_MERCURY_ISA_VERSION
	.align		4
.L_257:
        /*0048*/ 	.byte	0x03, 0x5f
        /*004a*/ 	.short	0x0101


	//----- nvinfo : EIATTR_INT_WARP_WIDE_INSTR_OFFSETS
	.align		4
        /*004c*/ 	.byte	0x04, 0x31
        /*004e*/ 	.short	(.L_259 - .L_258)


	//   ....[0]....
.L_258:
        /*0050*/ 	.word	0x000000c0


	//   ....[1]....
        /*0054*/ 	.word	0x000000d0


	//   ....[2]....
        /*0058*/ 	.word	0x00000170


	//----- nvinfo : EIATTR_COOP_GROUP_MASK_REGIDS
	.align		4
.L_259:
        /*005c*/ 	.byte	0x04, 0x29
        /*005e*/ 	.short	(.L_261 - .L_260)


	//   ....[0]....
.L_260:
        /*0060*/ 	.word	0xffffffff


	//   ....[1]....
        /*0064*/ 	.word	0xffffffff


	//   ....[2]....
        /*0068*/ 	.word	0xffffffff


	//   ....[3]....
        /*006c*/ 	.word	0xffffffff


	//   ....[4]....
        /*0070*/ 	.word	0xffffffff


	//   ....[5]....
        /*0074*/ 	.word	0xffffffff


	//   ....[6]....
        /*0078*/ 	.word	0xffffffff


	//   ....[7]....
        /*007c*/ 	.word	0xffffffff


	//   ....[8]....
        /*0080*/ 	.word	0xffffffff


	//   ....[9]....
        /*0084*/ 	.word	0xffffffff


	//   ....[10]....
        /*0088*/ 	.word	0xffffffff


	//   ....[11]....
        /*008c*/ 	.word	0xffffffff


	//   ....[12]....
        /*0090*/ 	.word	0xffffffff


	//   ....[13]....
        /*0094*/ 	.word	0xffffffff


	//   ....[14]....
        /*0098*/ 	.word	0xffffffff


	//   ....[15]....
        /*009c*/ 	.word	0xffffffff


	//   ....[16]....
        /*00a0*/ 	.word	0xffffffff


	//   ....[17]....
        /*00a4*/ 	.word	0xffffffff


	//   ....[18]....
        /*00a8*/ 	.word	0xffffffff


	//   ....[19]....
        /*00ac*/ 	.word	0xffffffff


	//   ....[20]....
        /*00b0*/ 	.word	0xffffffff


	//   ....[21]....
        /*00b4*/ 	.word	0xffffffff


	//   ....[22]....
        /*00b8*/ 	.word	0xffffffff


	//   ....[23]....
        /*00bc*/ 	.word	0xffffffff


	//   ....[24]....
        /*00c0*/ 	.word	0xffffffff


	//   ....[25]....
        /*00c4*/ 	.word	0xffffffff


	//   ....[26]....
        /*00c8*/ 	.word	0xffffffff


	//   ....[27]....
        /*00cc*/ 	.word	0xffffffff


	//   ....[28]....
        /*00d0*/ 	.word	0xffffffff


	//   ....[29]....
        /*00d4*/ 	.word	0xffffffff


	//   ....[30]....
        /*00d8*/ 	.word	0xffffffff


	//   ....[31]....
        /*00dc*/ 	.word	0xffffffff


	//   ....[32]....
        /*00e0*/ 	.word	0xffffffff


	//   ....[33]....
        /*00e4*/ 	.word	0xffffffff


	//   ....[34]....
        /*00e8*/ 	.word	0xffffffff


	//   ....[35]....
        /*00ec*/ 	.word	0xffffffff


	//   ....[36]....
        /*00f0*/ 	.word	0xffffffff


	//   ....[37]....
        /*00f4*/ 	.word	0xffffffff


	//   ....[38]....
        /*00f8*/ 	.word	0xffffffff


	//   ....[39]....
        /*00fc*/ 	.word	0xffffffff


	//   ....[40]....
        /*0100*/ 	.word	0xffffffff


	//   ....[41]....
        /*0104*/ 	.word	0xffffffff


	//   ....[42]....
        /*0108*/ 	.word	0xffffffff


	//   ....[43]....
        /*010c*/ 	.word	0xffffffff


	//   ....[44]....
        /*0110*/ 	.word	0xffffffff


	//   ....[45]....
        /*0114*/ 	.word	0xffffffff


	//   ....[46]....
        /*0118*/ 	.word	0xffffffff


	//   ....[47]....
        /*011c*/ 	.word	0xffffffff


	//   ....[48]....
        /*0120*/ 	.word	0xffffffff


	//   ....[49]....
        /*0124*/ 	.word	0xffffffff


	//   ....[50]....
        /*0128*/ 	.word	0xffffffff


	//   ....[51]....
        /*012c*/ 	.word	0xffffffff


	//   ....[52]....
        /*0130*/ 	.word	0xffffffff


	//   ....[53]....
        /*0134*/ 	.word	0xffffffff


	//   ....[54]....
        /*0138*/ 	.word	0xffffffff


	//   ....[55]....
        /*013c*/ 	.word	0xffffffff


	//   ....[56]....
        /*0140*/ 	.word	0xffffffff


	//   ....[57]....
        /*0144*/ 	.word	0xffffffff


	//   ....[58]....
        /*0148*/ 	.word	0xffffffff


	//   ....[59]....
        /*014c*/ 	.word	0xffffffff


	//   ....[60]....
        /*0150*/ 	.word	0xffffffff


	//   ....[61]....
        /*0154*/ 	.word	0xffffffff


	//   ....[62]....
        /*0158*/ 	.word	0xffffffff


	//   ....[63]....
        /*015c*/ 	.word	0xffffffff


	//   ....[64]....
        /*0160*/ 	.word	0xffffffff


	//   ....[65]....
        /*0164*/ 	.word	0xffffffff


	//   ....[66]....
        /*0168*/ 	.word	0xffffffff


	//   ....[67]....
        /*016c*/ 	.word	0xffffffff


	//   ....[68]....
        /*0170*/ 	.word	0xffffffff


	//   ....[69]....
        /*0174*/ 	.word	0xffffffff


	//   ....[70]....
        /*0178*/ 	.word	0xffffffff


	//   ....[71]....
        /*017c*/ 	.word	0xffffffff


	//   ....[72]....
        /*0180*/ 	.word	0xffffffff


	//   ....[73]....
        /*0184*/ 	.word	0xffffffff


	//   ....[74]....
        /*0188*/ 	.word	0xffffffff


	//   ....[75]....
        /*018c*/ 	.word	0xffffffff


	//   ....[76]....
        /*0190*/ 	.word	0xffffffff


	//   ....[77]....
        /*0194*/ 	.word	0xffffffff


	//   ....[78]....
        /*0198*/ 	.word	0xffffffff


	//   ....[79]....
        /*019c*/ 	.word	0xffffffff


	//   ....[80]....
        /*01a0*/ 	.word	0xffffffff


	//   ....[81]....
        /*01a4*/ 	.word	0xffffffff


	//   ....[82]....
        /*01a8*/ 	.word	0xffffffff


	//   ....[83]....
        /*01ac*/ 	.word	0xffffffff


	//   ....[84]....
        /*01b0*/ 	.word	0xffffffff


	//   ....[85]....
        /*01b4*/ 	.word	0xffffffff


	//   ....[86]....
        /*01b8*/ 	.word	0xffffffff


	//   ....[87]....
        /*01bc*/ 	.word	0xffffffff


	//   ....[88]....
        /*01c0*/ 	.word	0xffffffff


	//   ....[89]....
        /*01c4*/ 	.word	0xffffffff


	//   ....[90]....
        /*01c8*/ 	.word	0xffffffff


	//   ....[91]....
        /*01cc*/ 	.word	0xffffffff


	//   ....[92]....
        /*01d0*/ 	.word	0xffffffff


	//   ....[93]....
        /*01d4*/ 	.word	0xffffffff


	//   ....[94]....
        /*01d8*/ 	.word	0xffffffff


	//   ....[95]....
        /*01dc*/ 	.word	0xffffffff


	//   ....[96]....
        /*01e0*/ 	.word	0xffffffff


	//   ....[97]....
        /*01e4*/ 	.word	0xffffffff


	//   ....[98]....
        /*01e8*/ 	.word	0xffffffff


	//   ....[99]....
        /*01ec*/ 	.word	0xffffffff


	//   ....[100]....
        /*01f0*/ 	.word	0xffffffff


	//   ....[101]....
        /*01f4*/ 	.word	0xffffffff


	//   ....[102]....
        /*01f8*/ 	.word	0xffffffff


	//   ....[103]....
        /*01fc*/ 	.word	0xffffffff


	//   ....[104]....
        /*0200*/ 	.word	0xffffffff


	//   ....[105]....
        /*0204*/ 	.word	0xffffffff


	//   ....[106]....
        /*0208*/ 	.word	0xffffffff


	//   ....[107]....
        /*020c*/ 	.word	0xffffffff


	//   ....[108]....
        /*0210*/ 	.word	0xffffffff


	//   ....[109]....
        /*0214*/ 	.word	0xffffffff


	//   ....[110]....
        /*0218*/ 	.word	0xffffffff


	//   ....[111]....
        /*021c*/ 	.word	0xffffffff


	//   ....[112]....
        /*0220*/ 	.word	0xffffffff


	//   ....[113]....
        /*0224*/ 	.word	0xffffffff


	//   ....[114]....
        /*0228*/ 	.word	0xffffffff


	//   ....[115]....
        /*022c*/ 	.word	0xffffffff


	//   ....[116]....
        /*0230*/ 	.word	0xffffffff


	//   ....[117]....
        /*0234*/ 	.word	0xffffffff


	//   ....[118]....
        /*0238*/ 	.word	0xffffffff


	//   ....[119]....
        /*023c*/ 	.word	0xffffffff


	//   ....[120]....
        /*0240*/ 	.word	0xffffffff


	//   ....[121]....
        /*0244*/ 	.word	0xffffffff


	//   ....[122]....
        /*0248*/ 	.word	0xffffffff


	//   ....[123]....
        /*024c*/ 	.word	0xffffffff


	//   ....[124]....
        /*0250*/ 	.word	0xffffffff


	//   ....[125]....
        /*0254*/ 	.word	0xffffffff


	//   ....[126]....
        /*0258*/ 	.word	0xffffffff


	//   ....[127]....
        /*025c*/ 	.word	0xffffffff


	//   ....[128]....
        /*0260*/ 	.word	0xffffffff


	//   ....[129]....
        /*0264*/ 	.word	0xffffffff


	//   ....[130]....
        /*0268*/ 	.word	0xffffffff


	//   ....[131]....
        /*026c*/ 	.word	0xffffffff


	//   ....[132]....
        /*0270*/ 	.word	0xffffffff


	//   ....[133]....
        /*0274*/ 	.word	0xffffffff


	//   ....[134]....
        /*0278*/ 	.word	0xffffffff


	//   ....[135]....
        /*027c*/ 	.word	0xffffffff


	//   ....[136]....
        /*0280*/ 	.word	0xffffffff


	//   ....[137]....
        /*0284*/ 	.word	0xffffffff


	//   ....[138]....
        /*0288*/ 	.word	0xffffffff


	//   ....[139]....
        /*028c*/ 	.word	0xffffffff


	//   ....[140]....
        /*0290*/ 	.word	0xffffffff


	//   ....[141]....
        /*0294*/ 	.word	0xffffffff


	//   ....[142]....
        /*0298*/ 	.word	0xffffffff


	//   ....[143]....
        /*029c*/ 	.word	0xffffffff


	//   ....[144]....
        /*02a0*/ 	.word	0xffffffff


	//   ....[145]....
        /*02a4*/ 	.word	0xffffffff


	//   ....[146]....
        /*02a8*/ 	.word	0xffffffff


	//   ....[147]....
        /*02ac*/ 	.word	0xffffffff


	//   ....[148]....
        /*02b0*/ 	.word	0xffffffff


	//   ....[149]....
        /*02b4*/ 	.word	0xffffffff


	//   ....[150]....
        /*02b8*/ 	.word	0xffffffff


	//   ....[151]....
        /*02bc*/ 	.word	0xffffffff


	//   ....[152]....
        /*02c0*/ 	.word	0xffffffff


	//   ....[153]....
        /*02c4*/ 	.word	0xffffffff


	//   ....[154]....
        /*02c8*/ 	.word	0xffffffff


	//   ....[155]....
        /*02cc*/ 	.word	0xffffffff


	//   ....[156]....
        /*02d0*/ 	.word	0xffffffff


	//   ....[157]....
        /*02d4*/ 	.word	0xffffffff


	//   ....[158]....
        /*02d8*/ 	.word	0xffffffff


	//   ....[159]....
        /*02dc*/ 	.word	0xffffffff


	//   ....[160]....
        /*02e0*/ 	.word	0xffffffff


	//   ....[161]....
        /*02e4*/ 	.word	0xffffffff


	//   ....[162]....
        /*02e8*/ 	.word	0xffffffff


	//   ....[163]....
        /*02ec*/ 	.word	0xffffffff


	//   ....[164]....
        /*02f0*/ 	.word	0xffffffff


	//   ....[165]....
        /*02f4*/ 	.word	0xffffffff


	//   ....[166]....
        /*02f8*/ 	.word	0xffffffff


	//   ....[167]....
        /*02fc*/ 	.word	0xffffffff


	//   ....[168]....
        /*0300*/ 	.word	0xffffffff


	//   ....[169]....
        /*0304*/ 	.word	0xffffffff


	//   ....[170]....
        /*0308*/ 	.word	0xffffffff


	//   ....[171]....
        /*030c*/ 	.word	0xffffffff


	//   ....[172]....
        /*0310*/ 	.word	0xffffffff


	//   ....[173]....
        /*0314*/ 	.word	0xffffffff


	//   ....[174]....
        /*0318*/ 	.word	0xffffffff


	//   ....[175]....
        /*031c*/ 	.word	0xffffffff


	//   ....[176]....
        /*0320*/ 	.word	0xffffffff


	//   ....[177]....
        /*0324*/ 	.word	0xffffffff


	//   ....[178]....
        /*0328*/ 	.word	0xffffffff


	//   ....[179]....
        /*032c*/ 	.word	0xffffffff


	//   ....[180]....
        /*0330*/ 	.word	0xffffffff


	//   ....[181]....
        /*0334*/ 	.word	0xffffffff


	//   ....[182]....
        /*0338*/ 	.word	0xffffffff


	//   ....[183]....
        /*033c*/ 	.word	0xffffffff


	//   ....[184]....
        /*0340*/ 	.word	0xffffffff


	//   ....[185]....
        /*0344*/ 	.word	0xffffffff


	//   ....[186]....
        /*0348*/ 	.word	0xffffffff


	//   ....[187]....
        /*034c*/ 	.word	0xffffffff


	//   ....[188]....
        /*0350*/ 	.word	0xffffffff


	//   ....[189]....
        /*0354*/ 	.word	0xffffffff


	//   ....[190]....
        /*0358*/ 	.word	0xffffffff


	//   ....[191]....
        /*035c*/ 	.word	0xffffffff


	//   ....[192]....
        /*0360*/ 	.word	0xffffffff


	//   ....[193]....
        /*0364*/ 	.word	0xffffffff


	//   ....[194]....
        /*0368*/ 	.word	0xffffffff


	//   ....[195]....
        /*036c*/ 	.word	0xffffffff


	//   ....[196]....
        /*0370*/ 	.word	0xffffffff


	//   ....[197]....
        /*0374*/ 	.word	0x0500000f


	//   ....[198]....
        /*0378*/ 	.word	0x0500000f


	//   ....[199]....
        /*037c*/ 	.word	0x0500000f


	//   ....[200]....
        /*0380*/ 	.word	0x0500000f


	//   ....[201]....
        /*0384*/ 	.word	0x0500000f


	//   ....[202]....
        /*0388*/ 	.word	0x0500000f


	//   ....[203]....
        /*038c*/ 	.word	0x0500000f


	//   ....[204]....
        /*0390*/ 	.word	0x0500000f


	//   ....[205]....
        /*0394*/ 	.word	0x0500000f


	//   ....[206]....
        /*0398*/ 	.word	0x0500000f


	//   ....[207]....
        /*039c*/ 	.word	0x0500000f


	//   ....[208]....
        /*03a0*/ 	.word	0x0500000f


	//   ....[209]....
        /*03a4*/ 	.word	0x0500000f


	//   ....[210]....
        /*03a8*/ 	.word	0x0500000f


	//   ....[211]....
        /*03ac*/ 	.word	0x0500000f


	//   ....[212]....
        /*03b0*/ 	.word	0x0500000f


	//   ....[213]....
        /*03b4*/ 	.word	0x0500000f


	//   ....[214]....
        /*03b8*/ 	.word	0x0500000f


	//   ....[215]....
        /*03bc*/ 	.word	0x0500000f


	//   ....[216]....
        /*03c0*/ 	.word	0x0500000f


	//   ....[217]....
        /*03c4*/ 	.word	0x0500000f


	//   ....[218]....
        /*03c8*/ 	.word	0x0500000f


	//   ....[219]....
        /*03cc*/ 	.word	0x0500000f


	//   ....[220]....
        /*03d0*/ 	.word	0x0500000f


	//   ....[221]....
        /*03d4*/ 	.word	0x0500000f


	//   ....[222]....
        /*03d8*/ 	.word	0x0500000f


	//   ....[223]....
        /*03dc*/ 	.word	0x0500000f


	//   ....[224]....
        /*03e0*/ 	.word	0x0500000f


	//   ....[225]....
        /*03e4*/ 	.word	0x0500000f


	//   ....[226]....
        /*03e8*/ 	.word	0x0500000f


	//   ....[227]....
        /*03ec*/ 	.word	0x0500000f


	//   ....[228]....
        /*03f0*/ 	.word	0x0500000f


	//   ....[229]....
        /*03f4*/ 	.word	0x0500000f


	//   ....[230]....
        /*03f8*/ 	.word	0x0500000f


	//   ....[231]....
        /*03fc*/ 	.word	0x0500000f


	//   ....[232]....
        /*0400*/ 	.word	0x0500000f


	//   ....[233]....
        /*0404*/ 	.word	0x0500000f


	//   ....[234]....
        /*0408*/ 	.word	0x0500000f


	//   ....[235]....
        /*040c*/ 	.word	0x0500000f


	//   ....[236]....
        /*0410*/ 	.word	0x0500000f


	//   ....[237]....
        /*0414*/ 	.word	0x0500000f


	//   ....[238]....
        /*0418*/ 	.word	0x0500000f


	//   ....[239]....
        /*041c*/ 	.word	0x0500000f


	//   ....[240]....
        /*0420*/ 	.word	0x0500000f


	//   ....[241]....
        /*0424*/ 	.word	0x0500000f


	//   ....[242]....
        /*0428*/ 	.word	0x0500000f


	//   ....[243]....
        /*042c*/ 	.word	0x0500000f


	//   ....[244]....
        /*0430*/ 	.word	0x0500000f


	//   ....[245]....
        /*0434*/ 	.word	0x0500000f


	//   ....[246]....
        /*0438*/ 	.word	0x0500000f


	//   ....[247]....
        /*043c*/ 	.word	0x0500000f


	//   ....[248]....
        /*0440*/ 	.word	0x0500000f


	//   ....[249]....
        /*0444*/ 	.word	0x0500000f


	//   ....[250]....
        /*0448*/ 	.word	0x0500000f


	//   ....[251]....
        /*044c*/ 	.word	0x0500000f


	//   ....[252]....
        /*0450*/ 	.word	0x0500000f


	//   ....[253]....
        /*0454*/ 	.word	0x0500000f


	//   ....[254]....
        /*0458*/ 	.word	0x0500000f


	//   ....[255]....
        /*045c*/ 	.word	0x0500000f


	//   ....[0]....
        /*0460*/ 	.word	0x0500000f


	//   ....[1]....
        /*0464*/ 	.word	0x0500000f


	//   ....[2]....
        /*0468*/ 	.word	0x0500000f


	//   ....[3]....
        /*046c*/ 	.word	0x0500000f


	//   ....[4]....
        /*0470*/ 	.word	0x0500000f


	//   ....[5]....
        /*0474*/ 	.word	0x0500000f


	//   ....[6]....
        /*0478*/ 	.word	0x0500000f


	//   ....[7]....
        /*047c*/ 	.word	0x0500000f


	//   ....[8]....
        /*0480*/ 	.word	0x0500000f


	//   ....[9]....
        /*0484*/ 	.word	0x0500000f


	//   ....[10]....
        /*0488*/ 	.word	0x0500000f


	//   ....[11]....
        /*048c*/ 	.word	0x0500000f


	//   ....[12]....
        /*0490*/ 	.word	0x0500000f


	//   ....[13]....
        /*0494*/ 	.word	0x0500000f


	//   ....[14]....
        /*0498*/ 	.word	0x0500000f


	//   ....[15]....
        /*049c*/ 	.word	0x0500000f


	//   ....[16]....
        /*04a0*/ 	.word	0x0500000f


	//   ....[17]....
        /*04a4*/ 	.word	0x0500000f


	//   ....[18]....
        /*04a8*/ 	.word	0x0500000f


	//   ....[19]....
        /*04ac*/ 	.word	0x0500000f


	//   ....[20]....
        /*04b0*/ 	.word	0x0500000f


	//   ....[21]....
        /*04b4*/ 	.word	0x0500000f


	//   ....[22]....
        /*04b8*/ 	.word	0x0500000f


	//   ....[23]....
        /*04bc*/ 	.word	0x0500000f


	//   ....[24]....
        /*04c0*/ 	.word	0x0500000f


	//   ....[25]....
        /*04c4*/ 	.word	0x0500000f


	//   ....[26]....
        /*04c8*/ 	.word	0x0500000f


	//   ....[27]....
        /*04cc*/ 	.word	0x0500000f


	//   ....[28]....
        /*04d0*/ 	.word	0x0500000f


	//   ....[29]....
        /*04d4*/ 	.word	0x0500000f


	//   ....[30]....
        /*04d8*/ 	.word	0x0500000f


	//   ....[31]....
        /*04dc*/ 	.word	0x0500000f


	//   ....[32]....
        /*04e0*/ 	.word	0x0500000f


	//   ....[33]....
        /*04e4*/ 	.word	0x0500000f


	//   ....[34]....
        /*04e8*/ 	.word	0x0500000f


	//   ....[35]....
        /*04ec*/ 	.word	0x0500000f


	//   ....[36]....
        /*04f0*/ 	.word	0x0500000f


	//   ....[37]....
        /*04f4*/ 	.word	0x0500000f


	//----- nvinfo : EIATTR_COOP_GROUP_INSTR_OFFSETS
	.align		4
.L_261:
        /*04f8*/ 	.byte	0x04, 0x28
        /*04fa*/ 	.short	(.L_263 - .L_262)


	//   ....[0]....
.L_262:
        /*04fc*/ 	.word	0x00000080


	//   ....[1]....
        /*0500*/ 	.word	0x00000090


	//   ....[2]....
        /*0504*/ 	.word	0x000002d0


	//   ....[3]....
        /*0508*/ 	.word	0x00000430


	//   ....[4]....
        /*050c*/ 	.word	0x00000550


	//   ....[5]....
        /*0510*/ 	.word	0x000006b0


	//   ....[6]....
        /*0514*/ 	.word	0x000011a0


	//   ....[7]....
        /*0518*/ 	.word	0x00002480


	//   ....[8]....
        /*051c*/ 	.word	0x00003170


	//   ....[9]....
        /*0520*/ 	.word	0x000032c0


	//   ....[10]....
        /*0524*/ 	.word	0x00003340


	//   ....[11]....
        /*0528*/ 	.word	0x000040c0


	//   ....[12]....
        /*052c*/ 	.word	0x00004120


	//   ....[13]....
        /*0530*/ 	.word	0x00006200


	//   ....[14]....
        /*0534*/ 	.word	0x00006740


	//   ....[15]....
        /*0538*/ 	.word	0x00007110


	//   ....[16]....
        /*053c*/ 	.word	0x00007210


	//   ....[17]....
        /*0540*/ 	.word	0x00007e30


	//   ....[18]....
        /*0544*/ 	.word	0x00007e90


	//   ....[19]....
        /*0548*/ 	.word	0x0000ae10


	//   ....[20]....
        /*054c*/ 	.word	0x0000ae40


	//   ....[21]....
        /*0550*/ 	.word	0x0000ae60


	//   ....[22]....
        /*0554*/ 	.word	0x0000ae80


	//   ....[23]....
        /*0558*/ 	.word	0x0000c970


	//   ....[24]....
        /*055c*/ 	.word	0x0000c980


	//   ....[25]....
        /*0560*/ 	.word	0x0000ca00


	//   ....[26]....
        /*0564*/ 	.word	0x0000ca10


	//   ....[27]....
        /*0568*/ 	.word	0x0000d890


	//   ....[28]....
        /*056c*/ 	.word	0x0000d8a0


	//   ....[29]....
        /*0570*/ 	.word	0x0000d8b0


	//   ....[30]....
        /*0574*/ 	.word	0x0000d8d0


	//   ....[31]....
        /*0578*/ 	.word	0x0000d8e0


	//   ....[32]....
        /*057c*/ 	.word	0x0000d8f0


	//   ....[33]....
        /*0580*/ 	.word	0x0000d900


	//   ....[34]....
        /*0584*/ 	.word	0x0000d920


	//   ....[35]....
        /*0588*/ 	.word	0x0000d930


	//   ....[36]....
        /*058c*/ 	.word	0x0000d940


	//   ....[37]....
        /*0590*/ 	.word	0x0000d950


	//   ....[38]....
        /*0594*/ 	.word	0x0000d960


	//   ....[39]....
        /*0598*/ 	.word	0x0000d970


	//   ....[40]....
        /*059c*/ 	.word	0x0000d990


	//   ....[41]....
        /*05a0*/ 	.word	0x0000d9a0


	//   ....[42]....
        /*05a4*/ 	.word	0x0000d9b0


	//   ....[43]....
        /*05a8*/ 	.word	0x0000d9c0


	//   ....[44]....
        /*05ac*/ 	.word	0x0000d9d0


	//   ....[45]....
        /*05b0*/ 	.word	0x0000d9e0


	//   ....[46]....
        /*05b4*/ 	.word	0x0000d9f0


	//   ....[47]....
        /*05b8*/ 	.word	0x0000da00


	//   ....[48]....
        /*05bc*/ 	.word	0x0000da10


	//   ....[49]....
        /*05c0*/ 	.word	0x0000da20


	//   ....[50]....
        /*05c4*/ 	.word	0x0000da30


	//   ....[51]....
        /*05c8*/ 	.word	0x0000da40


	//   ....[52]....
        /*05cc*/ 	.word	0x0000da50


	//   ....[53]....
        /*05d0*/ 	.word	0x0000da60


	//   ....[54]....
        /*05d4*/ 	.word	0x0000da70


	//   ....[55]....
        /*05d8*/ 	.word	0x0000da90


	//   ....[56]....
        /*05dc*/ 	.word	0x0000daa0


	//   ....[57]....
        /*05e0*/ 	.word	0x0000dab0


	//   ....[58]....
        /*05e4*/ 	.word	0x0000dac0


	//   ....[59]....
        /*05e8*/ 	.word	0x0000dad0


	//   ....[60]....
        /*05ec*/ 	.word	0x0000daf0


	//   ....[61]....
        /*05f0*/ 	.word	0x0000db00


	//   ....[62]....
        /*05f4*/ 	.word	0x0000db20


	//   ....[63]....
        /*05f8*/ 	.word	0x0000db30


	//   ....[64]....
        /*05fc*/ 	.word	0x0000db40


	//   ....[65]....
        /*0600*/ 	.word	0x0000db50


	//   ....[66]....
        /*0604*/ 	.word	0x0000db70


	//   ....[67]....
        /*0608*/ 	.word	0x0000db80


	//   ....[68]....
        /*060c*/ 	.word	0x0000db90


	//   ....[69]....
        /*0610*/ 	.word	0x0000dba0


	//   ....[70]....
        /*0614*/ 	.word	0x0000dbb0


	//   ....[71]....
        /*0618*/ 	.word	0x0000dbc0


	//   ....[72]....
        /*061c*/ 	.word	0x0000dbd0


	//   ....[73]....
        /*0620*/ 	.word	0x0000dbe0


	//   ....[74]....
        /*0624*/ 	.word	0x0000dc00


	//   ....[75]....
        /*0628*/ 	.word	0x0000dc30


	//   ....[76]....
        /*062c*/ 	.word	0x0000dc60


	//   ....[77]....
        /*0630*/ 	.word	0x0000dc90


	//   ....[78]....
        /*0634*/ 	.word	0x0000dcc0


	//   ....[79]....
        /*0638*/ 	.word	0x0000dcf0


	//   ....[80]....
        /*063c*/ 	.word	0x0000dd10


	//   ....[81]....
        /*0640*/ 	.word	0x0000dd20


	//   ....[82]....
        /*0644*/ 	.word	0x0000dd30


	//   ....[83]....
        /*0648*/ 	.word	0x0000dd40


	//   ....[84]....
        /*064c*/ 	.word	0x0000dd50


	//   ....[85]....
        /*0650*/ 	.word	0x0000dd80


	//   ....[86]....
        /*0654*/ 	.word	0x0000ddb0


	//   ....[87]....
        /*0658*/ 	.word	0x0000dde0


	//   ....[88]....
        /*065c*/ 	.word	0x0000ddf0


	//   ....[89]....
        /*0660*/ 	.word	0x0000de00


	//   ....[90]....
        /*0664*/ 	.word	0x0000de10


	//   ....[91]....
        /*0668*/ 	.word	0x0000e280


	//   ....[92]....
        /*066c*/ 	.word	0x0000e2c0


	//   ....[93]....
        /*0670*/ 	.word	0x0000e300


	//   ....[94]....
        /*0674*/ 	.word	0x0000e330


	//   ....[95]....
        /*0678*/ 	.word	0x0000e370


	//   ....[96]....
        /*067c*/ 	.word	0x0000e3a0


	//   ....[97]....
        /*0680*/ 	.word	0x0000ea70


	//   ....[98]....
        /*0684*/ 	.word	0x0000eaa0


	//   ....[99]....
        /*0688*/ 	.word	0x0000f5f0


	//   ....[100]....
        /*068c*/ 	.word	0x00010bb0


	//   ....[101]....
        /*0690*/ 	.word	0x00010bf0


	//   ....[102]....
        /*0694*/ 	.word	0x00010c20


	//   ....[103]....
        /*0698*/ 	.word	0x00010c50


	//   ....[104]....
        /*069c*/ 	.word	0x00010c60


	//   ....[105]....
        /*06a0*/ 	.word	0x00010c70


	//   ....[106]....
        /*06a4*/ 	.word	0x00010c90


	//   ....[107]....
        /*06a8*/ 	.word	0x00010ce0


	//   ....[108]....
        /*06ac*/ 	.word	0x00010d00


	//   ....[109]....
        /*06b0*/ 	.word	0x00010d40


	//   ....[110]....
        /*06b4*/ 	.word	0x00010d60


	//   ....[111]....
        /*06b8*/ 	.word	0x00010da0


	//   ....[112]....
        /*06bc*/ 	.word	0x00010dc0


	//   ....[113]....
        /*06c0*/ 	.word	0x00010e00


	//   ....[114]....
        /*06c4*/ 	.word	0x00010e20


	//   ....[115]....
        /*06c8*/ 	.word	0x00010e50


	//   ....[116]....
        /*06cc*/ 	.word	0x00010e70


	//   ....[117]....
        /*06d0*/ 	.word	0x00010e90


	//   ....[118]....
        /*06d4*/ 	.word	0x00010ec0


	//   ....[119]....
        /*06d8*/ 	.word	0x00010ee0


	//   ....[120]....
        /*06dc*/ 	.word	0x000113f0


	//   ....[121]....
        /*06e0*/ 	.word	0x00011420


	//   ....[122]....
        /*06e4*/ 	.word	0x000114b0


	//   ....[123]....
        /*06e8*/ 	.word	0x000114e0


	//   ....[124]....
        /*06ec*/ 	.word	0x00011500


	//   ....[125]....
        /*06f0*/ 	.word	0x00011540


	//   ....[126]....
        /*06f4*/ 	.word	0x00011570


	//   ....[127]....
        /*06f8*/ 	.word	0x000115c0


	//   ....[128]....
        /*06fc*/ 	.word	0x000115f0


	//   ....[129]....
        /*0700*/ 	.word	0x00011610


	//   ....[130]....
        /*0704*/ 	.word	0x00011670


	//   ....[131]....
        /*0708*/ 	.word	0x00011690


	//   ....[132]....
        /*070c*/ 	.word	0x000116e0


	//   ....[133]....
        /*0710*/ 	.word	0x00011700


	//   ....[134]....
        /*0714*/ 	.word	0x00011750


	//   ....[135]....
        /*0718*/ 	.word	0x00011770


	//   ....[136]....
        /*071c*/ 	.word	0x000117b0


	//   ....[137]....
        /*0720*/ 	.word	0x000117d0


	//   ....[138]....
        /*0724*/ 	.word	0x00011820


	//   ....[139]....
        /*0728*/ 	.word	0x00011850


	//   ....[140]....
        /*072c*/ 	.word	0x00011df0


	//   ....[141]....
        /*0730*/ 	.word	0x00011e20


	//   ....[142]....
        /*0734*/ 	.word	0x00011e50


	//   ....[143]....
        /*0738*/ 	.word	0x00011e80


	//   ....[144]....
        /*073c*/ 	.word	0x00011ee0


	//   ....[145]....
        /*0740*/ 	.word	0x00011f30


	//   ....[146]....
        /*0744*/ 	.word	0x00011f60


	//   ....[147]....
        /*0748*/ 	.word	0x00011f80


	//   ....[148]....
        /*074c*/ 	.word	0x00011fe0


	//   ....[149]....
        /*0750*/ 	.word	0x00012000


	//   ....[150]....
        /*0754*/ 	.word	0x00012060


	//   ....[151]....
        /*0758*/ 	.word	0x00012070


	//   ....[152]....
        /*075c*/ 	.word	0x000120a0


	//   ....[153]....
        /*0760*/ 	.word	0x000120d0


	//   ....[154]....
        /*0764*/ 	.word	0x00012130


	//   ....[155]....
        /*0768*/ 	.word	0x00012160


	//   ....[156]....
        /*076c*/ 	.word	0x000129d0


	//   ....[157]....
        /*0770*/ 	.word	0x000129f0


	//   ....[158]....
        /*0774*/ 	.word	0x00012a00


	//   ....[159]....
        /*0778*/ 	.word	0x00012a10


	//   ....[160]....
        /*077c*/ 	.word	0x00012a20


	//   ....[161]....
        /*0780*/ 	.word	0x00012a70


	//   ....[162]....
        /*0784*/ 	.word	0x00012a90


	//   ....[163]....
        /*0788*/ 	.word	0x00012ab0


	//   ....[164]....
        /*078c*/ 	.word	0x00012ac0


	//   ....[165]....
        /*0790*/ 	.word	0x00012b00


	//   ....[166]....
        /*0794*/ 	.word	0x00012b10


	//   ....[167]....
        /*0798*/ 	.word	0x00012b50


	//   ....[168]....
        /*079c*/ 	.word	0x00012b60


	//   ....[169]....
        /*07a0*/ 	.word	0x00012ba0


	//   ....[170]....
        /*07a4*/ 	.word	0x00012bb0


	//   ....[171]....
        /*07a8*/ 	.word	0x00012bf0


	//   ....[172]....
        /*07ac*/ 	.word	0x00012c00


	//   ....[173]....
        /*07b0*/ 	.word	0x00012c10


	//   ....[174]....
        /*07b4*/ 	.word	0x00012c50


	//   ....[175]....
        /*07b8*/ 	.word	0x00012c70


	//   ....[176]....
        /*07bc*/ 	.word	0x00013050


	//   ....[177]....
        /*07c0*/ 	.word	0x00013070


	//   ....[178]....
        /*07c4*/ 	.word	0x00013090


	//   ....[179]....
        /*07c8*/ 	.word	0x000130a0


	//   ....[180]....
        /*07cc*/ 	.word	0x000130b0


	//   ....[181]....
        /*07d0*/ 	.word	0x000130c0


	//   ....[182]....
        /*07d4*/ 	.word	0x000130e0


	//   ....[183]....
        /*07d8*/ 	.word	0x000130f0


	//   ....[184]....
        /*07dc*/ 	.word	0x00013130


	//   ....[185]....
        /*07e0*/ 	.word	0x00013150


	//   ....[186]....
        /*07e4*/ 	.word	0x00013180


	//   ....[187]....
        /*07e8*/ 	.word	0x000131a0


	//   ....[188]....
        /*07ec*/ 	.word	0x000131d0


	//   ....[189]....
        /*07f0*/ 	.word	0x000131f0


	//   ....[190]....
        /*07f4*/ 	.word	0x00013210


	//   ....[191]....
        /*07f8*/ 	.word	0x00013230


	//   ....[192]....
        /*07fc*/ 	.word	0x00013250


	//   ....[193]....
        /*0800*/ 	.word	0x00013280


	//   ....[194]....
        /*0804*/ 	.word	0x00013320


	//   ....[195]....
        /*0808*/ 	.word	0x00013340


	//   ....[196]....
        /*080c*/ 	.word	0x000142e0


	//   ....[197]....
        /*0810*/ 	.word	0x000148a0


	//   ....[198]....
        /*0814*/ 	.word	0x00014990


	//   ....[199]....
        /*0818*/ 	.word	0x00014a70


	//   ....[200]....
        /*081c*/ 	.word	0x00014ae0


	//   ....[201]....
        /*0820*/ 	.word	0x00014b90


	//   ....[202]....
        /*0824*/ 	.word	0x00014c20


	//   ....[203]....
        /*0828*/ 	.word	0x00014cc0


	//   ....[204]....
        /*082c*/ 	.word	0x00014d40


	//   ....[205]....
        /*0830*/ 	.word	0x00014de0


	//   ....[206]....
        /*0834*/ 	.word	0x00014e70


	//   ....[207]....
        /*0838*/ 	.word	0x00014f10


	//   ....[208]....
        /*083c*/ 	.word	0x00014f90


	//   ....[209]....
        /*0840*/ 	.word	0x00015030


	//   ....[210]....
        /*0844*/ 	.word	0x000150c0


	//   ....[211]....
        /*0848*/ 	.word	0x00015160


	//   ....[212]....
        /*084c*/ 	.word	0x000151e0


	//   ....[213]....
        /*0850*/ 	.word	0x00015280


	//   ....[214]....
        /*0854*/ 	.word	0x00015310


	//   ....[215]....
        /*0858*/ 	.word	0x000153b0


	//   ....[216]....
        /*085c*/ 	.word	0x00015430


	//   ....[217]....
        /*0860*/ 	.word	0x00015510


	//   ....[218]....
        /*0864*/ 	.word	0x00015680


	//   ....[219]....
        /*0868*/ 	.word	0x00015750


	//   ....[220]....
        /*086c*/ 	.word	0x00015830


	//   ....[221]....
        /*0870*/ 	.word	0x00015880


	//   ....[222]....
        /*0874*/ 	.word	0x00015950


	//   ....[223]....
        /*0878*/ 	.word	0x000159a0


	//   ....[224]....
        /*087c*/ 	.word	0x00015a90


	//   ....[225]....
        /*0880*/ 	.word	0x00015ae0


	//   ....[226]....
        /*0884*/ 	.word	0x00015bd0


	//   ....[227]....
        /*0888*/ 	.word	0x00015c20


	//   ....[228]....
        /*088c*/ 	.word	0x00015c90


	//   ....[229]....
        /*0890*/ 	.word	0x00015d50


	//   ....[230]....
        /*0894*/ 	.word	0x00015dd0


	//   ....[231]....
        /*0898*/ 	.word	0x00015e70


	//   ....[232]....
        /*089c*/ 	.word	0x00015ef0


	//   ....[233]....
        /*08a0*/ 	.word	0x00015f90


	//   ....[234]....
        /*08a4*/ 	.word	0x00015ff0


	//   ....[235]....
        /*08a8*/ 	.word	0x000160b0


	//   ....[236]....
        /*08ac*/ 	.word	0x00016110


	//   ....[237]....
        /*08b0*/ 	.word	0x000161d0


	//   ....[238]....
        /*08b4*/ 	.word	0x00016260


	//   ....[239]....
        /*08b8*/ 	.word	0x000162d0


	//   ....[240]....
        /*08bc*/ 	.word	0x00016380


	//   ....[241]....
        /*08c0*/ 	.word	0x00016420


	//   ....[242]....
        /*08c4*/ 	.word	0x00016480


	//   ....[243]....
        /*08c8*/ 	.word	0x00016570


	//   ....[244]....
        /*08cc*/ 	.word	0x000165e0


	//   ....[245]....
        /*08d0*/ 	.word	0x000166b0


	//   ....[246]....
        /*08d4*/ 	.word	0x00016710


	//   ....[247]....
        /*08d8*/ 	.word	0x000167d0


	//   ....[248]....
        /*08dc*/ 	.word	0x00016830


	//   ....[249]....
        /*08e0*/ 	.word	0x000168f0


	//   ....[250]....
        /*08e4*/ 	.word	0x00016950


	//   ....[251]....
        /*08e8*/ 	.word	0x00016a00


	//   ....[252]....
        /*08ec*/ 	.word	0x00016a80


	//   ....[253]....
        /*08f0*/ 	.word	0x00016b40


	//   ....[254]....
        /*08f4*/ 	.word	0x00016c80


	//   ....[255]....
        /*08f8*/ 	.word	0x00016d20


	//   ....[0]....
        /*08fc*/ 	.word	0x00016d80


	//   ....[1]....
        /*0900*/ 	.word	0x00016e30


	//   ....[2]....
        /*0904*/ 	.word	0x00016ec0


	//   ....[3]....
        /*0908*/ 	.word	0x00016f50


	//   ....[4]....
        /*090c*/ 	.word	0x00016fb0


	//   ....[5]....
        /*0910*/ 	.word	0x00017060


	//   ....[6]....
        /*0914*/ 	.word	0x000170c0


	//   ....[7]....
        /*0918*/ 	.word	0x00017170


	//   ....[8]....
        /*091c*/ 	.word	0x000171d0


	//   ....[9]....
        /*0920*/ 	.word	0x00017280


	//   ....[10]....
        /*0924*/ 	.word	0x000172e0


	//   ....[11]....
        /*0928*/ 	.word	0x00017390


	//   ....[12]....
        /*092c*/ 	.word	0x000173f0


	//   ....[13]....
        /*0930*/ 	.word	0x000174a0


	//   ....[14]....
        /*0934*/ 	.word	0x00017530


	//   ....[15]....
        /*0938*/ 	.word	0x000175c0


	//   ....[16]....
        /*093c*/ 	.word	0x00017620


	//   ....[17]....
        /*0940*/ 	.word	0x000176d0


	//   ....[18]....
        /*0944*/ 	.word	0x000177b0


	//   ....[19]....
        /*0948*/ 	.word	0x00017850


	//   ....[20]....
        /*094c*/ 	.word	0x000178c0


	//   ....[21]....
        /*0950*/ 	.word	0x00017960


	//   ....[22]....
        /*0954*/ 	.word	0x000179c0


	//   ....[23]....
        /*0958*/ 	.word	0x00017a60


	//   ....[24]....
        /*095c*/ 	.word	0x00017ac0


	//   ....[25]....
        /*0960*/ 	.word	0x00017b70


	//   ....[26]....
        /*0964*/ 	.word	0x00017bd0


	//   ....[27]....
        /*0968*/ 	.word	0x00017c70


	//   ....[28]....
        /*096c*/ 	.word	0x00017cd0


	//   ....[29]....
        /*0970*/ 	.word	0x00017d80


	//   ....[30]....
        /*0974*/ 	.word	0x00017de0


	//   ....[31]....
        /*0978*/ 	.word	0x00017e80


	//   ....[32]....
        /*097c*/ 	.word	0x00017ee0


	//   ....[33]....
        /*0980*/ 	.word	0x00017f90


	//   ....[34]....
        /*0984*/ 	.word	0x00018020


	//   ....[35]....
        /*0988*/ 	.word	0x000180b0


	//   ....[36]....
        /*098c*/ 	.word	0x00018110


	//   ....[37]....
        /*0990*/ 	.word	0x000181b0


	//----- nvinfo : EIATTR_REG_RECONFIG
	.align		4
.L_263:
        /*0994*/ 	.byte	0x01, 0x54
	.zero		2


	//----- nvinfo : EIATTR_SYSCALL_OFFSETS
	.align		4
        /*0998*/ 	.byte	0x04, 0x46
        /*099a*/ 	.short	(.L_265 - .L_264)


	//   ....[0]....
.L_264:
        /*099c*/ 	.word	0x00001360


	//   ....[1]....
        /*09a0*/ 	.word	0x0000fe40


	//   ....[2]....
        /*09a4*/ 	.word	0x0000ff80


	//   ....[3]....
        /*09a8*/ 	.word	0x000100c0


	//   ....[4]....
        /*09ac*/ 	.word	0x000101e0


	//   ....[5]....
        /*09b0*/ 	.word	0x00011b60


	//----- nvinfo : EIATTR_MBARRIER_INSTR_OFFSETS
	.align		4
.L_265:
        /*09b4*/ 	.byte	0x04, 0x39
        /*09b6*/ 	.short	(.L_267 - .L_266)


	//   ....[0]....
.L_266:
        /*09b8*/ 	.word	0x00000180
        /*09bc*/ 	.word	0x000000ff
        /*09c0*/ 	.word	0x00022800
        /*09c4*/ 	.short	0x0100
        /*09c6*/ 	.byte	0x08
	.zero		1


	//   ....[1]....
        /*09c8*/ 	.word	0x00000190
        /*09cc*/ 	.word	0x000000ff
        /*09d0*/ 	.word	0x00022820
        /*09d4*/ 	.short	0x0100
        /*09d6*/ 	.byte	0x08
	.zero		1


	//   ....[2]....
        /*09d8*/ 	.word	0x00000280
        /*09dc*/ 	.word	0x000000ff
        /*09e0*/ 	.word	0x00022830
        /*09e4*/ 	.short	0x0100
        /*09e6*/ 	.byte	0x08
	.zero		1


	//   ....[3]....
        /*09e8*/ 	.word	0x00000290
        /*09ec*/ 	.word	0x000000ff
        /*09f0*/ 	.word	0x00022840
        /*09f4*/ 	.short	0x0100
        /*09f6*/ 	.byte	0x08
	.zero		1


	//   ....[4]....
        /*09f8*/ 	.word	0x000002a0
        /*09fc*/ 	.word	0x000000ff
        /*0a00*/ 	.word	0x00022838
        /*0a04*/ 	.short	0x0100
        /*0a06*/ 	.byte	0x08
	.zero		1


	//   ....[5]....
        /*0a08*/ 	.word	0x000002b0
        /*0a0c*/ 	.word	0x000000ff
        /*0a10*/ 	.word	0x00022848
        /*0a14*/ 	.short	0x0100
        /*0a16*/ 	.byte	0x08
	.zero		1


	//   ....[6]....
        /*0a18*/ 	.word	0x000003e0
        /*0a1c*/ 	.word	0x000000ff
        /*0a20*/ 	.word	0x00022850
        /*0a24*/ 	.short	0x0100
        /*0a26*/ 	.byte	0x08
	.zero		1


	//   ....[7]....
        /*0a28*/ 	.word	0x000003f0
        /*0a2c*/ 	.word	0x000000ff
        /*0a30*/ 	.word	0x00022860
        /*0a34*/ 	.short	0x0100
        /*0a36*/ 	.byte	0x08
	.zero		1


	//   ....[8]....
        /*0a38*/ 	.word	0x00000400
        /*0a3c*/ 	.word	0x000000ff
        /*0a40*/ 	.word	0x00022858
        /*0a44*/ 	.short	0x0100
        /*0a46*/ 	.byte	0x08
	.zero		1


	//   ....[9]....
        /*0a48*/ 	.word	0x00000410
        /*0a4c*/ 	.word	0x000000ff
        /*0a50*/ 	.word	0x00022868
        /*0a54*/ 	.short	0x0100
        /*0a56*/ 	.byte	0x08
	.zero		1


	//   ....[10]....
        /*0a58*/ 	.word	0x00000500
        /*0a5c*/ 	.word	0x000000ff
        /*0a60*/ 	.word	0x00022870
        /*0a64*/ 	.short	0x0100
        /*0a66*/ 	.byte	0x06
	.zero		1


	//   ....[11]....
        /*0a68*/ 	.word	0x00000510
        /*0a6c*/ 	.word	0x000000ff
        /*0a70*/ 	.word	0x00022880
        /*0a74*/ 	.short	0x0100
        /*0a76*/ 	.byte	0x06
	.zero		1


	//   ....[12]....
        /*0a78*/ 	.word	0x00000520
        /*0a7c*/ 	.word	0x000000ff
        /*0a80*/ 	.word	0x00022878
        /*0a84*/ 	.short	0x0100
        /*0a86*/ 	.byte	0x06
	.zero		1


	//   ....[13]....
        /*0a88*/ 	.word	0x00000530
        /*0a8c*/ 	.word	0x000000ff
        /*0a90*/ 	.word	0x00022888
        /*0a94*/ 	.short	0x0100
        /*0a96*/ 	.byte	0x06
	.zero		1


	//   ....[14]....
        /*0a98*/ 	.word	0x00000660
        /*0a9c*/ 	.word	0x000000ff
        /*0aa0*/ 	.word	0x00022890
        /*0aa4*/ 	.short	0x0100
        /*0aa6*/ 	.byte	0x08
	.zero		1


	//   ....[15]....
        /*0aa8*/ 	.word	0x00000670
        /*0aac*/ 	.word	0x000000ff
        /*0ab0*/ 	.word	0x000228a0
        /*0ab4*/ 	.short	0x0100
        /*0ab6*/ 	.byte	0x08
	.zero		1


	//   ....[16]....
        /*0ab8*/ 	.word	0x00000680
        /*0abc*/ 	.word	0x000000ff
        /*0ac0*/ 	.word	0x00022898
        /*0ac4*/ 	.short	0x0100
        /*0ac6*/ 	.byte	0x08
	.zero		1


	//   ....[17]....
        /*0ac8*/ 	.word	0x00000690
        /*0acc*/ 	.word	0x000000ff
        /*0ad0*/ 	.word	0x000228a8
        /*0ad4*/ 	.short	0x0100
        /*0ad6*/ 	.byte	0x08
	.zero		1


	//   ....[18]....
        /*0ad8*/ 	.word	0x000007d0
        /*0adc*/ 	.word	0x000000ff
        /*0ae0*/ 	.word	0x000228b0
        /*0ae4*/ 	.short	0x0100
        /*0ae6*/ 	.byte	0x08
	.zero		1


	//   ....[19]....
        /*0ae8*/ 	.word	0x000007e0
        /*0aec*/ 	.word	0x000000ff
        /*0af0*/ 	.word	0x000228c0
        /*0af4*/ 	.short	0x0100
        /*0af6*/ 	.byte	0x08
	.zero		1


	//   ....[20]....
        /*0af8*/ 	.word	0x000007f0
        /*0afc*/ 	.word	0x000000ff
        /*0b00*/ 	.word	0x000228b8
        /*0b04*/ 	.short	0x0100
        /*0b06*/ 	.byte	0x08
	.zero		1


	//   ....[21]....
        /*0b08*/ 	.word	0x00000800
        /*0b0c*/ 	.word	0x000000ff
        /*0b10*/ 	.word	0x000228c8
        /*0b14*/ 	.short	0x0100
        /*0b16*/ 	.byte	0x08
	.zero		1


	//   ....[22]....
        /*0b18*/ 	.word	0x00001630
        /*0b1c*/ 	.word	0x000000ff
        /*0b20*/ 	.word	0x00022800
        /*0b24*/ 	.short	0x010a
        /*0b26*/ 	.byte	0x29
	.zero		1


	//   ....[23]....
        /*0b28*/ 	.word	0x000016c0
        /*0b2c*/ 	.word	0x000000ff
        /*0b30*/ 	.word	0x00022830
        /*0b34*/ 	.short	0x010a
        /*0b36*/ 	.byte	0x29
	.zero		1


	//   ....[24]....
        /*0b38*/ 	.word	0x00001720
        /*0b3c*/ 	.word	0x000000ff
        /*0b40*/ 	.word	0x00022830
        /*0b44*/ 	.short	0x010a
        /*0b46*/ 	.byte	0x29
	.zero		1


	//   ....[25]....
        /*0b48*/ 	.word	0x00002ce0
        /*0b4c*/ 	.word	0x000000ff
        /*0b50*/ 	.word	0x00000000
        /*0b54*/ 	.short	0x0101
        /*0b56*/ 	.byte	0x0a
	.zero		1


	//   ....[26]....
        /*0b58*/ 	.word	0x000054c0
        /*0b5c*/ 	.word	0x000000ff
        /*0b60*/ 	.word	0x00022830
        /*0b64*/ 	.short	0x010a
        /*0b66*/ 	.byte	0x06
	.zero		1


	//   ....[27]....
        /*0b68*/ 	.word	0x00005500
        /*0b6c*/ 	.word	0x000000ff
        /*0b70*/ 	.word	0x00022830
        /*0b74*/ 	.short	0x010a
        /*0b76*/ 	.byte	0x06
	.zero		1


	//   ....[28]....
        /*0b78*/ 	.word	0x00005db0
        /*0b7c*/ 	.word	0x000000ff
        /*0b80*/ 	.word	0x00022850
        /*0b84*/ 	.short	0x010a
        /*0b86*/ 	.byte	0x06
	.zero		1


	//   ....[29]....
        /*0b88*/ 	.word	0x00005df0
        /*0b8c*/ 	.word	0x000000ff
        /*0b90*/ 	.word	0x00022850
        /*0b94*/ 	.short	0x010a
        /*0b96*/ 	.byte	0x06
	.zero		1


	//   ....[30]....
        /*0b98*/ 	.word	0x00006960
        /*0b9c*/ 	.word	0x000000ff
        /*0ba0*/ 	.word	0x00000000
        /*0ba4*/ 	.short	0x0101
        /*0ba6*/ 	.byte	0x06
	.zero		1


	//   ....[31]....
        /*0ba8*/ 	.word	0x00008c60
        /*0bac*/ 	.word	0x000000ff
        /*0bb0*/ 	.word	0x00000000
        /*0bb4*/ 	.short	0x0101
        /*0bb6*/ 	.byte	0x06
	.zero		1


	//   ....[32]....
        /*0bb8*/ 	.word	0x000093c0
        /*0bbc*/ 	.word	0x000000ff
        /*0bc0*/ 	.word	0x00022830
        /*0bc4*/ 	.short	0x010a
        /*0bc6*/ 	.byte	0x06
	.zero		1


	//   ....[33]....
        /*0bc8*/ 	.word	0x00009400
        /*0bcc*/ 	.word	0x000000ff
        /*0bd0*/ 	.word	0x00022830
        /*0bd4*/ 	.short	0x010a
        /*0bd6*/ 	.byte	0x06
	.zero		1


	//   ....[34]....
        /*0bd8*/ 	.word	0x00009c70
        /*0bdc*/ 	.word	0x000000ff
        /*0be0*/ 	.word	0x00022850
        /*0be4*/ 	.short	0x010a
        /*0be6*/ 	.byte	0x06
	.zero		1


	//   ....[35]....
        /*0be8*/ 	.word	0x00009cb0
        /*0bec*/ 	.word	0x000000ff
        /*0bf0*/ 	.word	0x00022850
        /*0bf4*/ 	.short	0x010a
        /*0bf6*/ 	.byte	0x06
	.zero		1


	//   ....[36]....
        /*0bf8*/ 	.word	0x0000a560
        /*0bfc*/ 	.word	0x000000ff
        /*0c00*/ 	.word	0x00000000
        /*0c04*/ 	.short	0x0101
        /*0c06*/ 	.byte	0x06
	.zero		1


	//   ....[37]....
        /*0c08*/ 	.word	0x0000bf90
        /*0c0c*/ 	.word	0x000000ff
        /*0c10*/ 	.word	0x00000000
        /*0c14*/ 	.short	0x0101
        /*0c16*/ 	.byte	0x06
	.zero		1


	//   ....[38]....
        /*0c18*/ 	.word	0x0000c630
        /*0c1c*/ 	.word	0x000000ff
        /*0c20*/ 	.word	0x00022850
        /*0c24*/ 	.short	0x010a
        /*0c26*/ 	.byte	0x0c
	.zero		1


	//   ....[39]....
        /*0c28*/ 	.word	0x0000c670
        /*0c2c*/ 	.word	0x000000ff
        /*0c30*/ 	.word	0x00022850
        /*0c34*/ 	.short	0x010a
        /*0c36*/ 	.byte	0x0c
	.zero		1


	//   ....[40]....
        /*0c38*/ 	.word	0x0000ccd0
        /*0c3c*/ 	.word	0x000000ff
        /*0c40*/ 	.word	0x00000000
        /*0c44*/ 	.short	0x0101
        /*0c46*/ 	.byte	0x04
	.zero		1


	//   ....[41]....
        /*0c48*/ 	.word	0x0000e360
        /*0c4c*/ 	.word	0x000000ff
        /*0c50*/ 	.word	0x00000000
        /*0c54*/ 	.short	0x0101
        /*0c56*/ 	.byte	0x04
	.zero		1


	//   ....[42]....
        /*0c58*/ 	.word	0x00010860
        /*0c5c*/ 	.word	0x000000ff
        /*0c60*/ 	.word	0x00022880
        /*0c64*/ 	.short	0x010a
        /*0c66*/ 	.byte	0x2c
	.zero		1


	//   ....[43]....
        /*0c68*/ 	.word	0x000110c0
        /*0c6c*/ 	.word	0x000000ff
        /*0c70*/ 	.word	0x00022870
        /*0c74*/ 	.short	0x0107
        /*0c76*/ 	.byte	0x2c
	.zero		1


	//   ....[44]....
        /*0c78*/ 	.word	0x00011150
        /*0c7c*/ 	.word	0x000000ff
        /*0c80*/ 	.word	0x00022870
        /*0c84*/ 	.short	0x0101
        /*0c86*/ 	.byte	0x2c
	.zero		1


	//   ....[45]....
        /*0c88*/ 	.word	0x00011180
        /*0c8c*/ 	.word	0x000000ff
        /*0c90*/ 	.word	0x00022840
        /*0c94*/ 	.short	0x010a
        /*0c96*/ 	.byte	0x2c
	.zero		1


	//   ....[46]....
        /*0c98*/ 	.word	0x00011900
        /*0c9c*/ 	.word	0x000000ff
        /*0ca0*/ 	.word	0x00022830
        /*0ca4*/ 	.short	0x0107
        /*0ca6*/ 	.byte	0x2c
	.zero		1


	//   ....[47]....
        /*0ca8*/ 	.word	0x00011990
        /*0cac*/ 	.word	0x000000ff
        /*0cb0*/ 	.word	0x00022830
        /*0cb4*/ 	.short	0x0101
        /*0cb6*/ 	.byte	0x2c
	.zero		1


	//   ....[48]....
        /*0cb8*/ 	.word	0x00012250
        /*0cbc*/ 	.word	0x000000ff
        /*0cc0*/ 	.word	0x00022800
        /*0cc4*/ 	.short	0x0107
        /*0cc6*/ 	.byte	0x2c
	.zero		1


	//   ....[49]....
        /*0cc8*/ 	.word	0x00012290
        /*0ccc*/ 	.word	0x000000ff
        /*0cd0*/ 	.word	0x00022800
        /*0cd4*/ 	.short	0x0101
        /*0cd6*/ 	.byte	0x2c
	.zero		1


	//   ....[50]....
        /*0cd8*/ 	.word	0x000122a0
        /*0cdc*/ 	.word	0x000000ff
        /*0ce0*/ 	.word	0x00022820
        /*0ce4*/ 	.short	0x010a
        /*0ce6*/ 	.byte	0x2c
	.zero		1


	//   ....[51]....
        /*0ce8*/ 	.word	0x00012700
        /*0cec*/ 	.word	0x00000003
        /*0cf0*/ 	.word	0x00022880
        /*0cf4*/ 	.short	0x010a
        /*0cf6*/ 	.byte	0x3f
	.zero		1


	//   ....[52]....
        /*0cf8*/ 	.word	0x00012d40
        /*0cfc*/ 	.word	0x00000003
        /*0d00*/ 	.word	0x00022870
        /*0d04*/ 	.short	0x0107
        /*0d06*/ 	.byte	0x3f
	.zero		1


	//   ....[53]....
        /*0d08*/ 	.word	0x00012dd0
        /*0d0c*/ 	.word	0x00000003
        /*0d10*/ 	.word	0x00022870
        /*0d14*/ 	.short	0x0101
        /*0d16*/ 	.byte	0x3f
	.zero		1


	//   ....[54]....
        /*0d18*/ 	.word	0x00012e00
        /*0d1c*/ 	.word	0x00000003
        /*0d20*/ 	.word	0x00022840
        /*0d24*/ 	.short	0x010a
        /*0d26*/ 	.byte	0x3f
	.zero		1


	//   ....[55]....
        /*0d28*/ 	.word	0x000133d0
        /*0d2c*/ 	.word	0x00000003
        /*0d30*/ 	.word	0x00022830
        /*0d34*/ 	.short	0x0107
        /*0d36*/ 	.byte	0x3f
	.zero		1


	//   ....[56]....
        /*0d38*/ 	.word	0x00013470
        /*0d3c*/ 	.word	0x00000003
        /*0d40*/ 	.word	0x00022830
        /*0d44*/ 	.short	0x0101
        /*0d46*/ 	.byte	0x3f
	.zero		1


	//   ....[57]....
        /*0d48*/ 	.word	0x000134f0
        /*0d4c*/ 	.word	0x00000006
        /*0d50*/ 	.word	0x00022870
        /*0d54*/ 	.short	0x010a
        /*0d56*/ 	.byte	0x3f
	.zero		1


	//   ....[58]....
        /*0d58*/ 	.word	0x00013580
        /*0d5c*/ 	.word	0x00000006
        /*0d60*/ 	.word	0x00022860
        /*0d64*/ 	.short	0x010a
        /*0d66*/ 	.byte	0x3f
	.zero		1


	//   ....[59]....
        /*0d68*/ 	.word	0x00013a70
        /*0d6c*/ 	.word	0x00000006
        /*0d70*/ 	.word	0x00022850
        /*0d74*/ 	.short	0x0101
        /*0d76*/ 	.byte	0x3f
	.zero		1


	//   ....[60]....
        /*0d78*/ 	.word	0x00013b10
        /*0d7c*/ 	.word	0x00000006
        /*0d80*/ 	.word	0x00000000
        /*0d84*/ 	.short	0x0101
        /*0d86*/ 	.byte	0x3f
	.zero		1


	//   ....[61]....
        /*0d88*/ 	.word	0x00013be0
        /*0d8c*/ 	.word	0x00000003
        /*0d90*/ 	.word	0x00022870
        /*0d94*/ 	.short	0x010a
        /*0d96*/ 	.byte	0x3f
	.zero		1


	//   ....[62]....
        /*0d98*/ 	.word	0x00013c90
        /*0d9c*/ 	.word	0x00000003
        /*0da0*/ 	.word	0x00022860
        /*0da4*/ 	.short	0x010a
        /*0da6*/ 	.byte	0x3f
	.zero		1


	//   ....[63]....
        /*0da8*/ 	.word	0x00014170
        /*0dac*/ 	.word	0x00000003
        /*0db0*/ 	.word	0x00022850
        /*0db4*/ 	.short	0x0101
        /*0db6*/ 	.byte	0x3f
	.zero		1


	//   ....[64]....
        /*0db8*/ 	.word	0x00014200
        /*0dbc*/ 	.word	0x00000003
        /*0dc0*/ 	.word	0x00000000
        /*0dc4*/ 	.short	0x0101
        /*0dc6*/ 	.byte	0x3f
	.zero		1


	//   ....[65]....
        /*0dc8*/ 	.word	0x00014290
        /*0dcc*/ 	.word	0x00000007
        /*0dd0*/ 	.word	0x00022820
        /*0dd4*/ 	.short	0x010a
        /*0dd6*/ 	.byte	0x3f
	.zero		1


	//   ....[66]....
        /*0dd8*/ 	.word	0x000143b0
        /*0ddc*/ 	.word	0x00000005
        /*0de0*/ 	.word	0x00022840
        /*0de4*/ 	.short	0x010a
        /*0de6*/ 	.byte	0x3f
	.zero		1


	//   ....[67]....
        /*0de8*/ 	.word	0x00014450
        /*0dec*/ 	.word	0x00000007
        /*0df0*/ 	.word	0x00022840
        /*0df4*/ 	.short	0x010a
        /*0df6*/ 	.byte	0x3f
	.zero		1


	//   ....[68]....
        /*0df8*/ 	.word	0x00014490
        /*0dfc*/ 	.word	0x00000005
        /*0e00*/ 	.word	0x00022860
        /*0e04*/ 	.short	0x010a
        /*0e06*/ 	.byte	0x3f
	.zero		1


	//   ....[69]....
        /*0e08*/ 	.word	0x000144d0
        /*0e0c*/ 	.word	0x00000007
        /*0e10*/ 	.word	0x00022860
        /*0e14*/ 	.short	0x010a
        /*0e16*/ 	.byte	0x3f
	.zero		1


	//   ....[70]....
        /*0e18*/ 	.word	0x00014510
        /*0e1c*/ 	.word	0x00000005
        /*0e20*/ 	.word	0x00022880
        /*0e24*/ 	.short	0x010a
        /*0e26*/ 	.byte	0x3f
	.zero		1


	//   ....[71]....
        /*0e28*/ 	.word	0x00014550
        /*0e2c*/ 	.word	0x00000007
        /*0e30*/ 	.word	0x00022880
        /*0e34*/ 	.short	0x010a
        /*0e36*/ 	.byte	0x3f
	.zero		1


	//   ....[72]....
        /*0e38*/ 	.word	0x000145c0
        /*0e3c*/ 	.word	0x00000003
        /*0e40*/ 	.word	0x00022800
        /*0e44*/ 	.short	0x010a
        /*0e46*/ 	.byte	0x3f
	.zero		1


	//   ....[73]....
        /*0e48*/ 	.word	0x00014620
        /*0e4c*/ 	.word	0x00000005
        /*0e50*/ 	.word	0x00022830
        /*0e54*/ 	.short	0x010a
        /*0e56*/ 	.byte	0x3f
	.zero		1


	//   ....[74]....
        /*0e58*/ 	.word	0x00014680
        /*0e5c*/ 	.word	0x0000000b
        /*0e60*/ 	.word	0x00022830
        /*0e64*/ 	.short	0x010a
        /*0e66*/ 	.byte	0x3f
	.zero		1


	//   ....[75]....
        /*0e68*/ 	.word	0x000146e0
        /*0e6c*/ 	.word	0x0000000b
        /*0e70*/ 	.word	0x00022850
        /*0e74*/ 	.short	0x010a
        /*0e76*/ 	.byte	0x3f
	.zero		1


	//   ....[76]....
        /*0e78*/ 	.word	0x00014740
        /*0e7c*/ 	.word	0x0000000a
        /*0e80*/ 	.word	0x00022830
        /*0e84*/ 	.short	0x010a
        /*0e86*/ 	.byte	0x3f
	.zero		1


	//   ....[77]....
        /*0e88*/ 	.word	0x000147a0
        /*0e8c*/ 	.word	0x0000000a
        /*0e90*/ 	.word	0x00022850
        /*0e94*/ 	.short	0x010a
        /*0e96*/ 	.byte	0x3f
	.zero		1


	//   ....[78]....
        /*0e98*/ 	.word	0x00014800
        /*0e9c*/ 	.word	0x00000003
        /*0ea0*/ 	.word	0x00022850
        /*0ea4*/ 	.short	0x010a
        /*0ea6*/ 	.byte	0x3f
	.zero		1


	//   ....[79]....
        /*0ea8*/ 	.word	0x000148e0
        /*0eac*/ 	.word	0x00000003
        /*0eb0*/ 	.word	0x00022880
        /*0eb4*/ 	.short	0x010a
        /*0eb6*/ 	.byte	0x3f
	.zero		1


	//   ....[80]....
        /*0eb8*/ 	.word	0x000155d0
        /*0ebc*/ 	.word	0x00000003
        /*0ec0*/ 	.word	0x00022840
        /*0ec4*/ 	.short	0x010a
        /*0ec6*/ 	.byte	0x3f
	.zero		1


	//   ....[81]....
        /*0ec8*/ 	.word	0x00016b80
        /*0ecc*/ 	.word	0x00000003
        /*0ed0*/ 	.word	0x00022820
        /*0ed4*/ 	.short	0x010a
        /*0ed6*/ 	.byte	0x3f
	.zero		1


	//   ....[82]....
        /*0ed8*/ 	.word	0x00016bd0
        /*0edc*/ 	.word	0x00000003
        /*0ee0*/ 	.word	0x00022880
        /*0ee4*/ 	.short	0x010a
        /*0ee6*/ 	.byte	0x3f
	.zero		1


	//   ....[83]....
        /*0ee8*/ 	.word	0x00017700
        /*0eec*/ 	.word	0x00000003
        /*0ef0*/ 	.word	0x00022840
        /*0ef4*/ 	.short	0x010a
        /*0ef6*/ 	.byte	0x3f
	.zero		1


	//   ....[84]....
        /*0ef8*/ 	.word	0x000181e0
        /*0efc*/ 	.word	0x00000006
        /*0f00*/ 	.word	0x00022870
        /*0f04*/ 	.short	0x010a
        /*0f06*/ 	.byte	0x3f
	.zero		1


	//   ....[85]....
        /*0f08*/ 	.word	0x00018230
        /*0f0c*/ 	.word	0x00000006
        /*0f10*/ 	.word	0x00022860
        /*0f14*/ 	.short	0x010a
        /*0f16*/ 	.byte	0x3f
	.zero		1


	//   ....[86]....
        /*0f18*/ 	.word	0x00018280
        /*0f1c*/ 	.word	0x00000003
        /*0f20*/ 	.word	0x00022870
        /*0f24*/ 	.short	0x010a
        /*0f26*/ 	.byte	0x3f
	.zero		1


	//   ....[87]....
        /*0f28*/ 	.word	0x000182d0
        /*0f2c*/ 	.word	0x00000003
        /*0f30*/ 	.word	0x00022860
        /*0f34*/ 	.short	0x010a
        /*0f36*/ 	.byte	0x3f
	.zero		1


	//   ....[88]....
        /*0f38*/ 	.word	0x00018320
        /*0f3c*/ 	.word	0x00000007
        /*0f40*/ 	.word	0x00022820
        /*0f44*/ 	.short	0x010a
        /*0f46*/ 	.byte	0x3f
	.zero		1


	//   ....[89]....
        /*0f48*/ 	.word	0x00018370
        /*0f4c*/ 	.word	0x00000005
        /*0f50*/ 	.word	0x00022840
        /*0f54*/ 	.short	0x010a
        /*0f56*/ 	.byte	0x3f
	.zero		1


	//   ....[90]....
        /*0f58*/ 	.word	0x000183c0
        /*0f5c*/ 	.word	0x00000007
        /*0f60*/ 	.word	0x00022840
        /*0f64*/ 	.short	0x010a
        /*0f66*/ 	.byte	0x3f
	.zero		1


	//   ....[91]....
        /*0f68*/ 	.word	0x00018410
        /*0f6c*/ 	.word	0x00000005
        /*0f70*/ 	.word	0x00022860
        /*0f74*/ 	.short	0x010a
        /*0f76*/ 	.byte	0x3f
	.zero		1


	//   ....[92]....
        /*0f78*/ 	.word	0x00018460
        /*0f7c*/ 	.word	0x00000007
        /*0f80*/ 	.word	0x00022860
        /*0f84*/ 	.short	0x010a
        /*0f86*/ 	.byte	0x3f
	.zero		1


	//   ....[93]....
        /*0f88*/ 	.word	0x000184b0
        /*0f8c*/ 	.word	0x00000005
        /*0f90*/ 	.word	0x00022880
        /*0f94*/ 	.short	0x010a
        /*0f96*/ 	.byte	0x3f
	.zero		1


	//----- nvinfo : EIATTR_NUM_MBARRIERS
	.align		4
.L_267:
        /*0f98*/ 	.byte	0x03, 0x38
        /*0f9a*/ 	.short	0x0016


	//----- nvinfo : EIATTR_EXIT_INSTR_OFFSETS
	.align		4
        /*0f9c*/ 	.byte	0x04, 0x1c
        /*0f9e*/ 	.short	(.L_269 - .L_268)


	//   ....[0]....
.L_268:
        /*0fa0*/ 	.word	0x000145a0


	//----- nvinfo : EIATTR_MAX_THREADS
	.align		4
.L_269:
        /*0fa4*/ 	.byte	0x04, 0x05
        /*0fa6*/ 	.short	(.L_271 - .L_270)
.L_270:
        /*0fa8*/ 	.word	0x00000180
        /*0fac*/ 	.word	0x00000001
        /*0fb0*/ 	.word	0x00000001


	//----- nvinfo : EIATTR_CRS_STACK_SIZE
	.align		4
.L_271:
        /*0fb4*/ 	.byte	0x04, 0x1e
        /*0fb6*/ 	.short	(.L_273 - .L_272)
.L_272:
        /*0fb8*/ 	.word	0x00000000


	//----- nvinfo : EIATTR_CBANK_PARAM_SIZE
	.align		4
.L_273:
        /*0fbc*/ 	.byte	0x03, 0x19
        /*0fbe*/ 	.short	0x0a70


	//----- nvinfo : EIATTR_PARAM_CBANK
	.align		4
        /*0fc0*/ 	.byte	0x04, 0x0a
        /*0fc2*/ 	.short	(.L_275 - .L_274)
	.align		4
.L_274:
        /*0fc4*/ 	.word	index@(.nv.constant0._ZN7cutlass13device_kernelIN5flash11enable_sm90INS1_16FlashAttnFwdSm90INS1_25CollectiveMainloopFwdSm90ILi2EN4cute5tupleIJNS5_1CILi1EEES8_S8_EEENS6_IJNS7_ILi128EEENS7_ILi160EEESA_EEELi128ENS_12float_e4m3_tEfNS_4arch4Sm90ELb1ELb0ELb1ELb0ELb1ELb0ELb0ELb1ELb1ELb1ELb1ELb0EEENS1_21CollectiveEpilogueFwdINS6_IJSA_SA_SB_EEES9_NS_10bfloat16_tESF_Li256ELb0ELb1ELb1ELb1EEENS1_19SingleTileSchedulerILb0ELb1ELb1ELi128EEEEEEEEEvNT_6ParamsE)
        /*0fc8*/ 	.short	0x0210
        /*0fca*/ 	.short	0x0a70


	//----- nvinfo : EIATTR_SW_WAR
	.align		4
.L_275:
        /*0fcc*/ 	.byte	0x04, 0x36
        /*0fce*/ 	.short	(.L_277 - .L_276)
.L_276:
        /*0fd0*/ 	.word	0x00000008
.L_277:


//--------------------- .nv.info._ZN7cutlass13device_kernelIN5flash11enable_sm90INS1_16FlashAttnFwdSm90INS1_25CollectiveMainloopFwdSm90ILi2EN4cute5tupleIJNS5_1CILi1EEES8_S8_EEENS6_IJNS7_ILi128EEENS7_ILi160EEESA_EEELi128ENS_12float_e4m3_tEfNS_4arch4Sm90ELb1ELb0ELb1ELb1ELb1ELb0ELb0ELb1ELb1ELb1ELb1ELb0EEENS1_21CollectiveEpilogueFwdINS6_IJSA_SA_SB_EEES9_NS_10bfloat16_tESF_Li256ELb1ELb1ELb1ELb1EEENS1_36VarlenDynamicPersistentTileSchedulerILi128ELi160ELi256ELi128ELb1ELb1ELb1ELb1ELb1ELb1EEEEEEEEEvNT_6ParamsE --------------------------
	.section	.nv.info._ZN7cutlass13device_kernelIN5flash11enable_sm90INS1_16FlashAttnFwdSm90INS1_25CollectiveMainloopFwdSm90ILi2EN4cute5tupleIJNS5_1CILi1EEES8_S8_EEENS6_IJNS7_ILi128EEENS7_ILi160EEESA_EEELi128ENS_12float_e4m3_tEfNS_4arch4Sm90ELb1ELb0ELb1ELb1ELb1ELb0ELb0ELb1ELb1ELb1ELb1ELb0EEENS1_21CollectiveEpilogueFwdINS6_IJSA_SA_SB_EEES9_NS_10bfloat16_tESF_Li256ELb1ELb1ELb1ELb1EEENS1_36VarlenDynamicPersistentTileSchedulerILi128ELi160ELi256ELi128ELb1ELb1ELb1ELb1ELb1ELb1EEEEEEEEEvNT_6ParamsE,"",@"SHT_CUDA_INFO"
	.sectionflags	@""
	.align	4


	//----- nvinfo : EIATTR_CUDA_API_VERSION
	.align		4
        /*0000*/ 	.byte	0x04, 0x37
        /*0002*/ 	.short	(.L_279 - .L_278)
.L_278:
        /*0004*/ 	.word	0x00000082


	//----- nvinfo : EIATTR_KPARAM_INFO
	.align		4
.L_279:
        /*0008*/ 	.byte	0x04, 0x17
        /*000a*/ 	.short	(.L_281 - .L_280)
.L_280:
        /*000c*/ 	.word	0x00000000
        /*0010*/ 	.short	0x0000
        /*0012*/ 	.short	0x0070
        /*0014*/ 	.byte	0x00, 0xf0, 0x01, 0x2a


	//----- nvinfo : EIATTR_SPARSE_MMA_MASK
	.align		4
.L_281:
        /*0018*/ 	.byte	0x03, 0x50
        /*001a*/ 	.short	0x0000


	//----- nvinfo : EIATTR_MAXREG_COUNT
	.align		4
        /*001c*/ 	.byte	0x03, 0x1b
        /*001e*/ 	.short	0x00a8


	//----- nvinfo : EIATTR_NUM_BARRIERS
	.align		4
        /*0020*/ 	.byte	0x02, 0x4c
        /*0022*/ 	.byte	0x10
	.zero		1


	//----- nvinfo : EIATTR_EXTERNS
	.align		4
        /*0024*/ 	.byte	0x04, 0x0f
        /*0026*/ 	.short	(.L_283 - .L_282)


	//   ....[0]....
	.align		4
.L_282:
        /*0028*/ 	.word	index@(__assertfail)


	//----- nvinfo : EIATTR_ANNOTATIONS
	.align		4
.L_283:
        /*002c*/ 	.byte	0x04, 0x55
        /*002e*/ 	.short	(.L_285 - .L_284)


	//   ....[0]....
.L_284:
        /* <DEDUP_REMOVED lines=29> */


	//----- nvinfo : EIATTR_MERCURY_ISA_VERSION
	.align		4
.L_285:
        /*01e8*/ 	.byte	0x03, 0x5f
        /*01ea*/ 	.short	0x0101


	//----- nvinfo : EIATTR_UNUSED_LOAD_BYTE_OFFSET
	.align		4
        /*01ec*/ 	.byte	0x04, 0x44
        /*01ee*/ 	.short	(.L_287 - .L_286)


	//   ....[0]....
.L_286:
        /*01f0*/ 	.word	0x00000980
        /*01f4*/ 	.word	0x0000fff0


	//   ....[1]....
        /*01f8*/ 	.word	0x0000d6f0
        /*01fc*/ 	.word	0x0000fff0


	//----- nvinfo : EIATTR_INT_WARP_WIDE_INSTR_OFFSETS
	.align		4
.L_287:
        /*0200*/ 	.byte	0x04, 0x31
        /*0202*/ 	.short	(.L_289 - .L_288)


	//   ....[0]....
.L_288:
        /*0204*/ 	.word	0x000000c0


	//   ....[1]....
        /*0208*/ 	.word	0x000000d0


	//   ....[2]....
        /*020c*/ 	.word	0x00000170


	//   ....[3]....
        /*0210*/ 	.word	0x00012e50


	//   ....[4]....
        /*0214*/ 	.word	0x00012ee0


	//   ....[5]....
        /*0218*/ 	.word	0x00016f60


	//   ....[6]....
        /*021c*/ 	.word	0x00016ff0


	//----- nvinfo : EIATTR_COOP_GROUP_MASK_REGIDS
	.align		4
.L_289:
        /*0220*/ 	.byte	0x04, 0x29
        /*0222*/ 	.short	(.L_291 - .L_290)


	//   ....[0]....
.L_290:
        /*0224*/ 	.word	0xffffffff


	//   ....[1]....
        /*0228*/ 	.word	0xffffffff


	//   ....[2]....
        /*022c*/ 	.word	0xffffffff


	//   ....[3]....
        /*0230*/ 	.word	0xffffffff


	//   ....[4]....
        /*0234*/ 	.word	0xffffffff


	//   ....[5]....
        /*0238*/ 	.word	0xffffffff


	//   ....[6]....
        /*023c*/ 	.word	0xffffffff


	//   ....[7]....
        /*0240*/ 	.word	0xffffffff


	//   ....[8]....
        /*0244*/ 	.word	0xffffffff


	//   ....[9]....
        /*0248*/ 	.word	0xffffffff


	//   ....[10]....
        /*024c*/ 	.word	0xffffffff


	//   ....[11]....
        /*0250*/ 	.word	0xffffffff


	//   ....[12]....
        /*0254*/ 	.word	0xffffffff


	//   ....[13]....
        /*0258*/ 	.word	0xffffffff


	//   ....[14]....
        /*025c*/ 	.word	0xffffffff


	//   ....[15]....
        /*0260*/ 	.word	0xffffffff


	//   ....[16]....
        /*0264*/ 	.word	0xffffffff


	//   ....[17]....
        /*0268*/ 	.word	0xffffffff


	//   ....[18]....
        /*026c*/ 	.word	0xffffffff


	//   ....[19]....
        /*0270*/ 	.word	0xffffffff


	//   ....[20]....
        /*0274*/ 	.word	0xffffffff


	//   ....[21]....
        /*0278*/ 	.word	0xffffffff


	//   ....[22]....
        /*027c*/ 	.word	0xffffffff


	//   ....[23]....
        /*0280*/ 	.word	0xffffffff


	//   ....[24]....
        /*0284*/ 	.word	0xffffffff


	//   ....[25]....
        /*0288*/ 	.word	0xffffffff


	//   ....[26]....
        /*028c*/ 	.word	0xffffffff


	//   ....[27]....
        /*0290*/ 	.word	0xffffffff


	//   ....[28]....
        /*0294*/ 	.word	0xffffffff


	//   ....[29]....
        /*0298*/ 	.word	0xffffffff


	//   ....[30]....
        /*029c*/ 	.word	0xffffffff


	//   ....[31]....
        /*02a0*/ 	.word	0xffffffff


	//   ....[32]....
        /*02a4*/ 	.word	0xffffffff


	//   ....[33]....
        /*02a8*/ 	.word	0xffffffff


	//   ....[34]....
        /*02ac*/ 	.word	0xffffffff


	//   ....[35]....
        /*02b0*/ 	.word	0xffffffff


	//   ....[36]....
        /*02b4*/ 	.word	0xffffffff


	//   ....[37]....
        /*02b8*/ 	.word	0xffffffff


	//   ....[38]....
        /*02bc*/ 	.word	0xffffffff


	//   ....[39]....
        /*02c0*/ 	.word	0xffffffff


	//   ....[40]....
        /*02c4*/ 	.word	0xffffffff


	//   ....[41]....
        /*02c8*/ 	.word	0xffffffff


	//   ....[42]....
        /*02cc*/ 	.word	0xffffffff


	//   ....[43]....
        /*02d0*/ 	.word	0xffffffff


	//   ....[44]....
        /*02d4*/ 	.word	0xffffffff


	//   ....[45]....
        /*02d8*/ 	.word	0xffffffff


	//   ....[46]....
        /*02dc*/ 	.word	0xffffffff


	//   ....[47]....
        /*02e0*/ 	.word	0xffffffff


	//   ....[48]....
        /*02e4*/ 	.word	0xffffffff


	//   ....[49]....
        /*02e8*/ 	.word	0xffffffff


	//   ....[50]....
        /*02ec*/ 	.word	0xffffffff


	//   ....[51]....
        /*02f0*/ 	.word	0xffffffff


	//   ....[52]....
        /*02f4*/ 	.word	0xffffffff


	//   ....[53]....
        /*02f8*/ 	.word	0xffffffff


	//   ....[54]....
        /*02fc*/ 	.word	0xffffffff


	//   ....[55]....
        /*0300*/ 	.word	0xffffffff


	//   ....[56]....
        /*0304*/ 	.word	0xffffffff


	//   ....[57]....
        /*0308*/ 	.word	0xffffffff


	//   ....[58]....
        /*030c*/ 	.word	0xffffffff


	//   ....[59]....
        /*0310*/ 	.word	0xffffffff


	//   ....[60]....
        /*0314*/ 	.word	0xffffffff


	//   ....[61]....
        /*0318*/ 	.word	0xffffffff


	//   ....[62]....
        /*031c*/ 	.word	0xffffffff


	//   ....[63]....
        /*0320*/ 	.word	0xffffffff


	//   ....[64]....
        /*0324*/ 	.word	0xffffffff


	//   ....[65]....
        /*0328*/ 	.word	0xffffffff


	//   ....[66]....
        /*032c*/ 	.word	0xffffffff


	//   ....[67]....
        /*0330*/ 	.word	0xffffffff


	//   ....[68]....
        /*0334*/ 	.word	0xffffffff


	//   ....[69]....
        /*0338*/ 	.word	0xffffffff


	//   ....[70]....
        /*033c*/ 	.word	0xffffffff


	//   ....[71]....
        /*0340*/ 	.word	0xffffffff


	//   ....[72]....
        /*0344*/ 	.word	0xffffffff


	//   ....[73]....
        /*0348*/ 	.word	0xffffffff


	//   ....[74]....
        /*034c*/ 	.word	0xffffffff


	//   ....[75]....
        /*0350*/ 	.word	0xffffffff


	//   ....[76]....
        /*0354*/ 	.word	0xffffffff


	//   ....[77]....
        /*0358*/ 	.word	0xffffffff


	//   ....[78]....
        /*035c*/ 	.word	0xffffffff


	//   ....[79]....
        /*0360*/ 	.word	0xffffffff


	//   ....[80]....
        /*0364*/ 	.word	0xffffffff


	//   ....[81]....
        /*0368*/ 	.word	0xffffffff


	//   ....[82]....
        /*036c*/ 	.word	0xffffffff


	//   ....[83]....
        /*0370*/ 	.word	0xffffffff


	//   ....[84]....
        /*0374*/ 	.word	0xffffffff


	//   ....[85]....
        /*0378*/ 	.word	0xffffffff


	//   ....[86]....
        /*037c*/ 	.word	0xffffffff


	//   ....[87]....
        /*0380*/ 	.word	0xffffffff


	//   ....[88]....
        /*0384*/ 	.word	0xffffffff


	//   ....[89]....
        /*0388*/ 	.word	0xffffffff


	//   ....[90]....
        /*038c*/ 	.word	0xffffffff


	//   ....[91]....
        /*0390*/ 	.word	0xffffffff


	//   ....[92]....
        /*0394*/ 	.word	0xffffffff


	//   ....[93]....
        /*0398*/ 	.word	0xffffffff


	//   ....[94]....
        /*039c*/ 	.word	0xffffffff


	//   ....[95]....
        /*03a0*/ 	.word	0xffffffff


	//   ....[96]....
        /*03a4*/ 	.word	0xffffffff


	//   ....[97]....
        /*03a8*/ 	.word	0xffffffff


	//   ....[98]....
        /*03ac*/ 	.word	0xffffffff


	//   ....[99]....
        /*03b0*/ 	.word	0xffffffff


	//   ....[100]....
        /*03b4*/ 	.word	0xffffffff


	//   ....[101]....
        /*03b8*/ 	.word	0xffffffff


	//   ....[102]....
        /*03bc*/ 	.word	0xffffffff


	//   ....[103]....
        /*03c0*/ 	.word	0xffffffff


	//   ....[104]....
        /*03c4*/ 	.word	0xffffffff


	//   ....[105]....
        /*03c8*/ 	.word	0xffffffff


	//   ....[106]....
        /*03cc*/ 	.word	0xffffffff


	//   ....[107]....
        /*03d0*/ 	.word	0xffffffff


	//   ....[108]....
        /*03d4*/ 	.word	0xffffffff


	//   ....[109]....
        /*03d8*/ 	.word	0xffffffff


	//   ....[110]....
        /*03dc*/ 	.word	0xffffffff


	//   ....[111]....
        /*03e0*/ 	.word	0xffffffff


	//   ....[112]....
        /*03e4*/ 	.word	0xffffffff


	//   ....[113]....
        /*03e8*/ 	.word	0xffffffff


	//   ....[114]....
        /*03ec*/ 	.word	0xffffffff


	//   ....[115]....
        /*03f0*/ 	.word	0xffffffff


	//   ....[116]....
        /*03f4*/ 	.word	0xffffffff


	//   ....[117]....
        /*03f8*/ 	.word	0xffffffff


	//   ....[118]....
        /*03fc*/ 	.word	0xffffffff


	//   ....[119]....
        /*0400*/ 	.word	0xffffffff


	//   ....[120]....
        /*0404*/ 	.word	0xffffffff


	//   ....[121]....
        /*0408*/ 	.word	0xffffffff


	//   ....[122]....
        /*040c*/ 	.word	0xffffffff


	//   ....[123]....
        /*0410*/ 	.word	0xffffffff


	//   ....[124]....
        /*0414*/ 	.word	0xffffffff


	//   ....[125]....
        /*0418*/ 	.word	0xffffffff


	//   ....[126]....
        /*041c*/ 	.word	0xffffffff


	//   ....[127]....
        /*0420*/ 	.word	0xffffffff


	//   ....[128]....
        /*0424*/ 	.word	0xffffffff


	//   ....[129]....
        /*0428*/ 	.word	0xffffffff


	//   ....[130]....
        /*042c*/ 	.word	0xffffffff


	//   ....[131]....
        /*0430*/ 	.word	0xffffffff


	//   ....[132]....
        /*0434*/ 	.word	0xffffffff


	//   ....[133]....
        /*0438*/ 	.word	0xffffffff


	//   ....[134]....
        /*043c*/ 	.word	0xffffffff


	//   ....[135]....
        /*0440*/ 	.word	0xffffffff


	//   ....[136]....
        /*0444*/ 	.word	0xffffffff


	//   ....[137]....
        /*0448*/ 	.word	0xffffffff


	//   ....[138]....
        /*044c*/ 	.word	0xffffffff


	//   ....[139]....
        /*0450*/ 	.word	0xffffffff


	//   ....[140]....
        /*0454*/ 	.word	0xffffffff


	//   ....[141]....
        /*0458*/ 	.word	0xffffffff


	//   ....[142]....
        /*045c*/ 	.word	0xffffffff


	//   ....[143]....
        /*0460*/ 	.word	0xffffffff


	//   ....[144]....
        /*0464*/ 	.word	0xffffffff


	//   ....[145]....
        /*0468*/ 	.word	0xffffffff


	//   ....[146]....
        /*046c*/ 	.word	0xffffffff


	//   ....[147]....
        /*0470*/ 	.word	0xffffffff


	//   ....[148]....
        /*0474*/ 	.word	0xffffffff


	//   ....[149]....
        /*0478*/ 	.word	0xffffffff


	//   ....[150]....
        /*047c*/ 	.word	0xffffffff


	//   ....[151]....
        /*0480*/ 	.word	0xffffffff


	//   ....[152]....
        /*0484*/ 	.word	0xffffffff


	//   ....[153]....
        /*0488*/ 	.word	0xffffffff


	//   ....[154]....
        /*048c*/ 	.word	0xffffffff


	//   ....[155]....
        /*0490*/ 	.word	0xffffffff


	//   ....[156]....
        /*0494*/ 	.word	0xffffffff


	//   ....[157]....
        /*0498*/ 	.word	0xffffffff


	//   ....[158]....
        /*049c*/ 	.word	0xffffffff


	//   ....[159]....
        /*04a0*/ 	.word	0xffffffff


	//   ....[160]....
        /*04a4*/ 	.word	0xffffffff


	//   ....[161]....
        /*04a8*/ 	.word	0xffffffff


	//   ....[162]....
        /*04ac*/ 	.word	0xffffffff


	//   ....[163]....
        /*04b0*/ 	.word	0xffffffff


	//   ....[164]....
        /*04b4*/ 	.word	0xffffffff


	//   ....[165]....
        /*04b8*/ 	.word	0xffffffff


	//   ....[166]....
        /*04bc*/ 	.word	0xffffffff


	//   ....[167]....
        /*04c0*/ 	.word	0xffffffff


	//   ....[168]....
        /*04c4*/ 	.word	0xffffffff


	//   ....[169]....
        /*04c8*/ 	.word	0xffffffff


	//   ....[170]....
        /*04cc*/ 	.word	0xffffffff


	//   ....[171]....
        /*04d0*/ 	.word	0xffffffff


	//   ....[172]....
        /*04d4*/ 	.word	0xffffffff


	//   ....[173]....
        /*04d8*/ 	.word	0xffffffff


	//   ....[174]....
        /*04dc*/ 	.word	0xffffffff


	//   ....[175]....
        /*04e0*/ 	.word	0xffffffff


	//   ....[176]....
        /*04e4*/ 	.word	0xffffffff


	//   ....[177]....
        /*04e8*/ 	.word	0xffffffff


	//   ....[178]....
        /*04ec*/ 	.word	0xffffffff


	//   ....[179]....
        /*04f0*/ 	.word	0xffffffff


	//   ....[180]....
        /*04f4*/ 	.word	0xffffffff


	//   ....[181]....
        /*04f8*/ 	.word	0xffffffff


	//   ....[182]....
        /*04fc*/ 	.word	0xffffffff


	//   ....[183]....
        /*0500*/ 	.word	0xffffffff


	//   ....[184]....
        /*0504*/ 	.word	0xffffffff


	//   ....[185]....
        /*0508*/ 	.word	0xffffffff


	//   ....[186]....
        /*050c*/ 	.word	0xffffffff


	//   ....[187]....
        /*0510*/ 	.word	0xffffffff


	//   ....[188]....
        /*0514*/ 	.word	0xffffffff


	//   ....[189]....
        /*0518*/ 	.word	0xffffffff


	//   ....[190]....
        /*051c*/ 	.word	0xffffffff


	//   ....[191]....
        /*0520*/ 	.word	0xffffffff


	//   ....[192]....
        /*0524*/ 	.word	0xffffffff


	//   ....[193]....
        /*0528*/ 	.word	0xffffffff


	//   ....[194]....
        /*052c*/ 	.word	0xffffffff


	//   ....[195]....
        /*0530*/ 	.word	0xffffffff


	//   ....[196]....
        /*0534*/ 	.word	0xffffffff


	//   ....[197]....
        /*0538*/ 	.word	0xffffffff


	//   ....[198]....
        /*053c*/ 	.word	0xffffffff


	//   ....[199]....
        /*0540*/ 	.word	0xffffffff


	//   ....[200]....
        /*0544*/ 	.word	0xffffffff


	//   ....[201]....
        /*0548*/ 	.word	0xffffffff


	//   ....[202]....
        /*054c*/ 	.word	0xffffffff


	//   ....[203]....
        /*0550*/ 	.word	0xffffffff


	//   ....[204]....
        /*0554*/ 	.word	0xffffffff


	//   ....[205]....
        /*0558*/ 	.word	0xffffffff


	//   ....[206]....
        /*055c*/ 	.word	0xffffffff


	//   ....[207]....
        /*0560*/ 	.word	0xffffffff


	//   ....[208]....
        /*0564*/ 	.word	0xffffffff


	//   ....[209]....
        /*0568*/ 	.word	0xffffffff


	//   ....[210]....
        /*056c*/ 	.word	0xffffffff


	//   ....[211]....
        /*0570*/ 	.word	0xffffffff


	//   ....[212]....
        /*0574*/ 	.word	0xffffffff


	//   ....[213]....
        /*0578*/ 	.word	0xffffffff


	//   ....[214]....
        /*057c*/ 	.word	0xffffffff


	//   ....[215]....
        /*0580*/ 	.word	0xffffffff


	//   ....[216]....
        /*0584*/ 	.word	0xffffffff


	//   ....[217]....
        /*0588*/ 	.word	0xffffffff


	//   ....[218]....
        /*058c*/ 	.word	0xffffffff


	//   ....[219]....
        /*0590*/ 	.word	0xffffffff


	//   ....[220]....
        /*0594*/ 	.word	0xffffffff


	//   ....[221]....
        /*0598*/ 	.word	0xffffffff


	//   ....[222]....
        /*059c*/ 	.word	0xffffffff


	//   ....[223]....
        /*05a0*/ 	.word	0xffffffff


	//   ....[224]....
        /*05a4*/ 	.word	0xffffffff


	//   ....[225]....
        /*05a8*/ 	.word	0xffffffff


	//   ....[226]....
        /*05ac*/ 	.word	0xffffffff


	//   ....[227]....
        /*05b0*/ 	.word	0xffffffff


	//   ....[228]....
        /*05b4*/ 	.word	0xffffffff


	//   ....[229]....
        /*05b8*/ 	.word	0xffffffff


	//   ....[230]....
        /*05bc*/ 	.word	0xffffffff


	//   ....[231]....
        /*05c0*/ 	.word	0xffffffff


	//   ....[232]....
        /*05c4*/ 	.word	0xffffffff


	//   ....[233]....
        /*05c8*/ 	.word	0xffffffff


	//   ....[234]....
        /*05cc*/ 	.word	0xffffffff


	//   ....[235]....
        /*05d0*/ 	.word	0xffffffff


	//   ....[236]....
        /*05d4*/ 	.word	0xffffffff


	//   ....[237]....
        /*05d8*/ 	.word	0xffffffff


	//   ....[238]....
        /*05dc*/ 	.word	0xffffffff


	//   ....[239]....
        /*05e0*/ 	.word	0xffffffff


	//   ....[240]....
        /*05e4*/ 	.word	0xffffffff


	//   ....[241]....
        /*05e8*/ 	.word	0xffffffff


	//   ....[242]....
        /*05ec*/ 	.word	0xffffffff


	//   ....[243]....
        /*05f0*/ 	.word	0xffffffff


	//   ....[244]....
        /*05f4*/ 	.word	0xffffffff


	//   ....[245]....
        /*05f8*/ 	.word	0xffffffff


	//   ....[246]....
        /*05fc*/ 	.word	0xffffffff


	//   ....[247]....
        /*0600*/ 	.word	0x0500000f


	//   ....[248]....
        /*0604*/ 	.word	0x0500000f


	//   ....[249]....
        /*0608*/ 	.word	0x0500000f


	//   ....[250]....
        /*060c*/ 	.word	0x0500000f


	//   ....[251]....
        /*0610*/ 	.word	0x0500000f


	//   ....[252]....
        /*0614*/ 	.word	0x0500000f


	//   ....[253]....
        /*0618*/ 	.word	0x0500000f


	//   ....[254]....
        /*061c*/ 	.word	0x0500000f


	//   ....[255]....
        /*0620*/ 	.word	0x0500000f


	//   ....[0]....
        /*0624*/ 	.word	0x0500000f


	//   ....[1]....
        /*0628*/ 	.word	0x0500000f


	//   ....[2]....
        /*062c*/ 	.word	0x0500000f


	//   ....[3]....
        /*0630*/ 	.word	0x0500000f


	//   ....[4]....
        /*0634*/ 	.word	0x0500000f


	//   ....[5]....
        /*0638*/ 	.word	0x0500000f


	//   ....[6]....
        /*063c*/ 	.word	0x0500000f


	//   ....[7]....
        /*0640*/ 	.word	0x0500000f


	//   ....[8]....
        /*0644*/ 	.word	0x0500000f


	//   ....[9]....
        /*0648*/ 	.word	0x0500000f


	//   ....[10]....
        /*064c*/ 	.word	0x0500000f


	//   ....[11]....
        /*0650*/ 	.word	0x0500000f


	//   ....[12]....
        /*0654*/ 	.word	0x0500000f


	//   ....[13]....
        /*0658*/ 	.word	0x0500000f


	//   ....[14]....
        /*065c*/ 	.word	0x0500000f


	//   ....[15]....
        /*0660*/ 	.word	0x0500000f


	//   ....[16]....
        /*0664*/ 	.word	0x0500000f


	//   ....[17]....
        /*0668*/ 	.word	0x0500000f


	//   ....[18]....
        /*066c*/ 	.word	0x0500000f


	//   ....[19]....
        /*0670*/ 	.word	0x0500000f


	//   ....[20]....
        /*0674*/ 	.word	0x0500000f


	//   ....[21]....
        /*0678*/ 	.word	0x0500000f


	//   ....[22]....
        /*067c*/ 	.word	0x0500000f


	//   ....[23]....
        /*0680*/ 	.word	0x0500000f


	//   ....[24]....
        /*0684*/ 	.word	0x0500000f


	//   ....[25]....
        /*0688*/ 	.word	0x0500000f


	//   ....[26]....
        /*068c*/ 	.word	0x0500000f


	//   ....[27]....
        /*0690*/ 	.word	0x0500000f


	//   ....[28]....
        /*0694*/ 	.word	0x0500000f


	//   ....[29]....
        /*0698*/ 	.word	0x0500000f


	//   ....[30]....
        /*069c*/ 	.word	0x0500000f


	//   ....[31]....
        /*06a0*/ 	.word	0x0500000f


	//   ....[32]....
        /*06a4*/ 	.word	0x0500000f


	//   ....[33]....
        /*06a8*/ 	.word	0x0500000f


	//   ....[34]....
        /*06ac*/ 	.word	0x0500000f


	//   ....[35]....
        /*06b0*/ 	.word	0x0500000f


	//   ....[36]....
        /*06b4*/ 	.word	0x0500000f


	//   ....[37]....
        /*06b8*/ 	.word	0x0500000f


	//   ....[38]....
        /*06bc*/ 	.word	0x0500000f


	//   ....[39]....
        /*06c0*/ 	.word	0x0500000f


	//   ....[40]....
        /*06c4*/ 	.word	0x0500000f


	//   ....[41]....
        /*06c8*/ 	.word	0x0500000f


	//   ....[42]....
        /*06cc*/ 	.word	0x0500000f


	//   ....[43]....
        /*06d0*/ 	.word	0x0500000f


	//   ....[44]....
        /*06d4*/ 	.word	0x0500000f


	//   ....[45]....
        /*06d8*/ 	.word	0x0500000f


	//   ....[46]....
        /*06dc*/ 	.word	0x0500000f


	//   ....[47]....
        /*06e0*/ 	.word	0x0500000f


	//   ....[48]....
        /*06e4*/ 	.word	0x0500000f


	//   ....[49]....
        /*06e8*/ 	.word	0x0500000f


	//   ....[50]....
        /*06ec*/ 	.word	0x0500000f


	//   ....[51]....
        /*06f0*/ 	.word	0x0500000f


	//   ....[52]....
        /*06f4*/ 	.word	0x0500000f


	//   ....[53]....
        /*06f8*/ 	.word	0x0500000f


	//   ....[54]....
        /*06fc*/ 	.word	0x0500000f


	//   ....[55]....
        /*0700*/ 	.word	0x0500000f


	//   ....[56]....
        /*0704*/ 	.word	0x0500000f


	//   ....[57]....
        /*0708*/ 	.word	0x0500000f


	//   ....[58]....
        /*070c*/ 	.word	0x0500000f


	//   ....[59]....
        /*0710*/ 	.word	0x0500000f


	//   ....[60]....
        /*0714*/ 	.word	0x0500000f


	//   ....[61]....
        /*0718*/ 	.word	0x0500000f


	//   ....[62]....
        /*071c*/ 	.word	0x0500000f


	//   ....[63]....
        /*0720*/ 	.word	0x0500000f


	//   ....[64]....
        /*0724*/ 	.word	0x0500000f


	//   ....[65]....
        /*0728*/ 	.word	0x0500000f


	//   ....[66]....
        /*072c*/ 	.word	0x0500000f


	//   ....[67]....
        /*0730*/ 	.word	0x0500000f


	//   ....[68]....
        /*0734*/ 	.word	0x0500000f


	//   ....[69]....
        /*0738*/ 	.word	0x0500000f


	//   ....[70]....
        /*073c*/ 	.word	0x0500000f


	//   ....[71]....
        /*0740*/ 	.word	0x0500000f


	//   ....[72]....
        /*0744*/ 	.word	0x0500000f


	//   ....[73]....
        /*0748*/ 	.word	0x0500000f


	//   ....[74]....
        /*074c*/ 	.word	0x0500000f


	//   ....[75]....
        /*0750*/ 	.word	0x0500000f


	//   ....[76]....
        /*0754*/ 	.word	0x0500000f


	//   ....[77]....
        /*0758*/ 	.word	0x0500000f


	//   ....[78]....
        /*075c*/ 	.word	0x0500000f


	//   ....[79]....
        /*0760*/ 	.word	0x0500000f


	//   ....[80]....
        /*0764*/ 	.word	0x0500000f


	//   ....[81]....
        /*0768*/ 	.word	0x0500000f


	//   ....[82]....
        /*076c*/ 	.word	0x0500000f


	//   ....[83]....
        /*0770*/ 	.word	0x0500000f


	//   ....[84]....
        /*0774*/ 	.word	0x0500000f


	//   ....[85]....
        /*0778*/ 	.word	0x0500000f


	//   ....[86]....
        /*077c*/ 	.word	0x0500000f


	//   ....[87]....
        /*0780*/ 	.word	0x0500000f


	//   ....[88]....
        /*0784*/ 	.word	0x0500000f


	//----- nvinfo : EIATTR_COOP_GROUP_INSTR_OFFSETS
	.align		4
.L_291:
        /*0788*/ 	.byte	0x04, 0x28
        /*078a*/ 	.short	(.L_293 - .L_292)


	//   ....[0]....
.L_292:
        /*078c*/ 	.word	0x00000080


	//   ....[1]....
        /*0790*/ 	.word	0x00000090


	//   ....[2]....
        /*0794*/ 	.word	0x000002d0


	//   ....[3]....
        /*0798*/ 	.word	0x00000430


	//   ....[4]....
        /*079c*/ 	.word	0x00000550


	//   ....[5]....
        /*07a0*/ 	.word	0x000006b0


	//   ....[6]....
        /*07a4*/ 	.word	0x00001ab0


	//   ....[7]....
        /*07a8*/ 	.word	0x00002a70


	//   ....[8]....
        /*07ac*/ 	.word	0x00002ee0


	//   ....[9]....
        /*07b0*/ 	.word	0x00003a10


	//   ....[10]....
        /*07b4*/ 	.word	0x00003a90


	//   ....[11]....
        /*07b8*/ 	.word	0x00004700


	//   ....[12]....
        /*07bc*/ 	.word	0x00004780


	//   ....[13]....
        /*07c0*/ 	.word	0x00006890


	//   ....[14]....
        /*07c4*/ 	.word	0x00007710


	//   ....[15]....
        /*07c8*/ 	.word	0x00007740


	//   ....[16]....
        /*07cc*/ 	.word	0x000077e0


	//   ....[17]....
        /*07d0*/ 	.word	0x000084a0


	//   ....[18]....
        /*07d4*/ 	.word	0x000084f0


	//   ....[19]....
        /*07d8*/ 	.word	0x0000b4b0


	//   ....[20]....
        /*07dc*/ 	.word	0x0000b4d0


	//   ....[21]....
        /*07e0*/ 	.word	0x0000b4f0


	//   ....[22]....
        /*07e4*/ 	.word	0x0000b520


	//   ....[23]....
        /*07e8*/ 	.word	0x0000cf30


	//   ....[24]....
        /*07ec*/ 	.word	0x0000cf40


	//   ....[25]....
        /*07f0*/ 	.word	0x0000cfc0


	//   ....[26]....
        /*07f4*/ 	.word	0x0000cfd0


	//   ....[27]....
        /*07f8*/ 	.word	0x0000df40


	//   ....[28]....
        /*07fc*/ 	.word	0x0000df50


	//   ....[29]....
        /*0800*/ 	.word	0x0000df60


	//   ....[30]....
        /*0804*/ 	.word	0x0000df70


	//   ....[31]....
        /*0808*/ 	.word	0x0000df80


	//   ....[32]....
        /*080c*/ 	.word	0x0000df90


	//   ....[33]....
        /*0810*/ 	.word	0x0000dfa0


	//   ....[34]....
        /*0814*/ 	.word	0x0000dfb0


	//   ....[35]....
        /*0818*/ 	.word	0x0000dfc0


	//   ....[36]....
        /*081c*/ 	.word	0x0000dfd0


	//   ....[37]....
        /*0820*/ 	.word	0x0000e000


	//   ....[38]....
        /*0824*/ 	.word	0x0000e010


	//   ....[39]....
        /*0828*/ 	.word	0x0000e020


	//   ....[40]....
        /*082c*/ 	.word	0x0000e030


	//   ....[41]....
        /*0830*/ 	.word	0x0000e040


	//   ....[42]....
        /*0834*/ 	.word	0x0000e050


	//   ....[43]....
        /*0838*/ 	.word	0x0000e060


	//   ....[44]....
        /*083c*/ 	.word	0x0000e070


	//   ....[45]....
        /*0840*/ 	.word	0x0000e080


	//   ....[46]....
        /*0844*/ 	.word	0x0000e0a0


	//   ....[47]....
        /*0848*/ 	.word	0x0000e0b0


	//   ....[48]....
        /*084c*/ 	.word	0x0000e0c0


	//   ....[49]....
        /*0850*/ 	.word	0x0000e0d0


	//   ....[50]....
        /*0854*/ 	.word	0x0000e0e0


	//   ....[51]....
        /*0858*/ 	.word	0x0000e0f0


	//   ....[52]....
        /*085c*/ 	.word	0x0000e100


	//   ....[53]....
        /*0860*/ 	.word	0x0000e110


	//   ....[54]....
        /*0864*/ 	.word	0x0000e120


	//   ....[55]....
        /*0868*/ 	.word	0x0000e130


	//   ....[56]....
        /*086c*/ 	.word	0x0000e140


	//   ....[57]....
        /*0870*/ 	.word	0x0000e150


	//   ....[58]....
        /*0874*/ 	.word	0x0000e160


	//   ....[59]....
        /*0878*/ 	.word	0x0000e170


	//   ....[60]....
        /*087c*/ 	.word	0x0000e180


	//   ....[61]....
        /*0880*/ 	.word	0x0000e1a0


	//   ....[62]....
        /*0884*/ 	.word	0x0000e1b0


	//   ....[63]....
        /*0888*/ 	.word	0x0000e1c0


	//   ....[64]....
        /*088c*/ 	.word	0x0000e1e0


	//   ....[65]....
        /*0890*/ 	.word	0x0000e1f0


	//   ....[66]....
        /*0894*/ 	.word	0x0000e210


	//   ....[67]....
        /*0898*/ 	.word	0x0000e220


	//   ....[68]....
        /*089c*/ 	.word	0x0000e230


	//   ....[69]....
        /*08a0*/ 	.word	0x0000e240


	//   ....[70]....
        /*08a4*/ 	.word	0x0000e260


	//   ....[71]....
        /*08a8*/ 	.word	0x0000e270


	//   ....[72]....
        /*08ac*/ 	.word	0x0000e290


	//   ....[73]....
        /*08b0*/ 	.word	0x0000e2b0


	//   ....[74]....
        /*08b4*/ 	.word	0x0000e2c0


	//   ....[75]....
        /*08b8*/ 	.word	0x0000e2f0


	//   ....[76]....
        /*08bc*/ 	.word	0x0000e320


	//   ....[77]....
        /*08c0*/ 	.word	0x0000e350


	//   ....[78]....
        /*08c4*/ 	.word	0x0000e380


	//   ....[79]....
        /*08c8*/ 	.word	0x0000e3b0


	//   ....[80]....
        /*08cc*/ 	.word	0x0000e3e0


	//   ....[81]....
        /*08d0*/ 	.word	0x0000e410


	//   ....[82]....
        /*08d4*/ 	.word	0x0000e440


	//   ....[83]....
        /*08d8*/ 	.word	0x0000e470


	//   ....[84]....
        /*08dc*/ 	.word	0x0000e4a0


	//   ....[85]....
        /*08e0*/ 	.word	0x0000e4d0


	//   ....[86]....
        /*08e4*/ 	.word	0x0000e500


	//   ....[87]....
        /*08e8*/ 	.word	0x0000e530


	//   ....[88]....
        /*08ec*/ 	.word	0x0000e560


	//   ....[89]....
        /*08f0*/ 	.word	0x0000e590


	//   ....[90]....
        /*08f4*/ 	.word	0x0000e5c0


	//   ....[91]....
        /*08f8*/ 	.word	0x0000ee70


	//   ....[92]....
        /*08fc*/ 	.word	0x0000eeb0


	//   ....[93]....
        /*0900*/ 	.word	0x0000eee0


	//   ....[94]....
        /*0904*/ 	.word	0x0000ef10


	//   ....[95]....
        /*0908*/ 	.word	0x0000f5e0


	//   ....[96]....
        /*090c*/ 	.word	0x0000f600


	//   ....[97]....
        /*0910*/ 	.word	0x0000f6d0


	//   ....[98]....
        /*0914*/ 	.word	0x0000f6f0


	//   ....[99]....
        /*0918*/ 	.word	0x0000f7b0


	//   ....[100]....
        /*091c*/ 	.word	0x0000f7d0


	//   ....[101]....
        /*0920*/ 	.word	0x0000f8a0


	//   ....[102]....
        /*0924*/ 	.word	0x0000f8c0


	//   ....[103]....
        /*0928*/ 	.word	0x0000fc80


	//   ....[104]....
        /*092c*/ 	.word	0x0000fc90


	//   ....[105]....
        /*0930*/ 	.word	0x000100c0


	//   ....[106]....
        /*0934*/ 	.word	0x000100d0


	//   ....[107]....
        /*0938*/ 	.word	0x00010dc0


	//   ....[108]....
        /*093c*/ 	.word	0x00010de0


	//   ....[109]....
        /*0940*/ 	.word	0x00010ea0


	//   ....[110]....
        /*0944*/ 	.word	0x00010ec0


	//   ....[111]....
        /*0948*/ 	.word	0x00010f80


	//   ....[112]....
        /*094c*/ 	.word	0x00010fa0


	//   ....[113]....
        /*0950*/ 	.word	0x00011070


	//   ....[114]....
        /*0954*/ 	.word	0x00011090


	//   ....[115]....
        /*0958*/ 	.word	0x000111d0


	//   ....[116]....
        /*095c*/ 	.word	0x000113e0


	//   ....[117]....
        /*0960*/ 	.word	0x00011410


	//   ....[118]....
        /*0964*/ 	.word	0x00011440


	//   ....[119]....
        /*0968*/ 	.word	0x00011470


	//   ....[120]....
        /*096c*/ 	.word	0x000114a0


	//   ....[121]....
        /*0970*/ 	.word	0x000114f0


	//   ....[122]....
        /*0974*/ 	.word	0x00011670


	//   ....[123]....
        /*0978*/ 	.word	0x000116a0


	//   ....[124]....
        /*097c*/ 	.word	0x000116d0


	//   ....[125]....
        /*0980*/ 	.word	0x00011700


	//   ....[126]....
        /*0984*/ 	.word	0x00011730


	//   ....[127]....
        /*0988*/ 	.word	0x00011760


	//   ....[128]....
        /*098c*/ 	.word	0x000117f0


	//   ....[129]....
        /*0990*/ 	.word	0x00011850


	//   ....[130]....
        /*0994*/ 	.word	0x00011860


	//   ....[131]....
        /*0998*/ 	.word	0x000118b0


	//   ....[132]....
        /*099c*/ 	.word	0x00013d20


	//   ....[133]....
        /*09a0*/ 	.word	0x00013d50


	//   ....[134]....
        /*09a4*/ 	.word	0x00013df0


	//   ....[135]....
        /*09a8*/ 	.word	0x00013e00


	//   ....[136]....
        /*09ac*/ 	.word	0x00013e50


	//   ....[137]....
        /*09b0*/ 	.word	0x00013e60


	//   ....[138]....
        /*09b4*/ 	.word	0x00013eb0


	//   ....[139]....
        /*09b8*/ 	.word	0x00013ec0


	//   ....[140]....
        /*09bc*/ 	.word	0x00013f10


	//   ....[141]....
        /*09c0*/ 	.word	0x00013f20


	//   ....[142]....
        /*09c4*/ 	.word	0x00013f70


	//   ....[143]....
        /*09c8*/ 	.word	0x00013f80


	//   ....[144]....
        /*09cc*/ 	.word	0x00013fd0


	//   ....[145]....
        /*09d0*/ 	.word	0x00013fe0


	//   ....[146]....
        /*09d4*/ 	.word	0x00013ff0


	//   ....[147]....
        /*09d8*/ 	.word	0x00014040


	//   ....[148]....
        /*09dc*/ 	.word	0x00014090


	//   ....[149]....
        /*09e0*/ 	.word	0x000140a0


	//   ....[150]....
        /*09e4*/ 	.word	0x000140b0


	//   ....[151]....
        /*09e8*/ 	.word	0x00014110


	//   ....[152]....
        /*09ec*/ 	.word	0x000145a0


	//   ....[153]....
        /*09f0*/ 	.word	0x000145d0


	//   ....[154]....
        /*09f4*/ 	.word	0x000145f0


	//   ....[155]....
        /*09f8*/ 	.word	0x00014680


	//   ....[156]....
        /*09fc*/ 	.word	0x00014690


	//   ....[157]....
        /*0a00*/ 	.word	0x00014710


	//   ....[158]....
        /*0a04*/ 	.word	0x00014720


	//   ....[159]....
        /*0a08*/ 	.word	0x000147a0


	//   ....[160]....
        /*0a0c*/ 	.word	0x000147b0


	//   ....[161]....
        /*0a10*/ 	.word	0x00014830


	//   ....[162]....
        /*0a14*/ 	.word	0x00014840


	//   ....[163]....
        /*0a18*/ 	.word	0x000148b0


	//   ....[164]....
        /*0a1c*/ 	.word	0x000148c0


	//   ....[165]....
        /*0a20*/ 	.word	0x00014930


	//   ....[166]....
        /*0a24*/ 	.word	0x00014940


	//   ....[167]....
        /*0a28*/ 	.word	0x00014950


	//   ....[168]....
        /*0a2c*/ 	.word	0x00014a00


	//   ....[169]....
        /*0a30*/ 	.word	0x00014a20


	//   ....[170]....
        /*0a34*/ 	.word	0x00014a30


	//   ....[171]....
        /*0a38*/ 	.word	0x00014a80


	//   ....[172]....
        /*0a3c*/ 	.word	0x00015120


	//   ....[173]....
        /*0a40*/ 	.word	0x00015150


	//   ....[174]....
        /*0a44*/ 	.word	0x00015180


	//   ....[175]....
        /*0a48*/ 	.word	0x000151c0


	//   ....[176]....
        /*0a4c*/ 	.word	0x00015210


	//   ....[177]....
        /*0a50*/ 	.word	0x00015230


	//   ....[178]....
        /*0a54*/ 	.word	0x00015280


	//   ....[179]....
        /*0a58*/ 	.word	0x000152a0


	//   ....[180]....
        /*0a5c*/ 	.word	0x000152f0


	//   ....[181]....
        /*0a60*/ 	.word	0x00015310


	//   ....[182]....
        /*0a64*/ 	.word	0x00015360


	//   ....[183]....
        /*0a68*/ 	.word	0x00015380


	//   ....[184]....
        /*0a6c*/ 	.word	0x000153d0


	//   ....[185]....
        /*0a70*/ 	.word	0x000153f0


	//   ....[186]....
        /*0a74*/ 	.word	0x00015420


	//   ....[187]....
        /*0a78*/ 	.word	0x00015440


	//   ....[188]....
        /*0a7c*/ 	.word	0x00015d50


	//   ....[189]....
        /*0a80*/ 	.word	0x00015d70


	//   ....[190]....
        /*0a84*/ 	.word	0x00015d80


	//   ....[191]....
        /*0a88*/ 	.word	0x00015d90


	//   ....[192]....
        /*0a8c*/ 	.word	0x00015da0


	//   ....[193]....
        /*0a90*/ 	.word	0x00015db0


	//   ....[194]....
        /*0a94*/ 	.word	0x00015e10


	//   ....[195]....
        /*0a98*/ 	.word	0x00015e50


	//   ....[196]....
        /*0a9c*/ 	.word	0x00015e70


	//   ....[197]....
        /*0aa0*/ 	.word	0x00015e80


	//   ....[198]....
        /*0aa4*/ 	.word	0x00015ec0


	//   ....[199]....
        /*0aa8*/ 	.word	0x00015ed0


	//   ....[200]....
        /*0aac*/ 	.word	0x00015f10


	//   ....[201]....
        /*0ab0*/ 	.word	0x00015f20


	//   ....[202]....
        /*0ab4*/ 	.word	0x00015f60


	//   ....[203]....
        /*0ab8*/ 	.word	0x00015f70


	//   ....[204]....
        /*0abc*/ 	.word	0x00015f80


	//   ....[205]....
        /*0ac0*/ 	.word	0x00015f90


	//   ....[206]....
        /*0ac4*/ 	.word	0x00015fa0


	//   ....[207]....
        /*0ac8*/ 	.word	0x00016040


	//   ....[208]....
        /*0acc*/ 	.word	0x000163f0


	//   ....[209]....
        /*0ad0*/ 	.word	0x00016400


	//   ....[210]....
        /*0ad4*/ 	.word	0x00016410


	//   ....[211]....
        /*0ad8*/ 	.word	0x00016420


	//   ....[212]....
        /*0adc*/ 	.word	0x00016430


	//   ....[213]....
        /*0ae0*/ 	.word	0x00016440


	//   ....[214]....
        /*0ae4*/ 	.word	0x00016460


	//   ....[215]....
        /*0ae8*/ 	.word	0x000164b0


	//   ....[216]....
        /*0aec*/ 	.word	0x000164f0


	//   ....[217]....
        /*0af0*/ 	.word	0x00016510


	//   ....[218]....
        /*0af4*/ 	.word	0x00016520


	//   ....[219]....
        /*0af8*/ 	.word	0x00016560


	//   ....[220]....
        /*0afc*/ 	.word	0x00016570


	//   ....[221]....
        /*0b00*/ 	.word	0x000165b0


	//   ....[222]....
        /*0b04*/ 	.word	0x000165c0


	//   ....[223]....
        /*0b08*/ 	.word	0x00016600


	//   ....[224]....
        /*0b0c*/ 	.word	0x00016610


	//   ....[225]....
        /*0b10*/ 	.word	0x00016620


	//   ....[226]....
        /*0b14*/ 	.word	0x00016630


	//   ....[227]....
        /*0b18*/ 	.word	0x00016640


	//   ....[228]....
        /*0b1c*/ 	.word	0x00017950


	//   ....[229]....
        /*0b20*/ 	.word	0x00017970


	//   ....[230]....
        /*0b24*/ 	.word	0x000179a0


	//   ....[231]....
        /*0b28*/ 	.word	0x000179d0


	//   ....[232]....
        /*0b2c*/ 	.word	0x00017a00


	//   ....[233]....
        /*0b30*/ 	.word	0x00017a10


	//   ....[234]....
        /*0b34*/ 	.word	0x00017a40


	//   ....[235]....
        /*0b38*/ 	.word	0x00017a80


	//   ....[236]....
        /*0b3c*/ 	.word	0x00017bf0


	//   ....[237]....
        /*0b40*/ 	.word	0x00017c20


	//   ....[238]....
        /*0b44*/ 	.word	0x00017c60


	//   ....[239]....
        /*0b48*/ 	.word	0x00017c90


	//   ....[240]....
        /*0b4c*/ 	.word	0x00017cc0


	//   ....[241]....
        /*0b50*/ 	.word	0x00017cf0


	//   ....[242]....
        /*0b54*/ 	.word	0x00017d80


	//   ....[243]....
        /*0b58*/ 	.word	0x00017dd0


	//   ....[244]....
        /*0b5c*/ 	.word	0x00017de0


	//   ....[245]....
        /*0b60*/ 	.word	0x00017e20


	//   ....[246]....
        /*0b64*/ 	.word	0x00018920


	//   ....[247]....
        /*0b68*/ 	.word	0x00018f30


	//   ....[248]....
        /*0b6c*/ 	.word	0x00019010


	//   ....[249]....
        /*0b70*/ 	.word	0x00019100


	//   ....[250]....
        /*0b74*/ 	.word	0x00019160


	//   ....[251]....
        /*0b78*/ 	.word	0x00019220


	//   ....[252]....
        /*0b7c*/ 	.word	0x00019280


	//   ....[253]....
        /*0b80*/ 	.word	0x00019340


	//   ....[254]....
        /*0b84*/ 	.word	0x000193a0


	//   ....[255]....
        /*0b88*/ 	.word	0x00019460


	//   ....[0]....
        /*0b8c*/ 	.word	0x000194c0


	//   ....[1]....
        /*0b90*/ 	.word	0x00019580


	//   ....[2]....
        /*0b94*/ 	.word	0x000195e0


	//   ....[3]....
        /*0b98*/ 	.word	0x000196a0


	//   ....[4]....
        /*0b9c*/ 	.word	0x00019700


	//   ....[5]....
        /*0ba0*/ 	.word	0x000197c0


	//   ....[6]....
        /*0ba4*/ 	.word	0x00019820


	//   ....[7]....
        /*0ba8*/ 	.word	0x000198e0


	//   ....[8]....
        /*0bac*/ 	.word	0x00019940


	//   ....[9]....
        /*0bb0*/ 	.word	0x00019a00


	//   ....[10]....
        /*0bb4*/ 	.word	0x00019a60


	//   ....[11]....
        /*0bb8*/ 	.word	0x00019b30


	//   ....[12]....
        /*0bbc*/ 	.word	0x00019cf0


	//   ....[13]....
        /*0bc0*/ 	.word	0x00019d80


	//   ....[14]....
        /*0bc4*/ 	.word	0x00019e80


	//   ....[15]....
        /*0bc8*/ 	.word	0x00019ed0


	//   ....[16]....
        /*0bcc*/ 	.word	0x00019fd0


	//   ....[17]....
        /*0bd0*/ 	.word	0x0001a020


	//   ....[18]....
        /*0bd4*/ 	.word	0x0001a080


	//   ....[19]....
        /*0bd8*/ 	.word	0x0001a170


	//   ....[20]....
        /*0bdc*/ 	.word	0x0001a1d0


	//   ....[21]....
        /*0be0*/ 	.word	0x0001a2c0


	//   ....[22]....
        /*0be4*/ 	.word	0x0001a320


	//   ....[23]....
        /*0be8*/ 	.word	0x0001a410


	//   ....[24]....
        /*0bec*/ 	.word	0x0001a470


	//   ....[25]....
        /*0bf0*/ 	.word	0x0001a550


	//   ....[26]....
        /*0bf4*/ 	.word	0x0001a5b0


	//   ....[27]....
        /*0bf8*/ 	.word	0x0001a650


	//   ....[28]....
        /*0bfc*/ 	.word	0x0001a700


	//   ....[29]....
        /*0c00*/ 	.word	0x0001a7b0


	//   ....[30]....
        /*0c04*/ 	.word	0x0001a830


	//   ....[31]....
        /*0c08*/ 	.word	0x0001a8d0


	//   ....[32]....
        /*0c0c*/ 	.word	0x0001a970


	//   ....[33]....
        /*0c10*/ 	.word	0x0001a9e0


	//   ....[34]....
        /*0c14*/ 	.word	0x0001aa60


	//   ....[35]....
        /*0c18*/ 	.word	0x0001ab10


	//   ....[36]....
        /*0c1c*/ 	.word	0x0001ab70


	//   ....[37]....
        /*0c20*/ 	.word	0x0001ac30


	//   ....[38]....
        /*0c24*/ 	.word	0x0001ac90


	//   ....[39]....
        /*0c28*/ 	.word	0x0001ad50


	//   ....[40]....
        /*0c2c*/ 	.word	0x0001adb0


	//   ....[41]....
        /*0c30*/ 	.word	0x0001ae70


	//   ....[42]....
        /*0c34*/ 	.word	0x0001aed0


	//   ....[43]....
        /*0c38*/ 	.word	0x0001af80


	//   ....[44]....
        /*0c3c*/ 	.word	0x0001afe0


	//   ....[45]....
        /*0c40*/ 	.word	0x0001b0a0


	//   ....[46]....
        /*0c44*/ 	.word	0x0001b100


	//   ....[47]....
        /*0c48*/ 	.word	0x0001b1a0


	//   ....[48]....
        /*0c4c*/ 	.word	0x0001b2d0


	//   ....[49]....
        /*0c50*/ 	.word	0x0001b370


	//   ....[50]....
        /*0c54*/ 	.word	0x0001b3d0


	//   ....[51]....
        /*0c58*/ 	.word	0x0001b480


	//   ....[52]....
        /*0c5c*/ 	.word	0x0001b500


	//   ....[53]....
        /*0c60*/ 	.word	0x0001b590


	//   ....[54]....
        /*0c64*/ 	.word	0x0001b620


	//   ....[55]....
        /*0c68*/ 	.word	0x0001b6b0


	//   ....[56]....
        /*0c6c*/ 	.word	0x0001b710


	//   ....[57]....
        /*0c70*/ 	.word	0x0001b7c0


	//   ....[58]....
        /*0c74*/ 	.word	0x0001b820


	//   ....[59]....
        /*0c78*/ 	.word	0x0001b8d0


	//   ....[60]....
        /*0c7c*/ 	.word	0x0001b930


	//   ....[61]....
        /*0c80*/ 	.word	0x0001b9e0


	//   ....[62]....
        /*0c84*/ 	.word	0x0001ba40


	//   ....[63]....
        /*0c88*/ 	.word	0x0001baf0


	//   ....[64]....
        /*0c8c*/ 	.word	0x0001bb50


	//   ....[65]....
        /*0c90*/ 	.word	0x0001bc00


	//   ....[66]....
        /*0c94*/ 	.word	0x0001bc60


	//   ....[67]....
        /*0c98*/ 	.word	0x0001bd10


	//   ....[68]....
        /*0c9c*/ 	.word	0x0001be00


	//   ....[69]....
        /*0ca0*/ 	.word	0x0001be90


	//   ....[70]....
        /*0ca4*/ 	.word	0x0001bef0


	//   ....[71]....
        /*0ca8*/ 	.word	0x0001bfa0


	//   ....[72]....
        /*0cac*/ 	.word	0x0001c020


	//   ....[73]....
        /*0cb0*/ 	.word	0x0001c0b0


	//   ....[74]....
        /*0cb4*/ 	.word	0x0001c140


	//   ....[75]....
        /*0cb8*/ 	.word	0x0001c1d0


	//   ....[76]....
        /*0cbc*/ 	.word	0x0001c230


	//   ....[77]....
        /*0cc0*/ 	.word	0x0001c2e0


	//   ....[78]....
        /*0cc4*/ 	.word	0x0001c340


	//   ....[79]....
        /*0cc8*/ 	.word	0x0001c3f0


	//   ....[80]....
        /*0ccc*/ 	.word	0x0001c450


	//   ....[81]....
        /*0cd0*/ 	.word	0x0001c500


	//   ....[82]....
        /*0cd4*/ 	.word	0x0001c560


	//   ....[83]....
        /*0cd8*/ 	.word	0x0001c610


	//   ....[84]....
        /*0cdc*/ 	.word	0x0001c670


	//   ....[85]....
        /*0ce0*/ 	.word	0x0001c720


	//   ....[86]....
        /*0ce4*/ 	.word	0x0001c780


	//   ....[87]....
        /*0ce8*/ 	.word	0x0001c830


	//   ....[88]....
        /*0cec*/ 	.word	0x0001ca80


	//----- nvinfo : EIATTR_REG_RECONFIG
	.align		4
.L_293:
        /*0cf0*/ 	.byte	0x01, 0x54
	.zero		2


	//----- nvinfo : EIATTR_SYSCALL_OFFSETS
	.align		4
        /*0cf4*/ 	.byte	0x04, 0x46
        /*0cf6*/ 	.short	(.L_295 - .L_294)


	//   ....[0]....
.L_294:
        /*0cf8*/ 	.word	0x00001c90


	//   ....[1]....
        /*0cfc*/ 	.word	0x00013050


	//   ....[2]....
        /*0d00*/ 	.word	0x000131c0


	//   ....[3]....
        /*0d04*/ 	.word	0x00013310


	//   ....[4]....
        /*0d08*/ 	.word	0x00013450


	//   ....[5]....
        /*0d0c*/ 	.word	0x00014dd0


	//----- nvinfo : EIATTR_MBARRIER_INSTR_OFFSETS
	.align		4
.L_295:
        /*0d10*/ 	.byte	0x04, 0x39
        /*0d12*/ 	.short	(.L_297 - .L_296)


	//   ....[0]....
.L_296:
        /*0d14*/ 	.word	0x00000180
        /*0d18*/ 	.word	0x000000ff
        /*0d1c*/ 	.word	0x00022800
        /*0d20*/ 	.short	0x0100
        /*0d22*/ 	.byte	0x08
	.zero		1


	//   ....[1]....
        /*0d24*/ 	.word	0x00000190
        /*0d28*/ 	.word	0x000000ff
        /*0d2c*/ 	.word	0x00022820
        /*0d30*/ 	.short	0x0100
        /*0d32*/ 	.byte	0x08
	.zero		1


	//   ....[2]....
        /*0d34*/ 	.word	0x00000280
        /*0d38*/ 	.word	0x000000ff
        /*0d3c*/ 	.word	0x00022830
        /*0d40*/ 	.short	0x0100
        /*0d42*/ 	.byte	0x08
	.zero		1


	//   ....[3]....
        /*0d44*/ 	.word	0x00000290
        /*0d48*/ 	.word	0x000000ff
        /*0d4c*/ 	.word	0x00022840
        /*0d50*/ 	.short	0x0100
        /*0d52*/ 	.byte	0x08
	.zero		1


	//   ....[4]....
        /*0d54*/ 	.word	0x000002a0
        /*0d58*/ 	.word	0x000000ff
        /*0d5c*/ 	.word	0x00022838
        /*0d60*/ 	.short	0x0100
        /*0d62*/ 	.byte	0x08
	.zero		1


	//   ....[5]....
        /*0d64*/ 	.word	0x000002b0
        /*0d68*/ 	.word	0x000000ff
        /*0d6c*/ 	.word	0x00022848
        /*0d70*/ 	.short	0x0100
        /*0d72*/ 	.byte	0x08
	.zero		1


	//   ....[6]....
        /*0d74*/ 	.word	0x000003e0
        /*0d78*/ 	.word	0x000000ff
        /*0d7c*/ 	.word	0x00022850
        /*0d80*/ 	.short	0x0100
        /*0d82*/ 	.byte	0x08
	.zero		1


	//   ....[7]....
        /*0d84*/ 	.word	0x000003f0
        /*0d88*/ 	.word	0x000000ff
        /*0d8c*/ 	.word	0x00022860
        /*0d90*/ 	.short	0x0100
        /*0d92*/ 	.byte	0x08
	.zero		1


	//   ....[8]....
        /*0d94*/ 	.word	0x00000400
        /*0d98*/ 	.word	0x000000ff
        /*0d9c*/ 	.word	0x00022858
        /*0da0*/ 	.short	0x0100
        /*0da2*/ 	.byte	0x08
	.zero		1


	//   ....[9]....
        /*0da4*/ 	.word	0x00000410
        /*0da8*/ 	.word	0x000000ff
        /*0dac*/ 	.word	0x00022868
        /*0db0*/ 	.short	0x0100
        /*0db2*/ 	.byte	0x08
	.zero		1


	//   ....[10]....
        /*0db4*/ 	.word	0x00000500
        /*0db8*/ 	.word	0x000000ff
        /*0dbc*/ 	.word	0x00022870
        /*0dc0*/ 	.short	0x0100
        /*0dc2*/ 	.byte	0x06
	.zero		1


	//   ....[11]....
        /*0dc4*/ 	.word	0x00000510
        /*0dc8*/ 	.word	0x000000ff
        /*0dcc*/ 	.word	0x00022880
        /*0dd0*/ 	.short	0x0100
        /*0dd2*/ 	.byte	0x06
	.zero		1


	//   ....[12]....
        /*0dd4*/ 	.word	0x00000520
        /*0dd8*/ 	.word	0x000000ff
        /*0ddc*/ 	.word	0x00022878
        /*0de0*/ 	.short	0x0100
        /*0de2*/ 	.byte	0x06
	.zero		1


	//   ....[13]....
        /*0de4*/ 	.word	0x00000530
        /*0de8*/ 	.word	0x000000ff
        /*0dec*/ 	.word	0x00022888
        /*0df0*/ 	.short	0x0100
        /*0df2*/ 	.byte	0x06
	.zero		1


	//   ....[14]....
        /*0df4*/ 	.word	0x00000660
        /*0df8*/ 	.word	0x000000ff
        /*0dfc*/ 	.word	0x00022890
        /*0e00*/ 	.short	0x0100
        /*0e02*/ 	.byte	0x08
	.zero		1


	//   ....[15]....
        /*0e04*/ 	.word	0x00000670
        /*0e08*/ 	.word	0x000000ff
        /*0e0c*/ 	.word	0x000228a0
        /*0e10*/ 	.short	0x0100
        /*0e12*/ 	.byte	0x08
	.zero		1


	//   ....[16]....
        /*0e14*/ 	.word	0x00000680
        /*0e18*/ 	.word	0x000000ff
        /*0e1c*/ 	.word	0x00022898
        /*0e20*/ 	.short	0x0100
        /*0e22*/ 	.byte	0x08
	.zero		1


	//   ....[17]....
        /*0e24*/ 	.word	0x00000690
        /*0e28*/ 	.word	0x000000ff
        /*0e2c*/ 	.word	0x000228a8
        /*0e30*/ 	.short	0x0100
        /*0e32*/ 	.byte	0x08
	.zero		1


	//   ....[18]....
        /*0e34*/ 	.word	0x000007e0
        /*0e38*/ 	.word	0x000000ff
        /*0e3c*/ 	.word	0x000228b0
        /*0e40*/ 	.short	0x0100
        /*0e42*/ 	.byte	0x08
	.zero		1


	//   ....[19]....
        /*0e44*/ 	.word	0x000007f0
        /*0e48*/ 	.word	0x000000ff
        /*0e4c*/ 	.word	0x000228c0
        /*0e50*/ 	.short	0x0100
        /*0e52*/ 	.byte	0x08
	.zero		1


	//   ....[20]....
        /*0e54*/ 	.word	0x00000800
        /*0e58*/ 	.word	0x000000ff
        /*0e5c*/ 	.word	0x000228b8
        /*0e60*/ 	.short	0x0100
        /*0e62*/ 	.byte	0x08
	.zero		1


	//   ....[21]....
        /*0e64*/ 	.word	0x00000810
        /*0e68*/ 	.word	0x000000ff
        /*0e6c*/ 	.word	0x000228c8
        /*0e70*/ 	.short	0x0100
        /*0e72*/ 	.byte	0x08
	.zero		1


	//   ....[22]....
        /*0e74*/ 	.word	0x00001ee0
        /*0e78*/ 	.word	0x000000ff
        /*0e7c*/ 	.word	0x00022800
        /*0e80*/ 	.short	0x010a
        /*0e82*/ 	.byte	0x2b
	.zero		1


	//   ....[23]....
        /*0e84*/ 	.word	0x00001fa0
        /*0e88*/ 	.word	0x00000002
        /*0e8c*/ 	.word	0x00022830
        /*0e90*/ 	.short	0x010a
        /*0e92*/ 	.byte	0x3f
	.zero		1


	//   ....[24]....
        /*0e94*/ 	.word	0x00001fe0
        /*0e98*/ 	.word	0x00000002
        /*0e9c*/ 	.word	0x00022830
        /*0ea0*/ 	.short	0x010a
        /*0ea2*/ 	.byte	0x3f
	.zero		1


	//   ....[25]....
        /*0ea4*/ 	.word	0x00003850
        /*0ea8*/ 	.word	0x000000ff
        /*0eac*/ 	.word	0x00000000
        /*0eb0*/ 	.short	0x0101
        /*0eb2*/ 	.byte	0x06
	.zero		1


	//   ....[26]....
        /*0eb4*/ 	.word	0x00005b50
        /*0eb8*/ 	.word	0x000000ff
        /*0ebc*/ 	.word	0x00022830
        /*0ec0*/ 	.short	0x010a
        /*0ec2*/ 	.byte	0x06
	.zero		1


	//   ....[27]....
        /*0ec4*/ 	.word	0x00005b90
        /*0ec8*/ 	.word	0x000000ff
        /*0ecc*/ 	.word	0x00022830
        /*0ed0*/ 	.short	0x010a
        /*0ed2*/ 	.byte	0x06
	.zero		1


	//   ....[28]....
        /*0ed4*/ 	.word	0x00006420
        /*0ed8*/ 	.word	0x000000ff
        /*0edc*/ 	.word	0x00022850
        /*0ee0*/ 	.short	0x010a
        /*0ee2*/ 	.byte	0x06
	.zero		1


	//   ....[29]....
        /*0ee4*/ 	.word	0x00006460
        /*0ee8*/ 	.word	0x000000ff
        /*0eec*/ 	.word	0x00022850
        /*0ef0*/ 	.short	0x010a
        /*0ef2*/ 	.byte	0x06
	.zero		1


	//   ....[30]....
        /*0ef4*/ 	.word	0x00006f50
        /*0ef8*/ 	.word	0x000000ff
        /*0efc*/ 	.word	0x00000000
        /*0f00*/ 	.short	0x0101
        /*0f02*/ 	.byte	0x06
	.zero		1


	//   ....[31]....
        /*0f04*/ 	.word	0x000092f0
        /*0f08*/ 	.word	0x000000ff
        /*0f0c*/ 	.word	0x00000000
        /*0f10*/ 	.short	0x0101
        /*0f12*/ 	.byte	0x06
	.zero		1


	//   ....[32]....
        /*0f14*/ 	.word	0x00009a30
        /*0f18*/ 	.word	0x000000ff
        /*0f1c*/ 	.word	0x00022830
        /*0f20*/ 	.short	0x010a
        /*0f22*/ 	.byte	0x06
	.zero		1


	//   ....[33]....
        /*0f24*/ 	.word	0x00009a70
        /*0f28*/ 	.word	0x000000ff
        /*0f2c*/ 	.word	0x00022830
        /*0f30*/ 	.short	0x010a
        /*0f32*/ 	.byte	0x06
	.zero		1


	//   ....[34]....
        /*0f34*/ 	.word	0x0000a2d0
        /*0f38*/ 	.word	0x000000ff
        /*0f3c*/ 	.word	0x00022850
        /*0f40*/ 	.short	0x010a
        /*0f42*/ 	.byte	0x06
	.zero		1


	//   ....[35]....
        /*0f44*/ 	.word	0x0000a310
        /*0f48*/ 	.word	0x000000ff
        /*0f4c*/ 	.word	0x00022850
        /*0f50*/ 	.short	0x010a
        /*0f52*/ 	.byte	0x06
	.zero		1


	//   ....[36]....
        /*0f54*/ 	.word	0x0000ac70
        /*0f58*/ 	.word	0x000000ff
        /*0f5c*/ 	.word	0x00000000
        /*0f60*/ 	.short	0x0101
        /*0f62*/ 	.byte	0x06
	.zero		1


	//   ....[37]....
        /*0f64*/ 	.word	0x0000c630
        /*0f68*/ 	.word	0x000000ff
        /*0f6c*/ 	.word	0x00000000
        /*0f70*/ 	.short	0x0101
        /*0f72*/ 	.byte	0x06
	.zero		1


	//   ....[38]....
        /*0f74*/ 	.word	0x0000cc90
        /*0f78*/ 	.word	0x000000ff
        /*0f7c*/ 	.word	0x00022850
        /*0f80*/ 	.short	0x010a
        /*0f82*/ 	.byte	0x05
	.zero		1


	//   ....[39]....
        /*0f84*/ 	.word	0x0000ccd0
        /*0f88*/ 	.word	0x000000ff
        /*0f8c*/ 	.word	0x00022850
        /*0f90*/ 	.short	0x010a
        /*0f92*/ 	.byte	0x05
	.zero		1


	//   ....[40]....
        /*0f94*/ 	.word	0x0000d2b0
        /*0f98*/ 	.word	0x000000ff
        /*0f9c*/ 	.word	0x00000000
        /*0fa0*/ 	.short	0x0101
        /*0fa2*/ 	.byte	0x04
	.zero		1


	//   ....[41]....
        /*0fa4*/ 	.word	0x0000f5d0
        /*0fa8*/ 	.word	0x00000003
        /*0fac*/ 	.word	0x00000000
        /*0fb0*/ 	.short	0x0101
        /*0fb2*/ 	.byte	0x3f
	.zero		1


	//   ....[42]....
        /*0fb4*/ 	.word	0x0000fa70
        /*0fb8*/ 	.word	0x00000002
        /*0fbc*/ 	.word	0x00000000
        /*0fc0*/ 	.short	0x0101
        /*0fc2*/ 	.byte	0x3f
	.zero		1


	//   ....[43]....
        /*0fc4*/ 	.word	0x000139f0
        /*0fc8*/ 	.word	0x00000000
        /*0fcc*/ 	.word	0x00022880
        /*0fd0*/ 	.short	0x010a
        /*0fd2*/ 	.byte	0x3f
	.zero		1


	//   ....[44]....
        /*0fd4*/ 	.word	0x00014270
        /*0fd8*/ 	.word	0x00000000
        /*0fdc*/ 	.word	0x00022870
        /*0fe0*/ 	.short	0x0107
        /*0fe2*/ 	.byte	0x3f
	.zero		1


	//   ....[45]....
        /*0fe4*/ 	.word	0x00014330
        /*0fe8*/ 	.word	0x00000000
        /*0fec*/ 	.word	0x00022870
        /*0ff0*/ 	.short	0x0101
        /*0ff2*/ 	.byte	0x3f
	.zero		1


	//   ....[46]....
        /*0ff4*/ 	.word	0x00014360
        /*0ff8*/ 	.word	0x00000000
        /*0ffc*/ 	.word	0x00022840
        /*1000*/ 	.short	0x010a
        /*1002*/ 	.byte	0x3f
	.zero		1


	//   ....[47]....
        /*1004*/ 	.word	0x00014b20
        /*1008*/ 	.word	0x00000000
        /*100c*/ 	.word	0x00022830
        /*1010*/ 	.short	0x0107
        /*1012*/ 	.byte	0x3f
	.zero		1


	//   ....[48]....
        /*1014*/ 	.word	0x00014be0
        /*1018*/ 	.word	0x00000000
        /*101c*/ 	.word	0x00022830
        /*1020*/ 	.short	0x0101
        /*1022*/ 	.byte	0x3f
	.zero		1


	//   ....[49]....
        /*1024*/ 	.word	0x00015500
        /*1028*/ 	.word	0x00000010
        /*102c*/ 	.word	0x00022800
        /*1030*/ 	.short	0x0107
        /*1032*/ 	.byte	0x3f
	.zero		1


	//   ....[50]....
        /*1034*/ 	.word	0x000155f0
        /*1038*/ 	.word	0x00000010
        /*103c*/ 	.word	0x00022800
        /*1040*/ 	.short	0x0101
        /*1042*/ 	.byte	0x3f
	.zero		1


	//   ....[51]....
        /*1044*/ 	.word	0x00015610
        /*1048*/ 	.word	0x00000010
        /*104c*/ 	.word	0x00022820
        /*1050*/ 	.short	0x010a
        /*1052*/ 	.byte	0x3f
	.zero		1


	//   ....[52]....
        /*1054*/ 	.word	0x00015ae0
        /*1058*/ 	.word	0x00000000
        /*105c*/ 	.word	0x00022880
        /*1060*/ 	.short	0x010a
        /*1062*/ 	.byte	0x3f
	.zero		1


	//   ....[53]....
        /*1064*/ 	.word	0x000160c0
        /*1068*/ 	.word	0x00000000
        /*106c*/ 	.word	0x00022870
        /*1070*/ 	.short	0x0107
        /*1072*/ 	.byte	0x3f
	.zero		1


	//   ....[54]....
        /*1074*/ 	.word	0x00016180
        /*1078*/ 	.word	0x00000000
        /*107c*/ 	.word	0x00022870
        /*1080*/ 	.short	0x0101
        /*1082*/ 	.byte	0x3f
	.zero		1


	//   ....[55]....
        /*1084*/ 	.word	0x000161b0
        /*1088*/ 	.word	0x00000000
        /*108c*/ 	.word	0x00022840
        /*1090*/ 	.short	0x010a
        /*1092*/ 	.byte	0x3f
	.zero		1


	//   ....[56]....
        /*1094*/ 	.word	0x00016750
        /*1098*/ 	.word	0x00000000
        /*109c*/ 	.word	0x00022830
        /*10a0*/ 	.short	0x0107
        /*10a2*/ 	.byte	0x3f
	.zero		1


	//   ....[57]....
        /*10a4*/ 	.word	0x00016810
        /*10a8*/ 	.word	0x00000000
        /*10ac*/ 	.word	0x00022830
        /*10b0*/ 	.short	0x0101
        /*10b2*/ 	.byte	0x3f
	.zero		1


	//   ....[58]....
        /*10b4*/ 	.word	0x000168a0
        /*10b8*/ 	.word	0x00000012
        /*10bc*/ 	.word	0x00022870
        /*10c0*/ 	.short	0x010a
        /*10c2*/ 	.byte	0x3f
	.zero		1


	//   ....[59]....
        /*10c4*/ 	.word	0x00016930
        /*10c8*/ 	.word	0x00000012
        /*10cc*/ 	.word	0x00022860
        /*10d0*/ 	.short	0x010a
        /*10d2*/ 	.byte	0x3f
	.zero		1


	//   ....[60]....
        /*10d4*/ 	.word	0x00016e30
        /*10d8*/ 	.word	0x00000012
        /*10dc*/ 	.word	0x00022850
        /*10e0*/ 	.short	0x0101
        /*10e2*/ 	.byte	0x3f
	.zero		1


	//   ....[61]....
        /*10e4*/ 	.word	0x00016ec0
        /*10e8*/ 	.word	0x00000012
        /*10ec*/ 	.word	0x00000000
        /*10f0*/ 	.short	0x0101
        /*10f2*/ 	.byte	0x3f
	.zero		1


	//   ....[62]....
        /*10f4*/ 	.word	0x00017090
        /*10f8*/ 	.word	0x00000011
        /*10fc*/ 	.word	0x00022870
        /*1100*/ 	.short	0x010a
        /*1102*/ 	.byte	0x3f
	.zero		1


	//   ....[63]....
        /*1104*/ 	.word	0x00017120
        /*1108*/ 	.word	0x00000011
        /*110c*/ 	.word	0x00022860
        /*1110*/ 	.short	0x010a
        /*1112*/ 	.byte	0x3f
	.zero		1


	//   ....[64]....
        /*1114*/ 	.word	0x00017620
        /*1118*/ 	.word	0x00000011
        /*111c*/ 	.word	0x00022850
        /*1120*/ 	.short	0x0101
        /*1122*/ 	.byte	0x3f
	.zero		1


	//   ....[65]....
        /*1124*/ 	.word	0x000176e0
        /*1128*/ 	.word	0x00000011
        /*112c*/ 	.word	0x00000000
        /*1130*/ 	.short	0x0101
        /*1132*/ 	.byte	0x3f
	.zero		1


	//   ....[66]....
        /*1134*/ 	.word	0x000188a0
        /*1138*/ 	.word	0x00000007
        /*113c*/ 	.word	0x00022820
        /*1140*/ 	.short	0x010a
        /*1142*/ 	.byte	0x3f
	.zero		1


	//   ....[67]....
        /*1144*/ 	.word	0x00018a20
        /*1148*/ 	.word	0x00000005
        /*114c*/ 	.word	0x00022840
        /*1150*/ 	.short	0x010a
        /*1152*/ 	.byte	0x3f
	.zero		1


	//   ....[68]....
        /*1154*/ 	.word	0x00018ac0
        /*1158*/ 	.word	0x00000003
        /*115c*/ 	.word	0x00022840
        /*1160*/ 	.short	0x010a
        /*1162*/ 	.byte	0x3f
	.zero		1


	//   ....[69]....
        /*1164*/ 	.word	0x00018b00
        /*1168*/ 	.word	0x00000005
        /*116c*/ 	.word	0x00022860
        /*1170*/ 	.short	0x010a
        /*1172*/ 	.byte	0x3f
	.zero		1


	//   ....[70]....
        /*1174*/ 	.word	0x00018b40
        /*1178*/ 	.word	0x00000003
        /*117c*/ 	.word	0x00022860
        /*1180*/ 	.short	0x010a
        /*1182*/ 	.byte	0x3f
	.zero		1


	//   ....[71]....
        /*1184*/ 	.word	0x00018b80
        /*1188*/ 	.word	0x00000005
        /*118c*/ 	.word	0x00022880
        /*1190*/ 	.short	0x010a
        /*1192*/ 	.byte	0x3f
	.zero		1


	//   ....[72]....
        /*1194*/ 	.word	0x00018bc0
        /*1198*/ 	.word	0x00000003
        /*119c*/ 	.word	0x00022880
        /*11a0*/ 	.short	0x010a
        /*11a2*/ 	.byte	0x3f
	.zero		1


	//   ....[73]....
        /*11a4*/ 	.word	0x00018c30
        /*11a8*/ 	.word	0x00000003
        /*11ac*/ 	.word	0x00022800
        /*11b0*/ 	.short	0x010a
        /*11b2*/ 	.byte	0x3f
	.zero		1


	//   ....[74]....
        /*11b4*/ 	.word	0x00018c80
        /*11b8*/ 	.word	0x00000002
        /*11bc*/ 	.word	0x00022830
        /*11c0*/ 	.short	0x010a
        /*11c2*/ 	.byte	0x3f
	.zero		1


	//   ....[75]....
        /*11c4*/ 	.word	0x00018ce0
        /*11c8*/ 	.word	0x00000008
        /*11cc*/ 	.word	0x00022830
        /*11d0*/ 	.short	0x010a
        /*11d2*/ 	.byte	0x3f
	.zero		1


	//   ....[76]....
        /*11d4*/ 	.word	0x00018d40
        /*11d8*/ 	.word	0x00000008
        /*11dc*/ 	.word	0x00022850
        /*11e0*/ 	.short	0x010a
        /*11e2*/ 	.byte	0x3f
	.zero		1


	//   ....[77]....
        /*11e4*/ 	.word	0x00018da0
        /*11e8*/ 	.word	0x00000008
        /*11ec*/ 	.word	0x00022830
        /*11f0*/ 	.short	0x010a
        /*11f2*/ 	.byte	0x3f
	.zero		1


	//   ....[78]....
        /*11f4*/ 	.word	0x00018e00
        /*11f8*/ 	.word	0x00000008
        /*11fc*/ 	.word	0x00022850
        /*1200*/ 	.short	0x010a
        /*1202*/ 	.byte	0x3f
	.zero		1


	//   ....[79]....
        /*1204*/ 	.word	0x00018e60
        /*1208*/ 	.word	0x00000005
        /*120c*/ 	.word	0x00022850
        /*1210*/ 	.short	0x010a
        /*1212*/ 	.byte	0x3f
	.zero		1


	//   ....[80]....
        /*1214*/ 	.word	0x00018f60
        /*1218*/ 	.word	0x00000000
        /*121c*/ 	.word	0x00022880
        /*1220*/ 	.short	0x010a
        /*1222*/ 	.byte	0x3f
	.zero		1


	//   ....[81]....
        /*1224*/ 	.word	0x00019c40
        /*1228*/ 	.word	0x00000000
        /*122c*/ 	.word	0x00022840
        /*1230*/ 	.short	0x010a
        /*1232*/ 	.byte	0x3f
	.zero		1


	//   ....[82]....
        /*1234*/ 	.word	0x0001b1d0
        /*1238*/ 	.word	0x00000010
        /*123c*/ 	.word	0x00022820
        /*1240*/ 	.short	0x010a
        /*1242*/ 	.byte	0x3f
	.zero		1


	//   ....[83]....
        /*1244*/ 	.word	0x0001b220
        /*1248*/ 	.word	0x00000000
        /*124c*/ 	.word	0x00022880
        /*1250*/ 	.short	0x010a
        /*1252*/ 	.byte	0x3f
	.zero		1


	//   ....[84]....
        /*1254*/ 	.word	0x0001bd50
        /*1258*/ 	.word	0x00000000
        /*125c*/ 	.word	0x00022840
        /*1260*/ 	.short	0x010a
        /*1262*/ 	.byte	0x3f
	.zero		1


	//   ....[85]....
        /*1264*/ 	.word	0x0001c860
        /*1268*/ 	.word	0x00000012
        /*126c*/ 	.word	0x00022870
        /*1270*/ 	.short	0x010a
        /*1272*/ 	.byte	0x3f
	.zero		1


	//   ....[86]....
        /*1274*/ 	.word	0x0001c8b0
        /*1278*/ 	.word	0x00000012
        /*127c*/ 	.word	0x00022860
        /*1280*/ 	.short	0x010a
        /*1282*/ 	.byte	0x3f
	.zero		1


	//   ....[87]....
        /*1284*/ 	.word	0x0001c900
        /*1288*/ 	.word	0x00000011
        /*128c*/ 	.word	0x00022870
        /*1290*/ 	.short	0x010a
        /*1292*/ 	.byte	0x3f
	.zero		1


	//   ....[88]....
        /*1294*/ 	.word	0x0001c950
        /*1298*/ 	.word	0x00000011
        /*129c*/ 	.word	0x00022860
        /*12a0*/ 	.short	0x010a
        /*12a2*/ 	.byte	0x3f
	.zero		1


	//   ....[89]....
        /*12a4*/ 	.word	0x0001c9a0
        /*12a8*/ 	.word	0x00000007
        /*12ac*/ 	.word	0x00022820
        /*12b0*/ 	.short	0x010a
        /*12b2*/ 	.byte	0x3f
	.zero		1


	//   ....[90]....
        /*12b4*/ 	.word	0x0001cb40
        /*12b8*/ 	.word	0x00000005
        /*12bc*/ 	.word	0x00022840
        /*12c0*/ 	.short	0x010a
        /*12c2*/ 	.byte	0x3f
	.zero		1


	//   ....[91]....
        /*12c4*/ 	.word	0x0001cb90
        /*12c8*/ 	.word	0x00000003
        /*12cc*/ 	.word	0x00022840
        /*12d0*/ 	.short	0x010a
        /*12d2*/ 	.byte	0x3f
	.zero		1


	//   ....[92]....
        /*12d4*/ 	.word	0x0001cbe0
        /*12d8*/ 	.word	0x00000005
        /*12dc*/ 	.word	0x00022860
        /*12e0*/ 	.short	0x010a
        /*12e2*/ 	.byte	0x3f
	.zero		1


	//   ....[93]....
        /*12e4*/ 	.word	0x0001cc30
        /*12e8*/ 	.word	0x00000003
        /*12ec*/ 	.word	0x00022860
        /*12f0*/ 	.short	0x010a
        /*12f2*/ 	.byte	0x3f
	.zero		1


	//   ....[94]....
        /*12f4*/ 	.word	0x0001cc80
        /*12f8*/ 	.word	0x00000005
        /*12fc*/ 	.word	0x00022880
        /*1300*/ 	.short	0x010a
        /*1302*/ 	.byte	0x3f
	.zero		1


	//----- nvinfo : EIATTR_NUM_MBARRIERS
	.align		4
.L_297:
        /*1304*/ 	.byte	0x03, 0x38
        /*1306*/ 	.short	0x0016


	//----- nvinfo : EIATTR_EXIT_INSTR_OFFSETS
	.align		4
        /*1308*/ 	.byte	0x04, 0x1c
        /*130a*/ 	.short	(.L_299 - .L_298)


	//   ....[0]....
.L_298:
        /*130c*/ 	.word	0x000009c0


	//   ....[1]....
        /*1310*/ 	.word	0x00011180


	//   ....[2]....
        /*1314*/ 	.word	0x00018c10


	//----- nvinfo : EIATTR_MAX_THREADS
	.align		4
.L_299:
        /*1318*/ 	.byte	0x04, 0x05
        /*131a*/ 	.short	(.L_301 - .L_300)
.L_300:
        /*131c*/ 	.word	0x00000180
        /*1320*/ 	.word	0x00000001
        /*1324*/ 	.word	0x00000001


	//----- nvinfo : EIATTR_CRS_STACK_SIZE
	.align		4
.L_301:
        /*1328*/ 	.byte	0x04, 0x1e
        /*132a*/ 	.short	(.L_303 - .L_302)
.L_302:
        /*132c*/ 	.word	0x00000000


	//----- nvinfo : EIATTR_CBANK_PARAM_SIZE
	.align		4
.L_303:
        /*1330*/ 	.byte	0x03, 0x19
        /*1332*/ 	.short	0x0af0


	//----- nvinfo : EIATTR_PARAM_CBANK
	.align		4
        /*1334*/ 	.byte	0x04, 0x0a
        /*1336*/ 	.short	(.L_305 - .L_304)
	.align		4
.L_304:
        /*1338*/ 	.word	index@(.nv.constant0._ZN7cutlass13device_kernelIN5flash11enable_sm90INS1_16FlashAttnFwdSm90INS1_25CollectiveMainloopFwdSm90ILi2EN4cute5tupleIJNS5_1CILi1EEES8_S8_EEENS6_IJNS7_ILi128EEENS7_ILi160EEESA_EEELi128ENS_12float_e4m3_tEfNS_4arch4Sm90ELb1ELb0ELb1ELb1ELb1ELb0ELb0ELb1ELb1ELb1ELb1ELb0EEENS1_21CollectiveEpilogueFwdINS6_IJSA_SA_SB_EEES9_NS_10bfloat16_tESF_Li256ELb1ELb1ELb1ELb1EEENS1_36VarlenDynamicPersistentTileSchedulerILi128ELi160ELi256ELi128ELb1ELb1ELb1ELb1ELb1ELb1EEEEEEEEEvNT_6ParamsE)
        /*133c*/ 	.short	0x0210
        /*133e*/ 	.short	0x0af0


	//----- nvinfo : EIATTR_SW_WAR
	.align		4
.L_305:
        /*1340*/ 	.byte	0x04, 0x36
        /*1342*/ 	.short	(.L_307 - .L_306)
.L_306:
        /*1344*/ 	.word	0x00000008
.L_307:


//--------------------- .nv.info._ZN7cutlass13device_kernelIN5flash11enable_sm90INS1_16FlashAttnFwdSm90INS1_25CollectiveMainloopFwdSm90ILi2EN4cute5tupleIJNS5_1CILi1EEES8_S8_EEENS6_IJNS7_ILi128EEENS7_ILi160EEESA_EEELi128ENS_12float_e4m3_tEfNS_4arch4Sm90ELb1ELb0ELb1ELb1ELb1ELb1ELb0ELb1ELb1ELb1ELb1ELb0EEENS1_21CollectiveEpilogueFwdINS6_IJSA_SA_SB_EEES9_NS_10bfloat16_tESF_Li256ELb1ELb1ELb1ELb1EEENS1_36VarlenDynamicPersistentTileSchedulerILi128ELi160ELi256ELi128ELb1ELb1ELb1ELb1ELb1ELb1EEEEEEEEEvNT_6ParamsE --------------------------
	.section	.nv.info._ZN7cutlass13device_kernelIN5flash11enable_sm90INS1_16FlashAttnFwdSm90INS1_25CollectiveMainloopFwdSm90ILi2EN4cute5tupleIJNS5_1CILi1EEES8_S8_EEENS6_IJNS7_ILi128EEENS7_ILi160EEESA_EEELi128ENS_12float_e4m3_tEfNS_4arch4Sm90ELb1ELb0ELb1ELb1ELb1ELb1ELb0ELb1ELb1ELb1ELb1ELb0EEENS1_21CollectiveEpilogueFwdINS6_IJSA_SA_SB_EEES9_NS_10bfloat16_tESF_Li256ELb1ELb1ELb1ELb1EEENS1_36VarlenDynamicPersistentTileSchedulerILi128ELi160ELi256ELi128ELb1ELb1ELb1ELb1ELb1ELb1EEEEEEEEEvNT_6ParamsE,"",@"SHT_CUDA_INFO"
	.sectionflags	@""
	.align	4


	//----- nvinfo : EIATTR_CUDA_API_VERSION
	.align		4
        /*0000*/ 	.byte	0x04, 0x37
        /*0002*/ 	.short	(.L_309 - .L_308)
.L_308:
        /*0004*/ 	.word	0x00000082


	//----- nvinfo : EIATTR_KPARAM_INFO
	.align		4
.L_309:
        /*0008*/ 	.byte	0x04, 0x17
        /*000a*/ 	.short	(.L_311 - .L_310)
.L_310:
        /*000c*/ 	.word	0x00000000
        /*0010*/ 	.short	0x0000
        /*0012*/ 	.short	0x0070
        /*0014*/ 	.byte	0x00, 0xf0, 0x01, 0x2a


	//----- nvinfo : EIATTR_SPARSE_MMA_MASK
	.align		4
.L_311:
        /*0018*/ 	.byte	0x03, 0x50
        /*001a*/ 	.short	0x0000


	//----- nvinfo : EIATTR_MAXREG_COUNT
	.align		4
        /*001c*/ 	.byte	0x03, 0x1b
        /*001e*/ 	.short	0x00a8


	//----- nvinfo : EIATTR_NUM_BARRIERS
	.align		4
        /*0020*/ 	.byte	0x02, 0x4c
        /*0022*/ 	.byte	0x10
	.zero		1


	//----- nvinfo : EIATTR_EXTERNS
	.align		4
        /*0024*/ 	.byte	0x04, 0x0f
        /*0026*/ 	.short	(.L_313 - .L_312)


	//   ....[0]....
	.align		4
.L_312:
        /*0028*/ 	.word	index@(__assertfail)


	//----- nvinfo : EIATTR_ANNOTATIONS
	.align		4
.L_313:
        /*002c*/ 	.byte	0x04, 0x55
        /*002e*/ 	.short	(.L_315 - .L_314)


	//   ....[0]....
.L_314:
        /* <DEDUP_REMOVED lines=46> */


	//----- nvinfo : EIATTR_MERCURY_ISA_VERSION
	.align		4
.L_315:
        /*02f8*/ 	.byte	0x03, 0x5f
        /*02fa*/ 	.short	0x0101


	//----- nvinfo : EIATTR_UNUSED_LOAD_BYTE_OFFSET
	.align		4
        /*02fc*/ 	.byte	0x04, 0x44
        /*02fe*/ 	.short	(.L_317 - .L_316)


	//   ....[0]....
.L_316:
        /*0300*/ 	.word	0x00000aa0
        /*0304*/ 	.word	0x0000fff0


	//   ....[1]....
        /*0308*/ 	.word	0x0001bdc0
        /*030c*/ 	.word	0x0000fff0


	//----- nvinfo : EIATTR_INT_WARP_WIDE_INSTR_OFFSETS
	.align		4
.L_317:
        /*0310*/ 	.byte	0x04, 0x31
        /*0312*/ 	.short	(.L_319 - .L_318)


	//   ....[0]....
.L_318:
        /*0314*/ 	.word	0x00000130


	//   ....[1]....
        /*0318*/ 	.word	0x00000170


	//   ....[2]....
        /*031c*/ 	.word	0x000001e0


	//   ....[3]....
        /*0320*/ 	.word	0x00022eb0


	//   ....[4]....
        /*0324*/ 	.word	0x00022f50


	//   ....[5]....
        /*0328*/ 	.word	0x000271e0


	//   ....[6]....
        /*032c*/ 	.word	0x00027280


	//----- nvinfo : EIATTR_COOP_GROUP_MASK_REGIDS
	.align		4
.L_319:
        /*0330*/ 	.byte	0x04, 0x29
        /*0332*/ 	.short	(.L_321 - .L_320)


	//   ....[0]....
.L_320:
        /*0334*/ 	.word	0xffffffff


	//   ....[1]....
        /*0338*/ 	.word	0xffffffff


	//   ....[2]....
        /*033c*/ 	.word	0xffffffff


	//   ....[3]....
        /*0340*/ 	.word	0xffffffff


	//   ....[4]....
        /*0344*/ 	.word	0xffffffff


	//   ....[5]....
        /*0348*/ 	.word	0xffffffff


	//   ....[6]....
        /*034c*/ 	.word	0xffffffff


	//   ....[7]....
        /*0350*/ 	.word	0xffffffff


	//   ....[8]....
        /*0354*/ 	.word	0xffffffff


	//   ....[9]....
        /*0358*/ 	.word	0xffffffff


	//   ....[10]....
        /*035c*/ 	.word	0xffffffff


	//   ....[11]....
        /*0360*/ 	.word	0xffffffff


	//   ....[12]....
        /*0364*/ 	.word	0xffffffff


	//   ....[13]....
        /*0368*/ 	.word	0xffffffff


	//   ....[14]....
        /*036c*/ 	.word	0xffffffff


	//   ....[15]....
        /*0370*/ 	.word	0xffffffff


	//   ....[16]....
        /*0374*/ 	.word	0xffffffff


	//   ....[17]....
        /*0378*/ 	.word	0xffffffff


	//   ....[18]....
        /*037c*/ 	.word	0xffffffff


	//   ....[19]....
        /*0380*/ 	.word	0xffffffff


	//   ....[20]....
        /*0384*/ 	.word	0xffffffff


	//   ....[21]....
        /*0388*/ 	.word	0xffffffff


	//   ....[22]....
        /*038c*/ 	.word	0xffffffff


	//   ....[23]....
        /*0390*/ 	.word	0xffffffff


	//   ....[24]....
        /*0394*/ 	.word	0xffffffff


	//   ....[25]....
        /*0398*/ 	.word	0xffffffff


	//   ....[26]....
        /*039c*/ 	.word	0xffffffff


	//   ....[27]....
        /*03a0*/ 	.word	0xffffffff


	//   ....[28]....
        /*03a4*/ 	.word	0xffffffff


	//   ....[29]....
        /*03a8*/ 	.word	0xffffffff


	//   ....[30]....
        /*03ac*/ 	.word	0xffffffff


	//   ....[31]....
        /*03b0*/ 	.word	0xffffffff


	//   ....[32]....
        /*03b4*/ 	.word	0xffffffff


	//   ....[33]....
        /*03b8*/ 	.word	0xffffffff


	//   ....[34]....
        /*03bc*/ 	.word	0xffffffff


	//   ....[35]....
        /*03c0*/ 	.word	0xffffffff


	//   ....[36]....
        /*03c4*/ 	.word	0xffffffff


	//   ....[37]....
        /*03c8*/ 	.word	0xffffffff


	//   ....[38]....
        /*03cc*/ 	.word	0xffffffff


	//   ....[39]....
        /*03d0*/ 	.word	0xffffffff


	//   ....[40]....
        /*03d4*/ 	.word	0xffffffff


	//   ....[41]....
        /*03d8*/ 	.word	0xffffffff


	//   ....[42]....
        /*03dc*/ 	.word	0xffffffff


	//   ....[43]....
        /*03e0*/ 	.word	0xffffffff


	//   ....[44]....
        /*03e4*/ 	.word	0xffffffff


	//   ....[45]....
        /*03e8*/ 	.word	0xffffffff


	//   ....[46]....
        /*03ec*/ 	.word	0xffffffff


	//   ....[47]....
        /*03f0*/ 	.word	0xffffffff


	//   ....[48]....
        /*03f4*/ 	.word	0xffffffff


	//   ....[49]....
        /*03f8*/ 	.word	0xffffffff


	//   ....[50]....
        /*03fc*/ 	.word	0xffffffff


	//   ....[51]....
        /*0400*/ 	.word	0xffffffff


	//   ....[52]....
        /*0404*/ 	.word	0xffffffff


	//   ....[53]....
        /*0408*/ 	.word	0xffffffff


	//   ....[54]....
        /*040c*/ 	.word	0xffffffff


	//   ....[55]....
        /*0410*/ 	.word	0xffffffff


	//   ....[56]....
        /*0414*/ 	.word	0xffffffff


	//   ....[57]....
        /*0418*/ 	.word	0xffffffff


	//   ....[58]....
        /*041c*/ 	.word	0xffffffff


	//   ....[59]....
        /*0420*/ 	.word	0xffffffff


	//   ....[60]....
        /*0424*/ 	.word	0xffffffff


	//   ....[61]....
        /*0428*/ 	.word	0xffffffff


	//   ....[62]....
        /*042c*/ 	.word	0xffffffff


	//   ....[63]....
        /*0430*/ 	.word	0xffffffff


	//   ....[64]....
        /*0434*/ 	.word	0xffffffff


	//   ....[65]....
        /*0438*/ 	.word	0xffffffff


	//   ....[66]....
        /*043c*/ 	.word	0xffffffff


	//   ....[67]....
        /*0440*/ 	.word	0xffffffff


	//   ....[68]....
        /*0444*/ 	.word	0xffffffff


	//   ....[69]....
        /*0448*/ 	.word	0xffffffff


	//   ....[70]....
        /*044c*/ 	.word	0xffffffff


	//   ....[71]....
        /*0450*/ 	.word	0xffffffff


	//   ....[72]....
        /*0454*/ 	.word	0xffffffff


	//   ....[73]....
        /*0458*/ 	.word	0xffffffff


	//   ....[74]....
        /*045c*/ 	.word	0xffffffff


	//   ....[75]....
        /*0460*/ 	.word	0xffffffff


	//   ....[76]....
        /*0464*/ 	.word	0xffffffff


	//   ....[77]....
        /*0468*/ 	.word	0xffffffff


	//   ....[78]....
        /*046c*/ 	.word	0xffffffff


	//   ....[79]....
        /*0470*/ 	.word	0xffffffff


	//   ....[80]....
        /*0474*/ 	.word	0xffffffff


	//   ....[81]....
        /*0478*/ 	.word	0xffffffff


	//   ....[82]....
        /*047c*/ 	.word	0xffffffff


	//   ....[83]....
        /*0480*/ 	.word	0xffffffff


	//   ....[84]....
        /*0484*/ 	.word	0xffffffff


	//   ....[85]....
        /*0488*/ 	.word	0xffffffff


	//   ....[86]....
        /*048c*/ 	.word	0xffffffff


	//   ....[87]....
        /*0490*/ 	.word	0xffffffff


	//   ....[88]....
        /*0494*/ 	.word	0xffffffff


	//   ....[89]....
        /*0498*/ 	.word	0xffffffff


	//   ....[90]....
        /*049c*/ 	.word	0xffffffff


	//   ....[91]....
        /*04a0*/ 	.word	0xffffffff


	//   ....[92]....
        /*04a4*/ 	.word	0xffffffff


	//   ....[93]....
        /*04a8*/ 	.word	0xffffffff


	//   ....[94]....
        /*04ac*/ 	.word	0xffffffff


	//   ....[95]....
        /*04b0*/ 	.word	0xffffffff


	//   ....[96]....
        /*04b4*/ 	.word	0xffffffff


	//   ....[97]....
        /*04b8*/ 	.word	0xffffffff


	//   ....[98]....
        /*04bc*/ 	.word	0xffffffff


	//   ....[99]....
        /*04c0*/ 	.word	0xffffffff


	//   ....[100]....
        /*04c4*/ 	.word	0xffffffff


	//   ....[101]....
        /*04c8*/ 	.word	0xffffffff


	//   ....[102]....
        /*04cc*/ 	.word	0xffffffff


	//   ....[103]....
        /*04d0*/ 	.word	0xffffffff


	//   ....[104]....
        /*04d4*/ 	.word	0xffffffff


	//   ....[105]....
        /*04d8*/ 	.word	0xffffffff


	//   ....[106]....
        /*04dc*/ 	.word	0xffffffff


	//   ....[107]....
        /*04e0*/ 	.word	0xffffffff


	//   ....[108]....
        /*04e4*/ 	.word	0xffffffff


	//   ....[109]....
        /*04e8*/ 	.word	0xffffffff


	//   ....[110]....
        /*04ec*/ 	.word	0xffffffff


	//   ....[111]....
        /*04f0*/ 	.word	0xffffffff


	//   ....[112]....
        /*04f4*/ 	.word	0xffffffff


	//   ....[113]....
        /*04f8*/ 	.word	0xffffffff


	//   ....[114]....
        /*04fc*/ 	.word	0xffffffff


	//   ....[115]....
        /*0500*/ 	.word	0xffffffff


	//   ....[116]....
        /*0504*/ 	.word	0xffffffff


	//   ....[117]....
        /*0508*/ 	.word	0xffffffff


	//   ....[118]....
        /*050c*/ 	.word	0xffffffff


	//   ....[119]....
        /*0510*/ 	.word	0xffffffff


	//   ....[120]....
        /*0514*/ 	.word	0xffffffff


	//   ....[121]....
        /*0518*/ 	.word	0xffffffff


	//   ....[122]....
        /*051c*/ 	.word	0xffffffff


	//   ....[123]....
        /*0520*/ 	.word	0xffffffff


	//   ....[124]....
        /*0524*/ 	.word	0xffffffff


	//   ....[125]....
        /*0528*/ 	.word	0xffffffff


	//   ....[126]....
        /*052c*/ 	.word	0xffffffff


	//   ....[127]....
        /*0530*/ 	.word	0xffffffff


	//   ....[128]....
        /*0534*/ 	.word	0xffffffff


	//   ....[129]....
        /*0538*/ 	.word	0xffffffff


	//   ....[130]....
        /*053c*/ 	.word	0xffffffff


	//   ....[131]....
        /*0540*/ 	.word	0xffffffff


	//   ....[132]....
        /*0544*/ 	.word	0xffffffff


	//   ....[133]....
        /*0548*/ 	.word	0xffffffff


	//   ....[134]....
        /*054c*/ 	.word	0xffffffff


	//   ....[135]....
        /*0550*/ 	.word	0xffffffff


	//   ....[136]....
        /*0554*/ 	.word	0xffffffff


	//   ....[137]....
        /*0558*/ 	.word	0xffffffff


	//   ....[138]....
        /*055c*/ 	.word	0xffffffff


	//   ....[139]....
        /*0560*/ 	.word	0xffffffff


	//   ....[140]....
        /*0564*/ 	.word	0xffffffff


	//   ....[141]....
        /*0568*/ 	.word	0xffffffff


	//   ....[142]....
        /*056c*/ 	.word	0xffffffff


	//   ....[143]....
        /*0570*/ 	.word	0xffffffff


	//   ....[144]....
        /*0574*/ 	.word	0xffffffff


	//   ....[145]....
        /*0578*/ 	.word	0xffffffff


	//   ....[146]....
        /*057c*/ 	.word	0xffffffff


	//   ....[147]....
        /*0580*/ 	.word	0xffffffff


	//   ....[148]....
        /*0584*/ 	.word	0xffffffff


	//   ....[149]....
        /*0588*/ 	.word	0xffffffff


	//   ....[150]....
        /*058c*/ 	.word	0xffffffff


	//   ....[151]....
        /*0590*/ 	.word	0xffffffff


	//   ....[152]....
        /*0594*/ 	.word	0xffffffff


	//   ....[153]....
        /*0598*/ 	.word	0xffffffff


	//   ....[154]....
        /*059c*/ 	.word	0xffffffff


	//   ....[155]....
        /*05a0*/ 	.word	0xffffffff


	//   ....[156]....
        /*05a4*/ 	.word	0xffffffff


	//   ....[157]....
        /*05a8*/ 	.word	0xffffffff


	//   ....[158]....
        /*05ac*/ 	.word	0xffffffff


	//   ....[159]....
        /*05b0*/ 	.word	0xffffffff


	//   ....[160]....
        /*05b4*/ 	.word	0xffffffff


	//   ....[161]....
        /*05b8*/ 	.word	0xffffffff


	//   ....[162]....
        /*05bc*/ 	.word	0xffffffff


	//   ....[163]....
        /*05c0*/ 	.word	0xffffffff


	//   ....[164]....
        /*05c4*/ 	.word	0xffffffff


	//   ....[165]....
        /*05c8*/ 	.word	0xffffffff


	//   ....[166]....
        /*05cc*/ 	.word	0xffffffff


	//   ....[167]....
        /*05d0*/ 	.word	0xffffffff


	//   ....[168]....
        /*05d4*/ 	.word	0xffffffff


	//   ....[169]....
        /*05d8*/ 	.word	0xffffffff


	//   ....[170]....
        /*05dc*/ 	.word	0xffffffff


	//   ....[171]....
        /*05e0*/ 	.word	0xffffffff


	//   ....[172]....
        /*05e4*/ 	.word	0xffffffff


	//   ....[173]....
        /*05e8*/ 	.word	0xffffffff


	//   ....[174]....
        /*05ec*/ 	.word	0xffffffff


	//   ....[175]....
        /*05f0*/ 	.word	0xffffffff


	//   ....[176]....
        /*05f4*/ 	.word	0xffffffff


	//   ....[177]....
        /*05f8*/ 	.word	0xffffffff


	//   ....[178]....
        /*05fc*/ 	.word	0xffffffff


	//   ....[179]....
        /*0600*/ 	.word	0xffffffff


	//   ....[180]....
        /*0604*/ 	.word	0xffffffff


	//   ....[181]....
        /*0608*/ 	.word	0xffffffff


	//   ....[182]....
        /*060c*/ 	.word	0xffffffff


	//   ....[183]....
        /*0610*/ 	.word	0xffffffff


	//   ....[184]....
        /*0614*/ 	.word	0xffffffff


	//   ....[185]....
        /*0618*/ 	.word	0xffffffff


	//   ....[186]....
        /*061c*/ 	.word	0xffffffff


	//   ....[187]....
        /*0620*/ 	.word	0xffffffff


	//   ....[188]....
        /*0624*/ 	.word	0xffffffff


	//   ....[189]....
        /*0628*/ 	.word	0xffffffff


	//   ....[190]....
        /*062c*/ 	.word	0xffffffff


	//   ....[191]....
        /*0630*/ 	.word	0xffffffff


	//   ....[192]....
        /*0634*/ 	.word	0xffffffff


	//   ....[193]....
        /*0638*/ 	.word	0xffffffff


	//   ....[194]....
        /*063c*/ 	.word	0xffffffff


	//   ....[195]....
        /*0640*/ 	.word	0xffffffff


	//   ....[196]....
        /*0644*/ 	.word	0xffffffff


	//   ....[197]....
        /*0648*/ 	.word	0xffffffff


	//   ....[198]....
        /*064c*/ 	.word	0xffffffff


	//   ....[199]....
        /*0650*/ 	.word	0xffffffff


	//   ....[200]....
        /*0654*/ 	.word	0xffffffff


	//   ....[201]....
        /*0658*/ 	.word	0xffffffff


	//   ....[202]....
        /*065c*/ 	.word	0xffffffff


	//   ....[203]....
        /*0660*/ 	.word	0xffffffff


	//   ....[204]....
        /*0664*/ 	.word	0xffffffff


	//   ....[205]....
        /*0668*/ 	.word	0xffffffff


	//   ....[206]....
        /*066c*/ 	.word	0xffffffff


	//   ....[207]....
        /*0670*/ 	.word	0xffffffff


	//   ....[208]....
        /*0674*/ 	.word	0xffffffff


	//   ....[209]....
        /*0678*/ 	.word	0xffffffff


	//   ....[210]....
        /*067c*/ 	.word	0xffffffff


	//   ....[211]....
        /*0680*/ 	.word	0xffffffff


	//   ....[212]....
        /*0684*/ 	.word	0xffffffff


	//   ....[213]....
        /*0688*/ 	.word	0xffffffff


	//   ....[214]....
        /*068c*/ 	.word	0xffffffff


	//   ....[215]....
        /*0690*/ 	.word	0xffffffff


	//   ....[216]....
        /*0694*/ 	.word	0xffffffff


	//   ....[217]....
        /*0698*/ 	.word	0xffffffff


	//   ....[218]....
        /*069c*/ 	.word	0xffffffff


	//   ....[219]....
        /*06a0*/ 	.word	0xffffffff


	//   ....[220]....
        /*06a4*/ 	.word	0xffffffff


	//   ....[221]....
        /*06a8*/ 	.word	0xffffffff


	//   ....[222]....
        /*06ac*/ 	.word	0xffffffff


	//   ....[223]....
        /*06b0*/ 	.word	0xffffffff


	//   ....[224]....
        /*06b4*/ 	.word	0xffffffff


	//   ....[225]....
        /*06b8*/ 	.word	0xffffffff


	//   ....[226]....
        /*06bc*/ 	.word	0xffffffff


	//   ....[227]....
        /*06c0*/ 	.word	0xffffffff


	//   ....[228]....
        /*06c4*/ 	.word	0xffffffff


	//   ....[229]....
        /*06c8*/ 	.word	0xffffffff


	//   ....[230]....
        /*06cc*/ 	.word	0xffffffff


	//   ....[231]....
        /*06d0*/ 	.word	0xffffffff


	//   ....[232]....
        /*06d4*/ 	.word	0xffffffff


	//   ....[233]....
        /*06d8*/ 	.word	0xffffffff


	//   ....[234]....
        /*06dc*/ 	.word	0xffffffff


	//   ....[235]....
        /*06e0*/ 	.word	0xffffffff


	//   ....[236]....
        /*06e4*/ 	.word	0xffffffff


	//   ....[237]....
        /*06e8*/ 	.word	0xffffffff


	//   ....[238]....
        /*06ec*/ 	.word	0xffffffff


	//   ....[239]....
        /*06f0*/ 	.word	0xffffffff


	//   ....[240]....
        /*06f4*/ 	.word	0xffffffff


	//   ....[241]....
        /*06f8*/ 	.word	0xffffffff


	//   ....[242]....
        /*06fc*/ 	.word	0xffffffff


	//   ....[243]....
        /*0700*/ 	.word	0xffffffff


	//   ....[244]....
        /*0704*/ 	.word	0xffffffff


	//   ....[245]....
        /*0708*/ 	.word	0xffffffff


	//   ....[246]....
        /*070c*/ 	.word	0xffffffff


	//   ....[247]....
        /*0710*/ 	.word	0xffffffff


	//   ....[248]....
        /*0714*/ 	.word	0xffffffff


	//   ....[249]....
        /*0718*/ 	.word	0xffffffff


	//   ....[250]....
        /*071c*/ 	.word	0xffffffff


	//   ....[251]....
        /*0720*/ 	.word	0xffffffff


	//   ....[252]....
        /*0724*/ 	.word	0xffffffff


	//   ....[253]....
        /*0728*/ 	.word	0xffffffff


	//   ....[254]....
        /*072c*/ 	.word	0xffffffff


	//   ....[255]....
        /*0730*/ 	.word	0xffffffff


	//   ....[0]....
        /*0734*/ 	.word	0xffffffff


	//   ....[1]....
        /*0738*/ 	.word	0xffffffff


	//   ....[2]....
        /*073c*/ 	.word	0xffffffff


	//   ....[3]....
        /*0740*/ 	.word	0xffffffff


	//   ....[4]....
        /*0744*/ 	.word	0xffffffff


	//   ....[5]....
        /*0748*/ 	.word	0xffffffff


	//   ....[6]....
        /*074c*/ 	.word	0xffffffff


	//   ....[7]....
        /*0750*/ 	.word	0xffffffff


	//   ....[8]....
        /*0754*/ 	.word	0xffffffff


	//   ....[9]....
        /*0758*/ 	.word	0xffffffff


	//   ....[10]....
        /*075c*/ 	.word	0xffffffff


	//   ....[11]....
        /*0760*/ 	.word	0xffffffff


	//   ....[12]....
        /*0764*/ 	.word	0xffffffff


	//   ....[13]....
        /*0768*/ 	.word	0xffffffff


	//   ....[14]....
        /*076c*/ 	.word	0xffffffff


	//   ....[15]....
        /*0770*/ 	.word	0xffffffff


	//   ....[16]....
        /*0774*/ 	.word	0xffffffff


	//   ....[17]....
        /*0778*/ 	.word	0xffffffff


	//   ....[18]....
        /*077c*/ 	.word	0xffffffff


	//   ....[19]....
        /*0780*/ 	.word	0xffffffff


	//   ....[20]....
        /*0784*/ 	.word	0xffffffff


	//   ....[21]....
        /*0788*/ 	.word	0xffffffff


	//   ....[22]....
        /*078c*/ 	.word	0xffffffff


	//   ....[23]....
        /*0790*/ 	.word	0xffffffff


	//   ....[24]....
        /*0794*/ 	.word	0xffffffff


	//   ....[25]....
        /*0798*/ 	.word	0xffffffff


	//   ....[26]....
        /*079c*/ 	.word	0xffffffff


	//   ....[27]....
        /*07a0*/ 	.word	0xffffffff


	//   ....[28]....
        /*07a4*/ 	.word	0xffffffff


	//   ....[29]....
        /*07a8*/ 	.word	0xffffffff


	//   ....[30]....
        /*07ac*/ 	.word	0xffffffff


	//   ....[31]....
        /*07b0*/ 	.word	0xffffffff


	//   ....[32]....
        /*07b4*/ 	.word	0xffffffff


	//   ....[33]....
        /*07b8*/ 	.word	0x0500000f


	//   ....[34]....
        /*07bc*/ 	.word	0x0500000f


	//   ....[35]....
        /*07c0*/ 	.word	0x0500000f


	//   ....[36]....
        /*07c4*/ 	.word	0x0500000f


	//   ....[37]....
        /*07c8*/ 	.word	0x0500000f


	//   ....[38]....
        /*07cc*/ 	.word	0x0500000f


	//   ....[39]....
        /*07d0*/ 	.word	0x0500000f


	//   ....[40]....
        /*07d4*/ 	.word	0x0500000f


	//   ....[41]....
        /*07d8*/ 	.word	0x0500000f


	//   ....[42]....
        /*07dc*/ 	.word	0x0500000f


	//   ....[43]....
        /*07e0*/ 	.word	0x0500000f


	//   ....[44]....
        /*07e4*/ 	.word	0x0500000f


	//   ....[45]....
        /*07e8*/ 	.word	0x0500000f


	//   ....[46]....
        /*07ec*/ 	.word	0x0500000f


	//   ....[47]....
        /*07f0*/ 	.word	0x0500000f


	//   ....[48]....
        /*07f4*/ 	.word	0x0500000f


	//   ....[49]....
        /*07f8*/ 	.word	0x0500000f


	//   ....[50]....
        /*07fc*/ 	.word	0x0500000f


	//   ....[51]....
        /*0800*/ 	.word	0x0500000f


	//   ....[52]....
        /*0804*/ 	.word	0x0500000f


	//   ....[53]....
        /*0808*/ 	.word	0x0500000f


	//   ....[54]....
        /*080c*/ 	.word	0x0500000f


	//   ....[55]....
        /*0810*/ 	.word	0x0500000f


	//   ....[56]....
        /*0814*/ 	.word	0x0500000f


	//   ....[57]....
        /*0818*/ 	.word	0x0500000f


	//   ....[58]....
        /*081c*/ 	.word	0x0500000f


	//   ....[59]....
        /*0820*/ 	.word	0x0500000f


	//   ....[60]....
        /*0824*/ 	.word	0x0500000f


	//   ....[61]....
        /*0828*/ 	.word	0x0500000f


	//   ....[62]....
        /*082c*/ 	.word	0x0500000f


	//   ....[63]....
        /*0830*/ 	.word	0x0500000f


	//   ....[64]....
        /*0834*/ 	.word	0x0500000f


	//   ....[65]....
        /*0838*/ 	.word	0x0500000f


	//   ....[66]....
        /*083c*/ 	.word	0x0500000f


	//   ....[67]....
        /*0840*/ 	.word	0x0500000f


	//   ....[68]....
        /*0844*/ 	.word	0x0500000f


	//   ....[69]....
        /*0848*/ 	.word	0x0500000f


	//   ....[70]....
        /*084c*/ 	.word	0x0500000f


	//   ....[71]....
        /*0850*/ 	.word	0x0500000f


	//   ....[72]....
        /*0854*/ 	.word	0x0500000f


	//   ....[73]....
        /*0858*/ 	.word	0x0500000f


	//   ....[74]....
        /*085c*/ 	.word	0x0500000f


	//   ....[75]....
        /*0860*/ 	.word	0x0500000f


	//   ....[76]....
        /*0864*/ 	.word	0x0500000f


	//   ....[77]....
        /*0868*/ 	.word	0x0500000f


	//   ....[78]....
        /*086c*/ 	.word	0x0500000f


	//   ....[79]....
        /*0870*/ 	.word	0x0500000f


	//   ....[80]....
        /*0874*/ 	.word	0x0500000f


	//   ....[81]....
        /*0878*/ 	.word	0x0500000f


	//   ....[82]....
        /*087c*/ 	.word	0x0500000f


	//   ....[83]....
        /*0880*/ 	.word	0x0500000f


	//   ....[84]....
        /*0884*/ 	.word	0x0500000f


	//   ....[85]....
        /*0888*/ 	.word	0x0500000f


	//   ....[86]....
        /*088c*/ 	.word	0x0500000f


	//   ....[87]....
        /*0890*/ 	.word	0x0500000f


	//   ....[88]....
        /*0894*/ 	.word	0x0500000f


	//   ....[89]....
        /*0898*/ 	.word	0x0500000f


	//   ....[90]....
        /*089c*/ 	.word	0x0500000f


	//   ....[91]....
        /*08a0*/ 	.word	0x0500000f


	//   ....[92]....
        /*08a4*/ 	.word	0x0500000f


	//   ....[93]....
        /*08a8*/ 	.word	0x0500000f


	//   ....[94]....
        /*08ac*/ 	.word	0x0500000f


	//   ....[95]....
        /*08b0*/ 	.word	0x0500000f


	//   ....[96]....
        /*08b4*/ 	.word	0x0500000f


	//   ....[97]....
        /*08b8*/ 	.word	0x0500000f


	//   ....[98]....
        /*08bc*/ 	.word	0x0500000f


	//   ....[99]....
        /*08c0*/ 	.word	0x0500000f


	//   ....[100]....
        /*08c4*/ 	.word	0x0500000f


	//   ....[101]....
        /*08c8*/ 	.word	0x0500000f


	//   ....[102]....
        /*08cc*/ 	.word	0x0500000f


	//   ....[103]....
        /*08d0*/ 	.word	0x0500000f


	//   ....[104]....
        /*08d4*/ 	.word	0x0500000f


	//   ....[105]....
        /*08d8*/ 	.word	0x0500000f


	//   ....[106]....
        /*08dc*/ 	.word	0x0500000f


	//   ....[107]....
        /*08e0*/ 	.word	0x0500000f


	//   ....[108]....
        /*08e4*/ 	.word	0x0500000f


	//   ....[109]....
        /*08e8*/ 	.word	0x0500000f


	//   ....[110]....
        /*08ec*/ 	.word	0x0500000f


	//   ....[111]....
        /*08f0*/ 	.word	0x0500000f


	//   ....[112]....
        /*08f4*/ 	.word	0x0500000f


	//   ....[113]....
        /*08f8*/ 	.word	0x0500000f


	//   ....[114]....
        /*08fc*/ 	.word	0x0500000f


	//   ....[115]....
        /*0900*/ 	.word	0x0500000f


	//   ....[116]....
        /*0904*/ 	.word	0x0500000f


	//   ....[117]....
        /*0908*/ 	.word	0x0500000f


	//   ....[118]....
        /*090c*/ 	.word	0x0500000f


	//   ....[119]....
        /*0910*/ 	.word	0x0500000f


	//   ....[120]....
        /*0914*/ 	.word	0x0500000f


	//   ....[121]....
        /*0918*/ 	.word	0x0500000f


	//   ....[122]....
        /*091c*/ 	.word	0x0500000f


	//   ....[123]....
        /*0920*/ 	.word	0x0500000f


	//   ....[124]....
        /*0924*/ 	.word	0x0500000f


	//   ....[125]....
        /*0928*/ 	.word	0x0500000f


	//   ....[126]....
        /*092c*/ 	.word	0x0500000f


	//   ....[127]....
        /*0930*/ 	.word	0x0500000f


	//   ....[128]....
        /*0934*/ 	.word	0x0500000f


	//   ....[129]....
        /*0938*/ 	.word	0x0500000f


	//   ....[130]....
        /*093c*/ 	.word	0x0500000f


	//   ....[131]....
        /*0940*/ 	.word	0x0500000f


	//   ....[132]....
        /*0944*/ 	.word	0x0500000f


	//   ....[133]....
        /*0948*/ 	.word	0x0500000f


	//   ....[134]....
        /*094c*/ 	.word	0x0500000f


	//   ....[135]....
        /*0950*/ 	.word	0x0500000f


	//   ....[136]....
        /*0954*/ 	.word	0x0500000f


	//   ....[137]....
        /*0958*/ 	.word	0x0500000f


	//   ....[138]....
        /*095c*/ 	.word	0x0500000f


	//   ....[139]....
        /*0960*/ 	.word	0x0500000f


	//   ....[140]....
        /*0964*/ 	.word	0x0500000f


	//   ....[141]....
        /*0968*/ 	.word	0x0500000f


	//   ....[142]....
        /*096c*/ 	.word	0x0500000f


	//   ....[143]....
        /*0970*/ 	.word	0x0500000f


	//   ....[144]....
        /*0974*/ 	.word	0x0500000f


	//   ....[145]....
        /*0978*/ 	.word	0x0500000f


	//   ....[146]....
        /*097c*/ 	.word	0x0500000f


	//   ....[147]....
        /*0980*/ 	.word	0x0500000f


	//   ....[148]....
        /*0984*/ 	.word	0x0500000f


	//   ....[149]....
        /*0988*/ 	.word	0x0500000f


	//   ....[150]....
        /*098c*/ 	.word	0x0500000f


	//   ....[151]....
        /*0990*/ 	.word	0x0500000f


	//   ....[152]....
        /*0994*/ 	.word	0x0500000f


	//   ....[153]....
        /*0998*/ 	.word	0x0500000f


	//   ....[154]....
        /*099c*/ 	.word	0x0500000f


	//   ....[155]....
        /*09a0*/ 	.word	0x0500000f


	//   ....[156]....
        /*09a4*/ 	.word	0x0500000f


	//   ....[157]....
        /*09a8*/ 	.word	0x0500000f


	//   ....[158]....
        /*09ac*/ 	.word	0x0500000f


	//   ....[159]....
        /*09b0*/ 	.word	0x0500000f


	//   ....[160]....
        /*09b4*/ 	.word	0x0500000f


	//   ....[161]....
        /*09b8*/ 	.word	0x0500000f


	//   ....[162]....
        /*09bc*/ 	.word	0x0500000f


	//   ....[163]....
        /*09c0*/ 	.word	0x0500000f


	//   ....[164]....
        /*09c4*/ 	.word	0x0500000f


	//   ....[165]....
        /*09c8*/ 	.word	0x0500000f


	//   ....[166]....
        /*09cc*/ 	.word	0x0500000f


	//   ....[167]....
        /*09d0*/ 	.word	0x0500000f


	//   ....[168]....
        /*09d4*/ 	.word	0x0500000f


	//   ....[169]....
        /*09d8*/ 	.word	0x0500000f


	//   ....[170]....
        /*09dc*/ 	.word	0x0500000f


	//   ....[171]....
        /*09e0*/ 	.word	0x0500000f


	//   ....[172]....
        /*09e4*/ 	.word	0x0500000f


	//   ....[173]....
        /*09e8*/ 	.word	0x0500000f


	//   ....[174]....
        /*09ec*/ 	.word	0x0500000f


	//   ....[175]....
        /*09f0*/ 	.word	0x0500000f


	//   ....[176]....
        /*09f4*/ 	.word	0x0500000f


	//   ....[177]....
        /*09f8*/ 	.word	0x0500000f


	//   ....[178]....
        /*09fc*/ 	.word	0x0500000f


	//   ....[179]....
        /*0a00*/ 	.word	0x0500000f


	//   ....[180]....
        /*0a04*/ 	.word	0x0500000f


	//   ....[181]....
        /*0a08*/ 	.word	0x0500000f


	//   ....[182]....
        /*0a0c*/ 	.word	0x0500000f


	//   ....[183]....
        /*0a10*/ 	.word	0x0500000f


	//   ....[184]....
        /*0a14*/ 	.word	0x0500000f


	//   ....[185]....
        /*0a18*/ 	.word	0x0500000f


	//   ....[186]....
        /*0a1c*/ 	.word	0x0500000f


	//   ....[187]....
        /*0a20*/ 	.word	0x0500000f


	//   ....[188]....
        /*0a24*/ 	.word	0x0500000f


	//   ....[189]....
        /*0a28*/ 	.word	0x0500000f


	//   ....[190]....
        /*0a2c*/ 	.word	0x0500000f


	//   ....[191]....
        /*0a30*/ 	.word	0x0500000f


	//   ....[192]....
        /*0a34*/ 	.word	0x0500000f


	//   ....[193]....
        /*0a38*/ 	.word	0x0500000f


	//   ....[194]....
        /*0a3c*/ 	.word	0x0500000f


	//   ....[195]....
        /*0a40*/ 	.word	0x0500000f


	//   ....[196]....
        /*0a44*/ 	.word	0x0500000f


	//   ....[197]....
        /*0a48*/ 	.word	0x0500000f


	//   ....[198]....
        /*0a4c*/ 	.word	0x0500000f


	//   ....[199]....
        /*0a50*/ 	.word	0x0500000f


	//   ....[200]....
        /*0a54*/ 	.word	0x0500000f


	//   ....[201]....
        /*0a58*/ 	.word	0x0500000f


	//   ....[202]....
        /*0a5c*/ 	.word	0x0500000f


	//   ....[203]....
        /*0a60*/ 	.word	0x0500000f


	//   ....[204]....
        /*0a64*/ 	.word	0x0500000f


	//   ....[205]....
        /*0a68*/ 	.word	0x0500000f


	//   ....[206]....
        /*0a6c*/ 	.word	0x0500000f


	//   ....[207]....
        /*0a70*/ 	.word	0x0500000f


	//   ....[208]....
        /*0a74*/ 	.word	0x0500000f


	//   ....[209]....
        /*0a78*/ 	.word	0x0500000f


	//   ....[210]....
        /*0a7c*/ 	.word	0x0500000f


	//   ....[211]....
        /*0a80*/ 	.word	0x0500000f


	//   ....[212]....
        /*0a84*/ 	.word	0x0500000f


	//   ....[213]....
        /*0a88*/ 	.word	0x0500000f


	//   ....[214]....
        /*0a8c*/ 	.word	0x0500000f


	//   ....[215]....
        /*0a90*/ 	.word	0x0500000f


	//   ....[216]....
        /*0a94*/ 	.word	0x0500000f


	//   ....[217]....
        /*0a98*/ 	.word	0x0500000f


	//   ....[218]....
        /*0a9c*/ 	.word	0x0500000f


	//   ....[219]....
        /*0aa0*/ 	.word	0x0500000f


	//   ....[220]....
        /*0aa4*/ 	.word	0x0500000f


	//   ....[221]....
        /*0aa8*/ 	.word	0x0500000f


	//   ....[222]....
        /*0aac*/ 	.word	0x0500000f


	//   ....[223]....
        /*0ab0*/ 	.word	0x0500000f


	//   ....[224]....
        /*0ab4*/ 	.word	0x0500000f


	//   ....[225]....
        /*0ab8*/ 	.word	0x0500000f


	//   ....[226]....
        /*0abc*/ 	.word	0x0500000f


	//   ....[227]....
        /*0ac0*/ 	.word	0x0500000f


	//   ....[228]....
        /*0ac4*/ 	.word	0x0500000f


	//   ....[229]....
        /*0ac8*/ 	.word	0x0500000f


	//   ....[230]....
        /*0acc*/ 	.word	0x0500000f


	//   ....[231]....
        /*0ad0*/ 	.word	0x0500000f


	//   ....[232]....
        /*0ad4*/ 	.word	0x0500000f


	//   ....[233]....
        /*0ad8*/ 	.word	0x0500000f


	//   ....[234]....
        /*0adc*/ 	.word	0x0500000f


	//   ....[235]....
        /*0ae0*/ 	.word	0x0500000f


	//   ....[236]....
        /*0ae4*/ 	.word	0x0500000f


	//   ....[237]....
        /*0ae8*/ 	.word	0x0500000f


	//   ....[238]....
        /*0aec*/ 	.word	0x0500000f


	//   ....[239]....
        /*0af0*/ 	.word	0x0500000f


	//   ....[240]....
        /*0af4*/ 	.word	0x0500000f


	//   ....[241]....
        /*0af8*/ 	.word	0x0500000f


	//   ....[242]....
        /*0afc*/ 	.word	0x0500000f


	//   ....[243]....
        /*0b00*/ 	.word	0x0500000f


	//   ....[244]....
        /*0b04*/ 	.word	0x0500000f


	//   ....[245]....
        /*0b08*/ 	.word	0x0500000f


	//   ....[246]....
        /*0b0c*/ 	.word	0x0500000f


	//   ....[247]....
        /*0b10*/ 	.word	0x0500000f


	//   ....[248]....
        /*0b14*/ 	.word	0x0500000f


	//   ....[249]....
        /*0b18*/ 	.word	0x0500000f


	//   ....[250]....
        /*0b1c*/ 	.word	0x0500000f


	//   ....[251]....
        /*0b20*/ 	.word	0x0500000f


	//   ....[252]....
        /*0b24*/ 	.word	0x0500000f


	//   ....[253]....
        /*0b28*/ 	.word	0x0500000f


	//   ....[254]....
        /*0b2c*/ 	.word	0x0500000f


	//   ....[255]....
        /*0b30*/ 	.word	0x0500000f


	//   ....[0]....
        /*0b34*/ 	.word	0x0500000f


	//   ....[1]....
        /*0b38*/ 	.word	0x0500000f


	//   ....[2]....
        /*0b3c*/ 	.word	0x0500000f


	//   ....[3]....
        /*0b40*/ 	.word	0x0500000f


	//   ....[4]....
        /*0b44*/ 	.word	0x0500000f


	//   ....[5]....
        /*0b48*/ 	.word	0x0500000f


	//   ....[6]....
        /*0b4c*/ 	.word	0x0500000f


	//   ....[7]....
        /*0b50*/ 	.word	0x0500000f


	//   ....[8]....
        /*0b54*/ 	.word	0x0500000f


	//   ....[9]....
        /*0b58*/ 	.word	0x0500000f


	//   ....[10]....
        /*0b5c*/ 	.word	0x0500000f


	//   ....[11]....
        /*0b60*/ 	.word	0x0500000f


	//   ....[12]....
        /*0b64*/ 	.word	0x0500000f


	//----- nvinfo : EIATTR_COOP_GROUP_INSTR_OFFSETS
	.align		4
.L_321:
        /*0b68*/ 	.byte	0x04, 0x28
        /*0b6a*/ 	.short	(.L_323 - .L_322)


	//   ....[0]....
.L_322:
        /*0b6c*/ 	.word	0x00000070


	//   ....[1]....
        /*0b70*/ 	.word	0x00000140


	//   ....[2]....
        /*0b74*/ 	.word	0x00000190


	//   ....[3]....
        /*0b78*/ 	.word	0x000003c0


	//   ....[4]....
        /*0b7c*/ 	.word	0x00000520


	//   ....[5]....
        /*0b80*/ 	.word	0x00000640


	//   ....[6]....
        /*0b84*/ 	.word	0x000007a0


	//   ....[7]....
        /*0b88*/ 	.word	0x00003040


	//   ....[8]....
        /*0b8c*/ 	.word	0x00003050


	//   ....[9]....
        /*0b90*/ 	.word	0x00003f00


	//   ....[10]....
        /*0b94*/ 	.word	0x00003f10


	//   ....[11]....
        /*0b98*/ 	.word	0x00004dc0


	//   ....[12]....
        /*0b9c*/ 	.word	0x00004dd0


	//   ....[13]....
        /*0ba0*/ 	.word	0x000061a0


	//   ....[14]....
        /*0ba4*/ 	.word	0x000061b0


	//   ....[15]....
        /*0ba8*/ 	.word	0x00007090


	//   ....[16]....
        /*0bac*/ 	.word	0x000070a0


	//   ....[17]....
        /*0bb0*/ 	.word	0x00008000


	//   ....[18]....
        /*0bb4*/ 	.word	0x00008010


	//   ....[19]....
        /*0bb8*/ 	.word	0x00009190


	//   ....[20]....
        /*0bbc*/ 	.word	0x000091a0


	//   ....[21]....
        /*0bc0*/ 	.word	0x000092c0


	//   ....[22]....
        /*0bc4*/ 	.word	0x000092d0


	//   ....[23]....
        /*0bc8*/ 	.word	0x00009400


	//   ....[24]....
        /*0bcc*/ 	.word	0x00009410


	//   ....[25]....
        /*0bd0*/ 	.word	0x00009780


	//   ....[26]....
        /*0bd4*/ 	.word	0x000097a0


	//   ....[27]....
        /*0bd8*/ 	.word	0x000098a0


	//   ....[28]....
        /*0bdc*/ 	.word	0x000098c0


	//   ....[29]....
        /*0be0*/ 	.word	0x000099c0


	//   ....[30]....
        /*0be4*/ 	.word	0x000099e0


	//   ....[31]....
        /*0be8*/ 	.word	0x0000a2d0


	//   ....[32]....
        /*0bec*/ 	.word	0x0000ac70


	//   ....[33]....
        /*0bf0*/ 	.word	0x0000ac80


	//   ....[34]....
        /*0bf4*/ 	.word	0x0000ac90


	//   ....[35]....
        /*0bf8*/ 	.word	0x0000aca0


	//   ....[36]....
        /*0bfc*/ 	.word	0x0000aec0


	//   ....[37]....
        /*0c00*/ 	.word	0x0000aed0


	//   ....[38]....
        /*0c04*/ 	.word	0x0000aee0


	//   ....[39]....
        /*0c08*/ 	.word	0x0000aef0


	//   ....[40]....
        /*0c0c*/ 	.word	0x0000d3c0


	//   ....[41]....
        /*0c10*/ 	.word	0x0000d3f0


	//   ....[42]....
        /*0c14*/ 	.word	0x0000d400


	//   ....[43]....
        /*0c18*/ 	.word	0x0000d410


	//   ....[44]....
        /*0c1c*/ 	.word	0x0000d500


	//   ....[45]....
        /*0c20*/ 	.word	0x0000d520


	//   ....[46]....
        /*0c24*/ 	.word	0x0000d530


	//   ....[47]....
        /*0c28*/ 	.word	0x0000d540


	//   ....[48]....
        /*0c2c*/ 	.word	0x00010970


	//   ....[49]....
        /*0c30*/ 	.word	0x000109b0


	//   ....[50]....
        /*0c34*/ 	.word	0x00011570


	//   ....[51]....
        /*0c38*/ 	.word	0x00011660


	//   ....[52]....
        /*0c3c*/ 	.word	0x000122b0


	//   ....[53]....
        /*0c40*/ 	.word	0x00012340


	//   ....[54]....
        /*0c44*/ 	.word	0x00014c70


	//   ....[55]....
        /*0c48*/ 	.word	0x00014cd0


	//   ....[56]....
        /*0c4c*/ 	.word	0x00015ef0


	//   ....[57]....
        /*0c50*/ 	.word	0x00015f70


	//   ....[58]....
        /*0c54*/ 	.word	0x000165e0


	//   ....[59]....
        /*0c58*/ 	.word	0x00016640


	//   ....[60]....
        /*0c5c*/ 	.word	0x00019590


	//   ....[61]....
        /*0c60*/ 	.word	0x000195f0


	//   ....[62]....
        /*0c64*/ 	.word	0x00019ae0


	//   ....[63]....
        /*0c68*/ 	.word	0x00019b00


	//   ....[64]....
        /*0c6c*/ 	.word	0x0001b590


	//   ....[65]....
        /*0c70*/ 	.word	0x0001b5a0


	//   ....[66]....
        /*0c74*/ 	.word	0x0001b620


	//   ....[67]....
        /*0c78*/ 	.word	0x0001b630


	//   ....[68]....
        /*0c7c*/ 	.word	0x0001c230


	//   ....[69]....
        /*0c80*/ 	.word	0x0001c260


	//   ....[70]....
        /*0c84*/ 	.word	0x0001c2a0


	//   ....[71]....
        /*0c88*/ 	.word	0x0001c2e0


	//   ....[72]....
        /*0c8c*/ 	.word	0x0001c310


	//   ....[73]....
        /*0c90*/ 	.word	0x0001c340


	//   ....[74]....
        /*0c94*/ 	.word	0x0001c380


	//   ....[75]....
        /*0c98*/ 	.word	0x0001c3e0


	//   ....[76]....
        /*0c9c*/ 	.word	0x0001c410


	//   ....[77]....
        /*0ca0*/ 	.word	0x0001c440


	//   ....[78]....
        /*0ca4*/ 	.word	0x0001c470


	//   ....[79]....
        /*0ca8*/ 	.word	0x0001c4a0


	//   ....[80]....
        /*0cac*/ 	.word	0x0001c4d0


	//   ....[81]....
        /*0cb0*/ 	.word	0x0001c500


	//   ....[82]....
        /*0cb4*/ 	.word	0x0001c530


	//   ....[83]....
        /*0cb8*/ 	.word	0x0001c560


	//   ....[84]....
        /*0cbc*/ 	.word	0x0001c590


	//   ....[85]....
        /*0cc0*/ 	.word	0x0001c5c0


	//   ....[86]....
        /*0cc4*/ 	.word	0x0001c5f0


	//   ....[87]....
        /*0cc8*/ 	.word	0x0001c620


	//   ....[88]....
        /*0ccc*/ 	.word	0x0001c650


	//   ....[89]....
        /*0cd0*/ 	.word	0x0001c680


	//   ....[90]....
        /*0cd4*/ 	.word	0x0001c6b0


	//   ....[91]....
        /*0cd8*/ 	.word	0x0001c6e0


	//   ....[92]....
        /*0cdc*/ 	.word	0x0001c710


	//   ....[93]....
        /*0ce0*/ 	.word	0x0001c740


	//   ....[94]....
        /*0ce4*/ 	.word	0x0001c770


	//   ....[95]....
        /*0ce8*/ 	.word	0x0001c7a0


	//   ....[96]....
        /*0cec*/ 	.word	0x0001c7d0


	//   ....[97]....
        /*0cf0*/ 	.word	0x0001c800


	//   ....[98]....
        /*0cf4*/ 	.word	0x0001c830


	//   ....[99]....
        /*0cf8*/ 	.word	0x0001c860


	//   ....[100]....
        /*0cfc*/ 	.word	0x0001c890


	//   ....[101]....
        /*0d00*/ 	.word	0x0001c8c0


	//   ....[102]....
        /*0d04*/ 	.word	0x0001c8f0


	//   ....[103]....
        /*0d08*/ 	.word	0x0001c920


	//   ....[104]....
        /*0d0c*/ 	.word	0x0001c940


	//   ....[105]....
        /*0d10*/ 	.word	0x0001c950


	//   ....[106]....
        /*0d14*/ 	.word	0x0001c960


	//   ....[107]....
        /*0d18*/ 	.word	0x0001c980


	//   ....[108]....
        /*0d1c*/ 	.word	0x0001c9b0


	//   ....[109]....
        /*0d20*/ 	.word	0x0001c9e0


	//   ....[110]....
        /*0d24*/ 	.word	0x0001ca10


	//   ....[111]....
        /*0d28*/ 	.word	0x0001ca40


	//   ....[112]....
        /*0d2c*/ 	.word	0x0001ca60


	//   ....[113]....
        /*0d30*/ 	.word	0x0001ca70


	//   ....[114]....
        /*0d34*/ 	.word	0x0001ca80


	//   ....[115]....
        /*0d38*/ 	.word	0x0001ca90


	//   ....[116]....
        /*0d3c*/ 	.word	0x0001caa0


	//   ....[117]....
        /*0d40*/ 	.word	0x0001cab0


	//   ....[118]....
        /*0d44*/ 	.word	0x0001cac0


	//   ....[119]....
        /*0d48*/ 	.word	0x0001cad0


	//   ....[120]....
        /*0d4c*/ 	.word	0x0001cb00


	//   ....[121]....
        /*0d50*/ 	.word	0x0001cb30


	//   ....[122]....
        /*0d54*/ 	.word	0x0001cb60


	//   ....[123]....
        /*0d58*/ 	.word	0x0001cb90


	//   ....[124]....
        /*0d5c*/ 	.word	0x0001cbc0


	//   ....[125]....
        /*0d60*/ 	.word	0x0001cbf0


	//   ....[126]....
        /*0d64*/ 	.word	0x0001cc20


	//   ....[127]....
        /*0d68*/ 	.word	0x0001cc50


	//   ....[128]....
        /*0d6c*/ 	.word	0x0001cc60


	//   ....[129]....
        /*0d70*/ 	.word	0x0001cc90


	//   ....[130]....
        /*0d74*/ 	.word	0x0001ccc0


	//   ....[131]....
        /*0d78*/ 	.word	0x0001ccf0


	//   ....[132]....
        /*0d7c*/ 	.word	0x0001d580


	//   ....[133]....
        /*0d80*/ 	.word	0x0001d5a0


	//   ....[134]....
        /*0d84*/ 	.word	0x0001d5c0


	//   ....[135]....
        /*0d88*/ 	.word	0x0001d5d0


	//   ....[136]....
        /*0d8c*/ 	.word	0x0001dcc0


	//   ....[137]....
        /*0d90*/ 	.word	0x0001dcd0


	//   ....[138]....
        /*0d94*/ 	.word	0x0001de10


	//   ....[139]....
        /*0d98*/ 	.word	0x0001de20


	//   ....[140]....
        /*0d9c*/ 	.word	0x0001df60


	//   ....[141]....
        /*0da0*/ 	.word	0x0001df70


	//   ....[142]....
        /*0da4*/ 	.word	0x0001e0b0


	//   ....[143]....
        /*0da8*/ 	.word	0x0001e0c0


	//   ....[144]....
        /*0dac*/ 	.word	0x0001e550


	//   ....[145]....
        /*0db0*/ 	.word	0x0001e560


	//   ....[146]....
        /*0db4*/ 	.word	0x0001ed40


	//   ....[147]....
        /*0db8*/ 	.word	0x0001ed50


	//   ....[148]....
        /*0dbc*/ 	.word	0x0001fc80


	//   ....[149]....
        /*0dc0*/ 	.word	0x0001fc90


	//   ....[150]....
        /*0dc4*/ 	.word	0x0001fde0


	//   ....[151]....
        /*0dc8*/ 	.word	0x0001fdf0


	//   ....[152]....
        /*0dcc*/ 	.word	0x0001ff30


	//   ....[153]....
        /*0dd0*/ 	.word	0x0001ff40


	//   ....[154]....
        /*0dd4*/ 	.word	0x00020080


	//   ....[155]....
        /*0dd8*/ 	.word	0x00020090


	//   ....[156]....
        /*0ddc*/ 	.word	0x00020220


	//   ....[157]....
        /*0de0*/ 	.word	0x00020430


	//   ....[158]....
        /*0de4*/ 	.word	0x00020460


	//   ....[159]....
        /*0de8*/ 	.word	0x00020490


	//   ....[160]....
        /*0dec*/ 	.word	0x000204c0


	//   ....[161]....
        /*0df0*/ 	.word	0x000204f0


	//   ....[162]....
        /*0df4*/ 	.word	0x00020520


	//   ....[163]....
        /*0df8*/ 	.word	0x000206b0


	//   ....[164]....
        /*0dfc*/ 	.word	0x000206e0


	//   ....[165]....
        /*0e00*/ 	.word	0x00020710


	//   ....[166]....
        /*0e04*/ 	.word	0x00020740


	//   ....[167]....
        /*0e08*/ 	.word	0x00020770


	//   ....[168]....
        /*0e0c*/ 	.word	0x000207a0


	//   ....[169]....
        /*0e10*/ 	.word	0x00020830


	//   ....[170]....
        /*0e14*/ 	.word	0x00020860


	//   ....[171]....
        /*0e18*/ 	.word	0x00020870


	//   ....[172]....
        /*0e1c*/ 	.word	0x000208b0


	//   ....[173]....
        /*0e20*/ 	.word	0x00021f30


	//   ....[174]....
        /*0e24*/ 	.word	0x00023dc0


	//   ....[175]....
        /*0e28*/ 	.word	0x00023dd0


	//   ....[176]....
        /*0e2c*/ 	.word	0x00023e80


	//   ....[177]....
        /*0e30*/ 	.word	0x00023ea0


	//   ....[178]....
        /*0e34*/ 	.word	0x00023ee0


	//   ....[179]....
        /*0e38*/ 	.word	0x00023f00


	//   ....[180]....
        /*0e3c*/ 	.word	0x00023f40


	//   ....[181]....
        /*0e40*/ 	.word	0x00023f60


	//   ....[182]....
        /*0e44*/ 	.word	0x00023fa0


	//   ....[183]....
        /*0e48*/ 	.word	0x00023fc0


	//   ....[184]....
        /*0e4c*/ 	.word	0x00024000


	//   ....[185]....
        /*0e50*/ 	.word	0x00024020


	//   ....[186]....
        /*0e54*/ 	.word	0x00024060


	//   ....[187]....
        /*0e58*/ 	.word	0x00024080


	//   ....[188]....
        /*0e5c*/ 	.word	0x000240a0


	//   ....[189]....
        /*0e60*/ 	.word	0x000240b0


	//   ....[190]....
        /*0e64*/ 	.word	0x00024130


	//   ....[191]....
        /*0e68*/ 	.word	0x00024150


	//   ....[192]....
        /*0e6c*/ 	.word	0x00024160


	//   ....[193]....
        /*0e70*/ 	.word	0x000241a0


	//   ....[194]....
        /*0e74*/ 	.word	0x000246b0


	//   ....[195]....
        /*0e78*/ 	.word	0x000246e0


	//   ....[196]....
        /*0e7c*/ 	.word	0x00024810


	//   ....[197]....
        /*0e80*/ 	.word	0x00024820


	//   ....[198]....
        /*0e84*/ 	.word	0x000248a0


	//   ....[199]....
        /*0e88*/ 	.word	0x000248b0


	//   ....[200]....
        /*0e8c*/ 	.word	0x00024930


	//   ....[201]....
        /*0e90*/ 	.word	0x00024940


	//   ....[202]....
        /*0e94*/ 	.word	0x000249c0


	//   ....[203]....
        /*0e98*/ 	.word	0x000249d0


	//   ....[204]....
        /*0e9c*/ 	.word	0x00024a40


	//   ....[205]....
        /*0ea0*/ 	.word	0x00024a50


	//   ....[206]....
        /*0ea4*/ 	.word	0x00024ac0


	//   ....[207]....
        /*0ea8*/ 	.word	0x00024ad0


	//   ....[208]....
        /*0eac*/ 	.word	0x00024ae0


	//   ....[209]....
        /*0eb0*/ 	.word	0x00024b50


	//   ....[210]....
        /*0eb4*/ 	.word	0x00024b60


	//   ....[211]....
        /*0eb8*/ 	.word	0x00024b70


	//   ....[212]....
        /*0ebc*/ 	.word	0x00024ba0


	//   ....[213]....
        /*0ec0*/ 	.word	0x00024bc0


	//   ....[214]....
        /*0ec4*/ 	.word	0x00025280


	//   ....[215]....
        /*0ec8*/ 	.word	0x000252c0


	//   ....[216]....
        /*0ecc*/ 	.word	0x00025300


	//   ....[217]....
        /*0ed0*/ 	.word	0x00025320


	//   ....[218]....
        /*0ed4*/ 	.word	0x00025340


	//   ....[219]....
        /*0ed8*/ 	.word	0x00025400


	//   ....[220]....
        /*0edc*/ 	.word	0x00025450


	//   ....[221]....
        /*0ee0*/ 	.word	0x00025490


	//   ....[222]....
        /*0ee4*/ 	.word	0x000254d0


	//   ....[223]....
        /*0ee8*/ 	.word	0x00025510


	//   ....[224]....
        /*0eec*/ 	.word	0x00025550


	//   ....[225]....
        /*0ef0*/ 	.word	0x00025590


	//   ....[226]....
        /*0ef4*/ 	.word	0x000255d0


	//   ....[227]....
        /*0ef8*/ 	.word	0x00025600


	//   ....[228]....
        /*0efc*/ 	.word	0x00025610


	//   ....[229]....
        /*0f00*/ 	.word	0x00025650


	//   ....[230]....
        /*0f04*/ 	.word	0x00025f80


	//   ....[231]....
        /*0f08*/ 	.word	0x00025fb0


	//   ....[232]....
        /*0f0c*/ 	.word	0x00025fc0


	//   ....[233]....
        /*0f10*/ 	.word	0x00025fd0


	//   ....[234]....
        /*0f14*/ 	.word	0x00026020


	//   ....[235]....
        /*0f18*/ 	.word	0x00026040


	//   ....[236]....
        /*0f1c*/ 	.word	0x00026060


	//   ....[237]....
        /*0f20*/ 	.word	0x00026070


	//   ....[238]....
        /*0f24*/ 	.word	0x000260b0


	//   ....[239]....
        /*0f28*/ 	.word	0x000260c0


	//   ....[240]....
        /*0f2c*/ 	.word	0x00026100


	//   ....[241]....
        /*0f30*/ 	.word	0x00026110


	//   ....[242]....
        /*0f34*/ 	.word	0x00026150


	//   ....[243]....
        /*0f38*/ 	.word	0x00026160


	//   ....[244]....
        /*0f3c*/ 	.word	0x000261a0


	//   ....[245]....
        /*0f40*/ 	.word	0x000261b0


	//   ....[246]....
        /*0f44*/ 	.word	0x000261c0


	//   ....[247]....
        /*0f48*/ 	.word	0x00026200


	//   ....[248]....
        /*0f4c*/ 	.word	0x00026220


	//   ....[249]....
        /*0f50*/ 	.word	0x00026280


	//   ....[250]....
        /*0f54*/ 	.word	0x00026640


	//   ....[251]....
        /*0f58*/ 	.word	0x00026660


	//   ....[252]....
        /*0f5c*/ 	.word	0x00026670


	//   ....[253]....
        /*0f60*/ 	.word	0x00026680


	//   ....[254]....
        /*0f64*/ 	.word	0x00026690


	//   ....[255]....
        /*0f68*/ 	.word	0x000266e0


	//   ....[0]....
        /*0f6c*/ 	.word	0x00026700


	//   ....[1]....
        /*0f70*/ 	.word	0x00026720


	//   ....[2]....
        /*0f74*/ 	.word	0x00026730


	//   ....[3]....
        /*0f78*/ 	.word	0x00026770


	//   ....[4]....
        /*0f7c*/ 	.word	0x00026780


	//   ....[5]....
        /*0f80*/ 	.word	0x000267c0


	//   ....[6]....
        /*0f84*/ 	.word	0x000267d0


	//   ....[7]....
        /*0f88*/ 	.word	0x00026810


	//   ....[8]....
        /*0f8c*/ 	.word	0x00026820


	//   ....[9]....
        /*0f90*/ 	.word	0x00026860


	//   ....[10]....
        /*0f94*/ 	.word	0x00026870


	//   ....[11]....
        /*0f98*/ 	.word	0x00026880


	//   ....[12]....
        /*0f9c*/ 	.word	0x000268c0


	//   ....[13]....
        /*0fa0*/ 	.word	0x000268e0


	//   ....[14]....
        /*0fa4*/ 	.word	0x00027b80


	//   ....[15]....
        /*0fa8*/ 	.word	0x00027bb0


	//   ....[16]....
        /*0fac*/ 	.word	0x00027c10


	//   ....[17]....
        /*0fb0*/ 	.word	0x00027c40


	//   ....[18]....
        /*0fb4*/ 	.word	0x00027c70


	//   ....[19]....
        /*0fb8*/ 	.word	0x00027ca0


	//   ....[20]....
        /*0fbc*/ 	.word	0x00027cd0


	//   ....[21]....
        /*0fc0*/ 	.word	0x00027d00


	//   ....[22]....
        /*0fc4*/ 	.word	0x00027eb0


	//   ....[23]....
        /*0fc8*/ 	.word	0x00027ee0


	//   ....[24]....
        /*0fcc*/ 	.word	0x00027f10


	//   ....[25]....
        /*0fd0*/ 	.word	0x00027f40


	//   ....[26]....
        /*0fd4*/ 	.word	0x00027f70


	//   ....[27]....
        /*0fd8*/ 	.word	0x00027fa0


	//   ....[28]....
        /*0fdc*/ 	.word	0x00028060


	//   ....[29]....
        /*0fe0*/ 	.word	0x00028080


	//   ....[30]....
        /*0fe4*/ 	.word	0x000280a0


	//   ....[31]....
        /*0fe8*/ 	.word	0x00028100


	//   ....[32]....
        /*0fec*/ 	.word	0x00028b50


	//   ....[33]....
        /*0ff0*/ 	.word	0x00028f10


	//   ....[34]....
        /*0ff4*/ 	.word	0x00028fa0


	//   ....[35]....
        /*0ff8*/ 	.word	0x00029030


	//   ....[36]....
        /*0ffc*/ 	.word	0x000290c0


	//   ....[37]....
        /*1000*/ 	.word	0x00029150


	//   ....[38]....
        /*1004*/ 	.word	0x000291e0


	//   ....[39]....
        /*1008*/ 	.word	0x000292c0


	//   ....[40]....
        /*100c*/ 	.word	0x00029350


	//   ....[41]....
        /*1010*/ 	.word	0x000293f0


	//   ....[42]....
        /*1014*/ 	.word	0x00029480


	//   ....[43]....
        /*1018*/ 	.word	0x00029510


	//   ....[44]....
        /*101c*/ 	.word	0x000295a0


	//   ....[45]....
        /*1020*/ 	.word	0x00029680


	//   ....[46]....
        /*1024*/ 	.word	0x00029710


	//   ....[47]....
        /*1028*/ 	.word	0x000297a0


	//   ....[48]....
        /*102c*/ 	.word	0x00029830


	//   ....[49]....
        /*1030*/ 	.word	0x000298c0


	//   ....[50]....
        /*1034*/ 	.word	0x00029950


	//   ....[51]....
        /*1038*/ 	.word	0x00029a80


	//   ....[52]....
        /*103c*/ 	.word	0x00029b30


	//   ....[53]....
        /*1040*/ 	.word	0x00029bc0


	//   ....[54]....
        /*1044*/ 	.word	0x00029c10


	//   ....[55]....
        /*1048*/ 	.word	0x00029c60


	//   ....[56]....
        /*104c*/ 	.word	0x00029cf0


	//   ....[57]....
        /*1050*/ 	.word	0x00029d80


	//   ....[58]....
        /*1054*/ 	.word	0x00029dd0


	//   ....[59]....
        /*1058*/ 	.word	0x00029e20


	//   ....[60]....
        /*105c*/ 	.word	0x00029f10


	//   ....[61]....
        /*1060*/ 	.word	0x00029fc0


	//   ....[62]....
        /*1064*/ 	.word	0x0002a020


	//   ....[63]....
        /*1068*/ 	.word	0x0002a0a0


	//   ....[64]....
        /*106c*/ 	.word	0x0002a1a0


	//   ....[65]....
        /*1070*/ 	.word	0x0002a1f0


	//   ....[66]....
        /*1074*/ 	.word	0x0002a240


	//   ....[67]....
        /*1078*/ 	.word	0x0002a290


	//   ....[68]....
        /*107c*/ 	.word	0x0002a620


	//   ....[69]....
        /*1080*/ 	.word	0x0002a740


	//   ....[70]....
        /*1084*/ 	.word	0x0002a870


	//   ....[71]....
        /*1088*/ 	.word	0x0002a980


	//   ....[72]....
        /*108c*/ 	.word	0x0002aab0


	//   ....[73]....
        /*1090*/ 	.word	0x0002ab60


	//   ....[74]....
        /*1094*/ 	.word	0x0002abc0


	//   ....[75]....
        /*1098*/ 	.word	0x0002ac30


	//   ....[76]....
        /*109c*/ 	.word	0x0002ac90


	//   ....[77]....
        /*10a0*/ 	.word	0x0002ace0


	//   ....[78]....
        /*10a4*/ 	.word	0x0002ad40


	//   ....[79]....
        /*10a8*/ 	.word	0x0002ad90


	//   ....[80]....
        /*10ac*/ 	.word	0x0002ae30


	//   ....[81]....
        /*10b0*/ 	.word	0x0002aec0


	//   ....[82]....
        /*10b4*/ 	.word	0x0002af20


	//   ....[83]....
        /*10b8*/ 	.word	0x0002af70


	//   ....[84]....
        /*10bc*/ 	.word	0x0002b000


	//   ....[85]....
        /*10c0*/ 	.word	0x0002b070


	//   ....[86]....
        /*10c4*/ 	.word	0x0002b0d0


	//   ....[87]....
        /*10c8*/ 	.word	0x0002b120


	//   ....[88]....
        /*10cc*/ 	.word	0x0002b1a0


	//   ....[89]....
        /*10d0*/ 	.word	0x0002b210


	//   ....[90]....
        /*10d4*/ 	.word	0x0002b270


	//   ....[91]....
        /*10d8*/ 	.word	0x0002b2c0


	//   ....[92]....
        /*10dc*/ 	.word	0x0002b340


	//   ....[93]....
        /*10e0*/ 	.word	0x0002b3b0


	//   ....[94]....
        /*10e4*/ 	.word	0x0002b410


	//   ....[95]....
        /*10e8*/ 	.word	0x0002b460


	//   ....[96]....
        /*10ec*/ 	.word	0x0002b4c0


	//   ....[97]....
        /*10f0*/ 	.word	0x0002b530


	//   ....[98]....
        /*10f4*/ 	.word	0x0002b590


	//   ....[99]....
        /*10f8*/ 	.word	0x0002b5e0


	//   ....[100]....
        /*10fc*/ 	.word	0x0002b660


	//   ....[101]....
        /*1100*/ 	.word	0x0002b6d0


	//   ....[102]....
        /*1104*/ 	.word	0x0002b730


	//   ....[103]....
        /*1108*/ 	.word	0x0002b780


	//   ....[104]....
        /*110c*/ 	.word	0x0002b800


	//   ....[105]....
        /*1110*/ 	.word	0x0002b870


	//   ....[106]....
        /*1114*/ 	.word	0x0002b8d0


	//   ....[107]....
        /*1118*/ 	.word	0x0002b920


	//   ....[108]....
        /*111c*/ 	.word	0x0002b980


	//   ....[109]....
        /*1120*/ 	.word	0x0002b9d0


	//   ....[110]....
        /*1124*/ 	.word	0x0002ba50


	//   ....[111]....
        /*1128*/ 	.word	0x0002bac0


	//   ....[112]....
        /*112c*/ 	.word	0x0002bb40


	//   ....[113]....
        /*1130*/ 	.word	0x0002bba0


	//   ....[114]....
        /*1134*/ 	.word	0x0002bc00


	//   ....[115]....
        /*1138*/ 	.word	0x0002bc80


	//   ....[116]....
        /*113c*/ 	.word	0x0002bd00


	//   ....[117]....
        /*1140*/ 	.word	0x0002bd70


	//   ....[118]....
        /*1144*/ 	.word	0x0002bdd0


	//   ....[119]....
        /*1148*/ 	.word	0x0002be20


	//   ....[120]....
        /*114c*/ 	.word	0x0002bea0


	//   ....[121]....
        /*1150*/ 	.word	0x0002bf10


	//   ....[122]....
        /*1154*/ 	.word	0x0002bf70


	//   ....[123]....
        /*1158*/ 	.word	0x0002bfc0


	//   ....[124]....
        /*115c*/ 	.word	0x0002c040


	//   ....[125]....
        /*1160*/ 	.word	0x0002c0b0


	//   ....[126]....
        /*1164*/ 	.word	0x0002c110


	//   ....[127]....
        /*1168*/ 	.word	0x0002c160


	//   ....[128]....
        /*116c*/ 	.word	0x0002c1e0


	//   ....[129]....
        /*1170*/ 	.word	0x0002c250


	//   ....[130]....
        /*1174*/ 	.word	0x0002c2b0


	//   ....[131]....
        /*1178*/ 	.word	0x0002c300


	//   ....[132]....
        /*117c*/ 	.word	0x0002c380


	//   ....[133]....
        /*1180*/ 	.word	0x0002c3d0


	//   ....[134]....
        /*1184*/ 	.word	0x0002c460


	//   ....[135]....
        /*1188*/ 	.word	0x0002c4f0


	//   ....[136]....
        /*118c*/ 	.word	0x0002c580


	//   ....[137]....
        /*1190*/ 	.word	0x0002c610


	//   ....[138]....
        /*1194*/ 	.word	0x0002c6a0


	//   ....[139]....
        /*1198*/ 	.word	0x0002c730


	//   ....[140]....
        /*119c*/ 	.word	0x0002c7b0


	//   ....[141]....
        /*11a0*/ 	.word	0x0002c800


	//   ....[142]....
        /*11a4*/ 	.word	0x0002c890


	//   ....[143]....
        /*11a8*/ 	.word	0x0002c920


	//   ....[144]....
        /*11ac*/ 	.word	0x0002c9a0


	//   ....[145]....
        /*11b0*/ 	.word	0x0002c9f0


	//   ....[146]....
        /*11b4*/ 	.word	0x0002ca80


	//   ....[147]....
        /*11b8*/ 	.word	0x0002cb10


	//   ....[148]....
        /*11bc*/ 	.word	0x0002cba0


	//   ....[149]....
        /*11c0*/ 	.word	0x0002cc30


	//   ....[150]....
        /*11c4*/ 	.word	0x0002ccc0


	//   ....[151]....
        /*11c8*/ 	.word	0x0002cd50


	//   ....[152]....
        /*11cc*/ 	.word	0x0002ce10


	//   ....[153]....
        /*11d0*/ 	.word	0x0002d0f0


	//   ....[154]....
        /*11d4*/ 	.word	0x0002d1f0


	//   ....[155]....
        /*11d8*/ 	.word	0x0002d280


	//   ....[156]....
        /*11dc*/ 	.word	0x0002d370


	//   ....[157]....
        /*11e0*/ 	.word	0x0002d3c0


	//   ....[158]....
        /*11e4*/ 	.word	0x0002d4a0


	//   ....[159]....
        /*11e8*/ 	.word	0x0002d4f0


	//   ....[160]....
        /*11ec*/ 	.word	0x0002d5d0


	//   ....[161]....
        /*11f0*/ 	.word	0x0002d620


	//   ....[162]....
        /*11f4*/ 	.word	0x0002d700


	//   ....[163]....
        /*11f8*/ 	.word	0x0002d750


	//   ....[164]....
        /*11fc*/ 	.word	0x0002d830


	//   ....[165]....
        /*1200*/ 	.word	0x0002d880


	//   ....[166]....
        /*1204*/ 	.word	0x0002d960


	//   ....[167]....
        /*1208*/ 	.word	0x0002d9b0


	//   ....[168]....
        /*120c*/ 	.word	0x0002dae0


	//   ....[169]....
        /*1210*/ 	.word	0x0002db30


	//   ....[170]....
        /*1214*/ 	.word	0x0002dc10


	//   ....[171]....
        /*1218*/ 	.word	0x0002dc60


	//   ....[172]....
        /*121c*/ 	.word	0x0002dd50


	//   ....[173]....
        /*1220*/ 	.word	0x0002dda0


	//   ....[174]....
        /*1224*/ 	.word	0x0002df90


	//   ....[175]....
        /*1228*/ 	.word	0x0002e020


	//   ....[176]....
        /*122c*/ 	.word	0x0002e130


	//   ....[177]....
        /*1230*/ 	.word	0x0002e180


	//   ....[178]....
        /*1234*/ 	.word	0x0002e290


	//   ....[179]....
        /*1238*/ 	.word	0x0002e2e0


	//   ....[180]....
        /*123c*/ 	.word	0x0002e3f0


	//   ....[181]....
        /*1240*/ 	.word	0x0002e440


	//   ....[182]....
        /*1244*/ 	.word	0x0002e550


	//   ....[183]....
        /*1248*/ 	.word	0x0002e5a0


	//   ....[184]....
        /*124c*/ 	.word	0x0002e6b0


	//   ....[185]....
        /*1250*/ 	.word	0x0002e700


	//   ....[186]....
        /*1254*/ 	.word	0x0002e800


	//   ....[187]....
        /*1258*/ 	.word	0x0002e850


	//   ....[188]....
        /*125c*/ 	.word	0x0002e950


	//   ....[189]....
        /*1260*/ 	.word	0x0002e9a0


	//   ....[190]....
        /*1264*/ 	.word	0x0002ea70


	//   ....[191]....
        /*1268*/ 	.word	0x0002eac0


	//   ....[192]....
        /*126c*/ 	.word	0x0002eb90


	//   ....[193]....
        /*1270*/ 	.word	0x0002ebe0


	//   ....[194]....
        /*1274*/ 	.word	0x0002ec90


	//   ....[195]....
        /*1278*/ 	.word	0x0002ed00


	//   ....[196]....
        /*127c*/ 	.word	0x0002edf0


	//   ....[197]....
        /*1280*/ 	.word	0x0002ee40


	//   ....[198]....
        /*1284*/ 	.word	0x0002ef60


	//   ....[199]....
        /*1288*/ 	.word	0x0002efb0


	//   ....[200]....
        /*128c*/ 	.word	0x0002f0b0


	//   ....[201]....
        /*1290*/ 	.word	0x0002f100


	//   ....[202]....
        /*1294*/ 	.word	0x0002f1f0


	//   ....[203]....
        /*1298*/ 	.word	0x0002f240


	//   ....[204]....
        /*129c*/ 	.word	0x0002f330


	//   ....[205]....
        /*12a0*/ 	.word	0x0002f380


	//   ....[206]....
        /*12a4*/ 	.word	0x0002f460


	//   ....[207]....
        /*12a8*/ 	.word	0x0002f4b0


	//   ....[208]....
        /*12ac*/ 	.word	0x0002f580


	//   ....[209]....
        /*12b0*/ 	.word	0x0002f5d0


	//   ....[210]....
        /*12b4*/ 	.word	0x0002f700


	//   ....[211]....
        /*12b8*/ 	.word	0x0002f7a0


	//   ....[212]....
        /*12bc*/ 	.word	0x0002f870


	//   ....[213]....
        /*12c0*/ 	.word	0x0002f8c0


	//   ....[214]....
        /*12c4*/ 	.word	0x0002f9a0


	//   ....[215]....
        /*12c8*/ 	.word	0x0002f9f0


	//   ....[216]....
        /*12cc*/ 	.word	0x0002fac0


	//   ....[217]....
        /*12d0*/ 	.word	0x0002fb10


	//   ....[218]....
        /*12d4*/ 	.word	0x0002fbe0


	//   ....[219]....
        /*12d8*/ 	.word	0x0002fc30


	//   ....[220]....
        /*12dc*/ 	.word	0x0002fd00


	//   ....[221]....
        /*12e0*/ 	.word	0x0002fd50


	//   ....[222]....
        /*12e4*/ 	.word	0x0002fe20


	//   ....[223]....
        /*12e8*/ 	.word	0x0002fe70


	//   ....[224]....
        /*12ec*/ 	.word	0x0002fed0


	//   ....[225]....
        /*12f0*/ 	.word	0x0002ff40


	//   ....[226]....
        /*12f4*/ 	.word	0x00030030


	//   ....[227]....
        /*12f8*/ 	.word	0x00030080


	//   ....[228]....
        /*12fc*/ 	.word	0x00030150


	//   ....[229]....
        /*1300*/ 	.word	0x000301a0


	//   ....[230]....
        /*1304*/ 	.word	0x00030290


	//   ....[231]....
        /*1308*/ 	.word	0x00030320


	//   ....[232]....
        /*130c*/ 	.word	0x000303f0


	//   ....[233]....
        /*1310*/ 	.word	0x00030440


	//   ....[234]....
        /*1314*/ 	.word	0x00030510


	//   ....[235]....
        /*1318*/ 	.word	0x00030560


	//   ....[236]....
        /*131c*/ 	.word	0x00030630


	//   ....[237]....
        /*1320*/ 	.word	0x00030680


	//   ....[238]....
        /*1324*/ 	.word	0x00030750


	//   ....[239]....
        /*1328*/ 	.word	0x000307a0


	//   ....[240]....
        /*132c*/ 	.word	0x00030870


	//   ....[241]....
        /*1330*/ 	.word	0x000308c0


	//   ....[242]....
        /*1334*/ 	.word	0x00030990


	//   ....[243]....
        /*1338*/ 	.word	0x000309e0


	//   ....[244]....
        /*133c*/ 	.word	0x00030a40


	//   ....[245]....
        /*1340*/ 	.word	0x00030ab0


	//   ....[246]....
        /*1344*/ 	.word	0x00030b90


	//   ....[247]....
        /*1348*/ 	.word	0x00030be0


	//   ....[248]....
        /*134c*/ 	.word	0x00030cb0


	//   ....[249]....
        /*1350*/ 	.word	0x00030d00


	//   ....[250]....
        /*1354*/ 	.word	0x00030ed0


	//   ....[251]....
        /*1358*/ 	.word	0x00030f70


	//   ....[252]....
        /*135c*/ 	.word	0x000310f0


	//   ....[253]....
        /*1360*/ 	.word	0x00031160


	//   ....[254]....
        /*1364*/ 	.word	0x000311d0


	//   ....[255]....
        /*1368*/ 	.word	0x00031240


	//   ....[0]....
        /*136c*/ 	.word	0x000312b0


	//   ....[1]....
        /*1370*/ 	.word	0x00031330


	//   ....[2]....
        /*1374*/ 	.word	0x000313b0


	//   ....[3]....
        /*1378*/ 	.word	0x00031440


	//   ....[4]....
        /*137c*/ 	.word	0x000314b0


	//   ....[5]....
        /*1380*/ 	.word	0x00031520


	//   ....[6]....
        /*1384*/ 	.word	0x00031590


	//   ....[7]....
        /*1388*/ 	.word	0x00031610


	//   ....[8]....
        /*138c*/ 	.word	0x00031680


	//   ....[9]....
        /*1390*/ 	.word	0x00031710


	//   ....[10]....
        /*1394*/ 	.word	0x00031770


	//   ....[11]....
        /*1398*/ 	.word	0x00031800


	//   ....[12]....
        /*139c*/ 	.word	0x00031930


	//----- nvinfo : EIATTR_REG_RECONFIG
	.align		4
.L_323:
        /*13a0*/ 	.byte	0x01, 0x54
	.zero		2


	//----- nvinfo : EIATTR_SYSCALL_OFFSETS
	.align		4
        /*13a4*/ 	.byte	0x04, 0x46
        /*13a6*/ 	.short	(.L_325 - .L_324)


	//   ....[0]....
.L_324:
        /*13a8*/ 	.word	0x00001d80


	//   ....[1]....
        /*13ac*/ 	.word	0x00001ed0


	//   ....[2]....
        /*13b0*/ 	.word	0x0000a470


	//   ....[3]....
        /*13b4*/ 	.word	0x0000a9d0


	//   ....[4]....
        /*13b8*/ 	.word	0x000230b0


	//   ....[5]....
        /*13bc*/ 	.word	0x00023240


	//   ....[6]....
        /*13c0*/ 	.word	0x00023390


	//   ....[7]....
        /*13c4*/ 	.word	0x000234d0


	//   ....[8]....
        /*13c8*/ 	.word	0x00024f70


	//----- nvinfo : EIATTR_MBARRIER_INSTR_OFFSETS
	.align		4
.L_325:
        /*13cc*/ 	.byte	0x04, 0x39
        /*13ce*/ 	.short	(.L_327 - .L_326)


	//   ....[0]....
.L_326:
        /*13d0*/ 	.word	0x00000270
        /*13d4*/ 	.word	0x000000ff
        /*13d8*/ 	.word	0x00022800
        /*13dc*/ 	.short	0x0100
        /*13de*/ 	.byte	0x08
	.zero		1


	//   ....[1]....
        /*13e0*/ 	.word	0x00000280
        /*13e4*/ 	.word	0x000000ff
        /*13e8*/ 	.word	0x00022820
        /*13ec*/ 	.short	0x0100
        /*13ee*/ 	.byte	0x08
	.zero		1


	//   ....[2]....
        /*13f0*/ 	.word	0x00000370
        /*13f4*/ 	.word	0x000000ff
        /*13f8*/ 	.word	0x00022830
        /*13fc*/ 	.short	0x0100
        /*13fe*/ 	.byte	0x08
	.zero		1


	//   ....[3]....
        /*1400*/ 	.word	0x00000380
        /*1404*/ 	.word	0x000000ff
        /*1408*/ 	.word	0x00022840
        /*140c*/ 	.short	0x0100
        /*140e*/ 	.byte	0x08
	.zero		1


	//   ....[4]....
        /*1410*/ 	.word	0x00000390
        /*1414*/ 	.word	0x000000ff
        /*1418*/ 	.word	0x00022838
        /*141c*/ 	.short	0x0100
        /*141e*/ 	.byte	0x08
	.zero		1


	//   ....[5]....
        /*1420*/ 	.word	0x000003a0
        /*1424*/ 	.word	0x000000ff
        /*1428*/ 	.word	0x00022848
        /*142c*/ 	.short	0x0100
        /*142e*/ 	.byte	0x08
	.zero		1


	//   ....[6]....
        /*1430*/ 	.word	0x000004d0
        /*1434*/ 	.word	0x000000ff
        /*1438*/ 	.word	0x00022850
        /*143c*/ 	.short	0x0100
        /*143e*/ 	.byte	0x08
	.zero		1


	//   ....[7]....
        /*1440*/ 	.word	0x000004e0
        /*1444*/ 	.word	0x000000ff
        /*1448*/ 	.word	0x00022860
        /*144c*/ 	.short	0x0100
        /*144e*/ 	.byte	0x08
	.zero		1


	//   ....[8]....
        /*1450*/ 	.word	0x000004f0
        /*1454*/ 	.word	0x000000ff
        /*1458*/ 	.word	0x00022858
        /*145c*/ 	.short	0x0100
        /*145e*/ 	.byte	0x08
	.zero		1


	//   ....[9]....
        /*1460*/ 	.word	0x00000500
        /*1464*/ 	.word	0x000000ff
        /*1468*/ 	.word	0x00022868
        /*146c*/ 	.short	0x0100
        /*146e*/ 	.byte	0x08
	.zero		1


	//   ....[10]....
        /*1470*/ 	.word	0x000005f0
        /*1474*/ 	.word	0x000000ff
        /*1478*/ 	.word	0x00022870
        /*147c*/ 	.short	0x0100
        /*147e*/ 	.byte	0x06
	.zero		1


	//   ....[11]....
        /*1480*/ 	.word	0x00000600
        /*1484*/ 	.word	0x000000ff
        /*1488*/ 	.word	0x00022880
        /*148c*/ 	.short	0x0100
        /*148e*/ 	.byte	0x06
	.zero		1


	//   ....[12]....
        /*1490*/ 	.word	0x00000610
        /*1494*/ 	.word	0x000000ff
        /*1498*/ 	.word	0x00022878
        /*149c*/ 	.short	0x0100
        /*149e*/ 	.byte	0x06
	.zero		1


	//   ....[13]....
        /*14a0*/ 	.word	0x00000620
        /*14a4*/ 	.word	0x000000ff
        /*14a8*/ 	.word	0x00022888
        /*14ac*/ 	.short	0x0100
        /*14ae*/ 	.byte	0x06
	.zero		1


	//   ....[14]....
        /*14b0*/ 	.word	0x00000750
        /*14b4*/ 	.word	0x000000ff
        /*14b8*/ 	.word	0x00022890
        /*14bc*/ 	.short	0x0100
        /*14be*/ 	.byte	0x08
	.zero		1


	//   ....[15]....
        /*14c0*/ 	.word	0x00000760
        /*14c4*/ 	.word	0x000000ff
        /*14c8*/ 	.word	0x000228a0
        /*14cc*/ 	.short	0x0100
        /*14ce*/ 	.byte	0x08
	.zero		1


	//   ....[16]....
        /*14d0*/ 	.word	0x00000770
        /*14d4*/ 	.word	0x000000ff
        /*14d8*/ 	.word	0x00022898
        /*14dc*/ 	.short	0x0100
        /*14de*/ 	.byte	0x08
	.zero		1


	//   ....[17]....
        /*14e0*/ 	.word	0x00000780
        /*14e4*/ 	.word	0x000000ff
        /*14e8*/ 	.word	0x000228a8
        /*14ec*/ 	.short	0x0100
        /*14ee*/ 	.byte	0x08
	.zero		1


	//   ....[18]....
        /*14f0*/ 	.word	0x000008c0
        /*14f4*/ 	.word	0x000000ff
        /*14f8*/ 	.word	0x000228b0
        /*14fc*/ 	.short	0x0100
        /*14fe*/ 	.byte	0x08
	.zero		1


	//   ....[19]....
        /*1500*/ 	.word	0x000008d0
        /*1504*/ 	.word	0x000000ff
        /*1508*/ 	.word	0x000228c0
        /*150c*/ 	.short	0x0100
        /*150e*/ 	.byte	0x08
	.zero		1


	//   ....[20]....
        /*1510*/ 	.word	0x000008e0
        /*1514*/ 	.word	0x000000ff
        /*1518*/ 	.word	0x000228b8
        /*151c*/ 	.short	0x0100
        /*151e*/ 	.byte	0x08
	.zero		1


	//   ....[21]....
        /*1520*/ 	.word	0x000008f0
        /*1524*/ 	.word	0x000000ff
        /*1528*/ 	.word	0x000228c8
        /*152c*/ 	.short	0x0100
        /*152e*/ 	.byte	0x08
	.zero		1


	//   ....[22]....
        /*1530*/ 	.word	0x00002ff0
        /*1534*/ 	.word	0x00000056
        /*1538*/ 	.word	0x00022890
        /*153c*/ 	.short	0x010a
        /*153e*/ 	.byte	0x3f
	.zero		1


	//   ....[23]....
        /*1540*/ 	.word	0x00006140
        /*1544*/ 	.word	0x00000056
        /*1548*/ 	.word	0x00022890
        /*154c*/ 	.short	0x010a
        /*154e*/ 	.byte	0x3f
	.zero		1


	//   ....[24]....
        /*1550*/ 	.word	0x00008ff0
        /*1554*/ 	.word	0x00000056
        /*1558*/ 	.word	0x00022890
        /*155c*/ 	.short	0x010a
        /*155e*/ 	.byte	0x3f
	.zero		1


	//   ....[25]....
        /*1560*/ 	.word	0x000095e0
        /*1564*/ 	.word	0x00000004
        /*1568*/ 	.word	0x00000000
        /*156c*/ 	.short	0x0101
        /*156e*/ 	.byte	0x3f
	.zero		1


	//   ....[26]....
        /*1570*/ 	.word	0x00009620
        /*1574*/ 	.word	0x00000056
        /*1578*/ 	.word	0x000228b0
        /*157c*/ 	.short	0x010a
        /*157e*/ 	.byte	0x3f
	.zero		1


	//   ....[27]....
        /*1580*/ 	.word	0x00009b80
        /*1584*/ 	.word	0x00000056
        /*1588*/ 	.word	0x00000000
        /*158c*/ 	.short	0x0101
        /*158e*/ 	.byte	0x3f
	.zero		1


	//   ....[28]....
        /*1590*/ 	.word	0x0000a750
        /*1594*/ 	.word	0x00000012
        /*1598*/ 	.word	0x00022800
        /*159c*/ 	.short	0x010a
        /*159e*/ 	.byte	0x3f
	.zero		1


	//   ....[29]....
        /*15a0*/ 	.word	0x0000a7a0
        /*15a4*/ 	.word	0x00000012
        /*15a8*/ 	.word	0x00022800
        /*15ac*/ 	.short	0x010a
        /*15ae*/ 	.byte	0x3f
	.zero		1


	//   ....[30]....
        /*15b0*/ 	.word	0x0000b200
        /*15b4*/ 	.word	0x00000012
        /*15b8*/ 	.word	0x00022800
        /*15bc*/ 	.short	0x010a
        /*15be*/ 	.byte	0x3f
	.zero		1


	//   ....[31]....
        /*15c0*/ 	.word	0x0000d7d0
        /*15c4*/ 	.word	0x00000012
        /*15c8*/ 	.word	0x00022800
        /*15cc*/ 	.short	0x010a
        /*15ce*/ 	.byte	0x3f
	.zero		1


	//   ....[32]....
        /*15d0*/ 	.word	0x0000f850
        /*15d4*/ 	.word	0x00000000
        /*15d8*/ 	.word	0x00022830
        /*15dc*/ 	.short	0x010a
        /*15de*/ 	.byte	0x3f
	.zero		1


	//   ....[33]....
        /*15e0*/ 	.word	0x0000f8e0
        /*15e4*/ 	.word	0x00000000
        /*15e8*/ 	.word	0x00022830
        /*15ec*/ 	.short	0x010a
        /*15ee*/ 	.byte	0x3f
	.zero		1


	//   ....[34]....
        /*15f0*/ 	.word	0x00012560
        /*15f4*/ 	.word	0x0000003d
        /*15f8*/ 	.word	0x00000000
        /*15fc*/ 	.short	0x0101
        /*15fe*/ 	.byte	0x3f
	.zero		1


	//   ....[35]....
        /*1600*/ 	.word	0x00013780
        /*1604*/ 	.word	0x0000000f
        /*1608*/ 	.word	0x00022830
        /*160c*/ 	.short	0x010a
        /*160e*/ 	.byte	0x3f
	.zero		1


	//   ....[36]....
        /*1610*/ 	.word	0x000137d0
        /*1614*/ 	.word	0x0000000f
        /*1618*/ 	.word	0x00022830
        /*161c*/ 	.short	0x010a
        /*161e*/ 	.byte	0x3f
	.zero		1


	//   ....[37]....
        /*1620*/ 	.word	0x00014470
        /*1624*/ 	.word	0x0000000f
        /*1628*/ 	.word	0x00022850
        /*162c*/ 	.short	0x010a
        /*162e*/ 	.byte	0x3f
	.zero		1


	//   ....[38]....
        /*1630*/ 	.word	0x000144b0
        /*1634*/ 	.word	0x0000000f
        /*1638*/ 	.word	0x00022850
        /*163c*/ 	.short	0x010a
        /*163e*/ 	.byte	0x3f
	.zero		1


	//   ....[39]....
        /*1640*/ 	.word	0x00016820
        /*1644*/ 	.word	0x000000a7
        /*1648*/ 	.word	0x00000000
        /*164c*/ 	.short	0x0101
        /*164e*/ 	.byte	0x3f
	.zero		1


	//   ....[40]....
        /*1650*/ 	.word	0x00017380
        /*1654*/ 	.word	0x000000a7
        /*1658*/ 	.word	0x00000000
        /*165c*/ 	.short	0x0101
        /*165e*/ 	.byte	0x3f
	.zero		1


	//   ....[41]....
        /*1660*/ 	.word	0x00017b00
        /*1664*/ 	.word	0x0000000e
        /*1668*/ 	.word	0x00022830
        /*166c*/ 	.short	0x010a
        /*166e*/ 	.byte	0x3f
	.zero		1


	//   ....[42]....
        /*1670*/ 	.word	0x00017b50
        /*1674*/ 	.word	0x0000000e
        /*1678*/ 	.word	0x00022830
        /*167c*/ 	.short	0x010a
        /*167e*/ 	.byte	0x3f
	.zero		1


	//   ....[43]....
        /*1680*/ 	.word	0x000187c0
        /*1684*/ 	.word	0x0000000f
        /*1688*/ 	.word	0x00022850
        /*168c*/ 	.short	0x010a
        /*168e*/ 	.byte	0x3f
	.zero		1


	//   ....[44]....
        /*1690*/ 	.word	0x00018800
        /*1694*/ 	.word	0x0000000f
        /*1698*/ 	.word	0x00022850
        /*169c*/ 	.short	0x010a
        /*169e*/ 	.byte	0x3f
	.zero		1


	//   ....[45]....
        /*16a0*/ 	.word	0x00018c50
        /*16a4*/ 	.word	0x0000000e
        /*16a8*/ 	.word	0x00000000
        /*16ac*/ 	.short	0x0101
        /*16ae*/ 	.byte	0x3f
	.zero		1


	//   ....[46]....
        /*16b0*/ 	.word	0x0001ab80
        /*16b4*/ 	.word	0x000000a6
        /*16b8*/ 	.word	0x00000000
        /*16bc*/ 	.short	0x0101
        /*16be*/ 	.byte	0x3f
	.zero		1


	//   ....[47]....
        /*16c0*/ 	.word	0x0001b240
        /*16c4*/ 	.word	0x0000000b
        /*16c8*/ 	.word	0x00022850
        /*16cc*/ 	.short	0x010a
        /*16ce*/ 	.byte	0x3f
	.zero		1


	//   ....[48]....
        /*16d0*/ 	.word	0x0001b2c0
        /*16d4*/ 	.word	0x0000000b
        /*16d8*/ 	.word	0x00022850
        /*16dc*/ 	.short	0x010a
        /*16de*/ 	.byte	0x3f
	.zero		1


	//   ....[49]....
        /*16e0*/ 	.word	0x0001bce0
        /*16e4*/ 	.word	0x00000004
        /*16e8*/ 	.word	0x00000000
        /*16ec*/ 	.short	0x0101
        /*16ee*/ 	.byte	0x3f
	.zero		1


	//   ....[50]....
        /*16f0*/ 	.word	0x0001dbe0
        /*16f4*/ 	.word	0x00000000
        /*16f8*/ 	.word	0x00000000
        /*16fc*/ 	.short	0x0101
        /*16fe*/ 	.byte	0x3f
	.zero		1


	//   ....[51]....
        /*1700*/ 	.word	0x0001e4d0
        /*1704*/ 	.word	0x0000000c
        /*1708*/ 	.word	0x00000000
        /*170c*/ 	.short	0x0101
        /*170e*/ 	.byte	0x3f
	.zero		1


	//   ....[52]....
        /*1710*/ 	.word	0x00022010
        /*1714*/ 	.word	0x00000016
        /*1718*/ 	.word	0x00022820
        /*171c*/ 	.short	0x010a
        /*171e*/ 	.byte	0x3f
	.zero		1


	//   ....[53]....
        /*1720*/ 	.word	0x000220c0
        /*1724*/ 	.word	0x00000009
        /*1728*/ 	.word	0x000228a0
        /*172c*/ 	.short	0x010a
        /*172e*/ 	.byte	0x3f
	.zero		1


	//   ....[54]....
        /*1730*/ 	.word	0x000222f0
        /*1734*/ 	.word	0x00000009
        /*1738*/ 	.word	0x000228c0
        /*173c*/ 	.short	0x010a
        /*173e*/ 	.byte	0x3f
	.zero		1


	//   ....[55]....
        /*1740*/ 	.word	0x00022640
        /*1744*/ 	.word	0x00000009
        /*1748*/ 	.word	0x000228a0
        /*174c*/ 	.short	0x010a
        /*174e*/ 	.byte	0x3f
	.zero		1


	//   ....[56]....
        /*1750*/ 	.word	0x00022860
        /*1754*/ 	.word	0x00000009
        /*1758*/ 	.word	0x000228c0
        /*175c*/ 	.short	0x010a
        /*175e*/ 	.byte	0x3f
	.zero		1


	//   ....[57]....
        /*1760*/ 	.word	0x00023a40
        /*1764*/ 	.word	0x00000004
        /*1768*/ 	.word	0x00022880
        /*176c*/ 	.short	0x010a
        /*176e*/ 	.byte	0x3f
	.zero		1


	//   ....[58]....
        /*1770*/ 	.word	0x00024340
        /*1774*/ 	.word	0x00000004
        /*1778*/ 	.word	0x00022870
        /*177c*/ 	.short	0x0107
        /*177e*/ 	.byte	0x3f
	.zero		1


	//   ....[59]....
        /*1780*/ 	.word	0x00024400
        /*1784*/ 	.word	0x00000004
        /*1788*/ 	.word	0x00022870
        /*178c*/ 	.short	0x0101
        /*178e*/ 	.byte	0x3f
	.zero		1


	//   ....[60]....
        /*1790*/ 	.word	0x00024450
        /*1794*/ 	.word	0x00000004
        /*1798*/ 	.word	0x00022840
        /*179c*/ 	.short	0x010a
        /*179e*/ 	.byte	0x3f
	.zero		1


	//   ....[61]....
        /*17a0*/ 	.word	0x00024c90
        /*17a4*/ 	.word	0x00000004
        /*17a8*/ 	.word	0x00022830
        /*17ac*/ 	.short	0x0107
        /*17ae*/ 	.byte	0x3f
	.zero		1


	//   ....[62]....
        /*17b0*/ 	.word	0x00024d80
        /*17b4*/ 	.word	0x00000004
        /*17b8*/ 	.word	0x00022830
        /*17bc*/ 	.short	0x0101
        /*17be*/ 	.byte	0x3f
	.zero		1


	//   ....[63]....
        /*17c0*/ 	.word	0x00025710
        /*17c4*/ 	.word	0x00000016
        /*17c8*/ 	.word	0x00022800
        /*17cc*/ 	.short	0x0107
        /*17ce*/ 	.byte	0x3f
	.zero		1


	//   ....[64]....
        /*17d0*/ 	.word	0x00025810
        /*17d4*/ 	.word	0x00000016
        /*17d8*/ 	.word	0x00022800
        /*17dc*/ 	.short	0x0101
        /*17de*/ 	.byte	0x3f
	.zero		1


	//   ....[65]....
        /*17e0*/ 	.word	0x00025840
        /*17e4*/ 	.word	0x00000016
        /*17e8*/ 	.word	0x00022820
        /*17ec*/ 	.short	0x010a
        /*17ee*/ 	.byte	0x3f
	.zero		1


	//   ....[66]....
        /*17f0*/ 	.word	0x00025d10
        /*17f4*/ 	.word	0x00000000
        /*17f8*/ 	.word	0x00022880
        /*17fc*/ 	.short	0x010a
        /*17fe*/ 	.byte	0x3f
	.zero		1


	//   ....[67]....
        /*1800*/ 	.word	0x00026310
        /*1804*/ 	.word	0x00000000
        /*1808*/ 	.word	0x00022870
        /*180c*/ 	.short	0x0107
        /*180e*/ 	.byte	0x3f
	.zero		1


	//   ....[68]....
        /*1810*/ 	.word	0x000263d0
        /*1814*/ 	.word	0x00000000
        /*1818*/ 	.word	0x00022870
        /*181c*/ 	.short	0x0101
        /*181e*/ 	.byte	0x3f
	.zero		1


	//   ....[69]....
        /*1820*/ 	.word	0x00026400
        /*1824*/ 	.word	0x00000000
        /*1828*/ 	.word	0x00022840
        /*182c*/ 	.short	0x010a
        /*182e*/ 	.byte	0x3f
	.zero		1


	//   ....[70]....
        /*1830*/ 	.word	0x000269c0
        /*1834*/ 	.word	0x00000000
        /*1838*/ 	.word	0x00022830
        /*183c*/ 	.short	0x0107
        /*183e*/ 	.byte	0x3f
	.zero		1


	//   ....[71]....
        /*1840*/ 	.word	0x00026a80
        /*1844*/ 	.word	0x00000000
        /*1848*/ 	.word	0x00022830
        /*184c*/ 	.short	0x0101
        /*184e*/ 	.byte	0x3f
	.zero		1


	//   ....[72]....
        /*1850*/ 	.word	0x00026b10
        /*1854*/ 	.word	0x00000003
        /*1858*/ 	.word	0x00022870
        /*185c*/ 	.short	0x010a
        /*185e*/ 	.byte	0x3f
	.zero		1


	//   ....[73]....
        /*1860*/ 	.word	0x00026ba0
        /*1864*/ 	.word	0x00000003
        /*1868*/ 	.word	0x00022860
        /*186c*/ 	.short	0x010a
        /*186e*/ 	.byte	0x3f
	.zero		1


	//   ....[74]....
        /*1870*/ 	.word	0x000270b0
        /*1874*/ 	.word	0x00000003
        /*1878*/ 	.word	0x00022850
        /*187c*/ 	.short	0x0101
        /*187e*/ 	.byte	0x3f
	.zero		1


	//   ....[75]....
        /*1880*/ 	.word	0x00027140
        /*1884*/ 	.word	0x00000003
        /*1888*/ 	.word	0x00000000
        /*188c*/ 	.short	0x0101
        /*188e*/ 	.byte	0x3f
	.zero		1


	//   ....[76]....
        /*1890*/ 	.word	0x00027310
        /*1894*/ 	.word	0x00000011
        /*1898*/ 	.word	0x00022870
        /*189c*/ 	.short	0x010a
        /*189e*/ 	.byte	0x3f
	.zero		1


	//   ....[77]....
        /*18a0*/ 	.word	0x00027390
        /*18a4*/ 	.word	0x00000011
        /*18a8*/ 	.word	0x00022860
        /*18ac*/ 	.short	0x010a
        /*18ae*/ 	.byte	0x3f
	.zero		1


	//   ....[78]....
        /*18b0*/ 	.word	0x000278b0
        /*18b4*/ 	.word	0x00000011
        /*18b8*/ 	.word	0x00022850
        /*18bc*/ 	.short	0x0101
        /*18be*/ 	.byte	0x3f
	.zero		1


	//   ....[79]....
        /*18c0*/ 	.word	0x00027960
        /*18c4*/ 	.word	0x00000011
        /*18c8*/ 	.word	0x00000000
        /*18cc*/ 	.short	0x0101
        /*18ce*/ 	.byte	0x3f
	.zero		1


	//   ....[80]....
        /*18d0*/ 	.word	0x00028ad0
        /*18d4*/ 	.word	0x00000005
        /*18d8*/ 	.word	0x00022820
        /*18dc*/ 	.short	0x010a
        /*18de*/ 	.byte	0x3f
	.zero		1


	//   ....[81]....
        /*18e0*/ 	.word	0x00028c60
        /*18e4*/ 	.word	0x00000003
        /*18e8*/ 	.word	0x00022840
        /*18ec*/ 	.short	0x010a
        /*18ee*/ 	.byte	0x3f
	.zero		1


	//   ....[82]....
        /*18f0*/ 	.word	0x00028d00
        /*18f4*/ 	.word	0x00000005
        /*18f8*/ 	.word	0x00022840
        /*18fc*/ 	.short	0x010a
        /*18fe*/ 	.byte	0x3f
	.zero		1


	//   ....[83]....
        /*1900*/ 	.word	0x00028d40
        /*1904*/ 	.word	0x00000003
        /*1908*/ 	.word	0x00022860
        /*190c*/ 	.short	0x010a
        /*190e*/ 	.byte	0x3f
	.zero		1


	//   ....[84]....
        /*1910*/ 	.word	0x00028d80
        /*1914*/ 	.word	0x00000005
        /*1918*/ 	.word	0x00022860
        /*191c*/ 	.short	0x010a
        /*191e*/ 	.byte	0x3f
	.zero		1


	//   ....[85]....
        /*1920*/ 	.word	0x00028dc0
        /*1924*/ 	.word	0x00000003
        /*1928*/ 	.word	0x00022880
        /*192c*/ 	.short	0x010a
        /*192e*/ 	.byte	0x3f
	.zero		1


	//   ....[86]....
        /*1930*/ 	.word	0x00028e00
        /*1934*/ 	.word	0x00000005
        /*1938*/ 	.word	0x00022880
        /*193c*/ 	.short	0x010a
        /*193e*/ 	.byte	0x3f
	.zero		1


	//   ....[87]....
        /*1940*/ 	.word	0x00028e60
        /*1944*/ 	.word	0x00000056
        /*1948*/ 	.word	0x00022890
        /*194c*/ 	.short	0x010a
        /*194e*/ 	.byte	0x3f
	.zero		1


	//   ....[88]....
        /*1950*/ 	.word	0x00029210
        /*1954*/ 	.word	0x00000056
        /*1958*/ 	.word	0x00022890
        /*195c*/ 	.short	0x010a
        /*195e*/ 	.byte	0x3f
	.zero		1


	//   ....[89]....
        /*1960*/ 	.word	0x000295d0
        /*1964*/ 	.word	0x00000056
        /*1968*/ 	.word	0x00022890
        /*196c*/ 	.short	0x010a
        /*196e*/ 	.byte	0x3f
	.zero		1


	//   ....[90]....
        /*1970*/ 	.word	0x00029980
        /*1974*/ 	.word	0x00000056
        /*1978*/ 	.word	0x000228b0
        /*197c*/ 	.short	0x010a
        /*197e*/ 	.byte	0x3f
	.zero		1


	//   ....[91]....
        /*1980*/ 	.word	0x00029e50
        /*1984*/ 	.word	0x00000012
        /*1988*/ 	.word	0x00022800
        /*198c*/ 	.short	0x010a
        /*198e*/ 	.byte	0x3f
	.zero		1


	//   ....[92]....
        /*1990*/ 	.word	0x0002a350
        /*1994*/ 	.word	0x00000012
        /*1998*/ 	.word	0x00022800
        /*199c*/ 	.short	0x010a
        /*199e*/ 	.byte	0x3f
	.zero		1


	//   ....[93]....
        /*19a0*/ 	.word	0x0002a3a0
        /*19a4*/ 	.word	0x00000000
        /*19a8*/ 	.word	0x00022830
        /*19ac*/ 	.short	0x010a
        /*19ae*/ 	.byte	0x3f
	.zero		1


	//   ....[94]....
        /*19b0*/ 	.word	0x0002a3f0
        /*19b4*/ 	.word	0x0000000f
        /*19b8*/ 	.word	0x00022830
        /*19bc*/ 	.short	0x010a
        /*19be*/ 	.byte	0x3f
	.zero		1


	//   ....[95]....
        /*19c0*/ 	.word	0x0002a440
        /*19c4*/ 	.word	0x0000000f
        /*19c8*/ 	.word	0x00022850
        /*19cc*/ 	.short	0x010a
        /*19ce*/ 	.byte	0x3f
	.zero		1


	//   ....[96]....
        /*19d0*/ 	.word	0x0002a490
        /*19d4*/ 	.word	0x0000000e
        /*19d8*/ 	.word	0x00022830
        /*19dc*/ 	.short	0x010a
        /*19de*/ 	.byte	0x3f
	.zero		1


	//   ....[97]....
        /*19e0*/ 	.word	0x0002a4e0
        /*19e4*/ 	.word	0x0000000f
        /*19e8*/ 	.word	0x00022850
        /*19ec*/ 	.short	0x010a
        /*19ee*/ 	.byte	0x3f
	.zero		1


	//   ....[98]....
        /*19f0*/ 	.word	0x0002a530
        /*19f4*/ 	.word	0x0000000b
        /*19f8*/ 	.word	0x00022850
        /*19fc*/ 	.short	0x010a
        /*19fe*/ 	.byte	0x3f
	.zero		1


	//   ....[99]....
        /*1a00*/ 	.word	0x0002ced0
        /*1a04*/ 	.word	0x00000016
        /*1a08*/ 	.word	0x00022820
        /*1a0c*/ 	.short	0x010a
        /*1a0e*/ 	.byte	0x3f
	.zero		1


	//   ....[100]....
        /*1a10*/ 	.word	0x0002cf20
        /*1a14*/ 	.word	0x00000009
        /*1a18*/ 	.word	0x000228a0
        /*1a1c*/ 	.short	0x010a
        /*1a1e*/ 	.byte	0x3f
	.zero		1


	//   ....[101]....
        /*1a20*/ 	.word	0x0002cf70
        /*1a24*/ 	.word	0x00000009
        /*1a28*/ 	.word	0x000228c0
        /*1a2c*/ 	.short	0x010a
        /*1a2e*/ 	.byte	0x3f
	.zero		1


	//   ....[102]....
        /*1a30*/ 	.word	0x0002cfc0
        /*1a34*/ 	.word	0x00000009
        /*1a38*/ 	.word	0x000228a0
        /*1a3c*/ 	.short	0x010a
        /*1a3e*/ 	.byte	0x3f
	.zero		1


	//   ....[103]....
        /*1a40*/ 	.word	0x0002d010
        /*1a44*/ 	.word	0x00000009
        /*1a48*/ 	.word	0x000228c0
        /*1a4c*/ 	.short	0x010a
        /*1a4e*/ 	.byte	0x3f
	.zero		1


	//   ....[104]....
        /*1a50*/ 	.word	0x0002d140
        /*1a54*/ 	.word	0x00000004
        /*1a58*/ 	.word	0x00022880
        /*1a5c*/ 	.short	0x010a
        /*1a5e*/ 	.byte	0x3f
	.zero		1


	//   ....[105]....
        /*1a60*/ 	.word	0x0002dee0
        /*1a64*/ 	.word	0x00000004
        /*1a68*/ 	.word	0x00022840
        /*1a6c*/ 	.short	0x010a
        /*1a6e*/ 	.byte	0x3f
	.zero		1


	//   ....[106]....
        /*1a70*/ 	.word	0x0002f600
        /*1a74*/ 	.word	0x00000016
        /*1a78*/ 	.word	0x00022820
        /*1a7c*/ 	.short	0x010a
        /*1a7e*/ 	.byte	0x3f
	.zero		1


	//   ....[107]....
        /*1a80*/ 	.word	0x0002f650
        /*1a84*/ 	.word	0x00000000
        /*1a88*/ 	.word	0x00022880
        /*1a8c*/ 	.short	0x010a
        /*1a8e*/ 	.byte	0x3f
	.zero		1


	//   ....[108]....
        /*1a90*/ 	.word	0x000301e0
        /*1a94*/ 	.word	0x00000000
        /*1a98*/ 	.word	0x00022840
        /*1a9c*/ 	.short	0x010a
        /*1a9e*/ 	.byte	0x3f
	.zero		1


	//   ....[109]....
        /*1aa0*/ 	.word	0x00030d30
        /*1aa4*/ 	.word	0x00000003
        /*1aa8*/ 	.word	0x00022870
        /*1aac*/ 	.short	0x010a
        /*1aae*/ 	.byte	0x3f
	.zero		1


	//   ....[110]....
        /*1ab0*/ 	.word	0x00030d80
        /*1ab4*/ 	.word	0x00000003
        /*1ab8*/ 	.word	0x00022860
        /*1abc*/ 	.short	0x010a
        /*1abe*/ 	.byte	0x3f
	.zero		1


	//   ....[111]....
        /*1ac0*/ 	.word	0x00030dd0
        /*1ac4*/ 	.word	0x00000011
        /*1ac8*/ 	.word	0x00022870
        /*1acc*/ 	.short	0x010a
        /*1ace*/ 	.byte	0x3f
	.zero		1


	//   ....[112]....
        /*1ad0*/ 	.word	0x00030e20
        /*1ad4*/ 	.word	0x00000011
        /*1ad8*/ 	.word	0x00022860
        /*1adc*/ 	.short	0x010a
        /*1ade*/ 	.byte	0x3f
	.zero		1


	//   ....[113]....
        /*1ae0*/ 	.word	0x00031850
        /*1ae4*/ 	.word	0x00000005
        /*1ae8*/ 	.word	0x00022820
        /*1aec*/ 	.short	0x010a
        /*1aee*/ 	.byte	0x3f
	.zero		1


	//   ....[114]....
        /*1af0*/ 	.word	0x000319f0
        /*1af4*/ 	.word	0x00000003
        /*1af8*/ 	.word	0x00022840
        /*1afc*/ 	.short	0x010a
        /*1afe*/ 	.byte	0x3f
	.zero		1


	//   ....[115]....
        /*1b00*/ 	.word	0x00031a40
        /*1b04*/ 	.word	0x00000005
        /*1b08*/ 	.word	0x00022840
        /*1b0c*/ 	.short	0x010a
        /*1b0e*/ 	.byte	0x3f
	.zero		1


	//   ....[116]....
        /*1b10*/ 	.word	0x00031a90
        /*1b14*/ 	.word	0x00000003
        /*1b18*/ 	.word	0x00022860
        /*1b1c*/ 	.short	0x010a
        /*1b1e*/ 	.byte	0x3f
	.zero		1


	//   ....[117]....
        /*1b20*/ 	.word	0x00031ae0
        /*1b24*/ 	.word	0x00000005
        /*1b28*/ 	.word	0x00022860
        /*1b2c*/ 	.short	0x010a
        /*1b2e*/ 	.byte	0x3f
	.zero		1


	//   ....[118]....
        /*1b30*/ 	.word	0x00031b30
        /*1b34*/ 	.word	0x00000003
        /*1b38*/ 	.word	0x00022880
        /*1b3c*/ 	.short	0x010a
        /*1b3e*/ 	.byte	0x3f
	.zero		1


	//----- nvinfo : EIATTR_NUM_MBARRIERS
	.align		4
.L_327:
        /*1b40*/ 	.byte	0x03, 0x38
        /*1b42*/ 	.short	0x0016


	//----- nvinfo : EIATTR_EXIT_INSTR_OFFSETS
	.align		4
        /*1b44*/ 	.byte	0x04, 0x1c
        /*1b46*/ 	.short	(.L_329 - .L_328)


	//   ....[0]....
.L_328:
        /*1b48*/ 	.word	0x00028e50


	//----- nvinfo : EIATTR_MAX_THREADS
	.align		4
.L_329:
        /*1b4c*/ 	.byte	0x04, 0x05
        /*1b4e*/ 	.short	(.L_331 - .L_330)
.L_330:
        /*1b50*/ 	.word	0x00000180
        /*1b54*/ 	.word	0x00000001
        /*1b58*/ 	.word	0x00000001


	//----- nvinfo : EIATTR_CRS_STACK_SIZE
	.align		4
.L_331:
        /*1b5c*/ 	.byte	0x04, 0x1e
        /*1b5e*/ 	.short	(.L_333 - .L_332)
.L_332:
        /*1b60*/ 	.word	0x00000000


	//----- nvinfo : EIATTR_CBANK_PARAM_SIZE
	.align		4
.L_333:
        /*1b64*/ 	.byte	0x03, 0x19
        /*1b66*/ 	.short	0x0af0


	//----- nvinfo : EIATTR_PARAM_CBANK
	.align		4
        /*1b68*/ 	.byte	0x04, 0x0a
        /*1b6a*/ 	.short	(.L_335 - .L_334)
	.align		4
.L_334:
        /*1b6c*/ 	.word	index@(.nv.constant0._ZN7cutlass13device_kernelIN5flash11enable_sm90INS1_16FlashAttnFwdSm90INS1_25CollectiveMainloopFwdSm90ILi2EN4cute5tupleIJNS5_1CILi1EEES8_S8_EEENS6_IJNS7_ILi128EEENS7_ILi160EEESA_EEELi128ENS_12float_e4m3_tEfNS_4arch4Sm90ELb1ELb0ELb1ELb1ELb1ELb1ELb0ELb1ELb1ELb1ELb1ELb0EEENS1_21CollectiveEpilogueFwdINS6_IJSA_SA_SB_EEES9_NS_10bfloat16_tESF_Li256ELb1ELb1ELb1ELb1EEENS1_36VarlenDynamicPersistentTileSchedulerILi128ELi160ELi256ELi128ELb1ELb1ELb1ELb1ELb1ELb1EEEEEEEEEvNT_6ParamsE)
        /*1b70*/ 	.short	0x0210
        /*1b72*/ 	.short	0x0af0


	//----- nvinfo : EIATTR_SW_WAR
	.align		4
.L_335:
        /*1b74*/ 	.byte	0x04, 0x36
        /*1b76*/ 	.short	(.L_337 - .L_336)
.L_336:
        /*1b78*/ 	.word	0x00000008
.L_337:


//--------------------- .nv.callgraph             --------------------------
	.section	.nv.callgraph,"",@"SHT_CUDA_CALLGRAPH"
	.align	4
	.sectionentsize	8
	.align		4
        /*0000*/ 	.word	0x00000000
	.align		4
        /*0004*/ 	.word	0xffffffff
	.align		4
        /*0008*/ 	.word	index@(_ZN7cutlass13device_kernelIN5flash11enable_sm90INS1_16FlashAttnFwdSm90INS1_25CollectiveMainloopFwdSm90ILi2EN4cute5tupleIJNS5_1CILi1EEES8_S8_EEENS6_IJNS7_ILi128EEENS7_ILi160EEESA_EEELi128ENS_12float_e4m3_tEfNS_4arch4Sm90ELb0ELb0ELb1ELb0ELb1ELb0ELb0ELb1ELb1ELb1ELb1ELb0EEENS1_21CollectiveEpilogueFwdINS6_IJSA_SA_SB_EEES9_NS_10bfloat16_tESF_Li256ELb0ELb1ELb1ELb1EEENS1_19SingleTileSchedulerILb0ELb1ELb1ELi128EEEEEEEEEvNT_6ParamsE)
	.align		4
        /*000c*/ 	.word	index@(__assertfail)
	.align		4
        /*0010*/ 	.word	index@(_ZN7cutlass13device_kernelIN5flash11enable_sm90INS1_16FlashAttnFwdSm90INS1_25CollectiveMainloopFwdSm90ILi2EN4cute5tupleIJNS5_1CILi1EEES8_S8_EEENS6_IJNS7_ILi128EEENS7_ILi160EEESA_EEELi128ENS_12float_e4m3_tEfNS_4arch4Sm90ELb0ELb0ELb1ELb1ELb1ELb0ELb0ELb1ELb1ELb1ELb1ELb0EEENS1_21CollectiveEpilogueFwdINS6_IJSA_SA_SB_EEES9_NS_10bfloat16_tESF_Li256ELb1ELb1ELb1ELb1EEENS1_36VarlenDynamicPersistentTileSchedulerILi128ELi160ELi256ELi128ELb1ELb1ELb1ELb0ELb1ELb1EEEEEEEEEvNT_6ParamsE)
	.align		4
        /*0014*/ 	.word	index@(__assertfail)
	.align		4
        /*0018*/ 	.word	index@(_ZN7cutlass13device_kernelIN5flash11enable_sm90INS1_16FlashAttnFwdSm90INS1_25CollectiveMainloopFwdSm90ILi2EN4cute5tupleIJNS5_1CILi1EEES8_S8_EEENS6_IJNS7_ILi128EEENS7_ILi160EEESA_EEELi128ENS_12float_e4m3_tEfNS_4arch4Sm90ELb0ELb0ELb1ELb1ELb1ELb1ELb0ELb1ELb1ELb1ELb1ELb0EEENS1_21CollectiveEpilogueFwdINS6_IJSA_SA_SB_EEES9_NS_10bfloat16_tESF_Li256ELb1ELb1ELb1ELb1EEENS1_36VarlenDynamicPersistentTileSchedulerILi128ELi160ELi256ELi128ELb1ELb1ELb1ELb0ELb1ELb1EEEEEEEEEvNT_6ParamsE)
	.align		4
        /*001c*/ 	.word	index@(__assertfail)
	.align		4
        /*0020*/ 	.word	index@(_ZN7cutlass13device_kernelIN5flash11enable_sm90INS1_16FlashAttnFwdSm90INS1_25CollectiveMainloopFwdSm90ILi2EN4cute5tupleIJNS5_1CILi1EEES8_S8_EEENS6_IJNS7_ILi128EEENS7_ILi160EEESA_EEELi128ENS_12float_e4m3_tEfNS_4arch4Sm90ELb0ELb1ELb1ELb0ELb1ELb0ELb0ELb1ELb1ELb1ELb1ELb0EEENS1_21CollectiveEpilogueFwdINS6_IJSA_SA_SB_EEES9_NS_10bfloat16_tESF_Li256ELb0ELb1ELb1ELb1EEENS1_19SingleTileSchedulerILb0ELb1ELb1ELi128EEEEEEEEEvNT_6ParamsE)
	.align		4
        /*0024*/ 	.word	index@(__assertfail)
	.align		4
        /*0028*/ 	.word	index@(_ZN7cutlass13device_kernelIN5flash11enable_sm90INS1_16FlashAttnFwdSm90INS1_25CollectiveMainloopFwdSm90ILi2EN4cute5tupleIJNS5_1CILi1EEES8_S8_EEENS6_IJNS7_ILi128EEENS7_ILi160EEESA_EEELi128ENS_12float_e4m3_tEfNS_4arch4Sm90ELb0ELb1ELb1ELb1ELb1ELb0ELb0ELb1ELb1ELb1ELb1ELb0EEENS1_21CollectiveEpilogueFwdINS6_IJSA_SA_SB_EEES9_NS_10bfloat16_tESF_Li256ELb1ELb1ELb1ELb1EEENS1_36VarlenDynamicPersistentTileSchedulerILi128ELi160ELi256ELi128ELb1ELb1ELb1ELb1ELb0ELb1EEEEEEEEEvNT_6ParamsE)
	.align		4
        /*002c*/ 	.word	index@(__assertfail)
	.align		4
        /*0030*/ 	.word	index@(_ZN7cutlass13device_kernelIN5flash11enable_sm90INS1_16FlashAttnFwdSm90INS1_25CollectiveMainloopFwdSm90ILi2EN4cute5tupleIJNS5_1CILi1EEES8_S8_EEENS6_IJNS7_ILi128EEENS7_ILi160EEESA_EEELi128ENS_12float_e4m3_tEfNS_4arch4Sm90ELb0ELb1ELb1ELb1ELb1ELb1ELb0ELb1ELb1ELb1ELb1ELb0EEENS1_21CollectiveEpilogueFwdINS6_IJSA_SA_SB_EEES9_NS_10bfloat16_tESF_Li256ELb1ELb1ELb1ELb1EEENS1_36VarlenDynamicPersistentTileSchedulerILi128ELi160ELi256ELi128ELb1ELb1ELb1ELb1ELb0ELb1EEEEEEEEEvNT_6ParamsE)
	.align		4
        /*0034*/ 	.word	index@(__assertfail)
	.align		4
        /*0038*/ 	.word	index@(_ZN7cutlass13device_kernelIN5flash11enable_sm90INS1_16FlashAttnFwdSm90INS1_25CollectiveMainloopFwdSm90ILi2EN4cute5tupleIJNS5_1CILi1EEES8_S8_EEENS6_IJNS7_ILi128EEENS7_ILi160EEESA_EEELi128ENS_12float_e4m3_tEfNS_4arch4Sm90ELb1ELb0ELb1ELb0ELb1ELb0ELb0ELb1ELb1ELb1ELb1ELb0EEENS1_21CollectiveEpilogueFwdINS6_IJSA_SA_SB_EEES9_NS_10bfloat16_tESF_Li256ELb0ELb1ELb1ELb1EEENS1_19SingleTileSchedulerILb0ELb1ELb1ELi128EEEEEEEEEvNT_6ParamsE)
	.align		4
        /*003c*/ 	.word	index@(__assertfail)
	.align		4
        /*0040*/ 	.word	index@(_ZN7cutlass13device_kernelIN5flash11enable_sm90INS1_16FlashAttnFwdSm90INS1_25CollectiveMainloopFwdSm90ILi2EN4cute5tupleIJNS5_1CILi1EEES8_S8_EEENS6_IJNS7_ILi128EEENS7_ILi160EEESA_EEELi128ENS_12float_e4m3_tEfNS_4arch4Sm90ELb1ELb0ELb1ELb1ELb1ELb0ELb0ELb1ELb1ELb1ELb1ELb0EEENS1_21CollectiveEpilogueFwdINS6_IJSA_SA_SB_EEES9_NS_10bfloat16_tESF_Li256ELb1ELb1ELb1ELb1EEENS1_36VarlenDynamicPersistentTileSchedulerILi128ELi160ELi256ELi128ELb1ELb1ELb1ELb1ELb1ELb1EEEEEEEEEvNT_6ParamsE)
	.align		4
        /*0044*/ 	.word	index@(__assertfail)
	.align		4
        /*0048*/ 	.word	index@(_ZN7cutlass13device_kernelIN5flash11enable_sm90INS1_16FlashAttnFwdSm90INS1_25CollectiveMainloopFwdSm90ILi2EN4cute5tupleIJNS5_1CILi1EEES8_S8_EEENS6_IJNS7_ILi128EEENS7_ILi160EEESA_EEELi128ENS_12float_e4m3_tEfNS_4arch4Sm90ELb1ELb0ELb1ELb1ELb1ELb1ELb0ELb1ELb1ELb1ELb1ELb0EEENS1_21CollectiveEpilogueFwdINS6_IJSA_SA_SB_EEES9_NS_10bfloat16_tESF_Li256ELb1ELb1ELb1ELb1EEENS1_36VarlenDynamicPersistentTileSchedulerILi128ELi160ELi256ELi128ELb1ELb1ELb1ELb1ELb1ELb1EEEEEEEEEvNT_6ParamsE)
	.align		4
        /*004c*/ 	.word	index@(__assertfail)
	.align		4
        /*0050*/ 	.word	0x00000000
	.align		4
        /*0054*/ 	.word	0xfffffffe
	.align		4
        /*0058*/ 	.word	0x00000000
	.align		4
        /*005c*/ 	.word	0xfffffffd
	.align		4
        /*0060*/ 	.word	0x00000000
	.align		4
        /*0064*/ 	.word	0xfffffffc


//--------------------- .nv.constant4             --------------------------
	.section	.nv.constant4,"a",@progbits
	.align	8
	.align		8
.nv.constant4:
        /*0000*/ 	.dword	__assertfail
	.align		8
        /*0008*/ 	.dword	__unnamed_1
	.align		8
        /*0010*/ 	.dword	__unnamed_2
	.align		8
        /*0018*/ 	.dword	__unnamed_3
	.align		8
        /*0020*/ 	.dword	__unnamed_4
	.align		8
        /*0028*/ 	.dword	__unnamed_5
	.align		8
        /*0030*/ 	.dword	__unnamed_6
	.align		8
        /*0038*/ 	.dword	_ZZN5flash28permute_output_fp8_VcolmajorIN4cute6TensorINS1_11ArrayEngineIfLm64EEENS1_6LayoutINS1_5tupleIJNS6_IJNS1_1CILi2EEES8_NS7_ILi16EEEEEENS7_ILi1EEESB_EEENS6_IJNS6_IJSB_S8_NS7_ILi4EEEEEENS7_ILi0EEESF_EEEEEEEEEvRT_E9upper_map
	.align		8
        /*0040*/ 	.dword	_ZN86_INTERNAL_81332fa7_50_flash_fwd_hdim128_e4m3_paged_split_softcap_sm90_cu_744032ad_30054cuda3std3__45__cpo5beginE
	.align		8
        /*0048*/ 	.dword	_ZN86_INTERNAL_81332fa7_50_flash_fwd_hdim128_e4m3_paged_split_softcap_sm90_cu_744032ad_30054cuda3std3__45__cpo3endE
	.align		8
        /*0050*/ 	.dword	_ZN86_INTERNAL_81332fa7_50_flash_fwd_hdim128_e4m3_paged_split_softcap_sm90_cu_744032ad_30054cuda3std3__45__cpo6cbeginE
	.align		8
        /*0058*/ 	.dword	_ZN86_INTERNAL_81332fa7_50_flash_fwd_hdim128_e4m3_paged_split_softcap_sm90_cu_744032ad_30054cuda3std3__45__cpo4cendE
	.align		8
        /*0060*/ 	.dword	_ZN86_INTERNAL_81332fa7_50_flash_fwd_hdim128_e4m3_paged_split_softcap_sm90_cu_744032ad_30054cuda3std3__488_GLOBAL__N__81332fa7_50_flash_fwd_hdim128_e4m3_paged_split_softcap_sm90_cu_744032ad_30056ignoreE
	.align		8
        /*0068*/ 	.dword	_ZN86_INTERNAL_81332fa7_50_flash_fwd_hdim128_e4m3_paged_split_softcap_sm90_cu_744032ad_30054cuda3std3__419piecewise_constructE
	.align		8
        /*0070*/ 	.dword	_ZN86_INTERNAL_81332fa7_50_flash_fwd_hdim128_e4m3_paged_split_softcap_sm90_cu_744032ad_30054cuda3std3__48in_placeE
	.align		8
        /*0078*/ 	.dword	_ZN86_INTERNAL_81332fa7_50_flash_fwd_hdim128_e4m3_paged_split_softcap_sm90_cu_744032ad_30054cuda3std6ranges3__45__cpo4swapE
	.align		8
        /*0080*/ 	.dword	_ZN86_INTERNAL_81332fa7_50_flash_fwd_hdim128_e4m3_paged_split_softcap_sm90_cu_744032ad_30054cuda3std6ranges3__45__cpo9iter_moveE
	.align		8
        /*0088*/ 	.dword	_ZN86_INTERNAL_81332fa7_50_flash_fwd_hdim128_e4m3_paged_split_softcap_sm90_cu_744032ad_30054cute7productE
	.align		8
        /*0090*/ 	.dword	_ZN86_INTERNAL_81332fa7_50_flash_fwd_hdim128_e4m3_paged_split_softcap_sm90_cu_744032ad_30054cute1_E
	.align		8
        /*0098*/ 	.dword	$str$23
	.align		8
        /*00a0*/ 	.dword	$str$24


//--------------------- .text._ZN7cutlass13device_kernelIN5flash11enable_sm90INS1_16FlashAttnFwdSm90INS1_25CollectiveMainloopFwdSm90ILi2EN4cute5tupleIJNS5_1CILi1EEES8_S8_EEENS6_IJNS7_ILi128EEENS7_ILi160EEESA_EEELi128ENS_12float_e4m3_tEfNS_4arch4Sm90ELb0ELb0ELb1ELb0ELb1ELb0ELb0ELb1ELb1ELb1ELb1ELb0EEENS1_21CollectiveEpilogueFwdINS6_IJSA_SA_SB_EEES9_NS_10bfloat16_tESF_Li256ELb0ELb1ELb1ELb1EEENS1_19SingleTileSchedulerILb0ELb1ELb1ELi128EEEEEEEEEvNT_6ParamsE --------------------------
	.section	.text._ZN7cutlass13device_kernelIN5flash11enable_sm90INS1_16FlashAttnFwdSm90INS1_25CollectiveMainloopFwdSm90ILi2EN4cute5tupleIJNS5_1CILi1EEES8_S8_EEENS6_IJNS7_ILi128EEENS7_ILi160EEESA_EEELi128ENS_12float_e4m3_tEfNS_4arch4Sm90ELb0ELb0ELb1ELb0ELb1ELb0ELb0ELb1ELb1ELb1ELb1ELb0EEENS1_21CollectiveEpilogueFwdINS6_IJSA_SA_SB_EEES9_NS_10bfloat16_tESF_Li256ELb0ELb1ELb1ELb1EEENS1_19SingleTileSchedulerILb0ELb1ELb1ELi128EEEEEEEEEvNT_6ParamsE,"ax",@progbits
	.align	128
.text._ZN7cutlass13device_kernelIN5flash11enable_sm90INS1_16FlashAttnFwdSm90INS1_25CollectiveMainloopFwdSm90ILi2EN4cute5tupleIJNS5_1CILi1EEES8_S8_EEENS6_IJNS7_ILi128EEENS7_ILi160EEESA_EEELi128ENS_12float_e4m3_tEfNS_4arch4Sm90ELb0ELb0ELb1ELb0ELb1ELb0ELb0ELb1ELb1ELb1ELb1ELb0EEENS1_21CollectiveEpilogueFwdINS6_IJSA_SA_SB_EEES9_NS_10bfloat16_tESF_Li256ELb0ELb1ELb1ELb1EEENS1_19SingleTileSchedulerILb0ELb1ELb1ELi128EEEEEEEEEvNT_6ParamsE:
        .type           _ZN7cutlass13device_kernelIN5flash11enable_sm90INS1_16FlashAttnFwdSm90INS1_25CollectiveMainloopFwdSm90ILi2EN4cute5tupleIJNS5_1CILi1EEES8_S8_EEENS6_IJNS7_ILi128EEENS7_ILi160EEESA_EEELi128ENS_12float_e4m3_tEfNS_4arch4Sm90ELb0ELb0ELb1ELb0ELb1ELb0ELb0ELb1ELb1ELb1ELb1ELb0EEENS1_21CollectiveEpilogueFwdINS6_IJSA_SA_SB_EEES9_NS_10bfloat16_tESF_Li256ELb0ELb1ELb1ELb1EEENS1_19SingleTileSchedulerILb0ELb1ELb1ELi128EEEEEEEEEvNT_6ParamsE,@function
        .size           _ZN7cutlass13device_kernelIN5flash11enable_sm90INS1_16FlashAttnFwdSm90INS1_25CollectiveMainloopFwdSm90ILi2EN4cute5tupleIJNS5_1CILi1EEES8_S8_EEENS6_IJNS7_ILi128EEENS7_ILi160EEESA_EEELi128ENS_12float_e4m3_tEfNS_4arch4Sm90ELb0ELb0ELb1ELb0ELb1ELb0ELb0ELb1ELb1ELb1ELb1ELb0EEENS1_21CollectiveEpilogueFwdINS6_IJSA_SA_SB_EEES9_NS_10bfloat16_tESF_Li256ELb0ELb1ELb1ELb1EEENS1_19SingleTileSchedulerILb0ELb1ELb1ELi128EEEEEEEEEvNT_6ParamsE,(.L_x_3740 - _ZN7cutlass13device_kernelIN5flash11enable_sm90INS1_16FlashAttnFwdSm90INS1_25CollectiveMainloopFwdSm90ILi2EN4cute5tupleIJNS5_1CILi1EEES8_S8_EEENS6_IJNS7_ILi128EEENS7_ILi160EEESA_EEELi128ENS_12float_e4m3_tEfNS_4arch4Sm90ELb0ELb0ELb1ELb0ELb1ELb0ELb0ELb1ELb1ELb1ELb1ELb0EEENS1_21CollectiveEpilogueFwdINS6_IJSA_SA_SB_EEES9_NS_10bfloat16_tESF_Li256ELb0ELb1ELb1ELb1EEENS1_19SingleTileSchedulerILb0ELb1ELb1ELi128EEEEEEEEEvNT_6ParamsE)
        .other          _ZN7cutlass13device_kernelIN5flash11enable_sm90INS1_16FlashAttnFwdSm90INS1_25CollectiveMainloopFwdSm90ILi2EN4cute5tupleIJNS5_1CILi1EEES8_S8_EEENS6_IJNS7_ILi128EEENS7_ILi160EEESA_EEELi128ENS_12float_e4m3_tEfNS_4arch4Sm90ELb0ELb0ELb1ELb0ELb1ELb0ELb0ELb1ELb1ELb1ELb1ELb0EEENS1_21CollectiveEpilogueFwdINS6_IJSA_SA_SB_EEES9_NS_10bfloat16_tESF_Li256ELb0ELb1ELb1ELb1EEENS1_19SingleTileSchedulerILb0ELb1ELb1ELi128EEEEEEEEEvNT_6ParamsE,@"STO_CUDA_ENTRY STV_DEFAULT"
_ZN7cutlass13device_kernelIN5flash11enable_sm90INS1_16FlashAttnFwdSm90INS1_25CollectiveMainloopFwdSm90ILi2EN4cute5tupleIJNS5_1CILi1EEES8_S8_EEENS6_IJNS7_ILi128EEENS7_ILi160EEESA_EEELi128ENS_12float_e4m3_tEfNS_4arch4Sm90ELb0ELb0ELb1ELb0ELb1ELb0ELb0ELb1ELb1ELb1ELb1ELb0EEENS1_21CollectiveEpilogueFwdINS6_IJSA_SA_SB_EEES9_NS_10bfloat16_tESF_Li256ELb0ELb1ELb1ELb1EEENS1_19SingleTileSchedulerILb0ELb1ELb1ELi128EEEEEEEEEvNT_6ParamsE:
[----:B------:R-:W0:Y:S02]  /*0000*/  LDC R1, c[0x0][0x28] ;  /* 0x00000a00ff017b82 */ /* 0x000e240000000800 */
[----:B0-----:R-:W-:Y:S01]  /*0010*/  VIADD R1, R1, 0xfffffff8 ;  /* 0xfffffff801017836 */ /* 0x001fe20000000000 */
[----:B------:R-:W0:Y:S01]  /*0020*/  S2R R16, SR_TID.X ;  /* 0x0000000000107919 */ /* 0x000e220000002100 */
[----:B------:R-:W-:Y:S01]  /*0030*/  ELECT P0, URZ, PT ;  /* 0x00000000003f782f */ /* 0x000fe20003800000 */
[----:B------:R-:W-:Y:S01]  /*0040*/  UMOV UR4, 0x80 ;  /* 0x0000008000047882 */ /* 0x000fe20000000000 */
[----:B------:R-:W-:Y:S01]  /*0050*/  UMOV UR7, 0x100 ;  /* 0x0000010000077882 */ /* 0x000fe20000000000 */
[----:B0-----:R-:W-:-:S05]  /*0060*/  SHF.R.U32.HI R0, RZ, 0x5, R16 ;  /* 0x00000005ff007819 */ /* 0x001fca0000011610 */
[----:B------:R-:W0:Y:S02]  /*0070*/  SHFL.IDX PT, R2, R0, RZ, 0x1f ;  /* 0x00001fff00027589 */ /* 0x000e2400000e0000 */
[C---:B0-----:R-:W-:Y:S02]  /*0080*/  ISETP.NE.OR P0, PT, R2.reuse, RZ, !P0 ;  /* 0x000000ff0200720c */ /* 0x041fe40004705670 */
[----:B------:R-:W-:Y:S02]  /*0090*/  ISETP.NE.AND P1, PT, R2, RZ, PT ;  /* 0x000000ff0200720c */ /* 0x000fe40003f25270 */
[----:B------:R-:W-:-:S05]  /*00a0*/  SHF.R.U32.HI R2, RZ, 0x7, R16 ;  /* 0x00000007ff027819 */ /* 0x000fca0000011610 */
[----:B------:R0:W1:Y:S04]  /*00b0*/  SHFL.IDX PT, R4, R2, RZ, 0x1f ;  /* 0x00001fff02047589 */ /* 0x00006800000e0000 */
[----:B------:R-:W-:Y:S01]  /*00c0*/  VOTEU.ALL UP0, P0 ;  /* 0x00000000003f7886 */ /* 0x000fe20000000000 */
[----:B------:R-:W-:-:S04]  /*00d0*/  VOTEU.ALL UP1, P0 ;  /* 0x00000000003f7886 */ /* 0x000fc80000020000 */
[----:B------:R-:W2:Y:S01]  /*00e0*/  @!UP0 S2UR UR8, SR_CgaCtaId ;  /* 0x00000000000889c3 */ /* 0x000ea20000008800 */
[----:B------:R-:W-:Y:S01]  /*00f0*/  @!UP0 UMOV UR6, 0x400 ;  /* 0x0000040000068882 */ /* 0x000fe20000000000 */
[----:B------:R-:W-:-:S04]  /*0100*/  @!UP0 UIADD3 UR4, -UR4, 0x100000, URZ ;  /* 0x0010000004048890 */ /* 0x000fc8000fffe13f */
[----:B------:R-:W-:Y:S02]  /*0110*/  @!UP0 USHF.L.U32 UR5, UR4, 0xb, URZ ;  /* 0x0000000b04058899 */ /* 0x000fe4000800063f */
[----:B------:R-:W-:Y:S02]  /*0120*/  @!UP0 USHF.L.U32 UR4, UR4, 0x1, URZ ;  /* 0x0000000104048899 */ /* 0x000fe4000800063f */
[----:B--2---:R-:W-:Y:S02]  /*0130*/  @!UP0 ULEA UR8, UR8, UR6, 0x18 ;  /* 0x0000000608088291 */ /* 0x004fe4000f8ec03f */
[----:B------:R-:W-:-:S04]  /*0140*/  @!UP0 UIADD3 UR6, -UR7, 0x100000, URZ ;  /* 0x0010000007068890 */ /* 0x000fc8000fffe13f */
[----:B------:R-:W-:Y:S02]  /*0150*/  @!UP0 USHF.L.U32 UR7, UR6, 0xb, URZ ;  /* 0x0000000b06078899 */ /* 0x000fe4000800063f */
[----:B------:R-:W-:Y:S01]  /*0160*/  @!UP0 USHF.L.U32 UR6, UR6, 0x1, URZ ;  /* 0x0000000106068899 */ /* 0x000fe2000800063f */
[----:B------:R-:W-:-:S05]  /*0170*/  VOTEU.ALL UP0, P0 ;  /* 0x00000000003f7886 */ /* 0x000fca0000000000 */
[----:B------:R0:W2:Y:S06]  /*0180*/  @!UP0 SYNCS.EXCH.64 URZ, [UR8+0x22800], UR4 ;  /* 0x02280004083f85b2 */ /* 0x0000ac0008000100 */
[----:B------:R0:W3:Y:S02]  /*0190*/  @!UP1 SYNCS.EXCH.64 URZ, [UR8+0x22820], UR6 ;  /* 0x02282006083f95b2 */ /* 0x0000e40008000100 */
[----:B01----:R-:W-:Y:S05]  /*01a0*/  @P1 BRA `(.L_x_0) ;  /* 0x0000000000481947 */ /* 0x003fea0003800000 */
[----:B------:R-:W0:Y:S01]  /*01b0*/  S2UR UR5, SR_CgaCtaId ;  /* 0x00000000000579c3 */ /* 0x000e220000008800 */
[----:B------:R-:W-:Y:S01]  /*01c0*/  UMOV UR4, 0x400 ;  /* 0x0000040000047882 */ /* 0x000fe20000000000 */
[----:B------:R-:W-:Y:S01]  /*01d0*/  UMOV UR6, 0x80 ;  /* 0x0000008000067882 */ /* 0x000fe20000000000 */
[----:B------:R-:W-:Y:S01]  /*01e0*/  UMOV UR7, 0x100 ;  /* 0x0000010000077882 */ /* 0x000fe20000000000 */
[----:B------:R-:W-:Y:S01]  /*01f0*/  ELECT P0, URZ, PT ;  /* 0x00000000003f782f */ /* 0x000fe20003800000 */
[----:B0-----:R-:W-:Y:S02]  /*0200*/  ULEA UR8, UR5, UR4, 0x18 ;  /* 0x0000000405087291 */ /* 0x001fe4000f8ec03f */
[----:B------:R-:W-:-:S04]  /*0210*/  UIADD3 UR4, -UR6, 0x100000, URZ ;  /* 0x0010000006047890 */ /* 0x000fc8000fffe13f */
[----:B------:R-:W-:Y:S02]  /*0220*/  USHF.L.U32 UR5, UR4, 0xb, URZ ;  /* 0x0000000b04057899 */ /* 0x000fe4000800063f */
[----:B------:R-:W-:Y:S02]  /*0230*/  USHF.L.U32 UR4, UR4, 0x1, URZ ;  /* 0x0000000104047899 */ /* 0x000fe4000800063f */
[----:B------:R-:W-:-:S04]  /*0240*/  UIADD3 UR6, -UR7, 0x100000, URZ ;  /* 0x0010000007067890 */ /* 0x000fc8000fffe13f */
[----:B------:R-:W-:Y:S02]  /*0250*/  USHF.L.U32 UR7, UR6, 0xb, URZ ;  /* 0x0000000b06077899 */ /* 0x000fe4000800063f */
[----:B------:R-:W-:Y:S01]  /*0260*/  USHF.L.U32 UR6, UR6, 0x1, URZ ;  /* 0x0000000106067899 */ /* 0x000fe2000800063f */
[----:B------:R-:W0:Y:S03]  /*0270*/  FENCE.VIEW.ASYNC.S ;  /* 0x00000000000073c6 */ /* 0x000e260000000000 */
[----:B0-----:R0:W1:Y:S08]  /*0280*/  SYNCS.EXCH.64 URZ, [UR8+0x22830], UR4 ;  /* 0x02283004083f75b2 */ /* 0x0010700008000100 */
[----:B------:R0:W4:Y:S01]  /*0290*/  SYNCS.EXCH.64 URZ, [UR8+0x22840], UR6 ;  /* 0x02284006083f75b2 */ /* 0x0001220008000100 */
[----:B------:R0:W0:Y:S01]  /*02a0*/  SYNCS.EXCH.64 URZ, [UR8+0x22838], UR4 ;  /* 0x02283804083f75b2 */ /* 0x0000220008000100 */
[----:B------:R0:W0:Y:S01]  /*02b0*/  SYNCS.EXCH.64 URZ, [UR8+0x22848], UR6 ;  /* 0x02284806083f75b2 */ /* 0x0000220008000100 */
[----:B------:R-:W-:Y:S01]  /*02c0*/  NOP ;  /* 0x0000000000007918 */ /* 0x000fe20000000000 */
.L_x_0:
[----:B------:R-:W5:Y:S01]  /*02d0*/  SHFL.IDX PT, R3, R0, RZ, 0x1f ;  /* 0x00001fff00037589 */ /* 0x000f6200000e0000 */
[----:B------:R-:W-:Y:S01]  /*02e0*/  NOP ;  /* 0x0000000000007918 */ /* 0x000fe20000000000 */
[----:B-----5:R-:W-:-:S13]  /*02f0*/  ISETP.NE.AND P0, PT, R3, RZ, PT ;  /* 0x000000ff0300720c */ /* 0x020fda0003f05270 */
[----:B------:R-:W-:Y:S05]  /*0300*/  @P0 BRA `(.L_x_1) ;  /* 0x0000000000480947 */ /* 0x000fea0003800000 */
[----:B0-----:R-:W0:Y:S01]  /*0310*/  S2UR UR5, SR_CgaCtaId ;  /* 0x00000000000579c3 */ /* 0x001e220000008800 */
        /* <DEDUP_REMOVED lines=12> */
[----:B0-----:R0:W0:Y:S08]  /*03e0*/  SYNCS.EXCH.64 URZ, [UR8+0x22850], UR4 ;  /* 0x02285004083f75b2 */ /* 0x0010300008000100 */
[----:B------:R0:W0:Y:S01]  /*03f0*/  SYNCS.EXCH.64 URZ, [UR8+0x22860], UR6 ;  /* 0x02286006083f75b2 */ /* 0x0000220008000100 */
[----:B------:R0:W0:Y:S01]  /*0400*/  SYNCS.EXCH.64 URZ, [UR8+0x22858], UR4 ;  /* 0x02285804083f75b2 */ /* 0x0000220008000100 */
[----:B------:R0:W0:Y:S01]  /*0410*/  SYNCS.EXCH.64 URZ, [UR8+0x22868], UR6 ;  /* 0x02286806083f75b2 */ /* 0x0000220008000100 */
[----:B------:R-:W-:Y:S01]  /*0420*/  NOP ;  /* 0x0000000000007918 */ /* 0x000fe20000000000 */
.L_x_1:
[----:B------:R-:W5:Y:S01]  /*0430*/  SHFL.IDX PT, R3, R0, RZ, 0x1f ;  /* 0x00001fff00037589 */ /* 0x000f6200000e0000 */
[----:B------:R-:W-:Y:S01]  /*0440*/  NOP ;  /* 0x0000000000007918 */ /* 0x000fe20000000000 */
[----:B-----5:R-:W-:-:S13]  /*0450*/  ISETP.NE.AND P0, PT, R3, RZ, PT ;  /* 0x000000ff0300720c */ /* 0x020fda0003f05270 */
[----:B------:R-:W-:Y:S05]  /*0460*/  @P0 BRA `(.L_x_2) ;  /* 0x0000000000380947 */ /* 0x000fea0003800000 */
[----:B0-----:R-:W0:Y:S01]  /*0470*/  S2UR UR5, SR_CgaCtaId ;  /* 0x00000000000579c3 */ /* 0x001e220000008800 */
[----:B------:R-:W-:Y:S01]  /*0480*/  UMOV UR4, 0x400 ;  /* 0x0000040000047882 */ /* 0x000fe20000000000 */
[----:B------:R-:W-:Y:S01]  /*0490*/  UMOV UR7, 0x80 ;  /* 0x0000008000077882 */ /* 0x000fe20000000000 */
[----:B------:R-:W-:Y:S01]  /*04a0*/  ELECT P0, URZ, PT ;  /* 0x00000000003f782f */ /* 0x000fe20003800000 */
[----:B0-----:R-:W-:Y:S02]  /*04b0*/  ULEA UR6, UR5, UR4, 0x18 ;  /* 0x0000000405067291 */ /* 0x001fe4000f8ec03f */
[----:B------:R-:W-:-:S04]  /*04c0*/  UIADD3 UR4, -UR7, 0x100000, URZ ;  /* 0x0010000007047890 */ /* 0x000fc8000fffe13f */
[----:B------:R-:W-:Y:S02]  /*04d0*/  USHF.L.U32 UR5, UR4, 0xb, URZ ;  /* 0x0000000b04057899 */ /* 0x000fe4000800063f */
[----:B------:R-:W-:Y:S01]  /*04e0*/  USHF.L.U32 UR4, UR4, 0x1, URZ ;  /* 0x0000000104047899 */ /* 0x000fe2000800063f */
[----:B------:R-:W0:Y:S11]  /*04f0*/  FENCE.VIEW.ASYNC.S ;  /* 0x00000000000073c6 */ /* 0x000e360000000000 */
[----:B0-----:R0:W0:Y:S01]  /*0500*/  SYNCS.EXCH.64 URZ, [UR6+0x22870], UR4 ;  /* 0x02287004063f75b2 */ /* 0x0010220008000100 */
[----:B------:R0:W0:Y:S01]  /*0510*/  SYNCS.EXCH.64 URZ, [UR6+0x22880], UR4 ;  /* 0x02288004063f75b2 */ /* 0x0000220008000100 */
[----:B------:R0:W0:Y:S01]  /*0520*/  SYNCS.EXCH.64 URZ, [UR6+0x22878], UR4 ;  /* 0x02287804063f75b2 */ /* 0x0000220008000100 */
[----:B------:R0:W0:Y:S01]  /*0530*/  SYNCS.EXCH.64 URZ, [UR6+0x22888], UR4 ;  /* 0x02288804063f75b2 */ /* 0x0000220008000100 */
[----:B------:R-:W-:Y:S01]  /*0540*/  NOP ;  /* 0x0000000000007918 */ /* 0x000fe20000000000 */
.L_x_2:
        /* <DEDUP_REMOVED lines=22> */
.L_x_3:
[----:B------:R-:W5:Y:S01]  /*06b0*/  SHFL.IDX PT, R3, R0, RZ, 0x1f ;  /* 0x00001fff00037589 */ /* 0x000f6200000e0000 */
[----:B------:R-:W-:Y:S01]  /*06c0*/  R2UR UR9, R4 ;  /* 0x00000000040972ca */ /* 0x000fe200000e0000 */
        /* <DEDUP_REMOVED lines=21> */
.L_x_4:
[----:B------:R-:W-:Y:S01]  /*0820*/  UISETP.NE.AND UP0, UPT, UR9, URZ, UPT ;  /* 0x0000003f0900728c */ /* 0x000fe2000bf05270 */
[----:B------:R-:W-:Y:S01]  /*0830*/  NOP ;  /* 0x0000000000007918 */ /* 0x000fe20000000000 */
[----:B------:R-:W-:Y:S01]  /*0840*/  UMOV UR36, 0x1 ;  /* 0x0000000100247882 */ /* 0x000fe20000000000 */
[----:B------:R-:W-:Y:S01]  /*0850*/  ULDC.64 UR48, c[0x0][0x208] ;  /* 0x0000820000307ab9 */ /* 0x000fe20000000a00 */
[----:B------:R-:W-:Y:S01]  /*0860*/  USEL UR36, UR36, 0x2, !UP0 ;  /* 0x0000000224247887 */ /* 0x000fe2000c000000 */
[----:B------:R-:W-:Y:S01]  /*0870*/  BSSY B6, `(.L_x_5) ;  /* 0x0000f95000067945 */ /* 0x000fe20003800000 */
[----:B01234-:R-:W-:Y:S01]  /*0880*/  BAR.SYNC.DEFER_BLOCKING 0x0 ;  /* 0x0000000000007b1d */ /* 0x01ffe20000010000 */
[----:B------:R-:W-:-:S13]  /*0890*/  PLOP3.LUT P0, PT, PT, PT, UP0, 0x80, 0x0 ;  /* 0x000000000000781c */ /* 0x000fda0003f0f008 */
[----:B------:R-:W-:Y:S05]  /*08a0*/  @!P0 BRA `(.L_x_6) ;  /* 0x000000a8009c8947 */ /* 0x000fea0003800000 */
.L_x_7:
[----:B------:R-:W-:-:S08]  /*08b0*/  NOP ;  /* 0x0000000000007918 */ /* 0x000fd00000000000 */
[----:B------:R-:W0:Y:S02]  /*08c0*/  USETMAXREG.TRY_ALLOC.CTAPOOL UP0, 0xe8 ;  /* 0x000000e8000079c8 */ /* 0x000e240008000600 */
[----:B0-----:R-:W-:-:S13]  /*08d0*/  PLOP3.LUT P0, PT, PT, PT, UP0, 0x80, 0x0 ;  /* 0x000000000000781c */ /* 0x001fda0003f0f008 */
[----:B------:R-:W-:Y:S05]  /*08e0*/  @!P0 BRA `(.L_x_7) ;  /* 0xfffffffc00f08947 */ /* 0x000fea000383ffff */
[----:B------:R-:W0:Y:S01]  /*08f0*/  S2UR UR6, SR_CTAID.Y ;  /* 0x00000000000679c3 */ /* 0x000e220000002600 */
[----:B------:R-:W-:Y:S01]  /*0900*/  LOP3.LUT R0, R16, 0xffffff80, RZ, 0xc0, !PT ;  /* 0xffffff8010007812 */ /* 0x000fe200078ec0ff */
[----:B------:R-:W-:Y:S02]  /*0910*/  ULDC UR7, c[0x0][0xc50] ;  /* 0x0003140000077ab9 */ /* 0x000fe40000000800 */
[----:B------:R-:W-:-:S04]  /*0920*/  UISETP.NE.AND UP0, UPT, UR7, 0x1, UPT ;  /* 0x000000010700788c */ /* 0x000fc8000bf05270 */
[----:B------:R-:W-:Y:S08]  /*0930*/  BAR.ARV 0x8, 0x180 ;  /* 0x0206000000007b1d */ /* 0x000ff00000002000 */
[----:B------:R-:W1:Y:S01]  /*0940*/  S2UR UR37, SR_CTAID.Z ;  /* 0x00000000002579c3 */ /* 0x000e620000002700 */
[----:B------:R-:W-:Y:S01]  /*0950*/  ISETP.NE.AND P0, PT, R0, 0x80, PT ;  /* 0x000000800000780c */ /* 0x000fe20003f05270 */
[----:B------:R-:W-:Y:S01]  /*0960*/  @UP0 ULDC UR4, c[0x0][0xc54] ;  /* 0x0003150000040ab9 */ /* 0x000fe20000000800 */
[----:B------:R-:W-:Y:S01]  /*0970*/  @UP0 ULDC UR8, c[0x0][0xc58] ;  /* 0x0003160000080ab9 */ /* 0x000fe20000000800 */
[----:B0-----:R-:W-:-:S10]  /*0980*/  UIMAD.WIDE.U32 UR4, UR6, UR4, URZ ;  /* 0x00000004060472a5 */ /* 0x001fd4000f8e003f */
[----:B------:R-:W-:Y:S06]  /*0990*/  @!P0 BAR.ARV 0x9, 0x100 ;  /* 0x0244000000008b1d */ /* 0x000fec0000002000 */
[----:B------:R-:W-:Y:S01]  /*09a0*/  UMOV UR42, UR6 ;  /* 0x00000006002a7c82 */ /* 0x000fe20008000000 */
[----:B------:R-:W-:Y:S01]  /*09b0*/  @UP0 USHF.R.U32.HI UR42, URZ, UR8, UR5 ;  /* 0x000000083f2a0299 */ /* 0x000fe20008011605 */
[----:B-1----:R-:W-:-:S03]  /*09c0*/  ISETP.LE.AND P0, PT, RZ, UR37, PT ;  /* 0x00000025ff007c0c */ /* 0x002fc6000bf03270 */
[----:B------:R-:W-:-:S04]  /*09d0*/  UIADD3 UR4, -UR42, URZ, URZ ;  /* 0x0000003f2a047290 */ /* 0x000fc8000fffe13f */
[----:B------:R-:W-:-:S06]  /*09e0*/  UIMAD UR7, UR7, UR4, UR6 ;  /* 0x00000004070772a4 */ /* 0x000fcc000f8e0206 */
[----:B------:R-:W-:Y:S06]  /*09f0*/  @!P0 BRA `(.L_x_8) ;  /* 0x000000f400f08947 */ /* 0x000fec0003800000 */
[----:B------:R-:W-:Y:S01]  /*0a00*/  ULDC.64 UR4, c[0x0][0x418] ;  /* 0x0001060000047ab9 */ /* 0x000fe20000000a00 */
[----:B------:R-:W-:Y:S01]  /*0a10*/  ULDC UR45, c[0x0][0x424] ;  /* 0x00010900002d7ab9 */ /* 0x000fe20000000800 */
[----:B------:R-:W-:Y:S02]  /*0a20*/  UISETP.NE.U32.AND UP0, UPT, UR4, URZ, UPT ;  /* 0x0000003f0400728c */ /* 0x000fe4000bf05070 */
[----:B------:R-:W-:Y:S02]  /*0a30*/  ULOP3.LUT UR38, UR7, 0xffff, URZ, 0xc0, !UPT ;  /* 0x0000ffff07267892 */ /* 0x000fe4000f8ec03f */
[----:B------:R-:W-:Y:S01]  /*0a40*/  UISETP.NE.AND.EX UP0, UPT, UR5, URZ, UPT, UP0 ;  /* 0x0000003f0500728c */ /* 0x000fe2000bf05300 */
[----:B------:R-:W-:-:S03]  /*0a50*/  ULDC UR4, c[0x0][0x2f0] ;  /* 0x0000bc0000047ab9 */ /* 0x000fc60000000800 */
[----:B------:R-:W-:-:S04]  /*0a60*/  USEL UR45, UR45, 0x1, UP0 ;  /* 0x000000012d2d7887 */ /* 0x000fc80008000000 */
[----:B------:R-:W-:-:S04]  /*0a70*/  UIMAD UR45, UR45, UR4, URZ ;  /* 0x000000042d2d72a4 */ /* 0x000fc8000f8e023f */
[----:B------:R-:W-:Y:S02]  /*0a80*/  UISETP.GE.AND UP0, UPT, UR45, 0x1, UPT ;  /* 0x000000012d00788c */ /* 0x000fe4000bf06270 */
[----:B------:R-:W-:-:S04]  /*0a90*/  UIADD3 UR4, UR45, 0x9f, URZ ;  /* 0x0000009f2d047890 */ /* 0x000fc8000fffe03f */
[----:B------:R-:W-:Y:S01]  /*0aa0*/  PLOP3.LUT P0, PT, PT, PT, UP0, 0x80, 0x0 ;  /* 0x000000000000781c */ /* 0x000fe20003f0f008 */
[----:B------:R-:W-:-:S04]  /*0ab0*/  UIMAD.WIDE UR4, UR4, 0x66666667, URZ ;  /* 0x66666667040478a5 */ /* 0x000fc8000f8e023f */
[----:B------:R-:W-:-:S03]  /*0ac0*/  USHF.R.U32.HI UR6, URZ, 0x1f, UR5 ;  /* 0x0000001f3f067899 */ /* 0x000fc60008011605 */
[----:B------:R-:W-:Y:S01]  /*0ad0*/  UMOV UR4, URZ ;  /* 0x0000003f00047c82 */ /* 0x000fe20008000000 */
[----:B------:R-:W-:-:S04]  /*0ae0*/  ULEA.HI.SX32 UR6, UR5, UR6, 0x1a ;  /* 0x0000000605067291 */ /* 0x000fc8000f8fd23f */
[----:B------:R-:W-:Y:S08]  /*0af0*/  @!P0 BRA `(.L_x_9) ;  /* 0x0000000000908947 */ /* 0x000ff00003800000 */
[----:B------:R-:W-:Y:S01]  /*0b00*/  USHF.R.U32.HI UR7, URZ, 0x10, UR7 ;  /* 0x000000103f077899 */ /* 0x000fe20008011607 */
[----:B------:R-:W-:-:S03]  /*0b10*/  UMOV UR4, URZ ;  /* 0x0000003f00047c82 */ /* 0x000fc60008000000 */
[----:B------:R-:W-:-:S11]  /*0b20*/  UISETP.NE.AND UP0, UPT, UR7, URZ, UPT ;  /* 0x0000003f0700728c */ /* 0x000fd6000bf05270 */
[----:B------:R-:W-:Y:S02]  /*0b30*/  @!UP0 ULDC UR7, c[0x0][0x9f0] ;  /* 0x00027c0000078ab9 */ /* 0x000fe40000000800 */
[----:B------:R-:W-:Y:S01]  /*0b40*/  IMAD.U32 R4, RZ, RZ, UR7 ;  /* 0x00000007ff047e24 */ /* 0x000fe2000f8e00ff */
[----:B------:R-:W-:-:S04]  /*0b50*/  UIADD3 UR8, UR6, -0x1, UR7 ;  /* 0xffffffff06087890 */ /* 0x000fc8000fffe007 */
[-C--:B------:R-:W-:Y:S02]  /*0b60*/  IABS R0, R4.reuse ;  /* 0x0000000400007213 */ /* 0x080fe40000000000 */
[----:B------:R-:W-:Y:S01]  /*0b70*/  IMAD.U32 R5, RZ, RZ, UR8 ;  /* 0x00000008ff057e24 */ /* 0x000fe2000f8e00ff */
[----:B------:R-:W-:Y:S01]  /*0b80*/  IABS R6, R4 ;  /* 0x0000000400067213 */ /* 0x000fe20000000000 */
[----:B------:R-:W-:Y:S01]  /*0b90*/  ULOP3.LUT UR8, UR8, UR7, URZ, 0x3c, !UPT ;  /* 0x0000000708087292 */ /* 0x000fe2000f8e3c3f */
[----:B------:R-:W-:Y:S02]  /*0ba0*/  R2UR UR11, R0 ;  /* 0x00000000000b72ca */ /* 0x000fe400000e0000 */
[----:B------:R-:W-:-:S04]  /*0bb0*/  IABS R5, R5 ;  /* 0x0000000500057213 */ /* 0x000fc80000000000 */
[----:B------:R-:W-:-:S04]  /*0bc0*/  MOV R4, R5 ;  /* 0x0000000500047202 */ /* 0x000fc80000000f00 */
[----:B------:R-:W-:-:S03]  /*0bd0*/  R2UR UR10, R4 ;  /* 0x00000000040a72ca */ /* 0x000fc600000e0000 */
[----:B------:R-:W0:Y:S08]  /*0be0*/  I2F.RP R0, UR11 ;  /* 0x0000000b00007d06 */ /* 0x000e300008209400 */
[----:B0-----:R-:W0:Y:S02]  /*0bf0*/  MUFU.RCP R0, R0 ;  /* 0x0000000000007308 */ /* 0x001e240000001000 */
[----:B0-----:R-:W-:-:S02]  /*0c00*/  VIADD R3, R0, 0xffffffe ;  /* 0x0ffffffe00037836 */ /* 0x001fc40000000000 */
[----:B------:R-:W-:-:S04]  /*0c10*/  IMAD.MOV R0, RZ, RZ, -R6 ;  /* 0x000000ffff007224 */ /* 0x000fc800078e0a06 */
[----:B------:R-:W0:Y:S02]  /*0c20*/  F2I.FTZ.U32.TRUNC.NTZ R3, R3 ;  /* 0x0000000300037305 */ /* 0x000e24000021f000 */
[----:B0-----:R-:W-:-:S13]  /*0c30*/  R2UR UR5, R3 ;  /* 0x00000000030572ca */ /* 0x001fda00000e0000 */
[----:B------:R-:W-:-:S04]  /*0c40*/  UIADD3 UR9, URZ, -UR5, URZ ;  /* 0x800000053f097290 */ /* 0x000fc8000fffe03f */
[----:B------:R-:W-:-:S04]  /*0c50*/  UIMAD UR9, UR9, UR11, URZ ;  /* 0x0000000b090972a4 */ /* 0x000fc8000f8e023f */
[----:B------:R-:W-:-:S03]  /*0c60*/  UIMAD.WIDE.U32 UR4, UR5, UR9, UR4 ;  /* 0x00000009050472a5 */ /* 0x000fc6000f8e0004 */
[----:B------:R-:W-:Y:S01]  /*0c70*/  R2UR UR9, R0 ;  /* 0x00000000000972ca */ /* 0x000fe200000e0000 */
[----:B------:R-:W-:-:S12]  /*0c80*/  UIMAD.WIDE.U32 UR4, UR5, UR10, URZ ;  /* 0x0000000a050472a5 */ /* 0x000fd8000f8e003f */
[----:B------:R-:W-:-:S04]  /*0c90*/  UIMAD UR4, UR5, UR9, UR10 ;  /* 0x00000009050472a4 */ /* 0x000fc8000f8e020a */
[----:B------:R-:W-:-:S11]  /*0ca0*/  UISETP.GT.U32.AND UP1, UPT, UR11, UR4, UPT ;  /* 0x000000040b00728c */ /* 0x000fd6000bf24070 */
[----:B------:R-:W-:Y:S02]  /*0cb0*/  @!UP1 UIADD3 UR4, UR4, -UR11, URZ ;  /* 0x8000000b04049290 */ /* 0x000fe4000fffe03f */
[----:B------:R-:W-:Y:S02]  /*0cc0*/  @!UP1 UIADD3 UR5, UR5, 0x1, URZ ;  /* 0x0000000105059890 */ /* 0x000fe4000fffe03f */
[----:B------:R-:W-:Y:S02]  /*0cd0*/  UISETP.GE.U32.AND UP0, UPT, UR4, UR11, UPT ;  /* 0x0000000b0400728c */ /* 0x000fe4000bf06070 */
[----:B------:R-:W-:-:S09]  /*0ce0*/  UISETP.GE.AND UP1, UPT, UR8, URZ, UPT ;  /* 0x0000003f0800728c */ /* 0x000fd2000bf26270 */
[----:B------:R-:W-:Y:S02]  /*0cf0*/  @UP0 UIADD3 UR5, UR5, 0x1, URZ ;  /* 0x0000000105050890 */ /* 0x000fe4000fffe03f */
[----:B------:R-:W-:-:S05]  /*0d00*/  UISETP.NE.AND UP0, UPT, UR7, URZ, UPT ;  /* 0x0000003f0700728c */ /* 0x000fca000bf05270 */
[----:B------:R-:W-:Y:S02]  /*0d10*/  UMOV UR4, UR5 ;  /* 0x0000000500047c82 */ /* 0x000fe40008000000 */
[----:B------:R-:W-:-:S04]  /*0d20*/  @!UP1 UIADD3 UR4, -UR4, URZ, URZ ;  /* 0x0000003f04049290 */ /* 0x000fc8000fffe13f */
[----:B------:R-:W-:-:S12]  /*0d30*/  @!UP0 ULOP3.LUT UR4, URZ, UR7, URZ, 0x33, !UPT ;  /* 0x000000073f048292 */ /* 0x000fd8000f8e333f */
.L_x_9:
[----:B------:R-:W-:Y:S01]  /*0d40*/  UIMAD UR38, UR38, UR4, URZ ;  /* 0x00000004262672a4 */ /* 0x000fe2000f8e023f */
[----:B------:R-:W-:Y:S01]  /*0d50*/  IMAD.U32 R0, RZ, RZ, UR6 ;  /* 0x00000006ff007e24 */ /* 0x000fe2000f8e00ff */
[----:B------:R-:W-:Y:S01]  /*0d60*/  USHF.R.S32.HI UR39, URZ, 0x1f, UR37 ;  /* 0x0000001f3f277899 */ /* 0x000fe20008011425 */
[----:B------:R-:W-:Y:S01]  /*0d70*/  IMAD.U32 R3, RZ, RZ, UR4 ;  /* 0x00000004ff037e24 */ /* 0x000fe2000f8e00ff */
[----:B------:R-:W-:Y:S01]  /*0d80*/  PLOP3.LUT P0, PT, PT, PT, PT, 0x80, 0x0 ;  /* 0x000000000000781c */ /* 0x000fe20003f0f070 */
[----:B------:R-:W-:Y:S01]  /*0d90*/  VIADD R16, R16, 0xffffff80 ;  /* 0xffffff8010107836 */ /* 0x000fe20000000000 */
[----:B------:R-:W-:Y:S02]  /*0da0*/  CS2R R6, SRZ ;  /* 0x0000000000067805 */ /* 0x000fe4000001ff00 */
[----:B------:R-:W-:Y:S02]  /*0db0*/  CS2R R30, SRZ ;  /* 0x00000000001e7805 */ /* 0x000fe4000001ff00 */
[----:B------:R-:W-:-:S02]  /*0dc0*/  VIADDMNMX R0, R3, UR38, R0, PT ;  /* 0x0000002603007c46 */ /* 0x000fc4000b800100 */
[----:B------:R-:W-:Y:S02]  /*0dd0*/  CS2R R26, SRZ ;  /* 0x00000000001a7805 */ /* 0x000fe4000001ff00 */
[----:B------:R-:W-:Y:S02]  /*0de0*/  MOV R3, RZ ;  /* 0x000000ff00037202 */ /* 0x000fe40000000f00 */
[----:B------:R-:W-:Y:S02]  /*0df0*/  CS2R R8, SRZ ;  /* 0x0000000000087805 */ /* 0x000fe4000001ff00 */
[----:B------:R-:W-:Y:S01]  /*0e00*/  R2UR UR43, R0 ;  /* 0x00000000002b72ca */ /* 0x000fe200000e0000 */
[----:B------:R-:W-:Y:S01]  /*0e10*/  IMAD.MOV.U32 R0, RZ, RZ, RZ ;  /* 0x000000ffff007224 */ /* 0x000fe200078e00ff */
[----:B------:R-:W-:Y:S01]  /*0e20*/  CS2R R10, SRZ ;  /* 0x00000000000a7805 */ /* 0x000fe2000001ff00 */
[----:B------:R-:W-:Y:S01]  /*0e30*/  IMAD.MOV.U32 R36, RZ, RZ, RZ ;  /* 0x000000ffff247224 */ /* 0x000fe200078e00ff */
[----:B------:R-:W-:-:S02]  /*0e40*/  CS2R R38, SRZ ;  /* 0x0000000000267805 */ /* 0x000fc4000001ff00 */
[----:B------:R-:W-:Y:S01]  /*0e50*/  CS2R R34, SRZ ;  /* 0x0000000000227805 */ /* 0x000fe2000001ff00 */
[----:B------:R-:W-:Y:S01]  /*0e60*/  IMAD.MOV.U32 R33, RZ, RZ, RZ ;  /* 0x000000ffff217224 */ /* 0x000fe200078e00ff */
[----:B------:R-:W-:Y:S01]  /*0e70*/  CS2R R12, SRZ ;  /* 0x00000000000c7805 */ /* 0x000fe2000001ff00 */
[----:B------:R-:W-:Y:S01]  /*0e80*/  IMAD.MOV.U32 R44, RZ, RZ, RZ ;  /* 0x000000ffff2c7224 */ /* 0x000fe200078e00ff */
[----:B------:R-:W-:Y:S02]  /*0e90*/  CS2R R46, SRZ ;  /* 0x00000000002e7805 */ /* 0x000fe4000001ff00 */
[----:B------:R-:W-:Y:S02]  /*0ea0*/  CS2R R42, SRZ ;  /* 0x00000000002a7805 */ /* 0x000fe4000001ff00 */
[----:B------:R-:W-:Y:S01]  /*0eb0*/  MOV R41, RZ ;  /* 0x000000ff00297202 */ /* 0x000fe20000000f00 */
[----:B------:R-:W-:Y:S01]  /*0ec0*/  IMAD.MOV.U32 R52, RZ, RZ, RZ ;  /* 0x000000ffff347224 */ /* 0x000fe200078e00ff */
[----:B------:R-:W-:Y:S01]  /*0ed0*/  UISETP.GT.AND UP0, UPT, UR43, UR38, UPT ;  /* 0x000000262b00728c */ /* 0x000fe2000bf04270 */
[----:B------:R-:W-:-:S02]  /*0ee0*/  CS2R R14, SRZ ;  /* 0x00000000000e7805 */ /* 0x000fc4000001ff00 */
[----:B------:R-:W-:Y:S02]  /*0ef0*/  CS2R R54, SRZ ;  /* 0x0000000000367805 */ /* 0x000fe4000001ff00 */
[----:B------:R-:W-:Y:S01]  /*0f00*/  CS2R R50, SRZ ;  /* 0x0000000000327805 */ /* 0x000fe2000001ff00 */
[----:B------:R-:W-:Y:S01]  /*0f10*/  IMAD.MOV.U32 R49, RZ, RZ, RZ ;  /* 0x000000ffff317224 */ /* 0x000fe200078e00ff */
[----:B------:R-:W-:Y:S02]  /*0f20*/  CS2R R62, SRZ ;  /* 0x00000000003e7805 */ /* 0x000fe4000001ff00 */
[----:B------:R-:W-:Y:S01]  /*0f30*/  PLOP3.LUT P1, PT, PT, PT, UP0, 0x80, 0x0 ;  /* 0x000000000000781c */ /* 0x000fe20003f2f008 */
[----:B------:R-:W-:Y:S01]  /*0f40*/  IMAD.MOV.U32 R60, RZ, RZ, RZ ;  /* 0x000000ffff3c7224 */ /* 0x000fe200078e00ff */
[----:B------:R-:W-:Y:S01]  /*0f50*/  CS2R R58, SRZ ;  /* 0x00000000003a7805 */ /* 0x000fe2000001ff00 */
[----:B------:R-:W-:Y:S01]  /*0f60*/  IMAD.MOV.U32 R17, RZ, RZ, RZ ;  /* 0x000000ffff117224 */ /* 0x000fe200078e00ff */
[----:B------:R-:W-:-:S02]  /*0f70*/  CS2R R18, SRZ ;  /* 0x0000000000127805 */ /* 0x000fc4000001ff00 */
[----:B------:R-:W-:Y:S02]  /*0f80*/  MOV R68, RZ ;  /* 0x000000ff00447202 */ /* 0x000fe40000000f00 */
[----:B------:R-:W-:Y:S02]  /*0f90*/  CS2R R20, SRZ ;  /* 0x0000000000147805 */ /* 0x000fe4000001ff00 */
[----:B------:R-:W-:Y:S02]  /*0fa0*/  CS2R R70, SRZ ;  /* 0x0000000000467805 */ /* 0x000fe4000001ff00 */
[----:B------:R-:W-:Y:S01]  /*0fb0*/  CS2R R66, SRZ ;  /* 0x0000000000427805 */ /* 0x000fe2000001ff00 */
[----:B------:R-:W-:Y:S01]  /*0fc0*/  IMAD.MOV.U32 R65, RZ, RZ, RZ ;  /* 0x000000ffff417224 */ /* 0x000fe200078e00ff */
[----:B------:R-:W-:Y:S01]  /*0fd0*/  CS2R R22, SRZ ;  /* 0x0000000000167805 */ /* 0x000fe2000001ff00 */
[----:B------:R-:W-:Y:S01]  /*0fe0*/  IMAD.MOV.U32 R76, RZ, RZ, RZ ;  /* 0x000000ffff4c7224 */ /* 0x000fe200078e00ff */
[----:B------:R-:W-:-:S02]  /*0ff0*/  CS2R R78, SRZ ;  /* 0x00000000004e7805 */ /* 0x000fc4000001ff00 */
[----:B------:R-:W-:Y:S01]  /*1000*/  CS2R R74, SRZ ;  /* 0x00000000004a7805 */ /* 0x000fe2000001ff00 */
[----:B------:R-:W-:Y:S01]  /*1010*/  IMAD.MOV.U32 R73, RZ, RZ, RZ ;  /* 0x000000ffff497224 */ /* 0x000fe200078e00ff */
[----:B------:R-:W-:Y:S01]  /*1020*/  MOV R24, RZ ;  /* 0x000000ff00187202 */ /* 0x000fe20000000f00 */
[----:B------:R-:W-:Y:S01]  /*1030*/  IMAD.MOV.U32 R84, RZ, RZ, RZ ;  /* 0x000000ffff547224 */ /* 0x000fe200078e00ff */
[----:B------:R-:W-:Y:S02]  /*1040*/  CS2R R86, SRZ ;  /* 0x0000000000567805 */ /* 0x000fe4000001ff00 */
[----:B------:R-:W-:Y:S01]  /*1050*/  CS2R R82, SRZ ;  /* 0x0000000000527805 */ /* 0x000fe2000001ff00 */
[----:B------:R-:W-:Y:S02]  /*1060*/  IMAD.MOV.U32 R29, RZ, RZ, RZ ;  /* 0x000000ffff1d7224 */ /* 0x000fe400078e00ff */
[----:B------:R-:W-:Y:S01]  /*1070*/  IMAD.MOV.U32 R81, RZ, RZ, RZ ;  /* 0x000000ffff517224 */ /* 0x000fe200078e00ff */
[----:B------:R-:W-:Y:S06]  /*1080*/  @!P1 BRA `(.L_x_10) ;  /* 0x0000007c004c9947 */ /* 0x000fec0003800000 */
[----:B------:R-:W-:Y:S01]  /*1090*/  SHF.R.S32.HI R17, RZ, 0x1f, R16 ;  /* 0x0000001fff117819 */ /* 0x000fe20000011410 */
[----:B------:R-:W0:Y:S01]  /*10a0*/  S2UR UR44, SR_CgaCtaId ;  /* 0x00000000002c79c3 */ /* 0x000e220000008800 */
[----:B------:R-:W-:Y:S02]  /*10b0*/  UMOV UR41, 0x400 ;  /* 0x0000040000297882 */ /* 0x000fe40000000000 */
[----:B------:R-:W-:-:S04]  /*10c0*/  LEA.HI R17, R17, R16, RZ, 0x7 ;  /* 0x0000001011117211 */ /* 0x000fc800078f38ff */
[----:B------:R-:W-:-:S06]  /*10d0*/  SHF.R.S32.HI R0, RZ, 0x7, R17 ;  /* 0x00000007ff007819 */ /* 0x000fcc0000011411 */
[----:B------:R-:W1:Y:S01]  /*10e0*/  SHFL.IDX PT, R0, R0, RZ, 0x1f ;  /* 0x00001fff00007589 */ /* 0x000e6200000e0000 */
[----:B0-----:R-:W-:-:S04]  /*10f0*/  ULEA UR41, UR44, UR41, 0x18 ;  /* 0x000000292c297291 */ /* 0x001fc8000f8ec03f */
[----:B------:R-:W-:-:S04]  /*1100*/  UIADD3 UR5, UR41, 0x14400, URZ ;  /* 0x0001440029057890 */ /* 0x000fc8000fffe03f */
[----:B------:R-:W-:Y:S01]  /*1110*/  ULOP3.LUT UP0, URZ, UR5, 0x9f, URZ, 0xc0, !UPT ;  /* 0x0000009f053f7892 */ /* 0x000fe2000f80c03f */
[----:B-1----:R-:W-:-:S05]  /*1120*/  R2UR UR40, R0 ;  /* 0x00000000002872ca */ /* 0x002fca00000e0000 */
[----:B------:R-:W-:-:S08]  /*1130*/  PLOP3.LUT P0, PT, PT, PT, UP0, 0x80, 0x0 ;  /* 0x000000000000781c */ /* 0x000fd00003f0f008 */
[----:B------:R-:W-:-:S04]  /*1140*/  ULEA.HI UR4, UR40, UR40, URZ, 0x1 ;  /* 0x0000002828047291 */ /* 0x000fc8000f8f083f */
[----:B------:R-:W-:-:S04]  /*1150*/  ULOP3.LUT UR4, UR4, 0x1e, URZ, 0xc0, !UPT ;  /* 0x0000001e04047892 */ /* 0x000fc8000f8ec03f */
[----:B------:R-:W-:-:S04]  /*1160*/  UIADD3 UR4, UR40, -UR4, URZ ;  /* 0x8000000428047290 */ /* 0x000fc8000fffe03f */
[----:B------:R-:W-:-:S04]  /*1170*/  ULEA UR4, UR4, UR5, 0xd ;  /* 0x0000000504047291 */ /* 0x000fc8000f8e683f */
[----:B------:R-:W-:-:S04]  /*1180*/  USHF.R.U32.HI UR4, URZ, 0x4, UR4 ;  /* 0x000000043f047899 */ /* 0x000fc80008011604 */
[----:B------:R-:W-:Y:S01]  /*1190*/  ULOP3.LUT UR46, UR4, 0x3fff, URZ, 0xc0, !UPT ;  /* 0x00003fff042e7892 */ /* 0x000fe2000f8ec03f */
[----:B------:R-:W-:Y:S11]  /*11a0*/  @!P0 BRA `(.L_x_11) ;  /* 0x0000000000408947 */ /* 0x000ff60003800000 */
[----:B------:R-:W-:Y:S01]  /*11b0*/  MOV R0, 0x0 ;  /* 0x0000000000007802 */ /* 0x000fe20000000f00 */
[----:B------:R-:W-:Y:S01]  /*11c0*/  ULDC.64 UR4, c[0x4][0x98] ;  /* 0x0100260000047ab9 */ /* 0x000fe20000000a00 */
[----:B------:R-:W-:Y:S01]  /*11d0*/  ULDC.64 UR6, c[0x4][0x30] ;  /* 0x01000c0000067ab9 */ /* 0x000fe20000000a00 */
[----:B------:R-:W-:Y:S01]  /*11e0*/  IMAD.U32 R4, RZ, RZ, UR4 ;  /* 0x00000004ff047e24 */ /* 0x000fe2000f8e00ff */
[----:B------:R0:W1:Y:S01]  /*11f0*/  LDC.64 R14, c[0x4][R0] ;  /* 0x01000000000e7b82 */ /* 0x0000620000000a00 */
[----:B------:R-:W-:Y:S01]  /*1200*/  IMAD.U32 R5, RZ, RZ, UR5 ;  /* 0x00000005ff057e24 */ /* 0x000fe2000f8e00ff */
[----:B------:R-:W-:Y:S01]  /*1210*/  ULDC.64 UR4, c[0x4][0xa0] ;  /* 0x0100280000047ab9 */ /* 0x000fe20000000a00 */
[----:B------:R-:W-:Y:S01]  /*1220*/  IMAD.U32 R10, RZ, RZ, UR6 ;  /* 0x00000006ff0a7e24 */ /* 0x000fe2000f8e00ff */
[----:B------:R-:W-:Y:S01]  /*1230*/  MOV R6, UR4 ;  /* 0x0000000400067c02 */ /* 0x000fe20008000f00 */
[----:B------:R-:W-:Y:S01]  /*1240*/  IMAD.U32 R7, RZ, RZ, UR5 ;  /* 0x00000005ff077e24 */ /* 0x000fe2000f8e00ff */
[----:B------:R-:W-:Y:S01]  /*1250*/  MOV R12, 0x1 ;  /* 0x00000001000c7802 */ /* 0x000fe20000000f00 */
[----:B------:R-:W-:-:S02]  /*1260*/  IMAD.U32 R11, RZ, RZ, UR7 ;  /* 0x00000007ff0b7e24 */ /* 0x000fc4000f8e00ff */
[----:B------:R-:W-:Y:S02]  /*1270*/  IMAD.MOV.U32 R8, RZ, RZ, 0x70 ;  /* 0x00000070ff087424 */ /* 0x000fe400078e00ff */
[----:B0-----:R-:W-:-:S07]  /*1280*/  IMAD.MOV.U32 R13, RZ, RZ, RZ ;  /* 0x000000ffff0d7224 */ /* 0x001fce00078e00ff */
[----:B------:R-:W-:-:S07]  /*1290*/  LEPC R20, `(.L_x_11) ;  /* 0x000000001014794e */ /* 0x000fce0000000000 */
[----:B-1----:R-:W-:Y:S05]  /*12a0*/  CALL.ABS.NOINC R14 ;  /* 0x000000000e007343 */ /* 0x002fea0003c00000 */
.L_x_11:
[----:B------:R-:W-:Y:S01]  /*12b0*/  ULDC.64 UR6, c[0x0][0x990] ;  /* 0x0002640000067ab9 */ /* 0x000fe20000000a00 */
[----:B------:R-:W-:Y:S01]  /*12c0*/  ULDC.64 UR4, c[0x0][0x998] ;  /* 0x0002660000047ab9 */ /* 0x000fe20000000a00 */
[----:B------:R-:W-:Y:S01]  /*12d0*/  UISETP.NE.U32.AND UP0, UPT, UR6, URZ, UPT ;  /* 0x0000003f0600728c */ /* 0x000fe2000bf05070 */
[----:B------:R-:W-:Y:S01]  /*12e0*/  IMAD.MOV.U32 R3, RZ, RZ, 0x3f800000 ;  /* 0x3f800000ff037424 */ /* 0x000fe200078e00ff */
[----:B------:R-:W-:Y:S01]  /*12f0*/  UISETP.NE.U32.AND UP1, UPT, UR4, URZ, UPT ;  /* 0x0000003f0400728c */ /* 0x000fe2000bf25070 */
[----:B------:R-:W-:Y:S01]  /*1300*/  IMAD.MOV.U32 R0, RZ, RZ, 0x3f800000 ;  /* 0x3f800000ff007424 */ /* 0x000fe200078e00ff */
[----:B------:R-:W-:Y:S02]  /*1310*/  UISETP.NE.AND.EX UP0, UPT, UR7, URZ, UPT, UP0 ;  /* 0x0000003f0700728c */ /* 0x000fe4000bf05300 */
[----:B------:R-:W-:-:S04]  /*1320*/  UISETP.NE.AND.EX UP1, UPT, UR5, URZ, UPT, UP1 ;  /* 0x0000003f0500728c */ /* 0x000fc8000bf25310 */
[----:B------:R-:W-:Y:S02]  /*1330*/  PLOP3.LUT P0, PT, PT, PT, UP0, 0x80, 0x0 ;  /* 0x000000000000781c */ /* 0x000fe40003f0f008 */
[----:B------:R-:W-:-:S03]  /*1340*/  PLOP3.LUT P1, PT, PT, PT, UP1, 0x80, 0x0 ;  /* 0x000000000000781c */ /* 0x000fc60003f2f018 */
[----:B------:R-:W-:Y:S01]  /*1350*/  @UP0 ULDC.64 UR12, c[0x0][0x9a8] ;  /* 0x00026a00000c0ab9 */ /* 0x000fe20000000a00 */
[----:B------:R-:W-:Y:S01]  /*1360*/  @UP0 ULDC.64 UR16, c[0x0][0x9b0] ;  /* 0x00026c0000100ab9 */ /* 0x000fe20000000a00 */
[----:B------:R-:W-:Y:S01]  /*1370*/  @UP1 ULDC.64 UR14, c[0x0][0x9b8] ;  /* 0x00026e00000e1ab9 */ /* 0x000fe20000000a00 */
[----:B------:R-:W-:Y:S02]  /*1380*/  @UP0 UIMAD UR8, UR39, UR12, URZ ;  /* 0x0000000c270802a4 */ /* 0x000fe4000f8e023f */
[----:B------:R-:W-:Y:S02]  /*1390*/  @UP0 UIMAD.WIDE.U32 UR10, UR37, UR12, URZ ;  /* 0x0000000c250a02a5 */ /* 0x000fe4000f8e003f */
[----:B------:R-:W-:Y:S02]  /*13a0*/  @UP1 UIMAD UR12, UR39, UR14, URZ ;  /* 0x0000000e270c12a4 */ /* 0x000fe4000f8e023f */
[----:B------:R-:W-:Y:S02]  /*13b0*/  @UP0 UIMAD UR13, UR37, UR13, UR8 ;  /* 0x0000000d250d02a4 */ /* 0x000fe4000f8e0208 */
[----:B------:R-:W-:-:S02]  /*13c0*/  @UP1 UIMAD.WIDE.U32 UR8, UR37, UR14, URZ ;  /* 0x0000000e250812a5 */ /* 0x000fc4000f8e003f */
[----:B------:R-:W-:Y:S02]  /*13d0*/  @UP1 UIMAD UR14, UR37, UR15, UR12 ;  /* 0x0000000f250e12a4 */ /* 0x000fe4000f8e020c */
[----:B------:R-:W-:Y:S02]  /*13e0*/  @UP0 USHF.R.S32.HI UR12, URZ, 0x1f, UR42 ;  /* 0x0000001f3f0c0899 */ /* 0x000fe4000801142a */
[----:B------:R-:W-:Y:S01]  /*13f0*/  @UP1 USHF.R.S32.HI UR15, URZ, 0x1f, UR42 ;  /* 0x0000001f3f0f1899 */ /* 0x000fe2000801142a */
[----:B------:R-:W-:Y:S01]  /*1400*/  @UP1 ULDC.64 UR18, c[0x0][0x9c0] ;  /* 0x0002700000121ab9 */ /* 0x000fe20000000a00 */
[----:B------:R-:W-:Y:S02]  /*1410*/  @UP0 UIADD3 UR11, UR11, UR13, URZ ;  /* 0x0000000d0b0b0290 */ /* 0x000fe4000fffe03f */
[----:B------:R-:W-:Y:S02]  /*1420*/  @UP0 UIMAD UR12, UR12, UR16, URZ ;  /* 0x000000100c0c02a4 */ /* 0x000fe4000f8e023f */
[----:B------:R-:W-:-:S02]  /*1430*/  @UP1 UIMAD UR13, UR15, UR18, URZ ;  /* 0x000000120f0d12a4 */ /* 0x000fc4000f8e023f */
[----:B------:R-:W-:Y:S02]  /*1440*/  @UP1 UIADD3 UR9, UR9, UR14, URZ ;  /* 0x0000000e09091290 */ /* 0x000fe4000fffe03f */
[----:B------:R-:W-:Y:S02]  /*1450*/  @UP0 UIMAD UR12, UR42, UR17, UR12 ;  /* 0x000000112a0c02a4 */ /* 0x000fe4000f8e020c */
[----:B------:R-:W-:Y:S02]  /*1460*/  @UP0 UIMAD.WIDE.U32 UR10, UR42, UR16, UR10 ;  /* 0x000000102a0a02a5 */ /* 0x000fe4000f8e000a */
[----:B------:R-:W-:Y:S02]  /*1470*/  @UP1 UIMAD UR13, UR42, UR19, UR13 ;  /* 0x000000132a0d12a4 */ /* 0x000fe4000f8e020d */
[----:B------:R-:W-:Y:S02]  /*1480*/  @UP1 UIMAD.WIDE.U32 UR8, UR42, UR18, UR8 ;  /* 0x000000122a0812a5 */ /* 0x000fe4000f8e0008 */
[----:B------:R-:W-:-:S02]  /*1490*/  @UP0 UIADD3 UR11, UR11, UR12, URZ ;  /* 0x0000000c0b0b0290 */ /* 0x000fc4000fffe03f */
[----:B------:R-:W-:Y:S02]  /*14a0*/  @UP0 ULEA UR6, UP2, UR10, UR6, 0x2 ;  /* 0x000000060a060291 */ /* 0x000fe4000f84103f */
[----:B------:R-:W-:Y:S02]  /*14b0*/  @UP1 UIADD3 UR9, UR9, UR13, URZ ;  /* 0x0000000d09091290 */ /* 0x000fe4000fffe03f */
[----:B------:R-:W-:Y:S02]  /*14c0*/  @UP1 ULEA UR4, UP3, UR8, UR4, 0x2 ;  /* 0x0000000408041291 */ /* 0x000fe4000f86103f */
[----:B------:R-:W-:Y:S01]  /*14d0*/  @UP0 ULEA.HI.X UR7, UR10, UR7, UR11, 0x2, UP2 ;  /* 0x000000070a070291 */ /* 0x000fe200090f140b */
[----:B------:R-:W-:Y:S01]  /*14e0*/  IMAD.U32 R4, RZ, RZ, UR6 ;  /* 0x00000006ff047e24 */ /* 0x000fe2000f8e00ff */
[----:B------:R-:W-:Y:S02]  /*14f0*/  @UP1 ULEA.HI.X UR5, UR8, UR5, UR9, 0x2, UP3 ;  /* 0x0000000508051291 */ /* 0x000fe400098f1409 */
[----:B------:R-:W-:Y:S01]  /*1500*/  IMAD.U32 R6, RZ, RZ, UR4 ;  /* 0x00000004ff067e24 */ /* 0x000fe2000f8e00ff */
[----:B------:R-:W-:Y:S01]  /*1510*/  SHF.L.U32 R8, RZ, 0x1f, RZ ;  /* 0x0000001fff087819 */ /* 0x000fe200000006ff */
[----:B------:R-:W-:Y:S01]  /*1520*/  ULDC UR4, c[0x0][0x9d8] ;  /* 0x0002760000047ab9 */ /* 0x000fe20000000800 */
[----:B------:R-:W-:Y:S01]  /*1530*/  MOV R5, UR7 ;  /* 0x0000000700057c02 */ /* 0x000fe20008000f00 */
[----:B------:R-:W-:-:S04]  /*1540*/  IMAD.U32 R7, RZ, RZ, UR5 ;  /* 0x00000005ff077e24 */ /* 0x000fc8000f8e00ff */
[----:B------:R-:W2:Y:S04]  /*1550*/  @P0 LDG.E R3, desc[UR48][R4.64] ;  /* 0x0000003004030981 */ /* 0x000ea8000c1e1900 */
[----:B------:R-:W2:Y:S01]  /*1560*/  @P1 LDG.E R0, desc[UR48][R6.64] ;  /* 0x0000003006001981 */ /* 0x000ea2000c1e1900 */
[----:B------:R-:W0:Y:S01]  /*1570*/  SYNCS.PHASECHK.TRANS64.TRYWAIT P0, [UR41+0x22800], R8 ;  /* 0x02280008ff0075a7 */ /* 0x000e220008000169 */
[----:B--2---:R-:W-:-:S04]  /*1580*/  FMUL.FTZ R0, R3, R0 ;  /* 0x0000000003007220 */ /* 0x004fc80000410000 */
[----:B------:R-:W-:Y:S01]  /*1590*/  FMUL.FTZ R0, R0, UR4 ;  /* 0x0000000400007c20 */ /* 0x000fe20008410000 */
[----:B0-----:R-:W-:Y:S06]  /*15a0*/  @!P0 BRA `(.L_x_12) ;  /* 0x000000ec000c8947 */ /* 0x001fec0003800000 */
.L_x_94:
[----:B------:R-:W-:-:S06]  /*15b0*/  ULOP3.LUT UR4, UR36, 0x1, URZ, 0xfc, !UPT ;  /* 0x0000000124047892 */ /* 0x000fcc000f8efc3f */
[----:B0-----:R-:W-:-:S05]  /*15c0*/  IMAD.U32 R3, RZ, RZ, UR4 ;  /* 0x00000004ff037e24 */ /* 0x001fca000f8e00ff */
[----:B------:R-:W-:-:S13]  /*15d0*/  ISETP.NE.AND P0, PT, R3, 0x3, PT ;  /* 0x000000030300780c */ /* 0x000fda0003f05270 */
[----:B------:R-:W-:Y:S05]  /*15e0*/  @!P0 BRA `(.L_x_13) ;  /* 0x0000000000048947 */ /* 0x000fea0003800000 */
[----:B------:R-:W-:Y:S01]  /*15f0*/  BPT.TRAP 0x1 ;  /* 0x000000040000795c */ /* 0x000fe20000300000 */
.L_x_13:
[----:B------:R0:W1:Y:S01]  /*1600*/  SYNCS.PHASECHK.TRANS64.TRYWAIT P1, [UR41+0x22830], R8 ;  /* 0x02283008ff0075a7 */ /* 0x0000620008020169 */
[----:B------:R-:W-:Y:S05]  /*1610*/  @!P0 BRA `(.L_x_14) ;  /* 0x0000000000048947 */ /* 0x000fea0003800000 */
[----:B------:R-:W-:Y:S01]  /*1620*/  BPT.TRAP 0x1 ;  /* 0x000000040000795c */ /* 0x000fe20000300000 */
.L_x_14:
[----:B------:R-:W-:Y:S01]  /*1630*/  IMAD.U32 R4, RZ, RZ, UR46 ;  /* 0x0000002eff047e24 */ /* 0x000fe2000f8e00ff */
[----:B------:R-:W-:Y:S01]  /*1640*/  MOV R3, RZ ;  /* 0x000000ff00037202 */ /* 0x000fe20000000f00 */
[----:B-1----:R-:W-:Y:S06]  /*1650*/  @P1 BRA `(.L_x_15) ;  /* 0x0000000000081947 */ /* 0x002fec0003800000 */
[----:B------:R-:W1:Y:S02]  /*1660*/  SYNCS.PHASECHK.TRANS64.TRYWAIT P1, [UR41+0x22830], R8 ;  /* 0x02283008ff0075a7 */ /* 0x000e640008020169 */
[----:B-1----:R-:W-:Y:S05]  /*1670*/  @!P1 BRA `(.L_x_16) ;  /* 0x000000e800f09947 */ /* 0x002fea0003800000 */
.L_x_15:
[----:B------:R-:W-:Y:S05]  /*1680*/  WARPSYNC.ALL ;  /* 0x0000000000007948 */ /* 0x000fea0003800000 */
[----:B------:R-:W-:Y:S01]  /*1690*/  IMAD.MOV.U32 R25, RZ, RZ, RZ ;  /* 0x000000ffff197224 */ /* 0x000fe200078e00ff */
[----:B------:R-:W-:Y:S01]  /*16a0*/  LOP3.LUT R4, R4, 0x10000, RZ, 0xfc, !PT ;  /* 0x0001000004047812 */ /* 0x000fe200078efcff */
[----:B-1----:R-:W-:Y:S01]  /*16b0*/  IMAD.MOV.U32 R5, RZ, RZ, 0x40000040 ;  /* 0x40000040ff057424 */ /* 0x002fe200078e00ff */
[----:B------:R-:W-:-:S04]  /*16c0*/  UIADD3 UR4, UR41, 0x18400, URZ ;  /* 0x0001840029047890 */ /* 0x000fc8000fffe03f */
[C---:B------:R-:W-:Y:S01]  /*16d0*/  R2UR UR5, R5.reuse ;  /* 0x00000000050572ca */ /* 0x040fe200000e0000 */
[----:B------:R-:W-:Y:S01]  /*16e0*/  WARPGROUP.ARRIVE ;  /* 0x00000000000079c5 */ /* 0x000fe20000000000 */
[----:B------:R-:W-:Y:S01]  /*16f0*/  UMOV UR7, 0x40000040 ;  /* 0x4000004000077882 */ /* 0x000fe20000000000 */
[----:B------:R-:W-:Y:S01]  /*1700*/  USHF.R.U32.HI UR6, URZ, 0x4, UR4 ;  /* 0x000000043f067899 */ /* 0x000fe20008011604 */
[C---:B------:R-:W-:Y:S01]  /*1710*/  R2UR UR8, R4.reuse ;  /* 0x00000000040872ca */ /* 0x040fe200000e0000 */
[----:B------:R-:W-:Y:S01]  /*1720*/  UMOV UR11, 0x40000040 ;  /* 0x40000040000b7882 */ /* 0x000fe20000000000 */
[C---:B------:R-:W-:Y:S01]  /*1730*/  R2UR UR4, R4.reuse ;  /* 0x00000000040472ca */ /* 0x040fe200000e0000 */
[----:B------:R-:W-:Y:S01]  /*1740*/  ULOP3.LUT UR6, UR6, 0x3fff, URZ, 0xc0, !UPT ;  /* 0x00003fff06067892 */ /* 0x000fe2000f8ec03f */
[C---:B------:R-:W-:Y:S01]  /*1750*/  R2UR UR9, R5.reuse ;  /* 0x00000000050972ca */ /* 0x040fe200000e0000 */
[----:B------:R-:W-:Y:S01]  /*1760*/  UMOV UR15, 0x40000040 ;  /* 0x40000040000f7882 */ /* 0x000fe20000000000 */
[C---:B------:R-:W-:Y:S01]  /*1770*/  R2UR UR12, R4.reuse ;  /* 0x00000000040c72ca */ /* 0x040fe200000e0000 */
[----:B------:R-:W-:Y:S01]  /*1780*/  ULOP3.LUT UR46, UR6, 0x10000, URZ, 0xfc, !UPT ;  /* 0x00010000062e7892 */ /* 0x000fe2000f8efc3f */
[C---:B------:R-:W-:Y:S01]  /*1790*/  R2UR UR13, R5.reuse ;  /* 0x00000000050d72ca */ /* 0x040fe200000e0000 */
[----:B------:R-:W-:Y:S01]  /*17a0*/  UMOV UR19, 0x40000040 ;  /* 0x4000004000137882 */ /* 0x000fe20000000000 */
[C---:B------:R-:W-:Y:S01]  /*17b0*/  R2UR UR16, R4.reuse ;  /* 0x00000000041072ca */ /* 0x040fe200000e0000 */
[----:B------:R-:W-:Y:S01]  /*17c0*/  UIADD3 UR10, UR46, 0x100, URZ ;  /* 0x000001002e0a7890 */ /* 0x000fe2000fffe03f */
[C---:B------:R-:W-:Y:S01]  /*17d0*/  R2UR UR17, R5.reuse ;  /* 0x00000000051172ca */ /* 0x040fe200000e0000 */
[----:B------:R-:W-:Y:S01]  /*17e0*/  UIADD3 UR14, UR46, 0x200, URZ ;  /* 0x000002002e0e7890 */ /* 0x000fe2000fffe03f */
[----:B------:R-:W-:Y:S01]  /*17f0*/  R2UR UR20, R4 ;  /* 0x00000000041472ca */ /* 0x000fe200000e0000 */
[----:B------:R-:W-:Y:S01]  /*1800*/  UMOV UR6, UR46 ;  /* 0x0000002e00067c82 */ /* 0x000fe20008000000 */
[----:B------:R-:W-:Y:S01]  /*1810*/  UIADD3 UR18, UR46, 0x300, URZ ;  /* 0x000003002e127890 */ /* 0x000fe2000fffe03f */
[----:B------:R-:W-:Y:S01]  /*1820*/  QGMMA.64x32x32.F32.E4M3.E4M3 R92, gdesc[UR4], RZ, !UPT, gsb0 ;  /* 0x00600000045c79f3 */ /* 0x000fe2000c0008ff */
[----:B------:R-:W-:Y:S01]  /*1830*/  R2UR UR21, R5 ;  /* 0x00000000051572ca */ /* 0x000fe200000e0000 */
[----:B------:R-:W-:Y:S01]  /*1840*/  UIADD3 UR22, UR46, 0x400, URZ ;  /* 0x000004002e167890 */ /* 0x000fe2000fffe03f */
[----:B------:R-:W-:Y:S01]  /*1850*/  UMOV UR23, 0x40000040 ;  /* 0x4000004000177882 */ /* 0x000fe20000000000 */
[----:B------:R-:W-:Y:S01]  /*1860*/  UIADD3 UR26, UR46, 0x2, URZ ;  /* 0x000000022e1a7890 */ /* 0x000fe2000fffe03f */
[----:B------:R-:W-:Y:S01]  /*1870*/  UMOV UR25, 0x40000040 ;  /* 0x4000004000197882 */ /* 0x000fe20000000000 */
[----:B------:R-:W-:Y:S01]  /*1880*/  UMOV UR27, 0x40000040 ;  /* 0x40000040001b7882 */ /* 0x000fe20000000000 */
[----:B------:R-:W-:Y:S01]  /*1890*/  UIADD3 UR6, UR46, 0x102, URZ ;  /* 0x000001022e067890 */ /* 0x000fe2000fffe03f */
[----:B------:R-:W-:Y:S01]  /*18a0*/  UMOV UR5, UR25 ;  /* 0x0000001900057c82 */ /* 0x000fe20008000000 */
[----:B------:R-:W-:Y:S01]  /*18b0*/  UMOV UR7, 0x40000040 ;  /* 0x4000004000077882 */ /* 0x000fe20000000000 */
[----:B------:R-:W-:Y:S01]  /*18c0*/  UIADD3 UR30, UR46, 0x4, URZ ;  /* 0x000000042e1e7890 */ /* 0x000fe2000fffe03f */
[----:B------:R-:W-:Y:S01]  /*18d0*/  UMOV UR29, 0x40000040 ;  /* 0x40000040001d7882 */ /* 0x000fe20000000000 */
[----:B------:R-:W-:Y:S01]  /*18e0*/  UMOV UR31, 0x40000040 ;  /* 0x40000040001f7882 */ /* 0x000fe20000000000 */
[----:B------:R-:W-:Y:S01]  /*18f0*/  UIADD3 UR34, UR46, 0x6, URZ ;  /* 0x000000062e227890 */ /* 0x000fe2000fffe03f */
[----:B------:R-:W-:Y:S01]  /*1900*/  UMOV UR33, 0x40000040 ;  /* 0x4000004000217882 */ /* 0x000fe20000000000 */
[----:B------:R-:W-:Y:S01]  /*1910*/  UMOV UR35, 0x40000040 ;  /* 0x4000004000237882 */ /* 0x000fe20000000000 */
[----:B------:R-:W-:-:S02]  /*1920*/  WARPGROUP.DEPBAR.LE gsb0, 0x0 ;  /* 0x00008000000079c5 */ /* 0x000fc40000010000 */
[----:B------:R-:W-:-:S06]  /*1930*/  WARPGROUP.ARRIVE ;  /* 0x00000000000079c5 */ /* 0x000fcc0000000000 */
[----:B------:R-:W-:Y:S01]  /*1940*/  QGMMA.64x32x32.F32.E4M3.E4M3 R76, gdesc[UR8], RZ, !UPT, gsb0 ;  /* 0x00600000084c79f3 */ /* 0x000fe2000c0008ff */
[----:B------:R-:W-:Y:S01]  /*1950*/  UIADD3 UR10, UR46, 0x202, URZ ;  /* 0x000002022e0a7890 */ /* 0x000fe2000fffe03f */
[----:B------:R-:W-:Y:S01]  /*1960*/  UMOV UR9, UR25 ;  /* 0x0000001900097c82 */ /* 0x000fe20008000000 */
[----:B------:R-:W-:Y:S01]  /*1970*/  UMOV UR11, 0x40000040 ;  /* 0x40000040000b7882 */ /* 0x000fe20000000000 */
[----:B------:R-:W-:Y:S02]  /*1980*/  WARPGROUP.DEPBAR.LE gsb0, 0x0 ;  /* 0x00008000000079c5 */ /* 0x000fe40000010000 */
[----:B------:R-:W-:-:S06]  /*1990*/  WARPGROUP.ARRIVE ;  /* 0x00000000000079c5 */ /* 0x000fcc0000000000 */
[----:B------:R-:W-:Y:S01]  /*19a0*/  QGMMA.64x32x32.F32.E4M3.E4M3 R60, gdesc[UR12], RZ, !UPT, gsb0 ;  /* 0x006000000c3c79f3 */ /* 0x000fe2000c0008ff */
[----:B------:R-:W-:-:S13]  /*19b0*/  R2UR UR12, R4 ;  /* 0x00000000040c72ca */ /* 0x000fda00000e0000 */
[----:B------:R-:W-:Y:S02]  /*19c0*/  UIADD3 UR24, UR12, 0x2, URZ ;  /* 0x000000020c187890 */ /* 0x000fe4000fffe03f */
[----:B------:R-:W-:Y:S02]  /*19d0*/  UIADD3 UR28, UR12, 0x4, URZ ;  /* 0x000000040c1c7890 */ /* 0x000fe4000fffe03f */
[----:B------:R-:W-:-:S03]  /*19e0*/  UIADD3 UR32, UR12, 0x6, URZ ;  /* 0x000000060c207890 */ /* 0x000fc6000fffe03f */
[----:B------:R-:W-:Y:S01]  /*19f0*/  UMOV UR4, UR24 ;  /* 0x0000001800047c82 */ /* 0x000fe20008000000 */
[----:B------:R-:W-:Y:S01]  /*1a00*/  UMOV UR8, UR24 ;  /* 0x0000001800087c82 */ /* 0x000fe20008000000 */
[----:B------:R-:W-:Y:S02]  /*1a10*/  WARPGROUP.DEPBAR.LE gsb0, 0x0 ;  /* 0x00008000000079c5 */ /* 0x000fe40000010000 */
[----:B------:R-:W-:-:S06]  /*1a20*/  WARPGROUP.ARRIVE ;  /* 0x00000000000079c5 */ /* 0x000fcc0000000000 */
[----:B------:R-:W-:Y:S03]  /*1a30*/  QGMMA.64x32x32.F32.E4M3.E4M3 R44, gdesc[UR16], RZ, !UPT, gsb0 ;  /* 0x00600000102c79f3 */ /* 0x000fe6000c0008ff */
[----:B------:R-:W-:Y:S02]  /*1a40*/  WARPGROUP.DEPBAR.LE gsb0, 0x0 ;  /* 0x00008000000079c5 */ /* 0x000fe40000010000 */
[----:B------:R-:W-:-:S06]  /*1a50*/  WARPGROUP.ARRIVE ;  /* 0x00000000000079c5 */ /* 0x000fcc0000000000 */
[----:B------:R-:W-:Y:S03]  /*1a60*/  QGMMA.64x32x32.F32.E4M3.E4M3 R28, gdesc[UR20], RZ, !UPT, gsb0 ;  /* 0x00600000141c79f3 */ /* 0x000fe6000c0008ff */
[----:B------:R-:W-:Y:S02]  /*1a70*/  WARPGROUP.DEPBAR.LE gsb0, 0x0 ;  /* 0x00008000000079c5 */ /* 0x000fe40000010000 */
[----:B------:R-:W-:-:S06]  /*1a80*/  WARPGROUP.ARRIVE ;  /* 0x00000000000079c5 */ /* 0x000fcc0000000000 */
[----:B------:R-:W-:Y:S01]  /*1a90*/  QGMMA.64x32x32.F32.E4M3.E4M3 R92, gdesc[UR24], R92, gsb0 ;  /* 0x00600000185c79f3 */ /* 0x000fe2000800085c */
[----:B------:R-:W-:Y:S01]  /*1aa0*/  UIADD3 UR26, UR46, 0x302, URZ ;  /* 0x000003022e1a7890 */ /* 0x000fe2000fffe03f */
[----:B------:R-:W-:Y:S01]  /*1ab0*/  UMOV UR27, 0x40000040 ;  /* 0x40000040001b7882 */ /* 0x000fe20000000000 */
[----:B------:R-:W-:Y:S02]  /*1ac0*/  WARPGROUP.DEPBAR.LE gsb0, 0x0 ;  /* 0x00008000000079c5 */ /* 0x000fe40000010000 */
[----:B------:R-:W-:-:S06]  /*1ad0*/  WARPGROUP.ARRIVE ;  /* 0x00000000000079c5 */ /* 0x000fcc0000000000 */
[----:B------:R-:W-:Y:S01]  /*1ae0*/  QGMMA.64x32x32.F32.E4M3.E4M3 R76, gdesc[UR4], R76, gsb0 ;  /* 0x00600000044c79f3 */ /* 0x000fe2000800084c */
[----:B------:R-:W-:Y:S02]  /*1af0*/  UIADD3 UR4, UR46, 0x402, URZ ;  /* 0x000004022e047890 */ /* 0x000fe4000fffe03f */
[----:B------:R-:W-:Y:S01]  /*1b00*/  UIADD3 UR6, UR46, 0x104, URZ ;  /* 0x000001042e067890 */ /* 0x000fe2000fffe03f */
[----:B------:R-:W-:Y:S01]  /*1b10*/  UMOV UR5, UR29 ;  /* 0x0000001d00057c82 */ /* 0x000fe20008000000 */
[----:B------:R-:W-:Y:S01]  /*1b20*/  UMOV UR7, 0x40000040 ;  /* 0x4000004000077882 */ /* 0x000fe20000000000 */
[----:B------:R-:W-:Y:S02]  /*1b30*/  WARPGROUP.DEPBAR.LE gsb0, 0x0 ;  /* 0x00008000000079c5 */ /* 0x000fe40000010000 */
[----:B------:R-:W-:-:S06]  /*1b40*/  WARPGROUP.ARRIVE ;  /* 0x00000000000079c5 */ /* 0x000fcc0000000000 */
[----:B------:R-:W-:Y:S01]  /*1b50*/  QGMMA.64x32x32.F32.E4M3.E4M3 R60, gdesc[UR8], R60, gsb0 ;  /* 0x00600000083c79f3 */ /* 0x000fe2000800083c */
[----:B------:R-:W-:Y:S01]  /*1b60*/  UIADD3 UR10, UR46, 0x204, URZ ;  /* 0x000002042e0a7890 */ /* 0x000fe2000fffe03f */
[----:B------:R-:W-:Y:S01]  /*1b70*/  UMOV UR8, UR28 ;  /* 0x0000001c00087c82 */ /* 0x000fe20008000000 */
[----:B------:R-:W-:Y:S01]  /*1b80*/  UMOV UR9, UR29 ;  /* 0x0000001d00097c82 */ /* 0x000fe20008000000 */
[----:B------:R-:W-:Y:S01]  /*1b90*/  UMOV UR11, 0x40000040 ;  /* 0x40000040000b7882 */ /* 0x000fe20000000000 */
[----:B------:R-:W-:Y:S02]  /*1ba0*/  WARPGROUP.DEPBAR.LE gsb0, 0x0 ;  /* 0x00008000000079c5 */ /* 0x000fe40000010000 */
[----:B------:R-:W-:-:S06]  /*1bb0*/  WARPGROUP.ARRIVE ;  /* 0x00000000000079c5 */ /* 0x000fcc0000000000 */
[----:B------:R-:W-:Y:S01]  /*1bc0*/  QGMMA.64x32x32.F32.E4M3.E4M3 R44, gdesc[UR24], R44, gsb0 ;  /* 0x00600000182c79f3 */ /* 0x000fe2000800082c */
[----:B------:R-:W-:Y:S01]  /*1bd0*/  UMOV UR26, UR4 ;  /* 0x00000004001a7c82 */ /* 0x000fe20008000000 */
[----:B------:R-:W-:Y:S01]  /*1be0*/  UMOV UR27, 0x40000040 ;  /* 0x40000040001b7882 */ /* 0x000fe20000000000 */
[----:B------:R-:W-:Y:S01]  /*1bf0*/  UMOV UR4, UR28 ;  /* 0x0000001c00047c82 */ /* 0x000fe20008000000 */
[----:B------:R-:W-:Y:S02]  /*1c00*/  WARPGROUP.DEPBAR.LE gsb0, 0x0 ;  /* 0x00008000000079c5 */ /* 0x000fe40000010000 */
[----:B------:R-:W-:-:S06]  /*1c10*/  WARPGROUP.ARRIVE ;  /* 0x00000000000079c5 */ /* 0x000fcc0000000000 */
[----:B------:R-:W-:Y:S03]  /*1c20*/  QGMMA.64x32x32.F32.E4M3.E4M3 R28, gdesc[UR24], R28, gsb0 ;  /* 0x00600000181c79f3 */ /* 0x000fe6000800081c */
        /* <DEDUP_REMOVED lines=37> */
[----:B------:R-:W-:Y:S02]  /*1e80*/  WARPGROUP.DEPBAR.LE gsb0, 0x0 ;  /* 0x00008000000079c5 */ /* 0x000fe40000010000 */
[----:B------:R-:W-:-:S06]  /*1e90*/  WARPGROUP.ARRIVE ;  /* 0x00000000000079c5 */ /* 0x000fcc0000000000 */
[----:B------:R-:W-:Y:S03]  /*1ea0*/  QGMMA.64x32x32.F32.E4M3.E4M3 R60, gdesc[UR8], R60, gsb0 ;  /* 0x00600000083c79f3 */ /* 0x000fe6000800083c */
[----:B------:R-:W-:Y:S02]  /*1eb0*/  WARPGROUP.DEPBAR.LE gsb0, 0x0 ;  /* 0x00008000000079c5 */ /* 0x000fe40000010000 */
[----:B------:R-:W-:-:S06]  /*1ec0*/  WARPGROUP.ARRIVE ;  /* 0x00000000000079c5 */ /* 0x000fcc0000000000 */
[----:B------:R-:W-:Y:S01]  /*1ed0*/  QGMMA.64x32x32.F32.E4M3.E4M3 R44, gdesc[UR32], R44, gsb0 ;  /* 0x00600000202c79f3 */ /* 0x000fe2000800082c */
[----:B------:R-:W-:Y:S01]  /*1ee0*/  UMOV UR34, UR4 ;  /* 0x0000000400227c82 */ /* 0x000fe20008000000 */
[----:B------:R-:W-:Y:S01]  /*1ef0*/  UMOV UR35, 0x40000040 ;  /* 0x4000004000237882 */ /* 0x000fe20000000000 */
[----:B------:R-:W-:Y:S02]  /*1f00*/  WARPGROUP.DEPBAR.LE gsb0, 0x0 ;  /* 0x00008000000079c5 */ /* 0x000fe40000010000 */
[----:B------:R-:W-:-:S06]  /*1f10*/  WARPGROUP.ARRIVE ;  /* 0x00000000000079c5 */ /* 0x000fcc0000000000 */
[----:B------:R-:W-:Y:S03]  /*1f20*/  QGMMA.64x32x32.F32.E4M3.E4M3 R28, gdesc[UR32], R28, gsb0 ;  /* 0x00600000201c79f3 */ /* 0x000fe6000800081c */
[----:B------:R-:W-:Y:S02]  /*1f30*/  WARPGROUP.DEPBAR.LE gsb0, 0x0 ;  /* 0x00008000000079c5 */ /* 0x000fe40000010000 */
[----:B------:R-:W-:Y:S05]  /*1f40*/  @!P0 BRA `(.L_x_17) ;  /* 0x0000000000048947 */ /* 0x000fea0003800000 */
[----:B------:R-:W-:Y:S01]  /*1f50*/  BPT.TRAP 0x1 ;  /* 0x000000040000795c */ /* 0x000fe20000300000 */
.L_x_17:
[----:B------:R-:W-:Y:S01]  /*1f60*/  LOP3.LUT R17, R17, 0xffffff80, RZ, 0xc0, !PT ;  /* 0xffffff8011117812 */ /* 0x000fe200078ec0ff */
[C---:B------:R-:W-:Y:S01]  /*1f70*/  FMUL.FTZ R10, R0.reuse, R94 ;  /* 0x0000005e000a7220 */ /* 0x040fe20000410000 */
[C---:B------:R-:W-:Y:S01]  /*1f80*/  FMUL.FTZ R11, R0.reuse, R95 ;  /* 0x0000005f000b7220 */ /* 0x040fe20000410000 */
[C---:B------:R-:W-:Y:S01]  /*1f90*/  FMUL.FTZ R14, R0.reuse, R98 ;  /* 0x00000062000e7220 */ /* 0x040fe20000410000 */
[----:B------:R-:W-:Y:S01]  /*1fa0*/  FMUL.FTZ R15, R0, R99 ;  /* 0x00000063000f7220 */ /* 0x000fe20000410000 */
[----:B------:R-:W-:Y:S02]  /*1fb0*/  IMAD.IADD R17, R16, 0x1, -R17 ;  /* 0x0000000110117824 */ /* 0x000fe400078e0a11 */
[C---:B------:R-:W-:Y:S01]  /*1fc0*/  FMUL.FTZ R24, R0.reuse, R102 ;  /* 0x0000006600187220 */ /* 0x040fe20000410000 */
[----:B------:R-:W1:Y:S01]  /*1fd0*/  MUFU.TANH R10, R10 ;  /* 0x0000000a000a7308 */ /* 0x000e620000002400 */
[C---:B------:R-:W-:Y:S01]  /*1fe0*/  FMUL.FTZ R6, R0.reuse, R92 ;  /* 0x0000005c00067220 */ /* 0x040fe20000410000 */
[C---:B------:R-:W-:Y:S01]  /*1ff0*/  FMUL.FTZ R26, R0.reuse, R103 ;  /* 0x00000067001a7220 */ /* 0x040fe20000410000 */
[----:B------:R-:W-:Y:S01]  /*2000*/  SHF.R.S32.HI R16, RZ, 0x1f, R17 ;  /* 0x0000001fff107819 */ /* 0x000fe20000011411 */
[C---:B------:R-:W-:Y:S01]  /*2010*/  FMUL.FTZ R7, R0.reuse, R93 ;  /* 0x0000005d00077220 */ /* 0x040fe20000410000 */
[C---:B------:R-:W-:Y:S01]  /*2020*/  FMUL.FTZ R93, R0.reuse, R106 ;  /* 0x0000006a005d7220 */ /* 0x040fe20000410000 */
[----:B------:R-:W-:Y:S01]  /*2030*/  FMUL.FTZ R20, R0, R76 ;  /* 0x0000004c00147220 */ /* 0x000fe20000410000 */
[----:B------:R-:W-:Y:S01]  /*2040*/  LEA.HI R16, R16, R17, RZ, 0x2 ;  /* 0x0000001110107211 */ /* 0x000fe200078f10ff */
[----:B------:R-:W2:Y:S01]  /*2050*/  MUFU.TANH R11, R11 ;  /* 0x0000000b000b7308 */ /* 0x000ea20000002400 */
[C---:B0-----:R-:W-:Y:S01]  /*2060*/  FMUL.FTZ R8, R0.reuse, R96 ;  /* 0x0000006000087220 */ /* 0x041fe20000410000 */
[----:B------:R-:W-:Y:S01]  /*2070*/  FMUL.FTZ R76, R0, R84 ;  /* 0x00000054004c7220 */ /* 0x000fe20000410000 */
[----:B------:R-:W-:Y:S01]  /*2080*/  LOP3.LUT R16, R16, 0x7ffffffc, RZ, 0xc0, !PT ;  /* 0x7ffffffc10107812 */ /* 0x000fe200078ec0ff */
[C---:B------:R-:W-:Y:S01]  /*2090*/  FMUL.FTZ R92, R0.reuse, R107 ;  /* 0x0000006b005c7220 */ /* 0x040fe20000410000 */
[C---:B------:R-:W-:Y:S01]  /*20a0*/  FMUL.FTZ R9, R0.reuse, R97 ;  /* 0x0000006100097220 */ /* 0x040fe20000410000 */
[C---:B------:R-:W-:Y:S01]  /*20b0*/  FMUL.FTZ R78, R0.reuse, R78 ;  /* 0x0000004e004e7220 */ /* 0x040fe20000410000 */
[C---:B------:R-:W-:Y:S01]  /*20c0*/  FMUL.FTZ R12, R0.reuse, R100 ;  /* 0x00000064000c7220 */ /* 0x040fe20000410000 */
[----:B------:R-:W-:Y:S01]  /*20d0*/  IMAD.IADD R16, R17, 0x1, -R16 ;  /* 0x0000000111107824 */ /* 0x000fe200078e0a10 */
[----:B------:R-:W-:Y:S01]  /*20e0*/  MOV R17, 0xfffffffe ;  /* 0xfffffffe00117802 */ /* 0x000fe20000000f00 */
[----:B------:R-:W0:Y:S01]  /*20f0*/  MUFU.TANH R14, R14 ;  /* 0x0000000e000e7308 */ /* 0x000e220000002400 */
[C---:B------:R-:W-:Y:S01]  /*2100*/  FMUL.FTZ R79, R0.reuse, R79 ;  /* 0x0000004f004f7220 */ /* 0x040fe20000410000 */
[C---:B------:R-:W-:Y:S01]  /*2110*/  FMUL.FTZ R13, R0.reuse, R101 ;  /* 0x00000065000d7220 */ /* 0x040fe20000410000 */
[----:B------:R-:W-:Y:S01]  /*2120*/  FMUL.FTZ R82, R0, R82 ;  /* 0x0000005200527220 */ /* 0x000fe20000410000 */
[----:B------:R-:W-:-:S02]  /*2130*/  IMAD R16, R16, R17, 0xa0 ;  /* 0x000000a010107424 */ /* 0x000fc400078e0211 */
[C---:B------:R-:W-:Y:S01]  /*2140*/  FMUL.FTZ R18, R0.reuse, R104 ;  /* 0x0000006800127220 */ /* 0x040fe20000410000 */
[----:B------:R-:W-:Y:S02]  /*2150*/  IMAD.U32 R17, RZ, RZ, UR43 ;  /* 0x0000002bff117e24 */ /* 0x000fe4000f8e00ff */
[----:B------:R-:W-:Y:S01]  /*2160*/  FMUL.FTZ R83, R0, R83 ;  /* 0x0000005300537220 */ /* 0x000fe20000410000 */
[----:B------:R-:W-:Y:S01]  /*2170*/  VIADD R16, R16, UR45 ;  /* 0x0000002d10107c36 */ /* 0x000fe20008000000 */
[----:B------:R-:W3:Y:S01]  /*2180*/  MUFU.TANH R15, R15 ;  /* 0x0000000f000f7308 */ /* 0x000ee20000002400 */
[C---:B------:R-:W-:Y:S01]  /*2190*/  FMUL.FTZ R19, R0.reuse, R105 ;  /* 0x0000006900137220 */ /* 0x040fe20000410000 */
[C---:B------:R-:W-:Y:S01]  /*21a0*/  FMUL.FTZ R86, R0.reuse, R86 ;  /* 0x0000005600567220 */ /* 0x040fe20000410000 */
[----:B------:R-:W-:Y:S02]  /*21b0*/  IMAD R17, R17, -0xa0, R16 ;  /* 0xffffff6011117824 */ /* 0x000fe400078e0210 */
[C---:B------:R-:W-:Y:S01]  /*21c0*/  FMUL.FTZ R87, R0.reuse, R87 ;  /* 0x0000005700577220 */ /* 0x040fe20000410000 */
[C---:B------:R-:W-:Y:S01]  /*21d0*/  FMUL.FTZ R21, R0.reuse, R77 ;  /* 0x0000004d00157220 */ /* 0x040fe20000410000 */
[C---:B------:R-:W-:Y:S01]  /*21e0*/  FMUL.FTZ R90, R0.reuse, R90 ;  /* 0x0000005a005a7220 */ /* 0x040fe20000410000 */
[C---:B------:R-:W-:Y:S01]  /*21f0*/  FMUL.FTZ R23, R0.reuse, R80 ;  /* 0x0000005000177220 */ /* 0x040fe20000410000 */
[----:B------:R-:W4:Y:S01]  /*2200*/  MUFU.TANH R24, R24 ;  /* 0x0000001800187308 */ /* 0x000f220000002400 */
[C---:B------:R-:W-:Y:S01]  /*2210*/  ISETP.GT.AND P4, PT, R17.reuse, RZ, PT ;  /* 0x000000ff1100720c */ /* 0x040fe20003f84270 */
[C---:B------:R-:W-:Y:S01]  /*2220*/  FMUL.FTZ R91, R0.reuse, R91 ;  /* 0x0000005b005b7220 */ /* 0x040fe20000410000 */
[C---:B------:R-:W-:Y:S01]  /*2230*/  ISETP.GT.AND P3, PT, R17.reuse, 0x1, PT ;  /* 0x000000011100780c */ /* 0x040fe20003f64270 */
[C---:B------:R-:W-:Y:S01]  /*2240*/  FMUL.FTZ R22, R0.reuse, R81 ;  /* 0x0000005100167220 */ /* 0x040fe20000410000 */
[----:B------:R-:W-:Y:S01]  /*2250*/  ISETP.GT.AND P2, PT, R17, 0x8, PT ;  /* 0x000000081100780c */ /* 0x000fe20003f44270 */
[----:B------:R-:W-:Y:S01]  /*2260*/  FMUL.FTZ R80, R0, R62 ;  /* 0x0000003e00507220 */ /* 0x000fe20000410000 */
[----:B-1----:R-:W-:Y:S01]  /*2270*/  FSEL R84, R10, -INF , P4 ;  /* 0xff8000000a547808 */ /* 0x002fe20002000000 */
[----:B------:R-:W1:Y:S01]  /*2280*/  MUFU.TANH R6, R6 ;  /* 0x0000000600067308 */ /* 0x000e620000002400 */
[----:B--2---:R-:W-:Y:S01]  /*2290*/  FSEL R96, R11, -INF , P3 ;  /* 0xff8000000b607808 */ /* 0x004fe20001800000 */
[C---:B------:R-:W-:Y:S01]  /*22a0*/  FMUL.FTZ R81, R0.reuse, R63 ;  /* 0x0000003f00517220 */ /* 0x040fe20000410000 */
[C---:B------:R-:W-:Y:S01]  /*22b0*/  ISETP.GT.AND P1, PT, R17.reuse, 0x9, PT ;  /* 0x000000091100780c */ /* 0x040fe20003f24270 */
[----:B------:R-:W-:Y:S01]  /*22c0*/  FMUL.FTZ R27, R0, R85 ;  /* 0x00000055001b7220 */ /* 0x000fe20000410000 */
[----:B0-----:R-:W-:Y:S01]  /*22d0*/  FSEL R124, R14, -INF , P2 ;  /* 0xff8000000e7c7808 */ /* 0x001fe20001000000 */
[----:B------:R-:W-:Y:S01]  /*22e0*/  FMUL.FTZ R28, R0, R28 ;  /* 0x0000001c001c7220 */ /* 0x000fe20000410000 */
[----:B------:R-:W-:Y:S01]  /*22f0*/  FMNMX.FTZ R11, R84, R96, !PT ;  /* 0x00000060540b7209 */ /* 0x000fe20007810000 */
[----:B------:R-:W0:Y:S01]  /*2300*/  MUFU.TANH R26, R26 ;  /* 0x0000001a001a7308 */ /* 0x000e220000002400 */
[----:B------:R-:W-:Y:S01]  /*2310*/  ISETP.GT.AND P6, PT, R17, 0x10, PT ;  /* 0x000000101100780c */ /* 0x000fe20003fc4270 */
[C---:B------:R-:W-:Y:S01]  /*2320*/  FMUL.FTZ R66, R0.reuse, R66 ;  /* 0x0000004200427220 */ /* 0x040fe20000410000 */
[----:B---3--:R-:W-:Y:S01]  /*2330*/  FSEL R130, R15, -INF , P1 ;  /* 0xff8000000f827808 */ /* 0x008fe20000800000 */
[----:B------:R-:W-:Y:S01]  /*2340*/  FMUL.FTZ R30, R0, R30 ;  /* 0x0000001e001e7220 */ /* 0x000fe20000410000 */
[----:B------:R-:W-:Y:S01]  /*2350*/  FMNMX.FTZ R11, R124, R11, !PT ;  /* 0x0000000b7c0b7209 */ /* 0x000fe20007810000 */
[----:B------:R-:W-:Y:S01]  /*2360*/  FMUL.FTZ R67, R0, R67 ;  /* 0x0000004300437220 */ /* 0x000fe20000410000 */
[C---:B------:R-:W-:Y:S01]  /*2370*/  ISETP.GT.AND P5, PT, R17.reuse, 0x11, PT ;  /* 0x000000111100780c */ /* 0x040fe20003fa4270 */
[----:B------:R-:W2:Y:S01]  /*2380*/  MUFU.TANH R7, R7 ;  /* 0x0000000700077308 */ /* 0x000ea20000002400 */
[----:B----4-:R-:W-:Y:S01]  /*2390*/  FSEL R136, R24, -INF , P6 ;  /* 0xff80000018887808 */ /* 0x010fe20003000000 */
[----:B------:R-:W-:Y:S01]  /*23a0*/  FMUL.FTZ R77, R0, R89 ;  /* 0x00000059004d7220 */ /* 0x000fe20000410000 */
[----:B------:R-:W-:Y:S01]  /*23b0*/  FMNMX.FTZ R11, R130, R11, !PT ;  /* 0x0000000b820b7209 */ /* 0x000fe20007810000 */
[----:B------:R-:W-:Y:S01]  /*23c0*/  FMUL.FTZ R70, R0, R70 ;  /* 0x0000004600467220 */ /* 0x000fe20000410000 */
[----:B-1----:R-:W-:Y:S01]  /*23d0*/  FSEL R6, R6, -INF , P4 ;  /* 0xff80000006067808 */ /* 0x002fe20002000000 */
[----:B------:R-:W-:Y:S01]  /*23e0*/  FMUL.FTZ R71, R0, R71 ;  /* 0x0000004700477220 */ /* 0x000fe20000410000 */
[----:B------:R-:W-:Y:S01]  /*23f0*/  ISETP.GT.AND P4, PT, R17, 0x18, PT ;  /* 0x000000181100780c */ /* 0x000fe20003f84270 */
[----:B------:R-:W1:Y:S01]  /*2400*/  MUFU.TANH R93, R93 ;  /* 0x0000005d005d7308 */ /* 0x000e620000002400 */
[----:B0-----:R-:W-:Y:S01]  /*2410*/  FSEL R138, R26, -INF , P5 ;  /* 0xff8000001a8a7808 */ /* 0x001fe20002800000 */
[----:B------:R-:W-:Y:S01]  /*2420*/  FMUL.FTZ R74, R0, R74 ;  /* 0x0000004a004a7220 */ /* 0x000fe20000410000 */
[----:B------:R-:W-:Y:S01]  /*2430*/  FMNMX.FTZ R11, R136, R11, !PT ;  /* 0x0000000b880b7209 */ /* 0x000fe20007810000 */
[C---:B------:R-:W-:Y:S01]  /*2440*/  FMUL.FTZ R34, R0.reuse, R34 ;  /* 0x0000002200227220 */ /* 0x040fe20000410000 */
[C---:B------:R-:W-:Y:S01]  /*2450*/  FMUL.FTZ R62, R0.reuse, R64 ;  /* 0x00000040003e7220 */ /* 0x040fe20000410000 */
[----:B------:R-:W-:Y:S01]  /*2460*/  FMUL.FTZ R75, R0, R75 ;  /* 0x0000004b004b7220 */ /* 0x000fe20000410000 */
[----:B------:R-:W-:Y:S01]  /*2470*/  FMNMX.FTZ R11, R138, R11, !PT ;  /* 0x0000000b8a0b7209 */ /* 0x000fe20007810000 */
[----:B------:R-:W0:Y:S01]  /*2480*/  MUFU.TANH R8, R8 ;  /* 0x0000000800087308 */ /* 0x000e220000002400 */
[----:B--2---:R-:W-:Y:S01]  /*2490*/  FSEL R7, R7, -INF , P3 ;  /* 0xff80000007077808 */ /* 0x004fe20001800000 */
[C---:B------:R-:W-:Y:S01]  /*24a0*/  FMUL.FTZ R46, R0.reuse, R46 ;  /* 0x0000002e002e7220 */ /* 0x040fe20000410000 */
[----:B------:R-:W-:Y:S01]  /*24b0*/  ISETP.GT.AND P3, PT, R17, 0x19, PT ;  /* 0x000000191100780c */ /* 0x000fe20003f64270 */
[C---:B------:R-:W-:Y:S01]  /*24c0*/  FMUL.FTZ R38, R0.reuse, R38 ;  /* 0x0000002600267220 */ /* 0x040fe20000410000 */
[C---:B------:R-:W-:Y:S01]  /*24d0*/  FMUL.FTZ R63, R0.reuse, R68 ;  /* 0x00000044003f7220 */ /* 0x040fe20000410000 */
[C---:B------:R-:W-:Y:S01]  /*24e0*/  FMUL.FTZ R47, R0.reuse, R47 ;  /* 0x0000002f002f7220 */ /* 0x040fe20000410000 */
[C---:B------:R-:W-:Y:S01]  /*24f0*/  FMUL.FTZ R42, R0.reuse, R42 ;  /* 0x0000002a002a7220 */ /* 0x040fe20000410000 */
[----:B------:R-:W2:Y:S01]  /*2500*/  MUFU.TANH R92, R92 ;  /* 0x0000005c005c7308 */ /* 0x000ea20000002400 */
[----:B-1----:R-:W-:Y:S01]  /*2510*/  FSEL R140, R93, -INF , P4 ;  /* 0xff8000005d8c7808 */ /* 0x002fe20002000000 */
[C---:B------:R-:W-:Y:S01]  /*2520*/  FMUL.FTZ R64, R0.reuse, R69 ;  /* 0x0000004500407220 */ /* 0x040fe20000410000 */
[C---:B------:R-:W-:Y:S01]  /*2530*/  FMUL.FTZ R50, R0.reuse, R50 ;  /* 0x0000003200327220 */ /* 0x040fe20000410000 */
[----:B------:R-:W-:Y:S01]  /*2540*/  FMUL.FTZ R51, R0, R51 ;  /* 0x0000003300337220 */ /* 0x000fe20000410000 */
[----:B------:R-:W-:Y:S01]  /*2550*/  FMNMX.FTZ R11, R140, R11, !PT ;  /* 0x0000000b8c0b7209 */ /* 0x000fe20007810000 */
[C---:B------:R-:W-:Y:S01]  /*2560*/  FMUL.FTZ R54, R0.reuse, R54 ;  /* 0x0000003600367220 */ /* 0x040fe20000410000 */
[----:B------:R-:W-:Y:S01]  /*2570*/  FMUL.FTZ R55, R0, R55 ;  /* 0x0000003700377220 */ /* 0x000fe20000410000 */
[----:B------:R-:W1:Y:S01]  /*2580*/  MUFU.TANH R9, R9 ;  /* 0x0000000900097308 */ /* 0x000e620000002400 */
[----:B0-----:R-:W-:Y:S01]  /*2590*/  FSEL R14, R8, -INF , P2 ;  /* 0xff800000080e7808 */ /* 0x001fe20001000000 */
[C---:B------:R-:W-:Y:S01]  /*25a0*/  FMUL.FTZ R45, R0.reuse, R45 ;  /* 0x0000002d002d7220 */ /* 0x040fe20000410000 */
[----:B------:R-:W-:Y:S01]  /*25b0*/  ISETP.GT.AND P2, PT, R17, 0x20, PT ;  /* 0x000000201100780c */ /* 0x000fe20003f44270 */
[C---:B------:R-:W-:Y:S01]  /*25c0*/  FMUL.FTZ R58, R0.reuse, R58 ;  /* 0x0000003a003a7220 */ /* 0x040fe20000410000 */
[C---:B------:R-:W-:Y:S01]  /*25d0*/  FMUL.FTZ R59, R0.reuse, R59 ;  /* 0x0000003b003b7220 */ /* 0x040fe20000410000 */
[C---:B------:R-:W-:Y:S01]  /*25e0*/  FMUL.FTZ R48, R0.reuse, R48 ;  /* 0x0000003000307220 */ /* 0x040fe20000410000 */
[----:B------:R-:W-:Y:S01]  /*25f0*/  FMUL.FTZ R49, R0, R49 ;  /* 0x0000003100317220 */ /* 0x000fe20000410000 */
[----:B------:R0:W3:Y:S01]  /*2600*/  MUFU.TANH R94, R78 ;  /* 0x0000004e005e7308 */ /* 0x0000e20000002400 */
[----:B--2---:R-:W-:Y:S01]  /*2610*/  FSEL R142, R92, -INF , P3 ;  /* 0xff8000005c8e7808 */ /* 0x004fe20001800000 */
[C---:B------:R-:W-:Y:S01]  /*2620*/  FMUL.FTZ R31, R0.reuse, R31 ;  /* 0x0000001f001f7220 */ /* 0x040fe20000410000 */
[C---:B------:R-:W-:Y:S01]  /*2630*/  FMUL.FTZ R52, R0.reuse, R52 ;  /* 0x0000003400347220 */ /* 0x040fe20000410000 */
[----:B------:R-:W-:Y:S01]  /*2640*/  FMUL.FTZ R53, R0, R53 ;  /* 0x0000003500357220 */ /* 0x000fe20000410000 */
[----:B------:R-:W-:Y:S01]  /*2650*/  FMNMX.FTZ R11, R142, R11, !PT ;  /* 0x0000000b8e0b7209 */ /* 0x000fe20007810000 */
[C---:B------:R-:W-:Y:S01]  /*2660*/  FMUL.FTZ R35, R0.reuse, R35 ;  /* 0x0000002300237220 */ /* 0x040fe20000410000 */
[C---:B------:R-:W-:Y:S01]  /*2670*/  FMUL.FTZ R56, R0.reuse, R56 ;  /* 0x0000003800387220 */ /* 0x040fe20000410000 */
[----:B------:R-:W2:Y:S01]  /*2680*/  MUFU.TANH R12, R12 ;  /* 0x0000000c000c7308 */ /* 0x000ea20000002400 */
[----:B-1----:R-:W-:Y:S01]  /*2690*/  FSEL R16, R9, -INF , P1 ;  /* 0xff80000009107808 */ /* 0x002fe20000800000 */
[C---:B0-----:R-:W-:Y:S01]  /*26a0*/  FMUL.FTZ R78, R0.reuse, R88 ;  /* 0x00000058004e7220 */ /* 0x041fe20000410000 */
[C---:B------:R-:W-:Y:S01]  /*26b0*/  ISETP.GT.AND P1, PT, R17.reuse, 0x21, PT ;  /* 0x000000211100780c */ /* 0x040fe20003f24270 */
[C---:B------:R-:W-:Y:S01]  /*26c0*/  FMUL.FTZ R57, R0.reuse, R57 ;  /* 0x0000003900397220 */ /* 0x040fe20000410000 */
[C---:B------:R-:W-:Y:S01]  /*26d0*/  FMUL.FTZ R39, R0.reuse, R39 ;  /* 0x0000002700277220 */ /* 0x040fe20000410000 */
[C---:B------:R-:W-:Y:S01]  /*26e0*/  FMUL.FTZ R29, R0.reuse, R29 ;  /* 0x0000001d001d7220 */ /* 0x040fe20000410000 */
[----:B------:R-:W-:Y:S01]  /*26f0*/  FMUL.FTZ R43, R0, R43 ;  /* 0x0000002b002b7220 */ /* 0x000fe20000410000 */
[----:B------:R0:W1:Y:S01]  /*2700*/  MUFU.TANH R95, R79 ;  /* 0x0000004f005f7308 */ /* 0x0000620000002400 */
[----:B---3--:R-:W-:Y:S01]  /*2710*/  FSEL R144, R94, -INF , P2 ;  /* 0xff8000005e907808 */ /* 0x008fe20001000000 */
[C---:B------:R-:W-:Y:S01]  /*2720*/  FMUL.FTZ R33, R0.reuse, R33 ;  /* 0x0000002100217220 */ /* 0x040fe20000410000 */
[----:B------:R-:W-:Y:S01]  /*2730*/  ULDC UR4, c[0x0][0x988] ;  /* 0x0002620000047ab9 */ /* 0x000fe20000000800 */
[----:B------:R-:W-:Y:S01]  /*2740*/  FMUL.FTZ R37, R0, R37 ;  /* 0x0000002500257220 */ /* 0x000fe20000410000 */
[----:B------:R-:W-:Y:S01]  /*2750*/  FMNMX.FTZ R11, R144, R11, !PT ;  /* 0x0000000b900b7209 */ /* 0x000fe20007810000 */
[----:B------:R-:W-:Y:S01]  /*2760*/  IMAD.U32 R9, RZ, RZ, UR4 ;  /* 0x00000004ff097e24 */ /* 0x000fe2000f8e00ff */
[----:B------:R-:W-:Y:S01]  /*2770*/  P2R R109, PR, RZ, 0x1 ;  /* 0x00000001ff6d7803 */ /* 0x000fe20000000000 */
[----:B------:R-:W3:Y:S01]  /*2780*/  MUFU.TANH R13, R13 ;  /* 0x0000000d000d7308 */ /* 0x000ee20000002400 */
[----:B--2---:R-:W-:Y:S01]  /*2790*/  FSEL R12, R12, -INF , P6 ;  /* 0xff8000000c0c7808 */ /* 0x004fe20003000000 */
[C---:B0-----:R-:W-:Y:S01]  /*27a0*/  FMUL.FTZ R79, R0.reuse, R60 ;  /* 0x0000003c004f7220 */ /* 0x041fe20000410000 */
[----:B------:R-:W-:Y:S01]  /*27b0*/  ISETP.GT.AND P6, PT, R17, 0x28, PT ;  /* 0x000000281100780c */ /* 0x000fe20003fc4270 */
[C---:B------:R-:W-:Y:S01]  /*27c0*/  FMUL.FTZ R60, R0.reuse, R61 ;  /* 0x0000003d003c7220 */ /* 0x040fe20000410000 */
[C---:B------:R-:W-:Y:S01]  /*27d0*/  FMUL.FTZ R61, R0.reuse, R65 ;  /* 0x00000041003d7220 */ /* 0x040fe20000410000 */
[C---:B------:R-:W-:Y:S01]  /*27e0*/  FMUL.FTZ R65, R0.reuse, R73 ;  /* 0x0000004900417220 */ /* 0x040fe20000410000 */
[C---:B------:R-:W-:Y:S01]  /*27f0*/  FMUL.FTZ R32, R0.reuse, R32 ;  /* 0x0000002000207220 */ /* 0x040fe20000410000 */
[----:B------:R-:W0:Y:S01]  /*2800*/  MUFU.TANH R82, R82 ;  /* 0x0000005200527308 */ /* 0x000e220000002400 */
[----:B-1----:R-:W-:Y:S01]  /*2810*/  FSEL R146, R95, -INF , P1 ;  /* 0xff8000005f927808 */ /* 0x002fe20000800000 */
[C---:B------:R-:W-:Y:S01]  /*2820*/  FMUL.FTZ R36, R0.reuse, R36 ;  /* 0x0000002400247220 */ /* 0x040fe20000410000 */
[C---:B------:R-:W-:Y:S01]  /*2830*/  FMUL.FTZ R40, R0.reuse, R40 ;  /* 0x0000002800287220 */ /* 0x040fe20000410000 */
[----:B------:R-:W-:Y:S01]  /*2840*/  FMUL.FTZ R41, R0, R41 ;  /* 0x0000002900297220 */ /* 0x000fe20000410000 */
[----:B------:R-:W-:Y:S01]  /*2850*/  FMNMX.FTZ R11, R146, R11, !PT ;  /* 0x0000000b920b7209 */ /* 0x000fe20007810000 */
[----:B------:R-:W-:Y:S01]  /*2860*/  UIADD3 UR51, UR43, -0x2, URZ ;  /* 0xfffffffe2b337890 */ /* 0x000fe2000fffe03f */
[----:B------:R-:W1:Y:S01]  /*2870*/  S2UR UR43, SR_CgaCtaId ;  /* 0x00000000002b79c3 */ /* 0x000e620000008800 */
[----:B------:R-:W2:Y:S01]  /*2880*/  MUFU.TANH R18, R18 ;  /* 0x0000001200127308 */ /* 0x000ea20000002400 */
[----:B---3--:R-:W-:Y:S01]  /*2890*/  FSEL R24, R13, -INF , P5 ;  /* 0xff8000000d187808 */ /* 0x008fe20002800000 */
[----:B------:R-:W-:Y:S01]  /*28a0*/  UISETP.GE.AND UP0, UPT, UR51, UR38, UPT ;  /* 0x000000263300728c */ /* 0x000fe2000bf06270 */
[----:B------:R-:W-:Y:S01]  /*28b0*/  ISETP.GT.AND P5, PT, R17, 0x29, PT ;  /* 0x000000291100780c */ /* 0x000fe20003fa4270 */
[----:B------:R-:W-:Y:S01]  /*28c0*/  UIADD3 UR4, UR41, 0x22840, URZ ;  /* 0x0002284029047890 */ /* 0x000fe2000fffe03f */
[----:B------:R-:W-:-:S03]  /*28d0*/  UMOV UR50, URZ ;  /* 0x0000003f00327c82 */ /* 0x000fc60008000000 */
[----:B------:R-:W3:Y:S01]  /*28e0*/  MUFU.TANH R83, R83 ;  /* 0x0000005300537308 */ /* 0x000ee20000002400 */
[----:B0-----:R-:W-:Y:S01]  /*28f0*/  FSEL R148, R82, -INF , P6 ;  /* 0xff80000052947808 */ /* 0x001fe20003000000 */
[----:B------:R-:W-:-:S03]  /*2900*/  UPRMT UR4, UR44, 0x654, UR4 ;  /* 0x000006542c047896 */ /* 0x000fc60008000004 */
[----:B------:R-:W-:-:S03]  /*2910*/  FMNMX.FTZ R11, R148, R11, !PT ;  /* 0x0000000b940b7209 */ /* 0x000fc60007810000 */
[----:B------:R-:W0:Y:S01]  /*2920*/  MUFU.TANH R19, R19 ;  /* 0x0000001300137308 */ /* 0x000e220000002400 */
[----:B--2---:R-:W-:Y:S02]  /*2930*/  FSEL R18, R18, -INF , P4 ;  /* 0xff80000012127808 */ /* 0x004fe40002000000 */
[----:B------:R-:W-:Y:S01]  /*2940*/  ISETP.GT.AND P4, PT, R17, 0x30, PT ;  /* 0x000000301100780c */ /* 0x000fe20003f84270 */
[----:B------:R-:W-:Y:S04]  /*2950*/  SYNCS.ARRIVE.TRANS64.RED.A1T0 RZ, [UR4], RZ ;  /* 0x000000ffffff79a7 */ /* 0x000fe80008100404 */
[----:B------:R-:W2:Y:S01]  /*2960*/  MUFU.TANH R86, R86 ;  /* 0x0000005600567308 */ /* 0x000ea20000002400 */
[----:B---3--:R-:W-:-:S04]  /*2970*/  FSEL R150, R83, -INF , P5 ;  /* 0xff80000053967808 */ /* 0x008fc80002800000 */
[----:B------:R-:W-:-:S03]  /*2980*/  FMNMX.FTZ R11, R150, R11, !PT ;  /* 0x0000000b960b7209 */ /* 0x000fc60007810000 */
[----:B------:R-:W3:Y:S01]  /*2990*/  MUFU.TANH R20, R20 ;  /* 0x0000001400147308 */ /* 0x000ee20000002400 */
[----:B0-----:R-:W-:Y:S02]  /*29a0*/  FSEL R26, R19, -INF , P3 ;  /* 0xff800000131a7808 */ /* 0x001fe40001800000 */
[----:B------:R-:W-:Y:S02]  /*29b0*/  ISETP.GT.AND P3, PT, R17, 0x31, PT ;  /* 0x000000311100780c */ /* 0x000fe40003f64270 */
[----:B------:R-:W-:-:S03]  /*29c0*/  FMNMX.FTZ R19, R6, R7, !PT ;  /* 0x0000000706137209 */ /* 0x000fc60007810000 */
[----:B------:R-:W0:Y:S01]  /*29d0*/  MUFU.TANH R87, R87 ;  /* 0x0000005700577308 */ /* 0x000e220000002400 */
[----:B--2---:R-:W-:Y:S02]  /*29e0*/  FSEL R152, R86, -INF , P4 ;  /* 0xff80000056987808 */ /* 0x004fe40002000000 */
[----:B------:R-:W-:Y:S02]  /*29f0*/  FMNMX.FTZ R19, R14, R19, !PT ;  /* 0x000000130e137209 */ /* 0x000fe40007810000 */
[----:B------:R-:W-:-:S03]  /*2a00*/  FMNMX.FTZ R11, R152, R11, !PT ;  /* 0x0000000b980b7209 */ /* 0x000fc60007810000 */
[----:B------:R-:W-:Y:S01]  /*2a10*/  MUFU.TANH R21, R21 ;  /* 0x0000001500157308 */ /* 0x000fe20000002400 */
[----:B---3--:R-:W-:Y:S02]  /*2a20*/  FSEL R20, R20, -INF , P2 ;  /* 0xff80000014147808 */ /* 0x008fe40001000000 */
[----:B------:R-:W-:-:S05]  /*2a30*/  ISETP.GT.AND P2, PT, R17, 0x38, PT ;  /* 0x000000381100780c */ /* 0x000fca0003f44270 */
[----:B------:R-:W2:Y:S01]  /*2a40*/  MUFU.TANH R90, R90 ;  /* 0x0000005a005a7308 */ /* 0x000ea20000002400 */
[----:B0-----:R-:W-:Y:S02]  /*2a50*/  FSEL R154, R87, -INF , P3 ;  /* 0xff800000579a7808 */ /* 0x001fe40001800000 */
[----:B------:R-:W-:Y:S02]  /*2a60*/  MOV R87, R25 ;  /* 0x0000001900577202 */ /* 0x000fe40000000f00 */
[----:B------:R-:W-:-:S03]  /*2a70*/  FMNMX.FTZ R11, R154, R11, !PT ;  /* 0x0000000b9a0b7209 */ /* 0x000fc60007810000 */
[----:B------:R-:W-:Y:S08]  /*2a80*/  MUFU.TANH R23, R23 ;  /* 0x0000001700177308 */ /* 0x000ff00000002400 */
[----:B------:R-:W-:Y:S01]  /*2a90*/  MUFU.TANH R91, R91 ;  /* 0x0000005b005b7308 */ /* 0x000fe20000002400 */
[----:B--2---:R-:W-:-:S04]  /*2aa0*/  FSEL R156, R90, -INF , P2 ;  /* 0xff8000005a9c7808 */ /* 0x004fc80001000000 */
[----:B------:R-:W-:-:S03]  /*2ab0*/  FMNMX.FTZ R11, R156, R11, !PT ;  /* 0x0000000b9c0b7209 */ /* 0x000fc60007810000 */
[----:B------:R-:W0:Y:S08]  /*2ac0*/  MUFU.TANH R22, R22 ;  /* 0x0000001600167308 */ /* 0x000e300000002400 */
[----:B------:R-:W-:Y:S08]  /*2ad0*/  MUFU.TANH R80, R80 ;  /* 0x0000005000507308 */ /* 0x000ff00000002400 */
[----:B------:R-:W2:Y:S01]  /*2ae0*/  MUFU.TANH R76, R76 ;  /* 0x0000004c004c7308 */ /* 0x000ea20000002400 */
[----:B0-----:R-:W-:-:S02]  /*2af0*/  FSEL R22, R22, -INF , P5 ;  /* 0xff80000016167808 */ /* 0x001fc40002800000 */
[----:B------:R-:W-:-:S05]  /*2b00*/  ISETP.GT.AND P5, PT, R17, 0x41, PT ;  /* 0x000000411100780c */ /* 0x000fca0003fa4270 */
[----:B------:R-:W0:Y:S08]  /*2b10*/  MUFU.TANH R81, R81 ;  /* 0x0000005100517308 */ /* 0x000e300000002400 */
[----:B------:R-:W-:Y:S01]  /*2b20*/  MUFU.TANH R27, R27 ;  /* 0x0000001b001b7308 */ /* 0x000fe20000002400 */
[----:B--2---:R-:W-:Y:S02]  /*2b30*/  FSEL R76, R76, -INF , P4 ;  /* 0xff8000004c4c7808 */ /* 0x004fe40002000000 */
[----:B------:R-:W-:-:S05]  /*2b40*/  ISETP.GT.AND P4, PT, R17, 0x48, PT ;  /* 0x000000481100780c */ /* 0x000fca0003f84270 */
[----:B------:R2:W-:Y:S01]  /*2b50*/  MUFU.TANH R73, R28 ;  /* 0x0000001c00497308 */ /* 0x0005e20000002400 */
[----:B0-----:R-:W-:-:S07]  /*2b60*/  FSEL R162, R81, -INF , P5 ;  /* 0xff80000051a27808 */ /* 0x001fce0002800000 */
[----:B------:R0:W3:Y:S01]  /*2b70*/  MUFU.TANH R102, R66 ;  /* 0x0000004200667308 */ /* 0x0000e20000002400 */
[----:B--2---:R-:W-:Y:S02]  /*2b80*/  FSEL R28, R21, -INF , P1 ;  /* 0xff800000151c7808 */ /* 0x004fe40000800000 */
[----:B------:R-:W-:Y:S02]  /*2b90*/  ISETP.GT.AND P1, PT, R17, 0x39, PT ;  /* 0x000000391100780c */ /* 0x000fe40003f24270 */
[----:B------:R-:W-:Y:S02]  /*2ba0*/  FMNMX.FTZ R21, R16, R19, !PT ;  /* 0x0000001310157209 */ /* 0x000fe40007810000 */
[----:B------:R-:W-:Y:S01]  /*2bb0*/  FSEL R158, R91, -INF , P1 ;  /* 0xff8000005b9e7808 */ /* 0x000fe20000800000 */
[----:B------:R-:W2:Y:S01]  /*2bc0*/  MUFU.TANH R78, R78 ;  /* 0x0000004e004e7308 */ /* 0x000ea20000002400 */
[----:B0-----:R-:W-:Y:S01]  /*2bd0*/  FMUL.FTZ R66, R0, R72 ;  /* 0x0000004800427220 */ /* 0x001fe20000410000 */
[----:B------:R-:W-:-:S02]  /*2be0*/  FMNMX.FTZ R21, R12, R21, !PT ;  /* 0x000000150c157209 */ /* 0x000fc40007810000 */
[----:B------:R-:W-:Y:S02]  /*2bf0*/  FMNMX.FTZ R11, R158, R11, !PT ;  /* 0x0000000b9e0b7209 */ /* 0x000fe40007810000 */
[----:B------:R-:W-:Y:S02]  /*2c00*/  FMNMX.FTZ R21, R24, R21, !PT ;  /* 0x0000001518157209 */ /* 0x000fe40007810000 */
[----:B------:R0:W-:Y:S01]  /*2c10*/  MUFU.TANH R116, R30 ;  /* 0x0000001e00747308 */ /* 0x0001e20000002400 */
[----:B---3--:R-:W-:Y:S02]  /*2c20*/  FSEL R102, R102, -INF , P4 ;  /* 0xff80000066667808 */ /* 0x008fe40002000000 */
[----:B------:R-:W-:-:S05]  /*2c30*/  FMNMX.FTZ R21, R18, R21, !PT ;  /* 0x0000001512157209 */ /* 0x000fca0007810000 */
[----:B------:R3:W-:Y:S01]  /*2c40*/  MUFU.TANH R112, R67 ;  /* 0x0000004300707308 */ /* 0x0007e20000002400 */
[----:B0-----:R-:W-:Y:S02]  /*2c50*/  FSEL R30, R23, -INF , P6 ;  /* 0xff800000171e7808 */ /* 0x001fe40003000000 */
[C---:B------:R-:W-:Y:S02]  /*2c60*/  ISETP.GT.AND P6, PT, R17.reuse, 0x40, PT ;  /* 0x000000401100780c */ /* 0x040fe40003fc4270 */
[----:B--2---:R-:W-:Y:S02]  /*2c70*/  FSEL R78, R78, -INF , P2 ;  /* 0xff8000004e4e7808 */ /* 0x004fe40001000000 */
[----:B------:R-:W-:Y:S01]  /*2c80*/  FSEL R160, R80, -INF , P6 ;  /* 0xff80000050a07808 */ /* 0x000fe20003000000 */
[----:B------:R-:W-:Y:S01]  /*2c90*/  MUFU.TANH R77, R77 ;  /* 0x0000004d004d7308 */ /* 0x000fe20000002400 */
[----:B------:R-:W-:Y:S01]  /*2ca0*/  ISETP.GT.AND P2, PT, R17, 0x50, PT ;  /* 0x000000501100780c */ /* 0x000fe20003f44270 */
[----:B---3--:R-:W-:Y:S01]  /*2cb0*/  FMUL.FTZ R67, R0, R44 ;  /* 0x0000002c00437220 */ /* 0x008fe20000410000 */
[----:B------:R-:W-:-:S02]  /*2cc0*/  FMNMX.FTZ R11, R160, R11, !PT ;  /* 0x0000000ba00b7209 */ /* 0x000fc40007810000 */
[----:B------:R-:W-:Y:S02]  /*2cd0*/  FMNMX.FTZ R23, R26, R21, !PT ;  /* 0x000000151a177209 */ /* 0x000fe40007810000 */
[----:B------:R-:W-:Y:S01]  /*2ce0*/  FMNMX.FTZ R11, R162, R11, !PT ;  /* 0x0000000ba20b7209 */ /* 0x000fe20007810000 */
[----:B------:R-:W0:Y:S01]  /*2cf0*/  MUFU.TANH R70, R70 ;  /* 0x0000004600467308 */ /* 0x000e220000002400 */
[----:B------:R-:W-:Y:S02]  /*2d00*/  FMNMX.FTZ R23, R20, R23, !PT ;  /* 0x0000001714177209 */ /* 0x000fe40007810000 */
[----:B------:R-:W-:Y:S02]  /*2d10*/  FMNMX.FTZ R11, R102, R11, !PT ;  /* 0x0000000b660b7209 */ /* 0x000fe40007810000 */
[----:B------:R-:W-:-:S03]  /*2d20*/  FMNMX.FTZ R23, R28, R23, !PT ;  /* 0x000000171c177209 */ /* 0x000fc60007810000 */
[----:B------:R-:W-:Y:S01]  /*2d30*/  MUFU.TANH R79, R79 ;  /* 0x0000004f004f7308 */ /* 0x000fe20000002400 */
[----:B------:R-:W-:-:S07]  /*2d40*/  FMNMX.FTZ R23, R30, R23, !PT ;  /* 0x000000171e177209 */ /* 0x000fce0007810000 */
[----:B------:R-:W-:Y:S01]  /*2d50*/  MUFU.TANH R71, R71 ;  /* 0x0000004700477308 */ /* 0x000fe20000002400 */
[----:B0-----:R-:W-:-:S07]  /*2d60*/  FSEL R110, R70, -INF , P2 ;  /* 0xff800000466e7808 */ /* 0x001fce0001000000 */
[----:B------:R-:W0:Y:S08]  /*2d70*/  MUFU.TANH R60, R60 ;  /* 0x0000003c003c7308 */ /* 0x000e300000002400 */
[----:B------:R2:W-:Y:S08]  /*2d80*/  MUFU.TANH R120, R34 ;  /* 0x0000002200787308 */ /* 0x0005f00000002400 */
[----:B------:R-:W-:Y:S01]  /*2d90*/  MUFU.TANH R74, R74 ;  /* 0x0000004a004a7308 */ /* 0x000fe20000002400 */
[----:B--2---:R-:W-:-:S02]  /*2da0*/  FSEL R34, R27, -INF , P3 ;  /* 0xff8000001b227808 */ /* 0x004fc40001800000 */
[C---:B------:R-:W-:Y:S02]  /*2db0*/  ISETP.GT.AND P3, PT, R17.reuse, 0x49, PT ;  /* 0x000000491100780c */ /* 0x040fe40003f64270 */
[----:B0-----:R-:W-:Y:S02]  /*2dc0*/  FSEL R60, R60, -INF , P5 ;  /* 0xff8000003c3c7808 */ /* 0x001fe40002800000 */
[----:B------:R-:W-:Y:S01]  /*2dd0*/  FSEL R112, R112, -INF , P3 ;  /* 0xff80000070707808 */ /* 0x000fe20001800000 */
[----:B------:R-:W0:Y:S01]  /*2de0*/  MUFU.TANH R62, R62 ;  /* 0x0000003e003e7308 */ /* 0x000e220000002400 */
[----:B------:R-:W-:Y:S02]  /*2df0*/  ISETP.GT.AND P5, PT, R17, 0x59, PT ;  /* 0x000000591100780c */ /* 0x000fe40003fa4270 */
[----:B------:R-:W-:Y:S02]  /*2e00*/  FMNMX.FTZ R11, R112, R11, !PT ;  /* 0x0000000b700b7209 */ /* 0x000fe40007810000 */
[----:B------:R-:W-:-:S02]  /*2e10*/  FMNMX.FTZ R27, R22, R23, !PT ;  /* 0x00000017161b7209 */ /* 0x000fc40007810000 */
[----:B------:R-:W-:Y:S01]  /*2e20*/  FMNMX.FTZ R11, R110, R11, !PT ;  /* 0x0000000b6e0b7209 */ /* 0x000fe20007810000 */
[----:B------:R-:W2:Y:S01]  /*2e30*/  MUFU.TANH R75, R75 ;  /* 0x0000004b004b7308 */ /* 0x000ea20000002400 */
[----:B------:R-:W-:-:S04]  /*2e40*/  FMNMX.FTZ R27, R76, R27, !PT ;  /* 0x0000001b4c1b7209 */ /* 0x000fc80007810000 */
[----:B------:R-:W-:-:S03]  /*2e50*/  FMNMX.FTZ R27, R34, R27, !PT ;  /* 0x0000001b221b7209 */ /* 0x000fc60007810000 */
[----:B------:R-:W3:Y:S01]  /*2e60*/  MUFU.TANH R61, R61 ;  /* 0x0000003d003d7308 */ /* 0x000ee20000002400 */
[----:B0-----:R-:W-:Y:S02]  /*2e70*/  FSEL R62, R62, -INF , P4 ;  /* 0xff8000003e3e7808 */ /* 0x001fe40002000000 */
[----:B------:R-:W-:Y:S02]  /*2e80*/  ISETP.GT.AND P4, PT, R17, 0x60, PT ;  /* 0x000000601100780c */ /* 0x000fe40003f84270 */
[----:B------:R-:W-:-:S03]  /*2e90*/  FMNMX.FTZ R27, R78, R27, !PT ;  /* 0x0000001b4e1b7209 */ /* 0x000fc60007810000 */
[----:B------:R0:W-:Y:S01]  /*2ea0*/  MUFU.TANH R126, R38 ;  /* 0x00000026007e7308 */ /* 0x0001e20000002400 */
[----:B--2---:R-:W-:-:S07]  /*2eb0*/  FSEL R100, R75, -INF , P5 ;  /* 0xff8000004b647808 */ /* 0x004fce0002800000 */
[----:B------:R-:W2:Y:S01]  /*2ec0*/  MUFU.TANH R46, R46 ;  /* 0x0000002e002e7308 */ /* 0x000ea20000002400 */
[----:B0-----:R-:W-:Y:S02]  /*2ed0*/  FSEL R38, R77, -INF , P1 ;  /* 0xff8000004d267808 */ /* 0x001fe40000800000 */
[----:B------:R-:W-:Y:S02]  /*2ee0*/  ISETP.GT.AND P1, PT, R17, 0x51, PT ;  /* 0x000000511100780c */ /* 0x000fe40003f24270 */
[----:B---3--:R-:W-:Y:S02]  /*2ef0*/  FSEL R44, R61, -INF , P3 ;  /* 0xff8000003d2c7808 */ /* 0x008fe40001800000 */
[----:B------:R-:W-:Y:S01]  /*2f00*/  FSEL R108, R71, -INF , P1 ;  /* 0xff800000476c7808 */ /* 0x000fe20000800000 */
[----:B------:R-:W0:Y:S01]  /*2f10*/  MUFU.TANH R63, R63 ;  /* 0x0000003f003f7308 */ /* 0x000e220000002400 */
[----:B------:R-:W-:Y:S02]  /*2f20*/  ISETP.GT.AND P3, PT, R17, 0x61, PT ;  /* 0x000000611100780c */ /* 0x000fe40003f64270 */
[----:B------:R-:W-:-:S05]  /*2f30*/  FMNMX.FTZ R11, R108, R11, !PT ;  /* 0x0000000b6c0b7209 */ /* 0x000fca0007810000 */
[----:B------:R3:W-:Y:S01]  /*2f40*/  MUFU.TANH R134, R42 ;  /* 0x0000002a00867308 */ /* 0x0007e20000002400 */
[----:B--2---:R-:W-:-:S07]  /*2f50*/  FSEL R94, R46, -INF , P4 ;  /* 0xff8000002e5e7808 */ /* 0x004fce0002000000 */
[----:B------:R-:W2:Y:S01]  /*2f60*/  MUFU.TANH R47, R47 ;  /* 0x0000002f002f7308 */ /* 0x000ea20000002400 */
[----:B---3--:R-:W-:Y:S02]  /*2f70*/  FSEL R42, R79, -INF , P6 ;  /* 0xff8000004f2a7808 */ /* 0x008fe40003000000 */
[----:B------:R-:W-:Y:S02]  /*2f80*/  ISETP.GT.AND P6, PT, R17, 0x58, PT ;  /* 0x000000581100780c */ /* 0x000fe40003fc4270 */
[----:B0-----:R-:W-:Y:S02]  /*2f90*/  FSEL R46, R63, -INF , P2 ;  /* 0xff8000003f2e7808 */ /* 0x001fe40001000000 */
[----:B------:R-:W-:Y:S01]  /*2fa0*/  FSEL R104, R74, -INF , P6 ;  /* 0xff8000004a687808 */ /* 0x000fe20003000000 */
[----:B------:R-:W0:Y:S01]  /*2fb0*/  MUFU.TANH R64, R64 ;  /* 0x0000004000407308 */ /* 0x000e220000002400 */
[----:B------:R-:W-:Y:S02]  /*2fc0*/  ISETP.GT.AND P2, PT, R17, 0x68, PT ;  /* 0x000000681100780c */ /* 0x000fe40003f44270 */
[----:B------:R-:W-:-:S04]  /*2fd0*/  FMNMX.FTZ R11, R104, R11, !PT ;  /* 0x0000000b680b7209 */ /* 0x000fc80007810000 */
[----:B------:R-:W-:Y:S01]  /*2fe0*/  FMNMX.FTZ R11, R100, R11, !PT ;  /* 0x0000000b640b7209 */ /* 0x000fe20007810000 */
[----:B------:R-:W3:Y:S01]  /*2ff0*/  MUFU.TANH R50, R50 ;  /* 0x0000003200327308 */ /* 0x000ee20000002400 */
[----:B--2---:R-:W-:Y:S02]  /*3000*/  FSEL R90, R47, -INF , P3 ;  /* 0xff8000002f5a7808 */ /* 0x004fe40001800000 */
[----:B------:R-:W-:-:S04]  /*3010*/  FMNMX.FTZ R11, R94, R11, !PT ;  /* 0x0000000b5e0b7209 */ /* 0x000fc80007810000 */
[----:B------:R-:W-:Y:S01]  /*3020*/  FMNMX.FTZ R11, R90, R11, !PT ;  /* 0x0000000b5a0b7209 */ /* 0x000fe20007810000 */
[----:B------:R-:W2:Y:S01]  /*3030*/  MUFU.TANH R66, R66 ;  /* 0x0000004200427308 */ /* 0x000ea20000002400 */
[----:B0-----:R-:W-:Y:S02]  /*3040*/  FSEL R64, R64, -INF , P1 ;  /* 0xff80000040407808 */ /* 0x001fe40000800000 */
[----:B------:R-:W-:-:S05]  /*3050*/  ISETP.GT.AND P1, PT, R17, 0x69, PT ;  /* 0x000000691100780c */ /* 0x000fca0003f24270 */
[----:B------:R-:W0:Y:S01]  /*3060*/  MUFU.TANH R51, R51 ;  /* 0x0000003300337308 */ /* 0x000e220000002400 */
[----:B---3--:R-:W-:-:S04]  /*3070*/  FSEL R10, R50, -INF , P2 ;  /* 0xff800000320a7808 */ /* 0x008fc80001000000 */
[----:B------:R-:W-:-:S03]  /*3080*/  FMNMX.FTZ R11, R10, R11, !PT ;  /* 0x0000000b0a0b7209 */ /* 0x000fc60007810000 */
[----:B------:R-:W-:Y:S01]  /*3090*/  MUFU.TANH R65, R65 ;  /* 0x0000004100417308 */ /* 0x000fe20000002400 */
[----:B--2---:R-:W-:Y:S02]  /*30a0*/  FSEL R66, R66, -INF , P6 ;  /* 0xff80000042427808 */ /* 0x004fe40003000000 */
[----:B------:R-:W-:-:S05]  /*30b0*/  ISETP.GT.AND P6, PT, R17, 0x70, PT ;  /* 0x000000701100780c */ /* 0x000fca0003fc4270 */
[----:B------:R-:W2:Y:S01]  /*30c0*/  MUFU.TANH R54, R54 ;  /* 0x0000003600367308 */ /* 0x000ea20000002400 */
[----:B0-----:R-:W-:-:S04]  /*30d0*/  FSEL R88, R51, -INF , P1 ;  /* 0xff80000033587808 */ /* 0x001fc80000800000 */
[----:B------:R-:W-:-:S03]  /*30e0*/  FMNMX.FTZ R11, R88, R11, !PT ;  /* 0x0000000b580b7209 */ /* 0x000fc60007810000 */
[----:B------:R-:W0:Y:S08]  /*30f0*/  MUFU.TANH R67, R67 ;  /* 0x0000004300437308 */ /* 0x000e300000002400 */
[----:B------:R-:W-:Y:S01]  /*3100*/  MUFU.TANH R55, R55 ;  /* 0x0000003700377308 */ /* 0x000fe20000002400 */
[----:B--2---:R-:W-:-:S04]  /*3110*/  FSEL R92, R54, -INF , P6 ;  /* 0xff800000365c7808 */ /* 0x004fc80003000000 */
[----:B------:R-:W-:-:S03]  /*3120*/  FMNMX.FTZ R11, R92, R11, !PT ;  /* 0x0000000b5c0b7209 */ /* 0x000fc60007810000 */
[----:B------:R-:W-:Y:S01]  /*3130*/  MUFU.TANH R45, R45 ;  /* 0x0000002d002d7308 */ /* 0x000fe20000002400 */
[----:B0-----:R-:W-:Y:S02]  /*3140*/  FSEL R50, R67, -INF , P4 ;  /* 0xff80000043327808 */ /* 0x001fe40002000000 */
[----:B------:R-:W-:-:S05]  /*3150*/  ISETP.GT.AND P4, PT, R17, 0x78, PT ;  /* 0x000000781100780c */ /* 0x000fca0003f84270 */
[----:B------:R-:W0:Y:S08]  /*3160*/  MUFU.TANH R58, R58 ;  /* 0x0000003a003a7308 */ /* 0x000e300000002400 */
[----:B------:R2:W3:Y:S08]  /*3170*/  MUFU.TANH R68, R48 ;  /* 0x0000003000447308 */ /* 0x0004f00000002400 */
[----:B------:R-:W4:Y:S01]  /*3180*/  MUFU.TANH R59, R59 ;  /* 0x0000003b003b7308 */ /* 0x000f220000002400 */
[----:B--2---:R-:W-:-:S02]  /*3190*/  FSEL R48, R65, -INF , P5 ;  /* 0xff80000041307808 */ /* 0x004fc40002800000 */
[----:B------:R-:W-:Y:S02]  /*31a0*/  ISETP.GT.AND P5, PT, R17, 0x71, PT ;  /* 0x000000711100780c */ /* 0x000fe40003fa4270 */
[----:B0-----:R-:W-:Y:S02]  /*31b0*/  FSEL R106, R58, -INF , P4 ;  /* 0xff8000003a6a7808 */ /* 0x001fe40002000000 */
[----:B------:R-:W-:Y:S01]  /*31c0*/  FSEL R98, R55, -INF , P5 ;  /* 0xff80000037627808 */ /* 0x000fe20002800000 */
[----:B------:R-:W-:Y:S01]  /*31d0*/  MUFU.TANH R49, R49 ;  /* 0x0000003100317308 */ /* 0x000fe20000002400 */
[----:B---3--:R-:W-:Y:S02]  /*31e0*/  FSEL R54, R68, -INF , P2 ;  /* 0xff80000044367808 */ /* 0x008fe40001000000 */
[----:B------:R-:W-:Y:S02]  /*31f0*/  FMNMX.FTZ R11, R98, R11, !PT ;  /* 0x0000000b620b7209 */ /* 0x000fe40007810000 */
[----:B------:R-:W-:-:S02]  /*3200*/  ISETP.GT.AND P2, PT, R17, 0x80, PT ;  /* 0x000000801100780c */ /* 0x000fc40003f44270 */
[----:B------:R-:W-:Y:S01]  /*3210*/  FMNMX.FTZ R11, R106, R11, !PT ;  /* 0x0000000b6a0b7209 */ /* 0x000fe20007810000 */
[----:B------:R0:W2:Y:S01]  /*3220*/  MUFU.TANH R69, R52 ;  /* 0x0000003400457308 */ /* 0x0000a20000002400 */
[----:B------:R-:W-:Y:S02]  /*3230*/  FSEL R116, R116, -INF , P2 ;  /* 0xff80000074747808 */ /* 0x000fe40001000000 */
[----:B------:R-:W-:Y:S02]  /*3240*/  FSEL R74, R73, -INF , P2 ;  /* 0xff800000494a7808 */ /* 0x000fe40001000000 */
[----:B------:R-:W-:-:S03]  /*3250*/  ISETP.GT.AND P2, PT, R17, 0x98, PT ;  /* 0x000000981100780c */ /* 0x000fc60003f44270 */
[----:B------:R-:W-:Y:S01]  /*3260*/  MUFU.TANH R31, R31 ;  /* 0x0000001f001f7308 */ /* 0x000fe20000002400 */
[----:B0-----:R-:W-:Y:S02]  /*3270*/  FSEL R52, R45, -INF , P3 ;  /* 0xff8000002d347808 */ /* 0x001fe40001800000 */
[----:B------:R-:W-:Y:S02]  /*3280*/  ISETP.GT.AND P3, PT, R17, 0x79, PT ;  /* 0x000000791100780c */ /* 0x000fe40003f64270 */
[----:B------:R-:W-:Y:S02]  /*3290*/  FSEL R134, R134, -INF , P2 ;  /* 0xff80000086867808 */ /* 0x000fe40001000000 */
[----:B----4-:R-:W-:Y:S01]  /*32a0*/  FSEL R114, R59, -INF , P3 ;  /* 0xff8000003b727808 */ /* 0x010fe20001800000 */
[----:B------:R-:W0:Y:S01]  /*32b0*/  MUFU.TANH R53, R53 ;  /* 0x0000003500357308 */ /* 0x000e220000002400 */
[----:B--2---:R-:W-:Y:S02]  /*32c0*/  FSEL R58, R69, -INF , P6 ;  /* 0xff800000453a7808 */ /* 0x004fe40003000000 */
[----:B------:R-:W-:-:S02]  /*32d0*/  FMNMX.FTZ R11, R114, R11, !PT ;  /* 0x0000000b720b7209 */ /* 0x000fc40007810000 */
[----:B------:R-:W-:Y:S02]  /*32e0*/  ISETP.GT.AND P6, PT, R17, 0x88, PT ;  /* 0x000000881100780c */ /* 0x000fe40003fc4270 */
[----:B------:R-:W-:Y:S01]  /*32f0*/  FMNMX.FTZ R11, R116, R11, !PT ;  /* 0x0000000b740b7209 */ /* 0x000fe20007810000 */
[----:B------:R2:W3:Y:S01]  /*3300*/  MUFU.TANH R72, R56 ;  /* 0x0000003800487308 */ /* 0x0004e20000002400 */
[----:B------:R-:W-:-:S07]  /*3310*/  FSEL R120, R120, -INF , P6 ;  /* 0xff80000078787808 */ /* 0x000fce0003000000 */
[----:B------:R-:W4:Y:S01]  /*3320*/  MUFU.TANH R35, R35 ;  /* 0x0000002300237308 */ /* 0x000f220000002400 */
[----:B--2---:R-:W-:Y:S02]  /*3330*/  FSEL R56, R49, -INF , P1 ;  /* 0xff80000031387808 */ /* 0x004fe40000800000 */
[----:B------:R-:W-:Y:S02]  /*3340*/  ISETP.GT.AND P1, PT, R17, 0x81, PT ;  /* 0x000000811100780c */ /* 0x000fe40003f24270 */
[----:B0-----:R-:W-:Y:S02]  /*3350*/  FSEL R68, R53, -INF , P5 ;  /* 0xff80000035447808 */ /* 0x001fe40002800000 */
[----:B------:R-:W-:Y:S01]  /*3360*/  FSEL R118, R31, -INF , P1 ;  /* 0xff8000001f767808 */ /* 0x000fe20000800000 */
[----:B------:R-:W0:Y:S01]  /*3370*/  MUFU.TANH R57, R57 ;  /* 0x0000003900397308 */ /* 0x000e220000002400 */
[----:B------:R-:W-:Y:S02]  /*3380*/  ISETP.GT.AND P5, PT, R17, 0x89, PT ;  /* 0x000000891100780c */ /* 0x000fe40003fa4270 */
[----:B------:R-:W-:-:S02]  /*3390*/  FMNMX.FTZ R11, R118, R11, !PT ;  /* 0x0000000b760b7209 */ /* 0x000fc40007810000 */
[----:B---3--:R-:W-:Y:S02]  /*33a0*/  FSEL R70, R72, -INF , P4 ;  /* 0xff80000048467808 */ /* 0x008fe40002000000 */
[----:B------:R-:W-:Y:S01]  /*33b0*/  ISETP.GT.AND P4, PT, R17, 0x90, PT ;  /* 0x000000901100780c */ /* 0x000fe20003f84270 */
[----:B------:R-:W2:Y:S01]  /*33c0*/  MUFU.TANH R39, R39 ;  /* 0x0000002700277308 */ /* 0x000ea20000002400 */
[----:B----4-:R-:W-:Y:S02]  /*33d0*/  FSEL R122, R35, -INF , P5 ;  /* 0xff800000237a7808 */ /* 0x010fe40002800000 */
[----:B------:R-:W-:Y:S02]  /*33e0*/  FMNMX.FTZ R11, R120, R11, !PT ;  /* 0x0000000b780b7209 */ /* 0x000fe40007810000 */
[----:B------:R-:W-:Y:S02]  /*33f0*/  FSEL R126, R126, -INF , P4 ;  /* 0xff8000007e7e7808 */ /* 0x000fe40002000000 */
[----:B------:R-:W-:Y:S01]  /*3400*/  FMNMX.FTZ R11, R122, R11, !PT ;  /* 0x0000000b7a0b7209 */ /* 0x000fe20007810000 */
[----:B------:R-:W3:Y:S01]  /*3410*/  MUFU.TANH R29, R29 ;  /* 0x0000001d001d7308 */ /* 0x000ee20000002400 */
[----:B0-----:R-:W-:-:S02]  /*3420*/  FSEL R72, R57, -INF , P3 ;  /* 0xff80000039487808 */ /* 0x001fc40001800000 */
[----:B------:R-:W-:Y:S02]  /*3430*/  ISETP.GT.AND P3, PT, R17, 0x91, PT ;  /* 0x000000911100780c */ /* 0x000fe40003f64270 */
[----:B------:R-:W-:-:S03]  /*3440*/  FMNMX.FTZ R11, R126, R11, !PT ;  /* 0x0000000b7e0b7209 */ /* 0x000fc60007810000 */
[----:B------:R-:W0:Y:S01]  /*3450*/  MUFU.TANH R43, R43 ;  /* 0x0000002b002b7308 */ /* 0x000e220000002400 */
[----:B--2---:R-:W-:-:S04]  /*3460*/  FSEL R128, R39, -INF , P3 ;  /* 0xff80000027807808 */ /* 0x004fc80001800000 */
[----:B------:R-:W-:-:S03]  /*3470*/  FMNMX.FTZ R11, R128, R11, !PT ;  /* 0x0000000b800b7209 */ /* 0x000fc60007810000 */
[----:B------:R-:W-:Y:S01]  /*3480*/  MUFU.TANH R47, R37 ;  /* 0x00000025002f7308 */ /* 0x000fe20000002400 */
[----:B---3--:R-:W-:Y:S02]  /*3490*/  FSEL R80, R29, -INF , P1 ;  /* 0xff8000001d507808 */ /* 0x008fe40000800000 */
[----:B------:R-:W-:Y:S02]  /*34a0*/  ISETP.GT.AND P1, PT, R17, 0x99, PT ;  /* 0x000000991100780c */ /* 0x000fe40003f24270 */
[----:B------:R-:W-:Y:S02]  /*34b0*/  FMNMX.FTZ R11, R134, R11, !PT ;  /* 0x0000000b860b7209 */ /* 0x000fe40007810000 */
[----:B------:R-:W-:Y:S01]  /*34c0*/  FMNMX.FTZ R29, R38, R27, !PT ;  /* 0x0000001b261d7209 */ /* 0x000fe20007810000 */
[----:B------:R-:W2:Y:S01]  /*34d0*/  MUFU.TANH R39, R32 ;  /* 0x0000002000277308 */ /* 0x000ea20000002400 */
[----:B0-----:R-:W-:Y:S02]  /*34e0*/  FSEL R132, R43, -INF , P1 ;  /* 0xff8000002b847808 */ /* 0x001fe40000800000 */
[----:B------:R-:W-:-:S02]  /*34f0*/  FMNMX.FTZ R29, R42, R29, !PT ;  /* 0x0000001d2a1d7209 */ /* 0x000fc40007810000 */
[----:B------:R-:W-:Y:S02]  /*3500*/  FMNMX.FTZ R11, R132, R11, !PT ;  /* 0x0000000b840b7209 */ /* 0x000fe40007810000 */
[----:B------:R-:W-:Y:S01]  /*3510*/  FMNMX.FTZ R29, R60, R29, !PT ;  /* 0x0000001d3c1d7209 */ /* 0x000fe20007810000 */
[----:B------:R0:W3:Y:S02]  /*3520*/  MUFU.TANH R43, R33 ;  /* 0x00000021002b7308 */ /* 0x0000e40000002400 */
[----:B------:R-:W4:Y:S01]  /*3530*/  SHFL.BFLY PT, R8, R11, 0x2, 0x1f ;  /* 0x0c401f000b087f89 */ /* 0x000f2200000e0000 */
[----:B------:R-:W-:-:S04]  /*3540*/  FMNMX.FTZ R29, R62, R29, !PT ;  /* 0x0000001d3e1d7209 */ /* 0x000fc80007810000 */
[----:B------:R-:W-:Y:S01]  /*3550*/  FMNMX.FTZ R31, R44, R29, !PT ;  /* 0x0000001d2c1f7209 */ /* 0x000fe20007810000 */
[----:B------:R-:W5:Y:S03]  /*3560*/  MUFU.TANH R45, R36 ;  /* 0x00000024002d7308 */ /* 0x000f660000002400 */
[----:B------:R-:W-:-:S04]  /*3570*/  FMNMX.FTZ R31, R46, R31, !PT ;  /* 0x0000001f2e1f7209 */ /* 0x000fc80007810000 */
[----:B------:R-:W-:Y:S01]  /*3580*/  FMNMX.FTZ R31, R64, R31, !PT ;  /* 0x0000001f401f7209 */ /* 0x000fe20007810000 */
[----:B------:R1:W5:Y:S03]  /*3590*/  MUFU.TANH R49, R40 ;  /* 0x0000002800317308 */ /* 0x0003660000002400 */
[----:B------:R-:W-:-:S04]  /*35a0*/  FMNMX.FTZ R31, R66, R31, !PT ;  /* 0x0000001f421f7209 */ /* 0x000fc80007810000 */
[----:B0-----:R-:W-:Y:S01]  /*35b0*/  FMNMX.FTZ R33, R48, R31, !PT ;  /* 0x0000001f30217209 */ /* 0x001fe20007810000 */
[----:B------:R-:W0:Y:S01]  /*35c0*/  MUFU.TANH R41, R41 ;  /* 0x0000002900297308 */ /* 0x000e220000002400 */
[----:B----4-:R-:W-:Y:S02]  /*35d0*/  FMNMX.FTZ R13, R11, R8, !PT ;  /* 0x000000080b0d7209 */ /* 0x010fe40007810000 */
[----:B------:R-:W-:-:S03]  /*35e0*/  FMNMX.FTZ R33, R50, R33, !PT ;  /* 0x0000002132217209 */ /* 0x000fc60007810000 */
[----:B------:R-:W4:Y:S01]  /*35f0*/  SHFL.BFLY PT, R8, R13, 0x1, 0x1f ;  /* 0x0c201f000d087f89 */ /* 0x000f2200000e0000 */
[----:B------:R-:W-:-:S04]  /*3600*/  FMNMX.FTZ R33, R52, R33, !PT ;  /* 0x0000002134217209 */ /* 0x000fc80007810000 */
[----:B------:R-:W-:-:S04]  /*3610*/  FMNMX.FTZ R33, R54, R33, !PT ;  /* 0x0000002136217209 */ /* 0x000fc80007810000 */
[----:B------:R-:W-:-:S04]  /*3620*/  FMNMX.FTZ R37, R56, R33, !PT ;  /* 0x0000002138257209 */ /* 0x000fc80007810000 */
[----:B------:R-:W-:-:S04]  /*3630*/  FMNMX.FTZ R37, R58, R37, !PT ;  /* 0x000000253a257209 */ /* 0x000fc80007810000 */
[----:B------:R-:W-:-:S04]  /*3640*/  FMNMX.FTZ R37, R68, R37, !PT ;  /* 0x0000002544257209 */ /* 0x000fc80007810000 */
[----:B------:R-:W-:Y:S02]  /*3650*/  FMNMX.FTZ R37, R70, R37, !PT ;  /* 0x0000002546257209 */ /* 0x000fe40007810000 */
[----:B----4-:R-:W-:-:S04]  /*3660*/  FMNMX.FTZ R8, R13, R8, !PT ;  /* 0x000000080d087209 */ /* 0x010fc80007810000 */
[C---:B------:R-:W-:Y:S01]  /*3670*/  FSETP.NEU.FTZ.AND P0, PT, R8.reuse, -INF , PT ;  /* 0xff8000000800780b */ /* 0x040fe20003f1d000 */
[----:B------:R-:W-:-:S05]  /*3680*/  FFMA.FTZ R35, R8, R9, -8 ;  /* 0xc100000008237423 */ /* 0x000fca0000010009 */
[----:B------:R-:W-:Y:S02]  /*3690*/  FSEL R35, R35, RZ, P0 ;  /* 0x000000ff23237208 */ /* 0x000fe40000000000 */
[----:B------:R-:W-:-:S03]  /*36a0*/  ISETP.NE.AND P0, PT, R109, RZ, PT ;  /* 0x000000ff6d00720c */ /* 0x000fc60003f05270 */
[-CC-:B------:R-:W-:Y:S01]  /*36b0*/  FFMA.FTZ R51, R102, R9.reuse, -R35.reuse ;  /* 0x0000000966337223 */ /* 0x180fe20000010823 */
[-CC-:B------:R-:W-:Y:S01]  /*36c0*/  FFMA.FTZ R102, R112, R9.reuse, -R35.reuse ;  /* 0x0000000970667223 */ /* 0x180fe20000010823 */
[----:B--2---:R-:W-:Y:S01]  /*36d0*/  FSEL R112, R39, -INF , P6 ;  /* 0xff80000027707808 */ /* 0x004fe20003000000 */
[-CC-:B------:R-:W-:Y:S01]  /*36e0*/  FFMA.FTZ R15, R136, R9.reuse, -R35.reuse ;  /* 0x00000009880f7223 */ /* 0x180fe20000010823 */
[----:B------:R2:W-:Y:S01]  /*36f0*/  MUFU.EX2 R31, R51 ;  /* 0x00000033001f7308 */ /* 0x0005e20000000800 */
[----:B---3--:R-:W-:Y:S01]  /*3700*/  FSEL R136, R43, -INF , P5 ;  /* 0xff8000002b887808 */ /* 0x008fe20002800000 */
[-CC-:B-1----:R-:W-:Y:S01]  /*3710*/  FFMA.FTZ R40, R138, R9.reuse, -R35.reuse ;  /* 0x000000098a287223 */ /* 0x182fe20000010823 */
[----:B-----5:R-:W-:Y:S01]  /*3720*/  FSEL R138, R45, -INF , P4 ;  /* 0xff8000002d8a7808 */ /* 0x020fe20002000000 */
[-CC-:B------:R-:W-:Y:S01]  /*3730*/  FFMA.FTZ R17, R140, R9.reuse, -R35.reuse ;  /* 0x000000098c117223 */ /* 0x180fe20000010823 */
[----:B------:R-:W-:Y:S01]  /*3740*/  FSEL R140, R47, -INF , P3 ;  /* 0xff8000002f8c7808 */ /* 0x000fe20001800000 */
[-CC-:B------:R-:W-:Y:S01]  /*3750*/  FFMA.FTZ R82, R142, R9.reuse, -R35.reuse ;  /* 0x000000098e527223 */ /* 0x180fe20000010823 */
[-CC-:B------:R-:W-:Y:S01]  /*3760*/  FFMA.FTZ R144, R144, R9.reuse, -R35.reuse ;  /* 0x0000000990907223 */ /* 0x180fe20000010823 */
[----:B------:R-:W-:Y:S01]  /*3770*/  FSEL R142, R49, -INF , P2 ;  /* 0xff800000318e7808 */ /* 0x000fe20001000000 */
[--C-:B------:R-:W-:Y:S01]  /*3780*/  FFMA.FTZ R11, R84, R9, -R35.reuse ;  /* 0x00000009540b7223 */ /* 0x100fe20000010823 */
[----:B--2---:R-:W-:Y:S01]  /*3790*/  FMNMX.FTZ R51, R72, R37, !PT ;  /* 0x0000002548337209 */ /* 0x004fe20007810000 */
[----:B------:R0:W-:Y:S01]  /*37a0*/  MUFU.EX2 R19, R144 ;  /* 0x0000009000137308 */ /* 0x0001e20000000800 */
[-CC-:B------:R-:W-:Y:S01]  /*37b0*/  FFMA.FTZ R32, R96, R9.reuse, -R35.reuse ;  /* 0x0000000960207223 */ /* 0x180fe20000010823 */
[--C-:B------:R-:W-:Y:S01]  /*37c0*/  FFMA.FTZ R13, R124, R9, -R35.reuse ;  /* 0x000000097c0d7223 */ /* 0x100fe20000010823 */
[----:B------:R-:W-:Y:S01]  /*37d0*/  FMNMX.FTZ R51, R74, R51, !PT ;  /* 0x000000334a337209 */ /* 0x000fe20007810000 */
[-CC-:B------:R-:W-:Y:S01]  /*37e0*/  FFMA.FTZ R36, R130, R9.reuse, -R35.reuse ;  /* 0x0000000982247223 */ /* 0x180fe20000010823 */
[-CC-:B------:R-:W-:Y:S01]  /*37f0*/  FFMA.FTZ R110, R110, R9.reuse, -R35.reuse ;  /* 0x000000096e6e7223 */ /* 0x180fe20000010823 */
[--C-:B------:R-:W-:Y:S01]  /*3800*/  FFMA.FTZ R104, R104, R9, -R35.reuse ;  /* 0x0000000968687223 */ /* 0x100fe20000010823 */
[----:B------:R-:W-:Y:S01]  /*3810*/  FMNMX.FTZ R51, R80, R51, !PT ;  /* 0x0000003350337209 */ /* 0x000fe20007810000 */
[----:B------:R-:W-:Y:S01]  /*3820*/  MUFU.EX2 R11, R11 ;  /* 0x0000000b000b7308 */ /* 0x000fe20000000800 */
[----:B0-----:R-:W-:Y:S01]  /*3830*/  FSEL R144, R41, -INF , P1 ;  /* 0xff80000029907808 */ /* 0x001fe20000800000 */
[--C-:B------:R-:W-:Y:S01]  /*3840*/  FFMA.FTZ R41, R10, R9, -R35.reuse ;  /* 0x000000090a297223 */ /* 0x100fe20000010823 */
[----:B------:R-:W-:Y:S01]  /*3850*/  FMNMX.FTZ R51, R112, R51, !PT ;  /* 0x0000003370337209 */ /* 0x000fe20007810000 */
[-CC-:B------:R-:W-:Y:S01]  /*3860*/  FFMA.FTZ R39, R94, R9.reuse, -R35.reuse ;  /* 0x000000095e277223 */ /* 0x180fe20000010823 */
[-CC-:B------:R-:W-:Y:S01]  /*3870*/  FFMA.FTZ R43, R92, R9.reuse, -R35.reuse ;  /* 0x000000095c2b7223 */ /* 0x180fe20000010823 */
[--C-:B------:R-:W-:Y:S01]  /*3880*/  FFMA.FTZ R94, R114, R9, -R35.reuse ;  /* 0x00000009725e7223 */ /* 0x100fe20000010823 */
[----:B------:R-:W-:Y:S01]  /*3890*/  FMNMX.FTZ R51, R136, R51, !PT ;  /* 0x0000003388337209 */ /* 0x000fe20007810000 */
[----:B------:R-:W0:Y:S01]  /*38a0*/  MUFU.EX2 R32, R32 ;  /* 0x0000002000207308 */ /* 0x000e220000000800 */
[-CC-:B------:R-:W-:Y:S01]  /*38b0*/  FFMA.FTZ R92, R98, R9.reuse, -R35.reuse ;  /* 0x00000009625c7223 */ /* 0x180fe20000010823 */
[--C-:B------:R-:W-:Y:S01]  /*38c0*/  FFMA.FTZ R45, R106, R9, -R35.reuse ;  /* 0x000000096a2d7223 */ /* 0x100fe20000010823 */
[----:B------:R-:W-:Y:S01]  /*38d0*/  FMNMX.FTZ R51, R138, R51, !PT ;  /* 0x000000338a337209 */ /* 0x000fe20007810000 */
[-CC-:B------:R-:W-:Y:S01]  /*38e0*/  FFMA.FTZ R84, R146, R9.reuse, -R35.reuse ;  /* 0x0000000992547223 */ /* 0x180fe20000010823 */
[-CC-:B------:R-:W-:Y:S01]  /*38f0*/  FFMA.FTZ R148, R148, R9.reuse, -R35.reuse ;  /* 0x0000000994947223 */ /* 0x180fe20000010823 */
[--C-:B------:R-:W-:Y:S01]  /*3900*/  FFMA.FTZ R86, R150, R9, -R35.reuse ;  /* 0x0000000996567223 */ /* 0x100fe20000010823 */
[----:B------:R-:W-:Y:S01]  /*3910*/  FMNMX.FTZ R51, R140, R51, !PT ;  /* 0x000000338c337209 */ /* 0x000fe20007810000 */
[----:B------:R-:W1:Y:S01]  /*3920*/  MUFU.EX2 R13, R13 ;  /* 0x0000000d000d7308 */ /* 0x000e620000000800 */
        /* <DEDUP_REMOVED lines=8> */
[-CC-:B------:R-:W-:Y:S01]  /*39b0*/  FFMA.FTZ R130, R162, R9.reuse, -R35.reuse ;  /* 0x00000009a2827223 */ /* 0x180fe20000010823 */
[-CC-:B------:R-:W-:Y:S01]  /*39c0*/  FFMA.FTZ R108, R108, R9.reuse, -R35.reuse ;  /* 0x000000096c6c7223 */ /* 0x180fe20000010823 */
[-CC-:B------:R-:W-:Y:S01]  /*39d0*/  FFMA.FTZ R100, R100, R9.reuse, -R35.reuse ;  /* 0x0000000964647223 */ /* 0x180fe20000010823 */
[----:B------:R-:W2:Y:S01]  /*39e0*/  SHFL.BFLY PT, R10, R51, 0x2, 0x1f ;  /* 0x0c401f00330a7f89 */ /* 0x000ea200000e0000 */
[-CC-:B------:R-:W-:Y:S01]  /*39f0*/  FFMA.FTZ R90, R90, R9.reuse, -R35.reuse ;  /* 0x000000095a5a7223 */ /* 0x180fe20000010823 */
[-CC-:B------:R-:W-:Y:S01]  /*3a00*/  FFMA.FTZ R88, R88, R9.reuse, -R35.reuse ;  /* 0x0000000958587223 */ /* 0x180fe20000010823 */
[-CC-:B------:R-:W-:Y:S01]  /*3a10*/  FFMA.FTZ R47, R116, R9.reuse, -R35.reuse ;  /* 0x00000009742f7223 */ /* 0x180fe20000010823 */
[----:B------:R3:W-:Y:S01]  /*3a20*/  MUFU.EX2 R33, R110 ;  /* 0x0000006e00217308 */ /* 0x0007e20000000800 */
[-CC-:B------:R-:W-:Y:S01]  /*3a30*/  FFMA.FTZ R98, R118, R9.reuse, -R35.reuse ;  /* 0x0000000976627223 */ /* 0x180fe20000010823 */
[-CC-:B------:R-:W-:Y:S01]  /*3a40*/  FFMA.FTZ R49, R120, R9.reuse, -R35.reuse ;  /* 0x0000000978317223 */ /* 0x180fe20000010823 */
[----:B------:R-:W-:-:S05]  /*3a50*/  FFMA.FTZ R106, R128, R9, -R35 ;  /* 0x00000009806a7223 */ /* 0x000fca0000010823 */
[----:B------:R4:W-:Y:S01]  /*3a60*/  MUFU.EX2 R37, R104 ;  /* 0x0000006800257308 */ /* 0x0009e20000000800 */
[----:B---3--:R-:W-:-:S07]  /*3a70*/  FFMA.FTZ R110, R132, R9, -R35 ;  /* 0x00000009846e7223 */ /* 0x008fce0000010823 */
[----:B------:R-:W-:Y:S01]  /*3a80*/  MUFU.EX2 R15, R15 ;  /* 0x0000000f000f7308 */ /* 0x000fe20000000800 */
[-CC-:B----4-:R-:W-:Y:S01]  /*3a90*/  FFMA.FTZ R104, R122, R9.reuse, -R35.reuse ;  /* 0x000000097a687223 */ /* 0x190fe20000010823 */
[----:B--2---:R-:W-:Y:S01]  /*3aa0*/  FMNMX.FTZ R53, R51, R10, !PT ;  /* 0x0000000a33357209 */ /* 0x004fe20007810000 */
[----:B------:R-:W-:-:S05]  /*3ab0*/  FFMA.FTZ R51, R126, R9, -R35 ;  /* 0x000000097e337223 */ /* 0x000fca0000010823 */
[----:B------:R-:W-:Y:S01]  /*3ac0*/  MUFU.EX2 R40, R40 ;  /* 0x0000002800287308 */ /* 0x000fe20000000800 */
[----:B------:R-:W2:Y:S07]  /*3ad0*/  SHFL.BFLY PT, R10, R53, 0x1, 0x1f ;  /* 0x0c201f00350a7f89 */ /* 0x000eae00000e0000 */
[----:B------:R-:W-:Y:S08]  /*3ae0*/  MUFU.EX2 R17, R17 ;  /* 0x0000001100117308 */ /* 0x000ff00000000800 */
[----:B------:R-:W-:Y:S08]  /*3af0*/  MUFU.EX2 R82, R82 ;  /* 0x0000005200527308 */ /* 0x000ff00000000800 */
[----:B------:R-:W-:Y:S01]  /*3b00*/  MUFU.EX2 R84, R84 ;  /* 0x0000005400547308 */ /* 0x000fe20000000800 */
[----:B--2---:R-:W-:Y:S01]  /*3b10*/  FMNMX.FTZ R10, R53, R10, !PT ;  /* 0x0000000a350a7209 */ /* 0x004fe20007810000 */
[----:B------:R-:W-:-:S03]  /*3b20*/  FFMA.FTZ R53, R134, R9, -R35 ;  /* 0x0000000986357223 */ /* 0x000fc60000010823 */
[C---:B------:R-:W-:Y:S01]  /*3b30*/  FSETP.NEU.FTZ.AND P1, PT, R10.reuse, -INF , PT ;  /* 0xff8000000a00780b */ /* 0x040fe20003f3d000 */
[----:B------:R-:W-:Y:S02]  /*3b40*/  FFMA.FTZ R55, R10, R9, -8 ;  /* 0xc10000000a377423 */ /* 0x000fe40000010009 */
[----:B------:R-:W-:Y:S03]  /*3b50*/  MUFU.EX2 R21, R148 ;  /* 0x0000009400157308 */ /* 0x000fe60000000800 */
[----:B------:R-:W-:Y:S02]  /*3b60*/  FSEL R61, R55, RZ, P1 ;  /* 0x000000ff373d7208 */ /* 0x000fe40000800000 */
[----:B------:R-:W-:-:S03]  /*3b70*/  PLOP3.LUT P1, PT, PT, PT, UP0, 0x80, 0x0 ;  /* 0x000000000000781c */ /* 0x000fc60003f2f008 */
[-CC-:B------:R-:W-:Y:S01]  /*3b80*/  FFMA.FTZ R6, R6, R9.reuse, -R61.reuse ;  /* 0x0000000906067223 */ /* 0x180fe2000001083d */
[-CC-:B------:R-:W-:Y:S01]  /*3b90*/  FFMA.FTZ R7, R7, R9.reuse, -R61.reuse ;  /* 0x0000000907077223 */ /* 0x180fe2000001083d */
[-CC-:B------:R-:W-:Y:S01]  /*3ba0*/  FFMA.FTZ R14, R14, R9.reuse, -R61.reuse ;  /* 0x000000090e0e7223 */ /* 0x180fe2000001083d */
[-CC-:B------:R-:W-:Y:S01]  /*3bb0*/  FFMA.FTZ R16, R16, R9.reuse, -R61.reuse ;  /* 0x0000000910107223 */ /* 0x180fe2000001083d */
[-CC-:B------:R-:W-:Y:S01]  /*3bc0*/  FFMA.FTZ R12, R12, R9.reuse, -R61.reuse ;  /* 0x000000090c0c7223 */ /* 0x180fe2000001083d */
[-CC-:B------:R-:W-:Y:S01]  /*3bd0*/  FFMA.FTZ R35, R24, R9.reuse, -R61.reuse ;  /* 0x0000000918237223 */ /* 0x180fe2000001083d */
[----:B------:R-:W-:Y:S01]  /*3be0*/  MUFU.EX2 R6, R6 ;  /* 0x0000000600067308 */ /* 0x000fe20000000800 */
[-CC-:B------:R-:W-:Y:S01]  /*3bf0*/  FFMA.FTZ R26, R26, R9.reuse, -R61.reuse ;  /* 0x000000091a1a7223 */ /* 0x180fe2000001083d */
[-CC-:B------:R-:W-:Y:S01]  /*3c00*/  FFMA.FTZ R22, R22, R9.reuse, -R61.reuse ;  /* 0x0000000916167223 */ /* 0x180fe2000001083d */
[-CC-:B------:R-:W-:Y:S01]  /*3c10*/  FFMA.FTZ R18, R18, R9.reuse, -R61.reuse ;  /* 0x0000000912127223 */ /* 0x180fe2000001083d */
[-CC-:B------:R-:W-:Y:S01]  /*3c20*/  FFMA.FTZ R55, R28, R9.reuse, -R61.reuse ;  /* 0x000000091c377223 */ /* 0x180fe2000001083d */
[-CC-:B------:R-:W-:Y:S01]  /*3c30*/  FFMA.FTZ R30, R30, R9.reuse, -R61.reuse ;  /* 0x000000091e1e7223 */ /* 0x180fe2000001083d */
[-CC-:B------:R-:W-:Y:S01]  /*3c40*/  FFMA.FTZ R57, R34, R9.reuse, -R61.reuse ;  /* 0x0000000922397223 */ /* 0x180fe2000001083d */
[-CC-:B------:R-:W-:Y:S01]  /*3c50*/  FFMA.FTZ R78, R78, R9.reuse, -R61.reuse ;  /* 0x000000094e4e7223 */ /* 0x180fe2000001083d */
[----:B------:R-:W2:Y:S01]  /*3c60*/  MUFU.EX2 R7, R7 ;  /* 0x0000000700077308 */ /* 0x000ea20000000800 */
[-CC-:B------:R-:W-:Y:S01]  /*3c70*/  FFMA.FTZ R38, R38, R9.reuse, -R61.reuse ;  /* 0x0000000926267223 */ /* 0x180fe2000001083d */
[-CC-:B------:R-:W-:Y:S01]  /*3c80*/  FFMA.FTZ R59, R60, R9.reuse, -R61.reuse ;  /* 0x000000093c3b7223 */ /* 0x180fe2000001083d */
[-CC-:B------:R-:W-:Y:S01]  /*3c90*/  FFMA.FTZ R62, R62, R9.reuse, -R61.reuse ;  /* 0x000000093e3e7223 */ /* 0x180fe2000001083d */
[-CC-:B------:R-:W-:Y:S01]  /*3ca0*/  FFMA.FTZ R44, R44, R9.reuse, -R61.reuse ;  /* 0x000000092c2c7223 */ /* 0x180fe2000001083d */
[-CC-:B------:R-:W-:Y:S01]  /*3cb0*/  FFMA.FTZ R64, R64, R9.reuse, -R61.reuse ;  /* 0x0000000940407223 */ /* 0x180fe2000001083d */
[-CC-:B------:R-:W-:Y:S01]  /*3cc0*/  FFMA.FTZ R66, R66, R9.reuse, -R61.reuse ;  /* 0x0000000942427223 */ /* 0x180fe2000001083d */
[-CC-:B------:R-:W-:Y:S01]  /*3cd0*/  FFMA.FTZ R48, R48, R9.reuse, -R61.reuse ;  /* 0x0000000930307223 */ /* 0x180fe2000001083d */
[----:B------:R3:W4:Y:S01]  /*3ce0*/  MUFU.EX2 R63, R14 ;  /* 0x0000000e003f7308 */ /* 0x0007220000000800 */
        /* <DEDUP_REMOVED lines=8> */
[-CC-:B---3--:R-:W-:Y:S01]  /*3d70*/  FFMA.FTZ R14, R20, R9.reuse, -R61.reuse ;  /* 0x00000009140e7223 */ /* 0x188fe2000001083d */
[-CC-:B------:R-:W-:Y:S01]  /*3d80*/  FFMA.FTZ R20, R46, R9.reuse, -R61.reuse ;  /* 0x000000092e147223 */ /* 0x180fe2000001083d */
[-CC-:B------:R-:W-:Y:S01]  /*3d90*/  FFMA.FTZ R72, R72, R9.reuse, -R61.reuse ;  /* 0x0000000948487223 */ /* 0x180fe2000001083d */
[-CC-:B------:R-:W-:Y:S01]  /*3da0*/  FFMA.FTZ R74, R74, R9.reuse, -R61.reuse ;  /* 0x000000094a4a7223 */ /* 0x180fe2000001083d */
[-CC-:B------:R-:W-:Y:S01]  /*3db0*/  FFMA.FTZ R80, R80, R9.reuse, -R61.reuse ;  /* 0x0000000950507223 */ /* 0x180fe2000001083d */
[-CC-:B------:R-:W-:Y:S01]  /*3dc0*/  FFMA.FTZ R112, R112, R9.reuse, -R61.reuse ;  /* 0x0000000970707223 */ /* 0x180fe2000001083d */
[-CC-:B------:R-:W-:Y:S01]  /*3dd0*/  FFMA.FTZ R136, R136, R9.reuse, -R61.reuse ;  /* 0x0000000988887223 */ /* 0x180fe2000001083d */
[----:B------:R-:W3:Y:S01]  /*3de0*/  MUFU.EX2 R12, R12 ;  /* 0x0000000c000c7308 */ /* 0x000ee20000000800 */
[-CC-:B-----5:R-:W-:Y:S01]  /*3df0*/  FFMA.FTZ R16, R76, R9.reuse, -R61.reuse ;  /* 0x000000094c107223 */ /* 0x1a0fe2000001083d */
[-CC-:B------:R-:W-:Y:S01]  /*3e00*/  FFMA.FTZ R138, R138, R9.reuse, -R61.reuse ;  /* 0x000000098a8a7223 */ /* 0x180fe2000001083d */
[-CC-:B------:R-:W-:Y:S01]  /*3e10*/  FFMA.FTZ R140, R140, R9.reuse, -R61.reuse ;  /* 0x000000098c8c7223 */ /* 0x180fe2000001083d */
[----:B------:R-:W-:Y:S01]  /*3e20*/  FFMA.FTZ R142, R142, R9, -R61 ;  /* 0x000000098e8e7223 */ /* 0x000fe2000001083d */
[--C-:B------:R-:W-:Y:S01]  /*3e30*/  IMAD.MOV.U32 R28, RZ, RZ, R25.reuse ;  /* 0x000000ffff1c7224 */ /* 0x100fe200078e0019 */
[----:B------:R-:W-:Y:S01]  /*3e40*/  MOV R60, R25 ;  /* 0x00000019003c7202 */ /* 0x000fe20000000f00 */
[--C-:B------:R-:W-:Y:S01]  /*3e50*/  IMAD.MOV.U32 R34, RZ, RZ, R25.reuse ;  /* 0x000000ffff227224 */ /* 0x100fe200078e0019 */
[----:B------:R0:W-:Y:S01]  /*3e60*/  MUFU.EX2 R65, R26 ;  /* 0x0000001a00417308 */ /* 0x0001e20000000800 */
[----:B------:R-:W-:-:S02]  /*3e70*/  IMAD.MOV.U32 R46, RZ, RZ, R25 ;  /* 0x000000ffff2e7224 */ /* 0x000fc400078e0019 */
[----:B------:R-:W-:-:S05]  /*3e80*/  IMAD.MOV.U32 R76, RZ, RZ, R25 ;  /* 0x000000ffff4c7224 */ /* 0x000fca00078e0019 */
[----:B------:R-:W5:Y:S01]  /*3e90*/  MUFU.EX2 R35, R35 ;  /* 0x0000002300237308 */ /* 0x000f620000000800 */
[----:B0-----:R-:W-:-:S04]  /*3ea0*/  FADD.FTZ R26, R11, R32 ;  /* 0x000000200b1a7221 */ /* 0x001fc80000010000 */
[----:B-1----:R-:W-:-:S03]  /*3eb0*/  FADD.FTZ R79, R13, R26 ;  /* 0x0000001a0d4f7221 */ /* 0x002fc60000010000 */
[----:B------:R2:W-:Y:S08]  /*3ec0*/  MUFU.EX2 R67, R22 ;  /* 0x0000001600437308 */ /* 0x0005f00000000800 */
[----:B------:R0:W1:Y:S01]  /*3ed0*/  MUFU.EX2 R24, R18 ;  /* 0x0000001200187308 */ /* 0x0000620000000800 */
[----:B--2---:R-:W-:-:S04]  /*3ee0*/  FADD.FTZ R22, R6, R7 ;  /* 0x0000000706167221 */ /* 0x004fc80000010000 */
[----:B----4-:R-:W-:Y:S01]  /*3ef0*/  FADD.FTZ R77, R63, R22 ;  /* 0x000000163f4d7221 */ /* 0x010fe20000010000 */
[C---:B------:R-:W-:Y:S01]  /*3f00*/  FADD.FTZ R22, R36.reuse, R79 ;  /* 0x0000004f24167221 */ /* 0x040fe20000010000 */
[----:B------:R-:W-:Y:S01]  /*3f10*/  F2FP.SATFINITE.E4M3.F32.PACK_AB_MERGE_C R36, R36, R13, RZ ;  /* 0x0000000d2424723e */ /* 0x000fe200048070ff */
[----:B------:R-:W2:Y:S01]  /*3f20*/  MUFU.EX2 R14, R14 ;  /* 0x0000000e000e7308 */ /* 0x000ea20000000800 */
[----:B------:R-:W-:Y:S01]  /*3f30*/  FADD.FTZ R77, R114, R77 ;  /* 0x0000004d724d7221 */ /* 0x000fe20000010000 */
[----:B------:R-:W-:Y:S01]  /*3f40*/  FADD.FTZ R79, R15, R22 ;  /* 0x000000160f4f7221 */ /* 0x000fe20000010000 */
[----:B0-----:R-:W-:Y:S01]  /*3f50*/  FFMA.FTZ R18, R42, R9, -R61 ;  /* 0x000000092a127223 */ /* 0x001fe2000001083d */
[----:B------:R-:W-:Y:S01]  /*3f60*/  F2FP.SATFINITE.E4M3.F32.PACK_AB_MERGE_C R185, R32, R11, R36 ;  /* 0x0000000b20b9723e */ /* 0x000fe20004807024 */
[----:B---3--:R-:W-:Y:S01]  /*3f70*/  FADD.FTZ R22, R12, R77 ;  /* 0x0000004d0c167221 */ /* 0x008fe20000010000 */
[----:B------:R-:W-:Y:S01]  /*3f80*/  FADD.FTZ R26, R40, R79 ;  /* 0x0000004f281a7221 */ /* 0x000fe20000010000 */
[----:B------:R-:W-:Y:S01]  /*3f90*/  F2FP.SATFINITE.E4M3.F32.PACK_AB_MERGE_C R63, R114, R63, RZ ;  /* 0x0000003f723f723e */ /* 0x000fe200048070ff */
[----:B------:R-:W0:Y:S01]  /*3fa0*/  MUFU.EX2 R55, R55 ;  /* 0x0000003700377308 */ /* 0x000e220000000800 */
[----:B-----5:R-:W-:Y:S01]  /*3fb0*/  FADD.FTZ R79, R35, R22 ;  /* 0x00000016234f7221 */ /* 0x020fe20000010000 */
[----:B------:R-:W-:Y:S01]  /*3fc0*/  FADD.FTZ R81, R17, R26 ;  /* 0x0000001a11517221 */ /* 0x000fe20000010000 */
[----:B------:R-:W-:Y:S01]  /*3fd0*/  F2FP.SATFINITE.E4M3.F32.PACK_AB_MERGE_C R184, R7, R6, R63 ;  /* 0x0000000607b8723e */ /* 0x000fe2000480703f */
[----:B------:R-:W-:Y:S01]  /*3fe0*/  FFMA.FTZ R61, R144, R9, -R61 ;  /* 0x00000009903d7223 */ /* 0x000fe2000001083d */
[----:B-1----:R-:W-:Y:S01]  /*3ff0*/  FADD.FTZ R22, R24, R79 ;  /* 0x0000004f18167221 */ /* 0x002fe20000010000 */
[C---:B------:R-:W-:Y:S01]  /*4000*/  FADD.FTZ R26, R82.reuse, R81 ;  /* 0x00000051521a7221 */ /* 0x040fe20000010000 */
[----:B------:R-:W-:Y:S01]  /*4010*/  F2FP.SATFINITE.E4M3.F32.PACK_AB_MERGE_C R82, R82, R17, RZ ;  /* 0x000000115252723e */ /* 0x000fe200048070ff */
[----:B------:R-:W1:Y:S01]  /*4020*/  MUFU.EX2 R30, R30 ;  /* 0x0000001e001e7308 */ /* 0x000e620000000800 */
[----:B------:R-:W-:Y:S01]  /*4030*/  FADD.FTZ R79, R65, R22 ;  /* 0x00000016414f7221 */ /* 0x000fe20000010000 */
[----:B------:R-:W-:Y:S01]  /*4040*/  FADD.FTZ R81, R19, R26 ;  /* 0x0000001a13517221 */ /* 0x000fe20000010000 */
[----:B------:R-:W-:Y:S01]  /*4050*/  F2FP.SATFINITE.E4M3.F32.PACK_AB_MERGE_C R65, R65, R24, RZ ;  /* 0x000000184141723e */ /* 0x000fe200048070ff */
[----:B------:R-:W-:-:S02]  /*4060*/  IMAD.MOV.U32 R32, RZ, RZ, R25 ;  /* 0x000000ffff207224 */ /* 0x000fc400078e0019 */
[----:B--2---:R-:W-:Y:S01]  /*4070*/  FADD.FTZ R22, R14, R79 ;  /* 0x0000004f0e167221 */ /* 0x004fe20000010000 */
[----:B------:R-:W-:Y:S01]  /*4080*/  FADD.FTZ R26, R84, R81 ;  /* 0x00000051541a7221 */ /* 0x000fe20000010000 */
[----:B------:R-:W-:Y:S01]  /*4090*/  F2FP.SATFINITE.E4M3.F32.PACK_AB_MERGE_C R187, R40, R15, R82 ;  /* 0x0000000f28bb723e */ /* 0x000fe20004807052 */
[----:B------:R-:W2:Y:S01]  /*40a0*/  MUFU.EX2 R86, R86 ;  /* 0x0000005600567308 */ /* 0x000ea20000000800 */
[----:B0-----:R-:W-:Y:S01]  /*40b0*/  FADD.FTZ R81, R55, R22 ;  /* 0x0000001637517221 */ /* 0x001fe20000010000 */
[----:B------:R-:W-:Y:S01]  /*40c0*/  FADD.FTZ R83, R21, R26 ;  /* 0x0000001a15537221 */ /* 0x000fe20000010000 */
[----:B------:R-:W-:Y:S01]  /*40d0*/  F2FP.SATFINITE.E4M3.F32.PACK_AB_MERGE_C R186, R35, R12, R65 ;  /* 0x0000000c23ba723e */ /* 0x000fe20004807041 */
[--C-:B------:R-:W-:Y:S01]  /*40e0*/  IMAD.MOV.U32 R35, RZ, RZ, R25.reuse ;  /* 0x000000ffff237224 */ /* 0x100fe200078e0019 */
[----:B------:R-:W-:Y:S01]  /*40f0*/  MOV R40, R25 ;  /* 0x0000001900287202 */ /* 0x000fe20000000f00 */
[----:B------:R-:W-:Y:S02]  /*4100*/  IMAD.MOV.U32 R36, RZ, RZ, R25 ;  /* 0x000000ffff247224 */ /* 0x000fe400078e0019 */
[----:B------:R-:W0:Y:S01]  /*4110*/  MUFU.EX2 R23, R152 ;  /* 0x0000009800177308 */ /* 0x000e220000000800 */
[----:B-1----:R-:W-:Y:S01]  /*4120*/  FADD.FTZ R22, R30, R81 ;  /* 0x000000511e167221 */ /* 0x002fe20000010000 */
[----:B------:R-:W-:Y:S01]  /*4130*/  F2FP.SATFINITE.E4M3.F32.PACK_AB_MERGE_C R30, R67, R30, RZ ;  /* 0x0000001e431e723e */ /* 0x000fe200048070ff */
[----:B------:R-:W-:-:S02]  /*4140*/  IMAD.MOV.U32 R42, RZ, RZ, R25 ;  /* 0x000000ffff2a7224 */ /* 0x000fc400078e0019 */
[----:B------:R-:W-:Y:S01]  /*4150*/  FADD.FTZ R81, R67, R22 ;  /* 0x0000001643517221 */ /* 0x000fe20000010000 */
[----:B------:R-:W-:Y:S01]  /*4160*/  F2FP.SATFINITE.E4M3.F32.PACK_AB_MERGE_C R180, R55, R14, R30 ;  /* 0x0000000e37b4723e */ /* 0x000fe2000480701e */
[----:B------:R-:W-:Y:S01]  /*4170*/  IMAD.MOV.U32 R55, RZ, RZ, R25 ;  /* 0x000000ffff377224 */ /* 0x000fe200078e0019 */
[----:B------:R-:W1:Y:S01]  /*4180*/  MUFU.EX2 R16, R16 ;  /* 0x0000001000107308 */ /* 0x000e620000000800 */
[C---:B--2---:R-:W-:Y:S01]  /*4190*/  FADD.FTZ R26, R86.reuse, R83 ;  /* 0x00000053561a7221 */ /* 0x044fe20000010000 */
[----:B------:R-:W-:Y:S01]  /*41a0*/  F2FP.SATFINITE.E4M3.F32.PACK_AB_MERGE_C R86, R86, R21, RZ ;  /* 0x000000155656723e */ /* 0x000fe200048070ff */
[--C-:B------:R-:W-:Y:S01]  /*41b0*/  IMAD.MOV.U32 R63, RZ, RZ, R25.reuse ;  /* 0x000000ffff3f7224 */ /* 0x100fe200078e0019 */
[----:B------:R-:W-:Y:S01]  /*41c0*/  MOV R30, R25 ;  /* 0x00000019001e7202 */ /* 0x000fe20000000f00 */
[--C-:B------:R-:W-:Y:S01]  /*41d0*/  IMAD.MOV.U32 R65, RZ, RZ, R25.reuse ;  /* 0x000000ffff417224 */ /* 0x100fe200078e0019 */
[----:B------:R-:W-:Y:S01]  /*41e0*/  F2FP.SATFINITE.E4M3.F32.PACK_AB_MERGE_C R181, R84, R19, R86 ;  /* 0x0000001354b5723e */ /* 0x000fe20004807056 */
[--C-:B------:R-:W-:Y:S01]  /*41f0*/  IMAD.MOV.U32 R82, RZ, RZ, R25.reuse ;  /* 0x000000ffff527224 */ /* 0x100fe200078e0019 */
[----:B------:R-:W2:Y:S01]  /*4200*/  MUFU.EX2 R96, R96 ;  /* 0x0000006000607308 */ /* 0x000ea20000000800 */
[----:B0-----:R-:W-:Y:S01]  /*4210*/  FADD.FTZ R83, R23, R26 ;  /* 0x0000001a17537221 */ /* 0x001fe20000010000 */
[----:B------:R-:W-:Y:S01]  /*4220*/  MOV R67, R25 ;  /* 0x0000001900437202 */ /* 0x000fe20000000f00 */
[----:B------:R-:W-:-:S02]  /*4230*/  IMAD.MOV.U32 R84, RZ, RZ, R25 ;  /* 0x000000ffff547224 */ /* 0x000fc400078e0019 */
[----:B------:R-:W-:-:S03]  /*4240*/  IMAD.MOV.U32 R86, RZ, RZ, R25 ;  /* 0x000000ffff567224 */ /* 0x000fc600078e0019 */
[----:B------:R-:W0:Y:S01]  /*4250*/  MUFU.EX2 R57, R57 ;  /* 0x0000003900397308 */ /* 0x000e220000000800 */
[----:B-1----:R-:W-:-:S07]  /*4260*/  FADD.FTZ R22, R16, R81 ;  /* 0x0000005110167221 */ /* 0x002fce0000010000 */
[----:B------:R-:W1:Y:S01]  /*4270*/  MUFU.EX2 R27, R156 ;  /* 0x0000009c001b7308 */ /* 0x000e620000000800 */
[----:B--2---:R-:W-:-:S07]  /*4280*/  FADD.FTZ R26, R96, R83 ;  /* 0x00000053601a7221 */ /* 0x004fce0000010000 */
[----:B------:R-:W2:Y:S01]  /*4290*/  MUFU.EX2 R78, R78 ;  /* 0x0000004e004e7308 */ /* 0x000ea20000000800 */
[----:B0-----:R-:W-:-:S07]  /*42a0*/  FADD.FTZ R83, R57, R22 ;  /* 0x0000001639537221 */ /* 0x001fce0000010000 */
[----:B------:R-:W0:Y:S01]  /*42b0*/  MUFU.EX2 R124, R124 ;  /* 0x0000007c007c7308 */ /* 0x000e220000000800 */
[----:B-1----:R-:W-:-:S07]  /*42c0*/  FADD.FTZ R85, R27, R26 ;  /* 0x0000001a1b557221 */ /* 0x002fce0000010000 */
[----:B------:R1:W3:Y:S01]  /*42d0*/  MUFU.EX2 R69, R38 ;  /* 0x0000002600457308 */ /* 0x0002e20000000800 */
[----:B--2---:R-:W-:-:S07]  /*42e0*/  FADD.FTZ R22, R78, R83 ;  /* 0x000000534e167221 */ /* 0x004fce0000010000 */
[----:B------:R-:W2:Y:S01]  /*42f0*/  MUFU.EX2 R29, R160 ;  /* 0x000000a0001d7308 */ /* 0x000ea20000000800 */
[C---:B0-----:R-:W-:Y:S01]  /*4300*/  FADD.FTZ R26, R124.reuse, R85 ;  /* 0x000000557c1a7221 */ /* 0x041fe20000010000 */
[----:B------:R-:W-:Y:S01]  /*4310*/  F2FP.SATFINITE.E4M3.F32.PACK_AB_MERGE_C R124, R124, R27, RZ ;  /* 0x0000001b7c7c723e */ /* 0x000fe200048070ff */
[--C-:B-1----:R-:W-:Y:S02]  /*4320*/  IMAD.MOV.U32 R38, RZ, RZ, R25.reuse ;  /* 0x000000ffff267224 */ /* 0x102fe400078e0019 */
[--C-:B------:R-:W-:Y:S01]  /*4330*/  IMAD.MOV.U32 R85, RZ, RZ, R25.reuse ;  /* 0x000000ffff557224 */ /* 0x100fe200078e0019 */
[----:B------:R-:W-:Y:S02]  /*4340*/  F2FP.SATFINITE.E4M3.F32.PACK_AB_MERGE_C R183, R96, R23, R124 ;  /* 0x0000001760b7723e */ /* 0x000fe4000480707c */
[----:B------:R-:W0:Y:S01]  /*4350*/  MUFU.EX2 R18, R18 ;  /* 0x0000001200127308 */ /* 0x000e220000000800 */
[C---:B---3--:R-:W-:Y:S01]  /*4360*/  FADD.FTZ R13, R69.reuse, R22 ;  /* 0x00000016450d7221 */ /* 0x048fe20000010000 */
[----:B------:R-:W-:Y:S01]  /*4370*/  F2FP.SATFINITE.E4M3.F32.PACK_AB_MERGE_C R69, R69, R78, RZ ;  /* 0x0000004e4545723e */ /* 0x000fe200048070ff */
[----:B------:R-:W-:-:S03]  /*4380*/  IMAD.MOV.U32 R78, RZ, RZ, R25 ;  /* 0x000000ffff4e7224 */ /* 0x000fc600078e0019 */
[----:B------:R-:W-:Y:S01]  /*4390*/  F2FP.SATFINITE.E4M3.F32.PACK_AB_MERGE_C R182, R57, R16, R69 ;  /* 0x0000001039b6723e */ /* 0x000fe20004807045 */
[----:B------:R-:W-:Y:S01]  /*43a0*/  IMAD.MOV.U32 R69, RZ, RZ, R25 ;  /* 0x000000ffff457224 */ /* 0x000fe200078e0019 */
[----:B------:R-:W1:Y:S01]  /*43b0*/  MUFU.EX2 R130, R130 ;  /* 0x0000008200827308 */ /* 0x000e620000000800 */
[----:B--2---:R-:W-:Y:S01]  /*43c0*/  FADD.FTZ R83, R29, R26 ;  /* 0x0000001a1d537221 */ /* 0x004fe20000010000 */
[----:B------:R-:W-:-:S06]  /*43d0*/  MOV R57, R25 ;  /* 0x0000001900397202 */ /* 0x000fcc0000000f00 */
[----:B------:R-:W2:Y:S01]  /*43e0*/  MUFU.EX2 R59, R59 ;  /* 0x0000003b003b7308 */ /* 0x000ea20000000800 */
[----:B0-----:R-:W-:-:S07]  /*43f0*/  FADD.FTZ R22, R18, R13 ;  /* 0x0000000d12167221 */ /* 0x001fce0000010000 */
[----:B------:R-:W0:Y:S01]  /*4400*/  MUFU.EX2 R62, R62 ;  /* 0x0000003e003e7308 */ /* 0x000e220000000800 */
[----:B-1----:R-:W-:Y:S01]  /*4410*/  FADD.FTZ R26, R130, R83 ;  /* 0x00000053821a7221 */ /* 0x002fe20000010000 */
[----:B------:R-:W-:-:S03]  /*4420*/  IMAD.MOV.U32 R83, RZ, RZ, R25 ;  /* 0x000000ffff537224 */ /* 0x000fc600078e0019 */
[----:B------:R-:W-:Y:S01]  /*4430*/  FADD.FTZ R21, R31, R26 ;  /* 0x0000001a1f157221 */ /* 0x000fe20000010000 */
[----:B------:R-:W-:Y:S02]  /*4440*/  IMAD.MOV.U32 R26, RZ, RZ, R25 ;  /* 0x000000ffff1a7224 */ /* 0x000fe400078e0019 */
[----:B------:R-:W1:Y:S01]  /*4450*/  MUFU.EX2 R102, R102 ;  /* 0x0000006600667308 */ /* 0x000e620000000800 */
[----:B--2---:R-:W-:-:S07]  /*4460*/  FADD.FTZ R17, R59, R22 ;  /* 0x000000163b117221 */ /* 0x004fce0000010000 */
[----:B------:R2:W3:Y:S01]  /*4470*/  MUFU.EX2 R71, R44 ;  /* 0x0000002c00477308 */ /* 0x0004e20000000800 */
[----:B0-----:R-:W-:-:S07]  /*4480*/  FADD.FTZ R22, R62, R17 ;  /* 0x000000113e167221 */ /* 0x001fce0000010000 */
[----:B------:R-:W0:Y:S01]  /*4490*/  MUFU.EX2 R20, R20 ;  /* 0x0000001400147308 */ /* 0x000e220000000800 */
[C---:B-1----:R-:W-:Y:S01]  /*44a0*/  F2FP.SATFINITE.E4M3.F32.PACK_AB_MERGE_C R31, R102.reuse, R31, RZ ;  /* 0x0000001f661f723e */ /* 0x042fe200048070ff */
[----:B------:R-:W-:Y:S01]  /*44b0*/  FADD.FTZ R102, R102, R21 ;  /* 0x0000001566667221 */ /* 0x000fe20000010000 */
[----:B--2---:R-:W-:Y:S02]  /*44c0*/  IMAD.MOV.U32 R44, RZ, RZ, R25 ;  /* 0x000000ffff2c7224 */ /* 0x004fe400078e0019 */
[----:B------:R-:W-:Y:S01]  /*44d0*/  F2FP.SATFINITE.E4M3.F32.PACK_AB_MERGE_C R177, R130, R29, R31 ;  /* 0x0000001d82b1723e */ /* 0x000fe2000480701f */
[----:B------:R-:W-:Y:S01]  /*44e0*/  FADD.FTZ R21, R33, R102 ;  /* 0x0000006621157221 */ /* 0x000fe20000010000 */
[--C-:B------:R-:W-:Y:S01]  /*44f0*/  IMAD.MOV.U32 R29, RZ, RZ, R25.reuse ;  /* 0x000000ffff1d7224 */ /* 0x100fe200078e0019 */
[----:B------:R-:W1:Y:S01]  /*4500*/  MUFU.EX2 R108, R108 ;  /* 0x0000006c006c7308 */ /* 0x000e620000000800 */
[C---:B---3--:R-:W-:Y:S01]  /*4510*/  FADD.FTZ R17, R71.reuse, R22 ;  /* 0x0000001647117221 */ /* 0x048fe20000010000 */
[----:B------:R-:W-:Y:S01]  /*4520*/  F2FP.SATFINITE.E4M3.F32.PACK_AB_MERGE_C R62, R71, R62, RZ ;  /* 0x0000003e473e723e */ /* 0x000fe200048070ff */
[----:B------:R-:W-:-:S02]  /*4530*/  IMAD.MOV.U32 R31, RZ, RZ, R25 ;  /* 0x000000ffff1f7224 */ /* 0x000fc400078e0019 */
[--C-:B------:R-:W-:Y:S01]  /*4540*/  IMAD.MOV.U32 R71, RZ, RZ, R25.reuse ;  /* 0x000000ffff477224 */ /* 0x100fe200078e0019 */
[----:B------:R-:W-:Y:S01]  /*4550*/  F2FP.SATFINITE.E4M3.F32.PACK_AB_MERGE_C R176, R59, R18, R62 ;  /* 0x000000123bb0723e */ /* 0x000fe2000480703e */
[----:B------:R-:W-:Y:S01]  /*4560*/  IMAD.MOV.U32 R59, RZ, RZ, R25 ;  /* 0x000000ffff3b7224 */ /* 0x000fe200078e0019 */
[----:B------:R2:W3:Y:S01]  /*4570*/  MUFU.EX2 R73, R64 ;  /* 0x0000004000497308 */ /* 0x0004e20000000800 */
[----:B0-----:R-:W-:Y:S01]  /*4580*/  FADD.FTZ R22, R20, R17 ;  /* 0x0000001114167221 */ /* 0x001fe20000010000 */
[----:B------:R-:W-:-:S06]  /*4590*/  IMAD.MOV.U32 R62, RZ, RZ, R25 ;  /* 0x000000ffff3e7224 */ /* 0x000fcc00078e0019 */
[----:B------:R-:W0:Y:S01]  /*45a0*/  MUFU.EX2 R66, R66 ;  /* 0x0000004200427308 */ /* 0x000e220000000800 */
[----:B-1----:R-:W-:Y:S01]  /*45b0*/  FADD.FTZ R24, R108, R21 ;  /* 0x000000156c187221 */ /* 0x002fe20000010000 */
[----:B--2---:R-:W-:-:S03]  /*45c0*/  IMAD.MOV.U32 R64, RZ, RZ, R25 ;  /* 0x000000ffff407224 */ /* 0x004fc600078e0019 */
[----:B------:R-:W-:-:S03]  /*45d0*/  FADD.FTZ R27, R37, R24 ;  /* 0x00000018251b7221 */ /* 0x000fc60000010000 */
[----:B------:R-:W1:Y:S01]  /*45e0*/  MUFU.EX2 R100, R100 ;  /* 0x0000006400647308 */ /* 0x000e620000000800 */
[----:B---3--:R-:W-:-:S07]  /*45f0*/  FADD.FTZ R21, R73, R22 ;  /* 0x0000001649157221 */ /* 0x008fce0000010000 */
[----:B------:R2:W3:Y:S01]  /*4600*/  MUFU.EX2 R75, R48 ;  /* 0x00000030004b7308 */ /* 0x0004e20000000800 */
[----:B0-----:R-:W-:-:S07]  /*4610*/  FADD.FTZ R22, R66, R21 ;  /* 0x0000001542167221 */ /* 0x001fce0000010000 */
[----:B------:R-:W0:Y:S01]  /*4620*/  MUFU.EX2 R39, R39 ;  /* 0x0000002700277308 */ /* 0x000e220000000800 */
[C---:B-1----:R-:W-:Y:S01]  /*4630*/  F2FP.SATFINITE.E4M3.F32.PACK_AB_MERGE_C R37, R100.reuse, R37, RZ ;  /* 0x000000256425723e */ /* 0x042fe200048070ff */
[----:B------:R-:W-:Y:S01]  /*4640*/  FADD.FTZ R100, R100, R27 ;  /* 0x0000001b64647221 */ /* 0x000fe20000010000 */
[----:B------:R-:W-:Y:S01]  /*4650*/  MOV R27, R25 ;  /* 0x00000019001b7202 */ /* 0x000fe20000000f00 */
[----:B--2---:R-:W-:Y:S01]  /*4660*/  IMAD.MOV.U32 R48, RZ, RZ, R25 ;  /* 0x000000ffff307224 */ /* 0x004fe200078e0019 */
[----:B------:R-:W-:Y:S01]  /*4670*/  F2FP.SATFINITE.E4M3.F32.PACK_AB_MERGE_C R179, R108, R33, R37 ;  /* 0x000000216cb3723e */ /* 0x000fe20004807025 */
[----:B------:R-:W-:Y:S01]  /*4680*/  IMAD.MOV.U32 R33, RZ, RZ, R25 ;  /* 0x000000ffff217224 */ /* 0x000fe200078e0019 */
[----:B------:R-:W-:Y:S01]  /*4690*/  MOV R37, R25 ;  /* 0x0000001900257202 */ /* 0x000fe20000000f00 */
[----:B------:R-:W1:Y:S01]  /*46a0*/  MUFU.EX2 R50, R50 ;  /* 0x0000003200327308 */ /* 0x000e620000000800 */
[C---:B---3--:R-:W-:Y:S01]  /*46b0*/  F2FP.SATFINITE.E4M3.F32.PACK_AB_MERGE_C R66, R75.reuse, R66, RZ ;  /* 0x000000424b42723e */ /* 0x048fe200048070ff */
[----:B------:R-:W-:-:S03]  /*46c0*/  FADD.FTZ R75, R75, R22 ;  /* 0x000000164b4b7221 */ /* 0x000fc60000010000 */
[----:B------:R-:W-:Y:S01]  /*46d0*/  F2FP.SATFINITE.E4M3.F32.PACK_AB_MERGE_C R178, R73, R20, R66 ;  /* 0x0000001449b2723e */ /* 0x000fe20004807042 */
[--C-:B------:R-:W-:Y:S02]  /*46e0*/  IMAD.MOV.U32 R66, RZ, RZ, R25.reuse ;  /* 0x000000ffff427224 */ /* 0x100fe400078e0019 */
[----:B------:R-:W2:Y:S01]  /*46f0*/  MUFU.EX2 R90, R90 ;  /* 0x0000005a005a7308 */ /* 0x000ea20000000800 */
[----:B0-----:R-:W-:Y:S01]  /*4700*/  FADD.FTZ R11, R39, R100 ;  /* 0x00000064270b7221 */ /* 0x001fe20000010000 */
[----:B------:R-:W-:-:S06]  /*4710*/  IMAD.MOV.U32 R73, RZ, RZ, R25 ;  /* 0x000000ffff497224 */ /* 0x000fcc00078e0019 */
[----:B------:R0:W3:Y:S01]  /*4720*/  MUFU.EX2 R77, R52 ;  /* 0x00000034004d7308 */ /* 0x0000e20000000800 */
[----:B-1----:R-:W-:Y:S01]  /*4730*/  FADD.FTZ R22, R50, R75 ;  /* 0x0000004b32167221 */ /* 0x002fe20000010000 */
[----:B------:R-:W-:-:S06]  /*4740*/  IMAD.MOV.U32 R75, RZ, RZ, R25 ;  /* 0x000000ffff4b7224 */ /* 0x000fcc00078e0019 */
[----:B------:R-:W1:Y:S01]  /*4750*/  MUFU.EX2 R41, R41 ;  /* 0x0000002900297308 */ /* 0x000e620000000800 */
[----:B--2---:R-:W-:Y:S01]  /*4760*/  FADD.FTZ R24, R90, R11 ;  /* 0x0000000b5a187221 */ /* 0x004fe20000010000 */
[----:B0-----:R-:W-:-:S06]  /*4770*/  IMAD.MOV.U32 R52, RZ, RZ, R25 ;  /* 0x000000ffff347224 */ /* 0x001fcc00078e0019 */
[----:B------:R-:W0:Y:S01]  /*4780*/  MUFU.EX2 R54, R54 ;  /* 0x0000003600367308 */ /* 0x000e220000000800 */
[----:B---3--:R-:W-:-:S07]  /*4790*/  FADD.FTZ R15, R77, R22 ;  /* 0x000000164d0f7221 */ /* 0x008fce0000010000 */
[----:B------:R-:W2:Y:S01]  /*47a0*/  MUFU.EX2 R88, R88 ;  /* 0x0000005800587308 */ /* 0x000ea20000000800 */
[----:B-1----:R-:W-:-:S07]  /*47b0*/  FADD.FTZ R19, R41, R24 ;  /* 0x0000001829137221 */ /* 0x002fce0000010000 */
[----:B------:R1:W3:Y:S01]  /*47c0*/  MUFU.EX2 R79, R56 ;  /* 0x00000038004f7308 */ /* 0x0002e20000000800 */
[----:B0-----:R-:W-:-:S07]  /*47d0*/  FADD.FTZ R22, R54, R15 ;  /* 0x0000000f36167221 */ /* 0x001fce0000010000 */
[----:B------:R-:W0:Y:S01]  /*47e0*/  MUFU.EX2 R43, R43 ;  /* 0x0000002b002b7308 */ /* 0x000e220000000800 */
[C---:B--2---:R-:W-:Y:S01]  /*47f0*/  F2FP.SATFINITE.E4M3.F32.PACK_AB_MERGE_C R41, R88.reuse, R41, RZ ;  /* 0x000000295829723e */ /* 0x044fe200048070ff */
[----:B------:R-:W-:Y:S01]  /*4800*/  FADD.FTZ R88, R88, R19 ;  /* 0x0000001358587221 */ /* 0x000fe20000010000 */
[----:B-1----:R-:W-:Y:S02]  /*4810*/  IMAD.MOV.U32 R56, RZ, RZ, R25 ;  /* 0x000000ffff387224 */ /* 0x002fe400078e0019 */
[----:B------:R-:W-:Y:S01]  /*4820*/  F2FP.SATFINITE.E4M3.F32.PACK_AB_MERGE_C R173, R90, R39, R41 ;  /* 0x000000275aad723e */ /* 0x000fe20004807029 */
[--C-:B------:R-:W-:Y:S02]  /*4830*/  IMAD.MOV.U32 R39, RZ, RZ, R25.reuse ;  /* 0x000000ffff277224 */ /* 0x100fe400078e0019 */
[----:B------:R-:W1:Y:S01]  /*4840*/  MUFU.EX2 R58, R58 ;  /* 0x0000003a003a7308 */ /* 0x000e620000000800 */
[C---:B---3--:R-:W-:Y:S01]  /*4850*/  F2FP.SATFINITE.E4M3.F32.PACK_AB_MERGE_C R54, R79.reuse, R54, RZ ;  /* 0x000000364f36723e */ /* 0x048fe200048070ff */
[----:B------:R-:W-:Y:S01]  /*4860*/  FADD.FTZ R79, R79, R22 ;  /* 0x000000164f4f7221 */ /* 0x000fe20000010000 */
[----:B------:R-:W-:-:S02]  /*4870*/  IMAD.MOV.U32 R41, RZ, RZ, R25 ;  /* 0x000000ffff297224 */ /* 0x000fc400078e0019 */
[----:B------:R-:W-:Y:S01]  /*4880*/  F2FP.SATFINITE.E4M3.F32.PACK_AB_MERGE_C R172, R77, R50, R54 ;  /* 0x000000324dac723e */ /* 0x000fe20004807036 */
[----:B------:R-:W-:Y:S01]  /*4890*/  IMAD.MOV.U32 R54, RZ, RZ, R25 ;  /* 0x000000ffff367224 */ /* 0x000fe200078e0019 */
[-C--:B------:R-:W-:Y:S01]  /*48a0*/  MOV R50, R25.reuse ;  /* 0x0000001900327202 */ /* 0x080fe20000000f00 */
[----:B------:R-:W2:Y:S01]  /*48b0*/  MUFU.EX2 R92, R92 ;  /* 0x0000005c005c7308 */ /* 0x000ea20000000800 */
[----:B0-----:R-:W-:Y:S01]  /*48c0*/  FADD.FTZ R15, R43, R88 ;  /* 0x000000582b0f7221 */ /* 0x001fe20000010000 */
[----:B------:R-:W-:-:S06]  /*48d0*/  MOV R77, R25 ;  /* 0x00000019004d7202 */ /* 0x000fcc0000000f00 */
[----:B------:R0:W3:Y:S01]  /*48e0*/  MUFU.EX2 R81, R68 ;  /* 0x0000004400517308 */ /* 0x0000e20000000800 */
[----:B-1----:R-:W-:Y:S01]  /*48f0*/  FADD.FTZ R22, R58, R79 ;  /* 0x0000004f3a167221 */ /* 0x002fe20000010000 */
[----:B------:R-:W-:-:S06]  /*4900*/  IMAD.MOV.U32 R79, RZ, RZ, R25 ;  /* 0x000000ffff4f7224 */ /* 0x000fcc00078e0019 */
[----:B------:R-:W-:Y:S01]  /*4910*/  MUFU.EX2 R45, R45 ;  /* 0x0000002d002d7308 */ /* 0x000fe20000000800 */
[----:B--2---:R-:W-:Y:S01]  /*4920*/  FADD.FTZ R24, R92, R15 ;  /* 0x0000000f5c187221 */ /* 0x004fe20000010000 */
[----:B0-----:R-:W-:-:S06]  /*4930*/  IMAD.MOV.U32 R68, RZ, RZ, R25 ;  /* 0x000000ffff447224 */ /* 0x001fcc00078e0019 */
[----:B------:R-:W0:Y:S01]  /*4940*/  MUFU.EX2 R94, R94 ;  /* 0x0000005e005e7308 */ /* 0x000e220000000800 */
[----:B---3--:R-:W-:-:S07]  /*4950*/  FADD.FTZ R19, R81, R22 ;  /* 0x0000001651137221 */ /* 0x008fce0000010000 */
[----:B------:R-:W1:Y:S08]  /*4960*/  MUFU.EX2 R70, R70 ;  /* 0x0000004600467308 */ /* 0x000e700000000800 */
[----:B------:R2:W3:Y:S01]  /*4970*/  MUFU.EX2 R13, R72 ;  /* 0x00000048000d7308 */ /* 0x0004e20000000800 */
[----:B0-----:R-:W-:Y:S01]  /*4980*/  F2FP.SATFINITE.E4M3.F32.PACK_AB_MERGE_C R21, R94, R45, RZ ;  /* 0x0000002d5e15723e */ /* 0x001fe200048070ff */
[----:B------:R-:W-:Y:S01]  /*4990*/  FADD.FTZ R45, R45, R24 ;  /* 0x000000182d2d7221 */ /* 0x000fe20000010000 */
[----:B------:R-:W-:-:S02]  /*49a0*/  IMAD.MOV.U32 R24, RZ, RZ, R25 ;  /* 0x000000ffff187224 */ /* 0x000fc400078e0019 */
[----:B------:R-:W-:Y:S01]  /*49b0*/  F2FP.SATFINITE.E4M3.F32.PACK_AB_MERGE_C R175, R92, R43, R21 ;  /* 0x0000002b5caf723e */ /* 0x000fe20004807015 */
[----:B------:R-:W-:Y:S01]  /*49c0*/  FADD.FTZ R94, R94, R45 ;  /* 0x0000002d5e5e7221 */ /* 0x000fe20000010000 */
[----:B------:R-:W-:Y:S01]  /*49d0*/  IMAD.MOV.U32 R43, RZ, RZ, R25 ;  /* 0x000000ffff2b7224 */ /* 0x000fe200078e0019 */
[----:B------:R-:W-:Y:S01]  /*49e0*/  MUFU.EX2 R49, R49 ;  /* 0x0000003100317308 */ /* 0x000fe20000000800 */
[----:B-1----:R-:W-:Y:S01]  /*49f0*/  FADD.FTZ R22, R70, R19 ;  /* 0x0000001346167221 */ /* 0x002fe20000010000 */
[--C-:B------:R-:W-:Y:S02]  /*4a00*/  IMAD.MOV.U32 R45, RZ, RZ, R25.reuse ;  /* 0x000000ffff2d7224 */ /* 0x100fe400078e0019 */
[----:B--2---:R-:W-:-:S04]  /*4a10*/  IMAD.MOV.U32 R72, RZ, RZ, R25 ;  /* 0x000000ffff487224 */ /* 0x004fc800078e0019 */
[----:B------:R-:W0:Y:S01]  /*4a20*/  MUFU.EX2 R104, R104 ;  /* 0x0000006800687308 */ /* 0x000e220000000800 */
[C---:B---3--:R-:W-:Y:S01]  /*4a30*/  F2FP.SATFINITE.E4M3.F32.PACK_AB_MERGE_C R70, R13.reuse, R70, RZ ;  /* 0x000000460d46723e */ /* 0x048fe200048070ff */
[----:B------:R-:W-:-:S03]  /*4a40*/  FADD.FTZ R13, R13, R22 ;  /* 0x000000160d0d7221 */ /* 0x000fc60000010000 */
[----:B------:R-:W-:Y:S01]  /*4a50*/  F2FP.SATFINITE.E4M3.F32.PACK_AB_MERGE_C R174, R81, R58, R70 ;  /* 0x0000003a51ae723e */ /* 0x000fe20004807046 */
[--C-:B------:R-:W-:Y:S01]  /*4a60*/  IMAD.MOV.U32 R58, RZ, RZ, R25.reuse ;  /* 0x000000ffff3a7224 */ /* 0x100fe200078e0019 */
[----:B------:R-:W-:Y:S01]  /*4a70*/  MOV R70, R25 ;  /* 0x0000001900467202 */ /* 0x000fe20000000f00 */
[----:B------:R-:W1:Y:S01]  /*4a80*/  MUFU.EX2 R47, R47 ;  /* 0x0000002f002f7308 */ /* 0x000e620000000800 */
[----:B------:R-:W-:-:S07]  /*4a90*/  IMAD.MOV.U32 R81, RZ, RZ, R25 ;  /* 0x000000ffff517224 */ /* 0x000fce00078e0019 */
[----:B------:R-:W2:Y:S01]  /*4aa0*/  MUFU.EX2 R74, R74 ;  /* 0x0000004a004a7308 */ /* 0x000ea20000000800 */
[----:B0-----:R-:W-:-:S07]  /*4ab0*/  F2FP.SATFINITE.E4M3.F32.PACK_AB_MERGE_C R19, R104, R49, RZ ;  /* 0x000000316813723e */ /* 0x001fce00048070ff */
[----:B------:R-:W0:Y:S01]  /*4ac0*/  MUFU.EX2 R98, R98 ;  /* 0x0000006200627308 */ /* 0x000e220000000800 */
[----:B-1----:R-:W-:-:S07]  /*4ad0*/  FADD.FTZ R7, R47, R94 ;  /* 0x0000005e2f077221 */ /* 0x002fce0000010000 */
[----:B------:R1:W3:Y:S01]  /*4ae0*/  MUFU.EX2 R17, R80 ;  /* 0x0000005000117308 */ /* 0x0002e20000000800 */
[----:B--2---:R-:W-:-:S07]  /*4af0*/  FADD.FTZ R6, R74, R13 ;  /* 0x0000000d4a067221 */ /* 0x004fce0000010000 */
[----:B------:R-:W2:Y:S01]  /*4b00*/  MUFU.EX2 R112, R112 ;  /* 0x0000007000707308 */ /* 0x000ea20000000800 */
[C---:B0-----:R-:W-:Y:S01]  /*4b10*/  F2FP.SATFINITE.E4M3.F32.PACK_AB_MERGE_C R169, R98.reuse, R47, R19 ;  /* 0x0000002f62a9723e */ /* 0x041fe20004807013 */
[----:B------:R-:W-:Y:S01]  /*4b20*/  FADD.FTZ R98, R98, R7 ;  /* 0x0000000762627221 */ /* 0x000fe20000010000 */
[-C--:B------:R-:W-:Y:S02]  /*4b30*/  MOV R47, R25.reuse ;  /* 0x00000019002f7202 */ /* 0x080fe40000000f00 */
[----:B-1----:R-:W-:Y:S01]  /*4b40*/  MOV R80, R25 ;  /* 0x0000001900507202 */ /* 0x002fe20000000f00 */
[----:B------:R-:W-:Y:S02]  /*4b50*/  FADD.FTZ R49, R49, R98 ;  /* 0x0000006231317221 */ /* 0x000fe40000010000 */
[----:B------:R-:W0:Y:S01]  /*4b60*/  MUFU.EX2 R11, R136 ;  /* 0x00000088000b7308 */ /* 0x000e220000000800 */
[----:B---3--:R-:W-:Y:S01]  /*4b70*/  FADD.FTZ R7, R17, R6 ;  /* 0x0000000611077221 */ /* 0x008fe20000010000 */
[----:B------:R-:W-:Y:S01]  /*4b80*/  FADD.FTZ R104, R104, R49 ;  /* 0x0000003168687221 */ /* 0x000fe20000010000 */
[----:B------:R-:W-:-:S05]  /*4b90*/  IMAD.MOV.U32 R49, RZ, RZ, R25 ;  /* 0x000000ffff317224 */ /* 0x000fca00078e0019 */
[----:B------:R-:W-:Y:S01]  /*4ba0*/  MUFU.EX2 R53, R53 ;  /* 0x0000003500357308 */ /* 0x000fe20000000800 */
[----:B--2---:R-:W-:-:S07]  /*4bb0*/  FADD.FTZ R6, R112, R7 ;  /* 0x0000000770067221 */ /* 0x004fce0000010000 */
[----:B------:R-:W1:Y:S01]  /*4bc0*/  MUFU.EX2 R110, R110 ;  /* 0x0000006e006e7308 */ /* 0x000e620000000800 */
[C---:B0-----:R-:W-:Y:S01]  /*4bd0*/  F2FP.SATFINITE.E4M3.F32.PACK_AB_MERGE_C R112, R11.reuse, R112, RZ ;  /* 0x000000700b70723e */ /* 0x041fe200048070ff */
[----:B------:R-:W-:-:S03]  /*4be0*/  FADD.FTZ R11, R11, R6 ;  /* 0x000000060b0b7221 */ /* 0x000fc60000010000 */
[----:B------:R-:W-:Y:S01]  /*4bf0*/  F2FP.SATFINITE.E4M3.F32.PACK_AB_MERGE_C R168, R17, R74, R112 ;  /* 0x0000004a11a8723e */ /* 0x000fe20004807070 */
[----:B------:R-:W-:Y:S02]  /*4c00*/  IMAD.MOV.U32 R74, RZ, RZ, R25 ;  /* 0x000000ffff4a7224 */ /* 0x000fe400078e0019 */
[----:B------:R-:W0:Y:S08]  /*4c10*/  MUFU.EX2 R51, R51 ;  /* 0x0000003300337308 */ /* 0x000e300000000800 */
[----:B------:R-:W2:Y:S01]  /*4c20*/  MUFU.EX2 R138, R138 ;  /* 0x0000008a008a7308 */ /* 0x000ea20000000800 */
[----:B-1----:R-:W-:-:S07]  /*4c30*/  F2FP.SATFINITE.E4M3.F32.PACK_AB_MERGE_C R12, R110, R53, RZ ;  /* 0x000000356e0c723e */ /* 0x002fce00048070ff */
[----:B------:R-:W1:Y:S01]  /*4c40*/  MUFU.EX2 R106, R106 ;  /* 0x0000006a006a7308 */ /* 0x000e620000000800 */
[----:B0-----:R-:W-:-:S07]  /*4c50*/  FADD.FTZ R7, R51, R104 ;  /* 0x0000006833077221 */ /* 0x001fce0000010000 */
[----:B------:R-:W0:Y:S01]  /*4c60*/  MUFU.EX2 R15, R140 ;  /* 0x0000008c000f7308 */ /* 0x000e220000000800 */
[----:B--2---:R-:W-:-:S07]  /*4c70*/  FADD.FTZ R6, R138, R11 ;  /* 0x0000000b8a067221 */ /* 0x004fce0000010000 */
[----:B------:R-:W2:Y:S01]  /*4c80*/  MUFU.EX2 R142, R142 ;  /* 0x0000008e008e7308 */ /* 0x000ea20000000800 */
[C---:B-1----:R-:W-:Y:S01]  /*4c90*/  F2FP.SATFINITE.E4M3.F32.PACK_AB_MERGE_C R171, R106.reuse, R51, R12 ;  /* 0x000000336aab723e */ /* 0x042fe2000480700c */
[----:B------:R-:W-:Y:S01]  /*4ca0*/  FADD.FTZ R106, R106, R7 ;  /* 0x000000076a6a7221 */ /* 0x000fe20000010000 */
[----:B------:R-:W-:-:S03]  /*4cb0*/  IMAD.MOV.U32 R51, RZ, RZ, R25 ;  /* 0x000000ffff337224 */ /* 0x000fc600078e0019 */
[----:B------:R-:W-:Y:S02]  /*4cc0*/  FADD.FTZ R53, R53, R106 ;  /* 0x0000006a35357221 */ /* 0x000fe40000010000 */
[----:B------:R-:W1:Y:S01]  /*4cd0*/  MUFU.EX2 R61, R61 ;  /* 0x0000003d003d7308 */ /* 0x000e620000000800 */
[----:B0-----:R-:W-:-:S04]  /*4ce0*/  FADD.FTZ R7, R15, R6 ;  /* 0x000000060f077221 */ /* 0x001fc80000010000 */
[----:B--2---:R-:W-:Y:S01]  /*4cf0*/  FADD.FTZ R6, R142, R7 ;  /* 0x000000078e067221 */ /* 0x004fe20000010000 */
[----:B------:R-:W-:Y:S01]  /*4d00*/  FADD.FTZ R7, R110, R53 ;  /* 0x000000356e077221 */ /* 0x000fe20000010000 */
[--C-:B------:R-:W-:Y:S01]  /*4d10*/  IMAD.MOV.U32 R53, RZ, RZ, R25.reuse ;  /* 0x000000ffff357224 */ /* 0x100fe200078e0019 */
[C---:B-1----:R-:W-:Y:S01]  /*4d20*/  F2FP.SATFINITE.E4M3.F32.PACK_AB_MERGE_C R11, R61.reuse, R142, RZ ;  /* 0x0000008e3d0b723e */ /* 0x042fe200048070ff */
[----:B------:R-:W-:Y:S01]  /*4d30*/  FADD.FTZ R6, R61, R6 ;  /* 0x000000063d067221 */ /* 0x000fe20000010000 */
[----:B------:R-:W-:Y:S02]  /*4d40*/  IMAD.MOV.U32 R61, RZ, RZ, R25 ;  /* 0x000000ffff3d7224 */ /* 0x000fe400078e0019 */
[----:B------:R-:W-:Y:S01]  /*4d50*/  F2FP.SATFINITE.E4M3.F32.PACK_AB_MERGE_C R170, R15, R138, R11 ;  /* 0x0000008a0faa723e */ /* 0x000fe2000480700b */
[----:B------:R-:W-:Y:S06]  /*4d60*/  @!P1 BRA `(.L_x_18) ;  /* 0x0000003400709947 */ /* 0x000fec0003800000 */
[----:B------:R-:W-:Y:S01]  /*4d70*/  IMAD.MOV.U32 R13, RZ, RZ, R8 ;  /* 0x000000ffff0d7224 */ /* 0x000fe200078e0008 */
[----:B------:R-:W-:Y:S01]  /*4d80*/  CS2R R86, SRZ ;  /* 0x0000000000567805 */ /* 0x000fe2000001ff00 */
[----:B------:R-:W-:Y:S01]  /*4d90*/  IMAD.MOV.U32 R11, RZ, RZ, R10 ;  /* 0x000000ffff0b7224 */ /* 0x000fe200078e000a */
[----:B------:R-:W-:Y:S02]  /*4da0*/  CS2R R84, SRZ ;  /* 0x0000000000547805 */ /* 0x000fe4000001ff00 */
[----:B------:R-:W-:Y:S02]  /*4db0*/  CS2R R82, SRZ ;  /* 0x0000000000527805 */ /* 0x000fe4000001ff00 */
[----:B------:R-:W-:Y:S02]  /*4dc0*/  CS2R R80, SRZ ;  /* 0x0000000000507805 */ /* 0x000fe4000001ff00 */
[----:B------:R-:W-:Y:S02]  /*4dd0*/  CS2R R78, SRZ ;  /* 0x00000000004e7805 */ /* 0x000fe4000001ff00 */
[----:B------:R-:W-:-:S02]  /*4de0*/  CS2R R76, SRZ ;  /* 0x00000000004c7805 */ /* 0x000fc4000001ff00 */
[----:B------:R-:W-:Y:S02]  /*4df0*/  CS2R R74, SRZ ;  /* 0x00000000004a7805 */ /* 0x000fe4000001ff00 */
        /* <DEDUP_REMOVED lines=24> */
[----:B------:R-:W-:Y:S01]  /*4f80*/  CS2R R24, SRZ ;  /* 0x0000000000187805 */ /* 0x000fe2000001ff00 */
[----:B------:R-:W-:Y:S01]  /*4f90*/  UMOV UR47, URZ ;  /* 0x0000003f002f7c82 */ /* 0x000fe20008000000 */
[----:B------:R-:W-:-:S05]  /*4fa0*/  UMOV UR45, URZ ;  /* 0x0000003f002d7c82 */ /* 0x000fca0008000000 */
.L_x_29:
[----:B------:R-:W-:Y:S01]  /*4fb0*/  ISETP.NE.AND P2, PT, RZ, UR40, PT ;  /* 0x00000028ff007c0c */ /* 0x000fe2000bf45270 */
[----:B------:R-:W-:-:S04]  /*4fc0*/  UISETP.NE.AND UP0, UPT, UR45, 0x1, UPT ;  /* 0x000000012d00788c */ /* 0x000fc8000bf05270 */
[----:B------:R-:W-:-:S04]  /*4fd0*/  USEL UR50, URZ, 0x1, UP0 ;  /* 0x000000013f327887 */ /* 0x000fc80008000000 */
[----:B------:R-:W-:-:S04]  /*4fe0*/  ULOP3.LUT UR50, UR47, UR50, URZ, 0x3c, !UPT ;  /* 0x000000322f327292 */ /* 0x000fc8000f8e3c3f */
[----:B------:R-:W-:Y:S08]  /*4ff0*/  @P2 BRA `(.L_x_19) ;  /* 0x0000000000382947 */ /* 0x000ff00003800000 */
[----:B------:R-:W-:Y:S05]  /*5000*/  @!P0 BRA `(.L_x_20) ;  /* 0x0000000000048947 */ /* 0x000fea0003800000 */
[----:B------:R-:W-:Y:S01]  /*5010*/  BPT.TRAP 0x1 ;  /* 0x000000040000795c */ /* 0x000fe20000300000 */
.L_x_20:
[----:B------:R-:W-:Y:S01]  /*5020*/  UIADD3 UR4, UR45, 0x1, URZ ;  /* 0x000000012d047890 */ /* 0x000fe2000fffe03f */
[----:B------:R-:W-:-:S03]  /*5030*/  IMAD.U32 R3, RZ, RZ, UR50 ;  /* 0x00000032ff037e24 */ /* 0x000fc6000f8e00ff */
[----:B------:R-:W-:Y:S02]  /*5040*/  UISETP.NE.AND UP0, UPT, UR4, 0x2, UPT ;  /* 0x000000020400788c */ /* 0x000fe4000bf05270 */
[----:B------:R-:W-:Y:S02]  /*5050*/  SHF.L.U32 R3, R3, 0x1f, RZ ;  /* 0x0000001f03037819 */ /* 0x000fe400000006ff */
[----:B------:R-:W-:-:S04]  /*5060*/  USEL UR4, UR4, URZ, UP0 ;  /* 0x0000003f04047287 */ /* 0x000fc80008000000 */
[----:B------:R-:W-:-:S09]  /*5070*/  ULEA UR4, UR4, UR41, 0x3 ;  /* 0x0000002904047291 */ /* 0x000fd2000f8e183f */
[----:B------:R0:W1:Y:S01]  /*5080*/  SYNCS.PHASECHK.TRANS64.TRYWAIT P1, [UR4+0x22830], R3 ;  /* 0x02283003ff0075a7 */ /* 0x0000620008020144 */
[----:B------:R-:W-:Y:S05]  /*5090*/  @!P0 BRA `(.L_x_21) ;  /* 0x0000000000048947 */ /* 0x000fea0003800000 */
[----:B------:R-:W-:Y:S01]  /*50a0*/  BPT.TRAP 0x1 ;  /* 0x000000040000795c */ /* 0x000fe20000300000 */
.L_x_21:
[----:B-1----:R-:W-:Y:S05]  /*50b0*/  @P1 BRA `(.L_x_19) ;  /* 0x0000000000081947 */ /* 0x002fea0003800000 */
[----:B------:R-:W1:Y:S02]  /*50c0*/  SYNCS.PHASECHK.TRANS64.TRYWAIT P1, [UR4+0x22830], R3 ;  /* 0x02283003ff0075a7 */ /* 0x000e640008020144 */
[----:B-1----:R-:W-:Y:S05]  /*50d0*/  @!P1 BRA `(.L_x_22) ;  /* 0x000000b000709947 */ /* 0x002fea0003800000 */
.L_x_19:
[----:B01----:R-:W-:Y:S01]  /*50e0*/  IADD3 R3, R2, 0x8, RZ ;  /* 0x0000000802037810 */ /* 0x003fe20007ffe0ff */
[----:B------:R-:W-:Y:S01]  /*50f0*/  UIADD3 UR44, UR45, 0x1, URZ ;  /* 0x000000012d2c7890 */ /* 0x000fe2000fffe03f */
[C---:B------:R-:W-:Y:S01]  /*5100*/  R2UR UR4, R4.reuse ;  /* 0x00000000040472ca */ /* 0x040fe200000e0000 */
[----:B------:R-:W-:Y:S01]  /*5110*/  UMOV UR7, 0x40000040 ;  /* 0x4000004000077882 */ /* 0x000fe20000000000 */
[C---:B------:R-:W-:Y:S01]  /*5120*/  R2UR UR5, R5.reuse ;  /* 0x00000000050572ca */ /* 0x040fe200000e0000 */
[----:B------:R0:W-:Y:S01]  /*5130*/  BAR.SYNC.DEFER_BLOCKING R3, 0x100 ;  /* 0x000400030000751d */ /* 0x0001e20000010000 */
[----:B------:R-:W-:Y:S01]  /*5140*/  UISETP.NE.AND UP0, UPT, UR44, 0x2, UPT ;  /* 0x000000022c00788c */ /* 0x000fe2000bf05270 */
[C---:B------:R-:W-:Y:S02]  /*5150*/  R2UR UR8, R4.reuse ;  /* 0x00000000040872ca */ /* 0x040fe400000e0000 */
[C---:B------:R-:W-:Y:S01]  /*5160*/  R2UR UR9, R5.reuse ;  /* 0x00000000050972ca */ /* 0x040fe200000e0000 */
[----:B------:R-:W-:Y:S01]  /*5170*/  USEL UR44, UR44, URZ, UP0 ;  /* 0x0000003f2c2c7287 */ /* 0x000fe20008000000 */
[C---:B------:R-:W-:Y:S01]  /*5180*/  R2UR UR12, R4.reuse ;  /* 0x00000000040c72ca */ /* 0x040fe200000e0000 */
[----:B------:R-:W-:Y:S01]  /*5190*/  UMOV UR11, 0x40000040 ;  /* 0x40000040000b7882 */ /* 0x000fe20000000000 */
[C---:B------:R-:W-:Y:S01]  /*51a0*/  R2UR UR13, R5.reuse ;  /* 0x00000000050d72ca */ /* 0x040fe200000e0000 */
[----:B------:R-:W-:Y:S01]  /*51b0*/  UIMAD UR52, UR44, 0x500, UR46 ;  /* 0x000005002c3478a4 */ /* 0x000fe2000f8e022e */
[C---:B------:R-:W-:Y:S01]  /*51c0*/  R2UR UR16, R4.reuse ;  /* 0x00000000041072ca */ /* 0x040fe200000e0000 */
[----:B------:R-:W-:Y:S01]  /*51d0*/  UMOV UR15, 0x40000040 ;  /* 0x40000040000f7882 */ /* 0x000fe20000000000 */
[C---:B------:R-:W-:Y:S01]  /*51e0*/  R2UR UR17, R5.reuse ;  /* 0x00000000051172ca */ /* 0x040fe200000e0000 */
[----:B------:R-:W-:Y:S01]  /*51f0*/  UIADD3 UR10, UR52, 0x100, URZ ;  /* 0x00000100340a7890 */ /* 0x000fe2000fffe03f */
[----:B------:R-:W-:Y:S01]  /*5200*/  R2UR UR20, R4 ;  /* 0x00000000041472ca */ /* 0x000fe200000e0000 */
[----:B------:R-:W-:Y:S01]  /*5210*/  UIADD3 UR14, UR52, 0x200, URZ ;  /* 0x00000200340e7890 */ /* 0x000fe2000fffe03f */
[----:B------:R-:W-:Y:S01]  /*5220*/  R2UR UR21, R5 ;  /* 0x00000000051572ca */ /* 0x000fe200000e0000 */
[----:B------:R-:W-:Y:S01]  /*5230*/  UMOV UR6, UR52 ;  /* 0x0000003400067c82 */ /* 0x000fe20008000000 */
[----:B------:R-:W-:Y:S01]  /*5240*/  UIADD3 UR18, UR52, 0x300, URZ ;  /* 0x0000030034127890 */ /* 0x000fe2000fffe03f */
[----:B0-----:R-:W-:Y:S01]  /*5250*/  IMAD.U32 R3, RZ, RZ, UR44 ;  /* 0x0000002cff037e24 */ /* 0x001fe2000f8e00ff */
[----:B------:R-:W-:Y:S01]  /*5260*/  UMOV UR19, 0x40000040 ;  /* 0x4000004000137882 */ /* 0x000fe20000000000 */
[----:B------:R-:W-:Y:S01]  /*5270*/  UIADD3 UR22, UR52, 0x400, URZ ;  /* 0x0000040034167890 */ /* 0x000fe2000fffe03f */
[----:B------:R-:W-:Y:S01]  /*5280*/  UMOV UR23, 0x40000040 ;  /* 0x4000004000177882 */ /* 0x000fe20000000000 */
[----:B------:R-:W-:Y:S01]  /*5290*/  WARPGROUP.ARRIVE ;  /* 0x00000000000079c5 */ /* 0x000fe20000000000 */
[----:B------:R-:W-:Y:S01]  /*52a0*/  UIADD3 UR26, UR52, 0x2, URZ ;  /* 0x00000002341a7890 */ /* 0x000fe2000fffe03f */
[----:B------:R-:W-:Y:S01]  /*52b0*/  UMOV UR27, 0x40000040 ;  /* 0x40000040001b7882 */ /* 0x000fe20000000000 */
[----:B------:R-:W-:-:S03]  /*52c0*/  UIADD3 UR30, UR52, 0x4, URZ ;  /* 0x00000004341e7890 */ /* 0x000fc6000fffe03f */
[----:B------:R-:W-:Y:S01]  /*52d0*/  QGMMA.64x32x32.F32.E4M3.E4M3 R152, gdesc[UR4], RZ, !UPT, gsb0 ;  /* 0x00600000049879f3 */ /* 0x000fe2000c0008ff */
[----:B------:R-:W-:Y:S01]  /*52e0*/  UIADD3 UR6, UR52, 0x102, URZ ;  /* 0x0000010234067890 */ /* 0x000fe2000fffe03f */
[----:B------:R-:W-:Y:S01]  /*52f0*/  UMOV UR4, UR24 ;  /* 0x0000001800047c82 */ /* 0x000fe20008000000 */
[----:B------:R-:W-:Y:S01]  /*5300*/  UMOV UR5, UR25 ;  /* 0x0000001900057c82 */ /* 0x000fe20008000000 */
[----:B------:R-:W-:Y:S01]  /*5310*/  UMOV UR7, 0x40000040 ;  /* 0x4000004000077882 */ /* 0x000fe20000000000 */
[----:B------:R-:W-:Y:S01]  /*5320*/  UMOV UR31, 0x40000040 ;  /* 0x40000040001f7882 */ /* 0x000fe20000000000 */
[----:B------:R-:W-:Y:S01]  /*5330*/  UIADD3 UR34, UR52, 0x6, URZ ;  /* 0x0000000634227890 */ /* 0x000fe2000fffe03f */
[----:B------:R-:W-:Y:S01]  /*5340*/  UMOV UR35, 0x40000040 ;  /* 0x4000004000237882 */ /* 0x000fe20000000000 */
[----:B------:R-:W-:Y:S02]  /*5350*/  WARPGROUP.DEPBAR.LE gsb0, 0x0 ;  /* 0x00008000000079c5 */ /* 0x000fe40000010000 */
[----:B------:R-:W-:-:S06]  /*5360*/  WARPGROUP.ARRIVE ;  /* 0x00000000000079c5 */ /* 0x000fcc0000000000 */
[----:B------:R-:W-:Y:S01]  /*5370*/  QGMMA.64x32x32.F32.E4M3.E4M3 R136, gdesc[UR8], RZ, !UPT, gsb0 ;  /* 0x00600000088879f3 */ /* 0x000fe2000c0008ff */
[----:B------:R-:W-:Y:S02]  /*5380*/  UIADD3 UR8, UR52, 0x202, URZ ;  /* 0x0000020234087890 */ /* 0x000fe4000fffe03f */
[----:B------:R-:W-:Y:S02]  /*5390*/  UIADD3 UR9, UR52, 0x302, URZ ;  /* 0x0000030234097890 */ /* 0x000fe4000fffe03f */
[----:B------:R-:W-:Y:S01]  /*53a0*/  UIADD3 UR10, UR52, 0x402, URZ ;  /* 0x00000402340a7890 */ /* 0x000fe2000fffe03f */
        /* <DEDUP_REMOVED lines=12> */
[----:B------:R-:W-:Y:S01]  /*5470*/  UMOV UR26, UR6 ;  /* 0x00000006001a7c82 */ /* 0x000fe20008000000 */
[----:B------:R-:W-:Y:S01]  /*5480*/  UMOV UR27, 0x40000040 ;  /* 0x40000040001b7882 */ /* 0x000fe20000000000 */
[----:B------:R-:W-:Y:S01]  /*5490*/  UMOV UR6, UR8 ;  /* 0x0000000800067c82 */ /* 0x000fe20008000000 */
[----:B------:R-:W-:Y:S01]  /*54a0*/  UIADD3 UR8, UR52, 0x204, URZ ;  /* 0x0000020434087890 */ /* 0x000fe2000fffe03f */
[----:B------:R-:W-:Y:S02]  /*54b0*/  WARPGROUP.DEPBAR.LE gsb0, 0x0 ;  /* 0x00008000000079c5 */ /* 0x000fe40000010000 */
[----:B------:R-:W-:-:S06]  /*54c0*/  WARPGROUP.ARRIVE ;  /* 0x00000000000079c5 */ /* 0x000fcc0000000000 */
[----:B------:R-:W-:Y:S01]  /*54d0*/  QGMMA.64x32x32.F32.E4M3.E4M3 R136, gdesc[UR24], R136, gsb0 ;  /* 0x00600000188879f3 */ /* 0x000fe20008000888 */
[----:B------:R-:W-:Y:S01]  /*54e0*/  UMOV UR26, UR9 ;  /* 0x00000009001a7c82 */ /* 0x000fe20008000000 */
[----:B------:R-:W-:Y:S01]  /*54f0*/  UMOV UR27, 0x40000040 ;  /* 0x40000040001b7882 */ /* 0x000fe20000000000 */
[----:B------:R-:W-:Y:S01]  /*5500*/  UIADD3 UR9, UR52, 0x304, URZ ;  /* 0x0000030434097890 */ /* 0x000fe2000fffe03f */
        /* <DEDUP_REMOVED lines=36> */
[----:B------:R-:W-:Y:S01]  /*5750*/  UIADD3 UR52, UR52, 0x406, URZ ;  /* 0x0000040634347890 */ /* 0x000fe2000fffe03f */
        /* <DEDUP_REMOVED lines=31> */
[----:B------:R-:W-:Y:S05]  /*5950*/  @P2 BRA `(.L_x_23) ;  /* 0x00000000002c2947 */ /* 0x000fea0003800000 */
[----:B------:R-:W-:Y:S05]  /*5960*/  @!P0 BRA `(.L_x_24) ;  /* 0x0000000000048947 */ /* 0x000fea0003800000 */
[----:B------:R-:W-:Y:S01]  /*5970*/  BPT.TRAP 0x1 ;  /* 0x000000040000795c */ /* 0x000fe20000300000 */
.L_x_24:
[----:B------:R-:W-:Y:S01]  /*5980*/  ULEA UR4, UR45, UR41, 0x3 ;  /* 0x000000292d047291 */ /* 0x000fe2000f8e183f */
[----:B------:R-:W-:-:S05]  /*5990*/  IMAD.U32 R8, RZ, RZ, UR47 ;  /* 0x0000002fff087e24 */ /* 0x000fca000f8e00ff */
[----:B------:R-:W-:-:S04]  /*59a0*/  SHF.L.U32 R8, R8, 0x1f, RZ ;  /* 0x0000001f08087819 */ /* 0x000fc800000006ff */
[----:B------:R0:W1:Y:S01]  /*59b0*/  SYNCS.PHASECHK.TRANS64.TRYWAIT P1, [UR4+0x22850], R8 ;  /* 0x02285008ff0075a7 */ /* 0x0000620008020144 */
[----:B------:R-:W-:Y:S05]  /*59c0*/  @!P0 BRA `(.L_x_25) ;  /* 0x0000000000048947 */ /* 0x000fea0003800000 */
[----:B------:R-:W-:Y:S01]  /*59d0*/  BPT.TRAP 0x1 ;  /* 0x000000040000795c */ /* 0x000fe20000300000 */
.L_x_25:
[----:B-1----:R-:W-:Y:S05]  /*59e0*/  @P1 BRA `(.L_x_23) ;  /* 0x0000000000081947 */ /* 0x002fea0003800000 */
[----:B------:R-:W1:Y:S02]  /*59f0*/  SYNCS.PHASECHK.TRANS64.TRYWAIT P1, [UR4+0x22850], R8 ;  /* 0x02285008ff0075a7 */ /* 0x000e640008020144 */
[----:B-1----:R-:W-:Y:S05]  /*5a00*/  @!P1 BRA `(.L_x_26) ;  /* 0x000000a8003c9947 */ /* 0x002fea0003800000 */
.L_x_23:
[----:B------:R-:W-:Y:S01]  /*5a10*/  UIADD3 UR4, UR41, 0x400, URZ ;  /* 0x0000040029047890 */ /* 0x000fe2000fffe03f */
[----:B------:R-:W-:Y:S01]  /*5a20*/  WARPGROUP.ARRIVE ;  /* 0x00000000000079c5 */ /* 0x000fe20000000000 */
[----:B------:R-:W-:Y:S01]  /*5a30*/  UMOV UR7, 0xc0000010 ;  /* 0xc000001000077882 */ /* 0x000fe20000000000 */
[----:B01----:R-:W-:Y:S01]  /*5a40*/  IADD3 R8, -R2, 0xb, RZ ;  /* 0x0000000b02087810 */ /* 0x003fe20007ffe1ff */
[----:B------:R-:W-:-:S04]  /*5a50*/  USHF.R.U32.HI UR4, URZ, 0x4, UR4 ;  /* 0x000000043f047899 */ /* 0x000fc80008011604 */
[----:B------:R-:W-:-:S04]  /*5a60*/  ULOP3.LUT UR4, UR4, 0x3fff, URZ, 0xc0, !UPT ;  /* 0x00003fff04047892 */ /* 0x000fc8000f8ec03f */
[----:B------:R-:W-:-:S04]  /*5a70*/  ULOP3.LUT UR4, UR4, 0x10000, URZ, 0xfc, !UPT ;  /* 0x0001000004047892 */ /* 0x000fc8000f8efc3f */
[----:B------:R-:W-:-:S07]  /*5a80*/  UIMAD UR4, UR45, 0x500, UR4 ;  /* 0x000005002d0478a4 */ /* 0x000fce000f8e0204 */
[----:B------:R-:W-:Y:S02]  /*5a90*/  UMOV UR6, UR4 ;  /* 0x0000000400067c82 */ /* 0x000fe40008000000 */
[----:B------:R-:W-:Y:S01]  /*5aa0*/  QGMMA.64x128x32.F32.E4M3.E4M3 R24, R184, gdesc[UR4], R24, gsb0 ;  /* 0x01e00004b8187df3 */ /* 0x000fe20008000818 */
[----:B------:R-:W-:Y:S01]  /*5ab0*/  UIADD3 UR6, UR4, 0x100, URZ ;  /* 0x0000010004067890 */ /* 0x000fe2000fffe03f */
[----:B------:R-:W-:Y:S01]  /*5ac0*/  UMOV UR7, 0xc0000010 ;  /* 0xc000001000077882 */ /* 0x000fe20000000000 */
[----:B------:R-:W-:Y:S02]  /*5ad0*/  WARPGROUP.DEPBAR.LE gsb0, 0x0 ;  /* 0x00008000000079c5 */ /* 0x000fe40000010000 */
[----:B------:R-:W-:-:S07]  /*5ae0*/  WARPGROUP.ARRIVE ;  /* 0x00000000000079c5 */ /* 0x000fce0000000000 */
        /* <DEDUP_REMOVED lines=8> */
[----:B------:R-:W-:Y:S01]  /*5b70*/  UIADD3 UR4, UR4, 0x400, URZ ;  /* 0x0000040004047890 */ /* 0x000fe2000fffe03f */
[----:B------:R-:W-:Y:S02]  /*5b80*/  WARPGROUP.DEPBAR.LE gsb0, 0x0 ;  /* 0x00008000000079c5 */ /* 0x000fe40000010000 */
[----:B------:R-:W-:-:S06]  /*5b90*/  WARPGROUP.ARRIVE ;  /* 0x00000000000079c5 */ /* 0x000fcc0000000000 */
[----:B------:R-:W-:Y:S01]  /*5ba0*/  QGMMA.64x128x32.F32.E4M3.E4M3 R24, R172, gdesc[UR4], R24, gsb0 ;  /* 0x01e00004ac187df3 */ /* 0x000fe20008000818 */
[----:B------:R-:W-:Y:S01]  /*5bb0*/  UMOV UR6, UR4 ;  /* 0x0000000400067c82 */ /* 0x000fe20008000000 */
[----:B------:R-:W-:Y:S01]  /*5bc0*/  UMOV UR7, 0xc0000010 ;  /* 0xc000001000077882 */ /* 0x000fe20000000000 */
[----:B------:R-:W-:Y:S02]  /*5bd0*/  WARPGROUP.DEPBAR.LE gsb0, 0x0 ;  /* 0x00008000000079c5 */ /* 0x000fe40000010000 */
[----:B------:R-:W-:-:S07]  /*5be0*/  WARPGROUP.ARRIVE ;  /* 0x00000000000079c5 */ /* 0x000fce0000000000 */
[----:B------:R-:W-:Y:S03]  /*5bf0*/  QGMMA.64x128x32.F32.E4M3.E4M3 R24, R168, gdesc[UR4], R24, gsb0 ;  /* 0x01e00004a8187df3 */ /* 0x000fe60008000818 */
[----:B------:R-:W-:Y:S02]  /*5c00*/  WARPGROUP.DEPBAR.LE gsb0, 0x0 ;  /* 0x00008000000079c5 */ /* 0x000fe40000010000 */
[----:B------:R0:W-:Y:S06]  /*5c10*/  BAR.ARV R8, 0x100 ;  /* 0x000400080000751d */ /* 0x0001ec0000002000 */
[----:B------:R-:W-:Y:S05]  /*5c20*/  @!P0 BRA `(.L_x_27) ;  /* 0x0000000000048947 */ /* 0x000fea0003800000 */
[----:B------:R-:W-:Y:S01]  /*5c30*/  BPT.TRAP 0x1 ;  /* 0x000000040000795c */ /* 0x000fe20000300000 */
.L_x_27:
[C---:B------:R-:W-:Y:S01]  /*5c40*/  FMUL.FTZ R12, R0.reuse, R152 ;  /* 0x00000098000c7220 */ /* 0x040fe20000410000 */
[C---:B------:R-:W-:Y:S01]  /*5c50*/  FMUL.FTZ R14, R0.reuse, R153 ;  /* 0x00000099000e7220 */ /* 0x040fe20000410000 */
[C---:B------:R-:W-:Y:S01]  /*5c60*/  FMUL.FTZ R16, R0.reuse, R154 ;  /* 0x0000009a00107220 */ /* 0x040fe20000410000 */
[C---:B------:R-:W-:Y:S01]  /*5c70*/  FMUL.FTZ R18, R0.reuse, R155 ;  /* 0x0000009b00127220 */ /* 0x040fe20000410000 */
[C---:B------:R-:W-:Y:S01]  /*5c80*/  FMUL.FTZ R20, R0.reuse, R156 ;  /* 0x0000009c00147220 */ /* 0x040fe20000410000 */
[C---:B------:R-:W-:Y:S01]  /*5c90*/  FMUL.FTZ R22, R0.reuse, R157 ;  /* 0x0000009d00167220 */ /* 0x040fe20000410000 */
[----:B------:R-:W1:Y:S01]  /*5ca0*/  MUFU.TANH R12, R12 ;  /* 0x0000000c000c7308 */ /* 0x000e620000002400 */
[C---:B------:R-:W-:Y:S01]  /*5cb0*/  FMUL.FTZ R152, R0.reuse, R158 ;  /* 0x0000009e00987220 */ /* 0x040fe20000410000 */
[C---:B------:R-:W-:Y:S01]  /*5cc0*/  FMUL.FTZ R154, R0.reuse, R159 ;  /* 0x0000009f009a7220 */ /* 0x040fe20000410000 */
[C---:B------:R-:W-:Y:S01]  /*5cd0*/  FMUL.FTZ R156, R0.reuse, R160 ;  /* 0x000000a0009c7220 */ /* 0x040fe20000410000 */
[C---:B------:R-:W-:Y:S01]  /*5ce0*/  FMUL.FTZ R158, R0.reuse, R161 ;  /* 0x000000a1009e7220 */ /* 0x040fe20000410000 */
[C---:B------:R-:W-:Y:S01]  /*5cf0*/  FMUL.FTZ R160, R0.reuse, R162 ;  /* 0x000000a200a07220 */ /* 0x040fe20000410000 */
[C---:B------:R-:W-:Y:S01]  /*5d00*/  FMUL.FTZ R162, R0.reuse, R163 ;  /* 0x000000a300a27220 */ /* 0x040fe20000410000 */
[C---:B------:R-:W-:Y:S01]  /*5d10*/  FMUL.FTZ R164, R0.reuse, R164 ;  /* 0x000000a400a47220 */ /* 0x040fe20000410000 */
[----:B------:R-:W2:Y:S01]  /*5d20*/  MUFU.TANH R14, R14 ;  /* 0x0000000e000e7308 */ /* 0x000ea20000002400 */
[C---:B------:R-:W-:Y:S01]  /*5d30*/  FMUL.FTZ R168, R0.reuse, R165 ;  /* 0x000000a500a87220 */ /* 0x040fe20000410000 */
[C---:B------:R-:W-:Y:S01]  /*5d40*/  FMUL.FTZ R166, R0.reuse, R166 ;  /* 0x000000a600a67220 */ /* 0x040fe20000410000 */
[C---:B------:R-:W-:Y:S01]  /*5d50*/  FMUL.FTZ R170, R0.reuse, R167 ;  /* 0x000000a700aa7220 */ /* 0x040fe20000410000 */
[C---:B------:R-:W-:Y:S01]  /*5d60*/  FMUL.FTZ R172, R0.reuse, R136 ;  /* 0x0000008800ac7220 */ /* 0x040fe20000410000 */
[C---:B------:R-:W-:Y:S01]  /*5d70*/  FMUL.FTZ R174, R0.reuse, R137 ;  /* 0x0000008900ae7220 */ /* 0x040fe20000410000 */
[C---:B------:R-:W-:Y:S01]  /*5d80*/  FMUL.FTZ R136, R0.reuse, R138 ;  /* 0x0000008a00887220 */ /* 0x040fe20000410000 */
[----:B------:R-:W-:Y:S01]  /*5d90*/  FMUL.FTZ R138, R0, R139 ;  /* 0x0000008b008a7220 */ /* 0x000fe20000410000 */
[----:B------:R-:W3:Y:S01]  /*5da0*/  MUFU.TANH R16, R16 ;  /* 0x0000001000107308 */ /* 0x000ee20000002400 */
[----:B-1----:R-:W-:Y:S01]  /*5db0*/  FMNMX.FTZ R9, R12, R11, !PT ;  /* 0x0000000b0c097209 */ /* 0x002fe20007810000 */
[C---:B------:R-:W-:Y:S01]  /*5dc0*/  FMUL.FTZ R178, R0.reuse, R140 ;  /* 0x0000008c00b27220 */ /* 0x040fe20000410000 */
[C---:B------:R-:W-:Y:S01]  /*5dd0*/  FMUL.FTZ R180, R0.reuse, R141 ;  /* 0x0000008d00b47220 */ /* 0x040fe20000410000 */
[C---:B------:R-:W-:Y:S01]  /*5de0*/  FMUL.FTZ R140, R0.reuse, R142 ;  /* 0x0000008e008c7220 */ /* 0x040fe20000410000 */
[C---:B------:R-:W-:Y:S01]  /*5df0*/  FMUL.FTZ R142, R0.reuse, R143 ;  /* 0x0000008f008e7220 */ /* 0x040fe20000410000 */
[C---:B------:R-:W-:Y:S01]  /*5e00*/  FMUL.FTZ R182, R0.reuse, R144 ;  /* 0x0000009000b67220 */ /* 0x040fe20000410000 */
[----:B------:R-:W-:Y:S01]  /*5e10*/  FMUL.FTZ R184, R0, R145 ;  /* 0x0000009100b87220 */ /* 0x000fe20000410000 */
[----:B------:R-:W1:Y:S01]  /*5e20*/  MUFU.TANH R18, R18 ;  /* 0x0000001200127308 */ /* 0x000e620000002400 */
[----:B--2---:R-:W-:Y:S01]  /*5e30*/  FMNMX.FTZ R9, R14, R9, !PT ;  /* 0x000000090e097209 */ /* 0x004fe20007810000 */
[C---:B------:R-:W-:Y:S01]  /*5e40*/  FMUL.FTZ R144, R0.reuse, R146 ;  /* 0x0000009200907220 */ /* 0x040fe20000410000 */
[C---:B------:R-:W-:Y:S01]  /*5e50*/  FMUL.FTZ R146, R0.reuse, R147 ;  /* 0x0000009300927220 */ /* 0x040fe20000410000 */
[C---:B------:R-:W-:Y:S01]  /*5e60*/  FMUL.FTZ R186, R0.reuse, R148 ;  /* 0x0000009400ba7220 */ /* 0x040fe20000410000 */
[C---:B------:R-:W-:Y:S01]  /*5e70*/  FMUL.FTZ R188, R0.reuse, R149 ;  /* 0x0000009500bc7220 */ /* 0x040fe20000410000 */
[C---:B------:R-:W-:Y:S01]  /*5e80*/  FMUL.FTZ R148, R0.reuse, R150 ;  /* 0x0000009600947220 */ /* 0x040fe20000410000 */
[----:B------:R-:W-:Y:S01]  /*5e90*/  FMUL.FTZ R150, R0, R151 ;  /* 0x0000009700967220 */ /* 0x000fe20000410000 */
[----:B------:R-:W2:Y:S01]  /*5ea0*/  MUFU.TANH R20, R20 ;  /* 0x0000001400147308 */ /* 0x000ea20000002400 */
[----:B---3--:R-:W-:Y:S01]  /*5eb0*/  FMNMX.FTZ R15, R16, R13, !PT ;  /* 0x0000000d100f7209 */ /* 0x008fe20007810000 */
        /* <DEDUP_REMOVED lines=51> */
[----:B------:R-:W-:Y:S01]  /*61f0*/  FMUL.FTZ R94, R0, R95 ;  /* 0x0000005f005e7220 */ /* 0x000fe20000410000 */
[----:B------:R-:W-:-:S02]  /*6200*/  R2UR UR4, R3 ;  /* 0x00000000030472ca */ /* 0x000fc400000e0000 */
[----:B------:R-:W3:Y:S01]  /*6210*/  MUFU.TANH R162, R162 ;  /* 0x000000a200a27308 */ /* 0x000ee20000002400 */
[----:B-1----:R-:W-:-:S07]  /*6220*/  FMNMX.FTZ R9, R158, R9, !PT ;  /* 0x000000099e097209 */ /* 0x002fce0007810000 */
[----:B------:R-:W1:Y:S01]  /*6230*/  MUFU.TANH R164, R164 ;  /* 0x000000a400a47308 */ /* 0x000e620000002400 */
[----:B--2---:R-:W-:Y:S02]  /*6240*/  FMNMX.FTZ R15, R160, R15, !PT ;  /* 0x0000000fa00f7209 */ /* 0x004fe40007810000 */
[----:B------:R-:W-:-:S04]  /*6250*/  ULEA UR4, UR4, UR41, 0x3 ;  /* 0x0000002904047291 */ /* 0x000fc8000f8e183f */
[----:B------:R-:W-:Y:S01]  /*6260*/  UIADD3 UR4, UR4, 0x22840, URZ ;  /* 0x0002284004047890 */ /* 0x000fe2000fffe03f */
[----:B------:R-:W2:Y:S01]  /*6270*/  MUFU.TANH R168, R168 ;  /* 0x000000a800a87308 */ /* 0x000ea20000002400 */
[----:B---3--:R-:W-:Y:S02]  /*6280*/  FMNMX.FTZ R15, R162, R15, !PT ;  /* 0x0000000fa20f7209 */ /* 0x008fe40007810000 */
[----:B------:R-:W-:-:S05]  /*6290*/  UPRMT UR4, UR43, 0x654, UR4 ;  /* 0x000006542b047896 */ /* 0x000fca0008000004 */
[----:B------:R-:W3:Y:S01]  /*62a0*/  MUFU.TANH R166, R166 ;  /* 0x000000a600a67308 */ /* 0x000ee20000002400 */
[----:B-1----:R-:W-:-:S03]  /*62b0*/  FMNMX.FTZ R9, R164, R9, !PT ;  /* 0x00000009a4097209 */ /* 0x002fc60007810000 */
[----:B------:R-:W-:Y:S04]  /*62c0*/  SYNCS.ARRIVE.TRANS64.RED.A1T0 RZ, [UR4], RZ ;  /* 0x000000ffffff79a7 */ /* 0x000fe80008100404 */
[----:B------:R-:W1:Y:S01]  /*62d0*/  MUFU.TANH R170, R170 ;  /* 0x000000aa00aa7308 */ /* 0x000e620000002400 */
[----:B--2---:R-:W-:-:S07]  /*62e0*/  FMNMX.FTZ R9, R168, R9, !PT ;  /* 0x00000009a8097209 */ /* 0x004fce0007810000 */
[----:B------:R-:W2:Y:S01]  /*62f0*/  MUFU.TANH R172, R172 ;  /* 0x000000ac00ac7308 */ /* 0x000ea20000002400 */
[----:B---3--:R-:W-:-:S07]  /*6300*/  FMNMX.FTZ R15, R166, R15, !PT ;  /* 0x0000000fa60f7209 */ /* 0x008fce0007810000 */
[----:B------:R-:W3:Y:S01]  /*6310*/  MUFU.TANH R174, R174 ;  /* 0x000000ae00ae7308 */ /* 0x000ee20000002400 */
[----:B-1----:R-:W-:-:S07]  /*6320*/  FMNMX.FTZ R15, R170, R15, !PT ;  /* 0x0000000faa0f7209 */ /* 0x002fce0007810000 */
        /* <DEDUP_REMOVED lines=47> */
[----:B-1----:R-:W-:Y:S01]  /*6620*/  FMNMX.FTZ R17, R126, R15, !PT ;  /* 0x0000000f7e117209 */ /* 0x002fe20007810000 */
[C---:B------:R-:W-:Y:S01]  /*6630*/  FMUL.FTZ R15, R0.reuse, R96 ;  /* 0x00000060000f7220 */ /* 0x040fe20000410000 */
[C---:B------:R-:W-:Y:S01]  /*6640*/  FMUL.FTZ R96, R0.reuse, R98 ;  /* 0x0000006200607220 */ /* 0x040fe20000410000 */
[----:B------:R-:W-:-:S04]  /*6650*/  FMUL.FTZ R98, R0, R99 ;  /* 0x0000006300627220 */ /* 0x000fc80000410000 */
[----:B------:R-:W1:Y:S01]  /*6660*/  MUFU.TANH R128, R128 ;  /* 0x0000008000807308 */ /* 0x000e620000002400 */
[----:B--2---:R-:W-:-:S07]  /*6670*/  FMNMX.FTZ R9, R198, R9, !PT ;  /* 0x00000009c6097209 */ /* 0x004fce0007810000 */
[----:B------:R-:W2:Y:S01]  /*6680*/  MUFU.TANH R130, R130 ;  /* 0x0000008200827308 */ /* 0x000ea20000002400 */
[----:B---3--:R-:W-:-:S07]  /*6690*/  FMNMX.FTZ R9, R200, R9, !PT ;  /* 0x00000009c8097209 */ /* 0x008fce0007810000 */
[----:B------:R-:W3:Y:S01]  /*66a0*/  MUFU.TANH R202, R202 ;  /* 0x000000ca00ca7308 */ /* 0x000ee20000002400 */
[----:B-1----:R-:W-:-:S07]  /*66b0*/  FMNMX.FTZ R17, R128, R17, !PT ;  /* 0x0000001180117209 */ /* 0x002fce0007810000 */
[----:B------:R-:W1:Y:S01]  /*66c0*/  MUFU.TANH R204, R204 ;  /* 0x000000cc00cc7308 */ /* 0x000e620000002400 */
[----:B--2---:R-:W-:Y:S01]  /*66d0*/  FMNMX.FTZ R19, R130, R17, !PT ;  /* 0x0000001182137209 */ /* 0x004fe20007810000 */
[----:B------:R-:W-:-:S06]  /*66e0*/  FMUL.FTZ R17, R0, R97 ;  /* 0x0000006100117220 */ /* 0x000fcc0000410000 */
        /* <DEDUP_REMOVED lines=24> */
[C---:B------:R-:W-:Y:S01]  /*6870*/  FMUL.FTZ R19, R0.reuse, R100 ;  /* 0x0000006400137220 */ /* 0x040fe20000410000 */
[C---:B------:R-:W-:Y:S01]  /*6880*/  FMUL.FTZ R100, R0.reuse, R102 ;  /* 0x0000006600647220 */ /* 0x040fe20000410000 */
[----:B------:R-:W-:-:S04]  /*6890*/  FMUL.FTZ R102, R0, R103 ;  /* 0x0000006700667220 */ /* 0x000fc80000410000 */
[----:B------:R-:W2:Y:S01]  /*68a0*/  MUFU.TANH R112, R112 ;  /* 0x0000007000707308 */ /* 0x000ea20000002400 */
[----:B---3--:R-:W-:-:S07]  /*68b0*/  FMNMX.FTZ R9, R214, R9, !PT ;  /* 0x00000009d6097209 */ /* 0x008fce0007810000 */
[----:B------:R-:W3:Y:S01]  /*68c0*/  MUFU.TANH R114, R114 ;  /* 0x0000007200727308 */ /* 0x000ee20000002400 */
[----:B-1----:R-:W-:-:S07]  /*68d0*/  FMNMX.FTZ R9, R216, R9, !PT ;  /* 0x00000009d8097209 */ /* 0x002fce0007810000 */
[----:B------:R-:W1:Y:S01]  /*68e0*/  MUFU.TANH R218, R218 ;  /* 0x000000da00da7308 */ /* 0x000e620000002400 */
[----:B--2---:R-:W-:-:S07]  /*68f0*/  FMNMX.FTZ R21, R112, R21, !PT ;  /* 0x0000001570157209 */ /* 0x004fce0007810000 */
[----:B------:R-:W2:Y:S01]  /*6900*/  MUFU.TANH R220, R220 ;  /* 0x000000dc00dc7308 */ /* 0x000ea20000002400 */
[----:B---3--:R-:W-:Y:S01]  /*6910*/  FMNMX.FTZ R23, R114, R21, !PT ;  /* 0x0000001572177209 */ /* 0x008fe20007810000 */
[----:B------:R-:W-:-:S06]  /*6920*/  FMUL.FTZ R21, R0, R101 ;  /* 0x0000006500157220 */ /* 0x000fcc0000410000 */
        /* <DEDUP_REMOVED lines=14> */
[----:B------:R-:W0:Y:S01]  /*6a10*/  MUFU.TANH R228, R228 ;  /* 0x000000e400e47308 */ /* 0x000e220000002400 */
[----:B--2---:R-:W-:-:S07]  /*6a20*/  FMNMX.FTZ R23, R90, R23, !PT ;  /* 0x000000175a177209 */ /* 0x004fce0007810000 */
[----:B------:R-:W1:Y:S01]  /*6a30*/  MUFU.TANH R92, R92 ;  /* 0x0000005c005c7308 */ /* 0x000e620000002400 */
[----:B---3--:R-:W-:-:S07]  /*6a40*/  FMNMX.FTZ R9, R226, R9, !PT ;  /* 0x00000009e2097209 */ /* 0x008fce0007810000 */
[----:B------:R-:W2:Y:S01]  /*6a50*/  MUFU.TANH R94, R94 ;  /* 0x0000005e005e7308 */ /* 0x000ea20000002400 */
[----:B0-----:R-:W-:Y:S02]  /*6a60*/  FMNMX.FTZ R8, R228, R9, !PT ;  /* 0x00000009e4087209 */ /* 0x001fe40007810000 */
[----:B------:R-:W0:Y:S05]  /*6a70*/  LDC R9, c[0x0][0x988] ;  /* 0x00026200ff097b82 */ /* 0x000e2a0000000800 */
        /* <DEDUP_REMOVED lines=15> */
[----:B--2---:R-:W-:-:S05]  /*6b70*/  FMNMX.FTZ R89, R21, R8, !PT ;  /* 0x0000000815597209 */ /* 0x004fca0007810000 */
[----:B------:R-:W2:Y:S01]  /*6b80*/  SHFL.BFLY PT, R8, R89, 0x2, 0x1f ;  /* 0x0c401f0059087f89 */ /* 0x000ea200000e0000 */
[----:B---3--:R-:W-:-:S04]  /*6b90*/  FMNMX.FTZ R23, R100, R23, !PT ;  /* 0x0000001764177209 */ /* 0x008fc80007810000 */
[----:B-1----:R-:W-:-:S05]  /*6ba0*/  FMNMX.FTZ R23, R102, R23, !PT ;  /* 0x0000001766177209 */ /* 0x002fca0007810000 */
[----:B------:R-:W1:Y:S01]  /*6bb0*/  SHFL.BFLY PT, R10, R23, 0x2, 0x1f ;  /* 0x0c401f00170a7f89 */ /* 0x000e6200000e0000 */
[----:B--2---:R-:W-:Y:S02]  /*6bc0*/  FMNMX.FTZ R91, R89, R8, !PT ;  /* 0x00000008595b7209 */ /* 0x004fe40007810000 */
[----:B-1----:R-:W-:-:S03]  /*6bd0*/  FMNMX.FTZ R93, R23, R10, !PT ;  /* 0x0000000a175d7209 */ /* 0x002fc60007810000 */
[----:B------:R-:W1:Y:S04]  /*6be0*/  SHFL.BFLY PT, R10, R91, 0x1, 0x1f ;  /* 0x0c201f005b0a7f89 */ /* 0x000e6800000e0000 */
[----:B------:R-:W2:Y:S01]  /*6bf0*/  SHFL.BFLY PT, R8, R93, 0x1, 0x1f ;  /* 0x0c201f005d087f89 */ /* 0x000ea200000e0000 */
[----:B-1----:R-:W-:Y:S02]  /*6c00*/  FMNMX.FTZ R10, R91, R10, !PT ;  /* 0x0000000a5b0a7209 */ /* 0x002fe40007810000 */
[----:B--2---:R-:W-:-:S03]  /*6c10*/  FMNMX.FTZ R8, R93, R8, !PT ;  /* 0x000000085d087209 */ /* 0x004fc60007810000 */
[C---:B------:R-:W-:Y:S01]  /*6c20*/  FADD.FTZ R176, -R10.reuse, R11 ;  /* 0x0000000b0ab07221 */ /* 0x040fe20000010100 */
[----:B0-----:R-:W-:-:S03]  /*6c30*/  FFMA.FTZ R103, R10, R9, -8 ;  /* 0xc10000000a677423 */ /* 0x001fc60000010009 */
[----:B------:R-:W-:Y:S01]  /*6c40*/  FMUL.FTZ R11, R176, R9 ;  /* 0x00000009b00b7220 */ /* 0x000fe20000410000 */
[----:B------:R-:W-:-:S01]  /*6c50*/  FADD.FTZ R176, -R8, R13 ;  /* 0x0000000d08b07221 */ /* 0x000fc20000010100 */
[-CC-:B------:R-:W-:Y:S01]  /*6c60*/  FFMA.FTZ R105, R194, R9.reuse, -R103.reuse ;  /* 0x00000009c2697223 */ /* 0x180fe20000010867 */
[----:B------:R-:W-:-:S01]  /*6c70*/  FFMA.FTZ R13, R14, R9, -R103 ;  /* 0x000000090e0d7223 */ /* 0x000fc20000010867 */
[-CC-:B------:R-:W-:Y:S01]  /*6c80*/  FFMA.FTZ R194, R17, R9.reuse, -R103.reuse ;  /* 0x0000000911c27223 */ /* 0x180fe20000010867 */
[----:B------:R-:W-:-:S01]  /*6c90*/  FFMA.FTZ R14, R20, R9, -R103 ;  /* 0x00000009140e7223 */ /* 0x000fc20000010867 */
[-CC-:B------:R-:W-:Y:S01]  /*6ca0*/  FFMA.FTZ R17, R19, R9.reuse, -R103.reuse ;  /* 0x0000000913117223 */ /* 0x180fe20000010867 */
[----:B------:R-:W-:-:S01]  /*6cb0*/  FFMA.FTZ R20, R156, R9, -R103 ;  /* 0x000000099c147223 */ /* 0x000fc20000010867 */
[-C--:B------:R-:W-:Y:S01]  /*6cc0*/  FFMA.FTZ R19, R8, R9.reuse, -8 ;  /* 0xc100000008137423 */ /* 0x080fe20000010009 */
[----:B------:R-:W-:-:S01]  /*6cd0*/  FFMA.FTZ R156, R174, R9, -R103 ;  /* 0x00000009ae9c7223 */ /* 0x000fc20000010867 */
[-CC-:B------:R-:W-:Y:S01]  /*6ce0*/  FFMA.FTZ R174, R196, R9.reuse, -R103.reuse ;  /* 0x00000009c4ae7223 */ /* 0x180fe20000010867 */
[----:B------:R-:W-:-:S01]  /*6cf0*/  FFMA.FTZ R12, R12, R9, -R103 ;  /* 0x000000090c0c7223 */ /* 0x000fc20000010867 */
[-C--:B------:R-:W-:Y:S01]  /*6d00*/  FFMA.FTZ R196, R21, R9.reuse, -R103 ;  /* 0x0000000915c47223 */ /* 0x080fe20000010867 */
[-C--:B------:R-:W-:Y:S01]  /*6d10*/  FMUL.FTZ R176, R176, R9.reuse ;  /* 0x00000009b0b07220 */ /* 0x080fe20000410000 */
[-CC-:B------:R-:W-:Y:S01]  /*6d20*/  FFMA.FTZ R21, R16, R9.reuse, -R19.reuse ;  /* 0x0000000910157223 */ /* 0x180fe20000010813 */
[----:B------:R-:W-:-:S01]  /*6d30*/  FFMA.FTZ R16, R18, R9, -R19 ;  /* 0x0000000912107223 */ /* 0x000fc20000010813 */
[----:B------:R-:W-:Y:S01]  /*6d40*/  MUFU.EX2 R11, R11 ;  /* 0x0000000b000b7308 */ /* 0x000fe20000000800 */
[----:B------:R-:W-:-:S01]  /*6d50*/  FFMA.FTZ R23, R22, R9, -R103 ;  /* 0x0000000916177223 */ /* 0x000fc20000010867 */
[-C--:B------:R-:W-:Y:S01]  /*6d60*/  FFMA.FTZ R18, R152, R9.reuse, -R19 ;  /* 0x0000000998127223 */ /* 0x080fe20000010813 */
[----:B------:R-:W-:-:S01]  /*6d70*/  FFMA.FTZ R89, R158, R9, -R103 ;  /* 0x000000099e597223 */ /* 0x000fc20000010867 */
[-CC-:B------:R-:W-:Y:S01]  /*6d80*/  FFMA.FTZ R22, R164, R9.reuse, -R103.reuse ;  /* 0x00000009a4167223 */ /* 0x180fe20000010867 */
[----:B------:R-:W-:-:S01]  /*6d90*/  FFMA.FTZ R91, R168, R9, -R103 ;  /* 0x00000009a85b7223 */ /* 0x000fc20000010867 */
[-CC-:B------:R-:W-:Y:S01]  /*6da0*/  FFMA.FTZ R93, R172, R9.reuse, -R103.reuse ;  /* 0x00000009ac5d7223 */ /* 0x180fe20000010867 */
[----:B------:R-:W-:-:S01]  /*6db0*/  FFMA.FTZ R95, R178, R9, -R103 ;  /* 0x00000009b25f7223 */ /* 0x000fc20000010867 */
[----:B------:R-:W0:Y:S01]  /*6dc0*/  MUFU.EX2 R12, R12 ;  /* 0x0000000c000c7308 */ /* 0x000e220000000800 */
[----:B------:R-:W-:-:S01]  /*6dd0*/  FFMA.FTZ R158, R180, R9, -R103 ;  /* 0x00000009b49e7223 */ /* 0x000fc20000010867 */
[-CC-:B------:R-:W-:Y:S01]  /*6de0*/  FFMA.FTZ R97, R182, R9.reuse, -R103.reuse ;  /* 0x00000009b6617223 */ /* 0x180fe20000010867 */
[----:B------:R-:W-:-:S01]  /*6df0*/  FFMA.FTZ R164, R184, R9, -R103 ;  /* 0x00000009b8a47223 */ /* 0x000fc20000010867 */
[-CC-:B------:R-:W-:Y:S01]  /*6e00*/  FFMA.FTZ R99, R186, R9.reuse, -R103.reuse ;  /* 0x00000009ba637223 */ /* 0x180fe20000010867 */
[----:B------:R-:W-:-:S01]  /*6e10*/  FFMA.FTZ R168, R188, R9, -R103 ;  /* 0x00000009bca87223 */ /* 0x000fc20000010867 */
[-CC-:B------:R-:W-:Y:S01]  /*6e20*/  FFMA.FTZ R101, R190, R9.reuse, -R103.reuse ;  /* 0x00000009be657223 */ /* 0x180fe20000010867 */
[----:B------:R-:W-:-:S01]  /*6e30*/  FFMA.FTZ R172, R192, R9, -R103 ;  /* 0x00000009c0ac7223 */ /* 0x000fc20000010867 */
[----:B------:R-:W-:Y:S01]  /*6e40*/  MUFU.EX2 R176, R176 ;  /* 0x000000b000b07308 */ /* 0x000fe20000000800 */
[----:B------:R-:W-:-:S01]  /*6e50*/  FFMA.FTZ R107, R198, R9, -R103 ;  /* 0x00000009c66b7223 */ /* 0x000fc20000010867 */
[-CC-:B------:R-:W-:Y:S01]  /*6e60*/  FFMA.FTZ R178, R200, R9.reuse, -R103.reuse ;  /* 0x00000009c8b27223 */ /* 0x180fe20000010867 */
[----:B------:R-:W-:-:S01]  /*6e70*/  FFMA.FTZ R109, R202, R9, -R103 ;  /* 0x00000009ca6d7223 */ /* 0x000fc20000010867 */
[-CC-:B------:R-:W-:Y:S01]  /*6e80*/  FFMA.FTZ R180, R204, R9.reuse, -R103.reuse ;  /* 0x00000009ccb47223 */ /* 0x180fe20000010867 */
[----:B------:R-:W-:-:S01]  /*6e90*/  FFMA.FTZ R111, R206, R9, -R103 ;  /* 0x00000009ce6f7223 */ /* 0x000fc20000010867 */
[-CC-:B------:R-:W-:Y:S01]  /*6ea0*/  FFMA.FTZ R182, R208, R9.reuse, -R103.reuse ;  /* 0x00000009d0b67223 */ /* 0x180fe20000010867 */
[----:B------:R-:W-:-:S01]  /*6eb0*/  FFMA.FTZ R113, R210, R9, -R103 ;  /* 0x00000009d2717223 */ /* 0x000fc20000010867 */
[----:B------:R-:W1:Y:S01]  /*6ec0*/  MUFU.EX2 R21, R21 ;  /* 0x0000001500157308 */ /* 0x000e620000000800 */
[----:B------:R-:W-:-:S01]  /*6ed0*/  FFMA.FTZ R184, R212, R9, -R103 ;  /* 0x00000009d4b87223 */ /* 0x000fc20000010867 */
[-CC-:B------:R-:W-:Y:S01]  /*6ee0*/  FFMA.FTZ R115, R214, R9.reuse, -R103.reuse ;  /* 0x00000009d6737223 */ /* 0x180fe20000010867 */
[----:B------:R-:W-:-:S01]  /*6ef0*/  FFMA.FTZ R186, R216, R9, -R103 ;  /* 0x00000009d8ba7223 */ /* 0x000fc20000010867 */
[-CC-:B------:R-:W-:Y:S01]  /*6f00*/  FFMA.FTZ R117, R218, R9.reuse, -R103.reuse ;  /* 0x00000009da757223 */ /* 0x180fe20000010867 */
[----:B------:R-:W-:-:S01]  /*6f10*/  FFMA.FTZ R188, R220, R9, -R103 ;  /* 0x00000009dcbc7223 */ /* 0x000fc20000010867 */
[-CC-:B------:R-:W-:Y:S01]  /*6f20*/  FFMA.FTZ R119, R222, R9.reuse, -R103.reuse ;  /* 0x00000009de777223 */ /* 0x180fe20000010867 */
[----:B------:R-:W-:-:S01]  /*6f30*/  FFMA.FTZ R190, R224, R9, -R103 ;  /* 0x00000009e0be7223 */ /* 0x000fc20000010867 */
[----:B------:R-:W2:Y:S01]  /*6f40*/  MUFU.EX2 R13, R13 ;  /* 0x0000000d000d7308 */ /* 0x000ea20000000800 */
[----:B------:R-:W-:-:S01]  /*6f50*/  FFMA.FTZ R121, R226, R9, -R103 ;  /* 0x00000009e2797223 */ /* 0x000fc20000010867 */
[-CC-:B------:R-:W-:Y:S01]  /*6f60*/  FFMA.FTZ R192, R228, R9.reuse, -R103.reuse ;  /* 0x00000009e4c07223 */ /* 0x180fe20000010867 */
[----:B------:R-:W-:-:S01]  /*6f70*/  FFMA.FTZ R15, R15, R9, -R103 ;  /* 0x000000090f0f7223 */ /* 0x000fc20000010867 */
[-CC-:B------:R-:W-:Y:S01]  /*6f80*/  FFMA.FTZ R103, R154, R9.reuse, -R19.reuse ;  /* 0x000000099a677223 */ /* 0x180fe20000010813 */
[----:B------:R-:W-:-:S01]  /*6f90*/  FFMA.FTZ R123, R160, R9, -R19 ;  /* 0x00000009a07b7223 */ /* 0x000fc20000010813 */
[----:B------:R-:W-:Y:S01]  /*6fa0*/  FFMA.FTZ R152, R162, R9, -R19 ;  /* 0x00000009a2987223 */ /* 0x000fe20000010813 */
[----:B0-----:R-:W-:-:S01]  /*6fb0*/  FFMA.FTZ R6, R11, R6, R12 ;  /* 0x000000060b067223 */ /* 0x001fc2000001000c */
[----:B------:R-:W0:Y:S01]  /*6fc0*/  MUFU.EX2 R16, R16 ;  /* 0x0000001000107308 */ /* 0x000e220000000800 */
[----:B-1----:R-:W-:-:S01]  /*6fd0*/  FFMA.FTZ R7, R176, R7, R21 ;  /* 0x00000007b0077223 */ /* 0x002fc20000010015 */
[-CC-:B------:R-:W-:Y:S01]  /*6fe0*/  FFMA.FTZ R125, R166, R9.reuse, -R19.reuse ;  /* 0x00000009a67d7223 */ /* 0x180fe20000010813 */
[----:B------:R-:W-:-:S01]  /*6ff0*/  FFMA.FTZ R154, R170, R9, -R19 ;  /* 0x00000009aa9a7223 */ /* 0x000fc20000010813 */
[-CC-:B------:R-:W-:Y:S01]  /*7000*/  FFMA.FTZ R135, R122, R9.reuse, -R19.reuse ;  /* 0x000000097a877223 */ /* 0x180fe20000010813 */
[----:B------:R-:W-:-:S01]  /*7010*/  FFMA.FTZ R122, R124, R9, -R19 ;  /* 0x000000097c7a7223 */ /* 0x000fc20000010813 */
[-CC-:B------:R-:W-:Y:S01]  /*7020*/  FFMA.FTZ R124, R128, R9.reuse, -R19.reuse ;  /* 0x00000009807c7223 */ /* 0x180fe20000010813 */
[----:B------:R-:W-:-:S01]  /*7030*/  FFMA.FTZ R127, R136, R9, -R19 ;  /* 0x00000009887f7223 */ /* 0x000fc20000010813 */
[----:B------:R-:W1:Y:S01]  /*7040*/  MUFU.EX2 R14, R14 ;  /* 0x0000000e000e7308 */ /* 0x000e620000000800 */
[----:B--2---:R-:W-:-:S01]  /*7050*/  FADD.FTZ R143, R13, R6 ;  /* 0x000000060d8f7221 */ /* 0x004fc20000010000 */
[-CC-:B------:R-:W-:Y:S01]  /*7060*/  FFMA.FTZ R136, R138, R9.reuse, -R19.reuse ;  /* 0x000000098a887223 */ /* 0x180fe20000010813 */
[----:B------:R-:W-:-:S01]  /*7070*/  FFMA.FTZ R129, R140, R9, -R19 ;  /* 0x000000098c817223 */ /* 0x000fc20000010813 */
[-CC-:B------:R-:W-:Y:S01]  /*7080*/  FFMA.FTZ R138, R142, R9.reuse, -R19.reuse ;  /* 0x000000098e8a7223 */ /* 0x180fe20000010813 */
[----:B------:R-:W-:-:S01]  /*7090*/  FFMA.FTZ R131, R144, R9, -R19 ;  /* 0x0000000990837223 */ /* 0x000fc20000010813 */
[-CC-:B------:R-:W-:Y:S01]  /*70a0*/  FFMA.FTZ R140, R146, R9.reuse, -R19.reuse ;  /* 0x00000009928c7223 */ /* 0x180fe20000010813 */
[----:B------:R-:W-:-:S01]  /*70b0*/  FFMA.FTZ R133, R148, R9, -R19 ;  /* 0x0000000994857223 */ /* 0x000fc20000010813 */
[----:B------:R-:W2:Y:S01]  /*70c0*/  MUFU.EX2 R18, R18 ;  /* 0x0000001200127308 */ /* 0x000ea20000000800 */
[----:B0-----:R-:W-:-:S01]  /*70d0*/  FADD.FTZ R7, R16, R7 ;  /* 0x0000000710077221 */ /* 0x001fc20000010000 */
[-CC-:B------:R-:W-:Y:S01]  /*70e0*/  FFMA.FTZ R142, R150, R9.reuse, -R19.reuse ;  /* 0x00000009968e7223 */ /* 0x180fe20000010813 */
[----:B------:R-:W-:-:S01]  /*70f0*/  FFMA.FTZ R120, R120, R9, -R19 ;  /* 0x0000000978787223 */ /* 0x000fc20000010813 */
[-CC-:B------:R-:W-:Y:S01]  /*7100*/  FFMA.FTZ R137, R126, R9.reuse, -R19.reuse ;  /* 0x000000097e897223 */ /* 0x180fe20000010813 */
[----:B------:R-:W-:-:S01]  /*7110*/  FFMA.FTZ R139, R130, R9, -R19 ;  /* 0x00000009828b7223 */ /* 0x000fc20000010813 */
[-CC-:B------:R-:W-:Y:S01]  /*7120*/  FFMA.FTZ R126, R132, R9.reuse, -R19.reuse ;  /* 0x00000009847e7223 */ /* 0x180fe20000010813 */
[----:B------:R-:W-:-:S01]  /*7130*/  FFMA.FTZ R141, R134, R9, -R19 ;  /* 0x00000009868d7223 */ /* 0x000fc20000010813 */
[----:B------:R-:W0:Y:S01]  /*7140*/  MUFU.EX2 R23, R23 ;  /* 0x0000001700177308 */ /* 0x000e220000000800 */
[----:B-1----:R-:W-:-:S01]  /*7150*/  FADD.FTZ R6, R14, R143 ;  /* 0x0000008f0e067221 */ /* 0x002fc20000010000 */
        /* <DEDUP_REMOVED lines=10> */
[----:B------:R-:W-:-:S04]  /*7200*/  FFMA.FTZ R100, R100, R9, -R19 ;  /* 0x0000000964647223 */ /* 0x000fc80000010813 */
[----:B------:R-:W2:Y:S01]  /*7210*/  MUFU.EX2 R20, R20 ;  /* 0x0000001400147308 */ /* 0x000ea20000000800 */
[----:B0-----:R-:W-:-:S07]  /*7220*/  FADD.FTZ R7, R23, R6 ;  /* 0x0000000617077221 */ /* 0x001fce0000010000 */
        /* <DEDUP_REMOVED lines=15> */
[----:B--2---:R-:W-:-:S01]  /*7320*/  FADD.FTZ R6, R91, R106 ;  /* 0x0000006a5b067221 */ /* 0x004fc20000010000 */
[----:B------:R-:W-:-:S06]  /*7330*/  FFMA.FTZ R106, R108, R9, -R19 ;  /* 0x000000096c6a7223 */ /* 0x000fcc0000010813 */
        /* <DEDUP_REMOVED lines=9> */
[----:B-1----:R-:W-:-:S01]  /*73d0*/  FADD.FTZ R108, R136, R145 ;  /* 0x00000091886c7221 */ /* 0x002fc20000010000 */
[----:B------:R-:W-:-:S06]  /*73e0*/  FFMA.FTZ R145, R110, R9, -R19 ;  /* 0x000000096e917223 */ /* 0x000fcc0000010813 */
[----:B------:R-:W1:Y:S01]  /*73f0*/  MUFU.EX2 R158, R158 ;  /* 0x0000009e009e7308 */ /* 0x000e620000000800 */
[----:B--2---:R-:W-:-:S07]  /*7400*/  FADD.FTZ R7, R95, R6 ;  /* 0x000000065f077221 */ /* 0x004fce0000010000 */
[----:B------:R-:W2:Y:S01]  /*7410*/  MUFU.EX2 R138, R138 ;  /* 0x0000008a008a7308 */ /* 0x000ea20000000800 */
[----:B0-----:R-:W-:-:S01]  /*7420*/  FADD.FTZ R147, R129, R108 ;  /* 0x0000006c81937221 */ /* 0x001fc20000010000 */
[----:B------:R-:W-:-:S06]  /*7430*/  FFMA.FTZ R108, R112, R9, -R19 ;  /* 0x00000009706c7223 */ /* 0x000fcc0000010813 */
        /* <DEDUP_REMOVED lines=44> */
[-CC-:B------:R-:W-:Y:S01]  /*7700*/  FFMA.FTZ R149, R90, R9.reuse, -R19.reuse ;  /* 0x000000095a957223 */ /* 0x180fe20000010813 */
[----:B------:R-:W-:-:S05]  /*7710*/  FFMA.FTZ R19, R102, R9, -R19 ;  /* 0x0000000966137223 */ /* 0x000fca0000010813 */
        /* <DEDUP_REMOVED lines=70> */
[----:B0-----:R-:W-:-:S03]  /*7b80*/  FADD.FTZ R6, R196, R7 ;  /* 0x00000007c4067221 */ /* 0x001fc60000010000 */
[----:B-1----:R-:W-:Y:S01]  /*7b90*/  FADD.FTZ R7, R92, R90 ;  /* 0x0000005a5c077221 */ /* 0x002fe20000010000 */
[----:B------:R-:W-:Y:S06]  /*7ba0*/  @!P0 BRA `(.L_x_28) ;  /* 0x0000000000048947 */ /* 0x000fec0003800000 */
[----:B------:R-:W-:Y:S01]  /*7bb0*/  BPT.TRAP 0x1 ;  /* 0x000000040000795c */ /* 0x000fe20000300000 */
.L_x_28:
[----:B------:R-:W-:Y:S01]  /*7bc0*/  UISETP.GT.AND UP0, UPT, UR51, UR38, UPT ;  /* 0x000000263300728c */ /* 0x000fe2000bf04270 */
[----:B------:R-:W-:Y:S01]  /*7bd0*/  F2FP.SATFINITE.E4M3.F32.PACK_AB_MERGE_C R99, R168, R99, RZ ;  /* 0x00000063a863723e */ /* 0x000fe200048070ff */
[----:B------:R-:W-:Y:S01]  /*7be0*/  ULEA UR4, UR45, UR41, 0x3 ;  /* 0x000000292d047291 */ /* 0x000fe2000f8e183f */
[----:B------:R-:W-:Y:S01]  /*7bf0*/  F2FP.SATFINITE.E4M3.F32.PACK_AB_MERGE_C R105, R174, R105, RZ ;  /* 0x00000069ae69723e */ /* 0x000fe200048070ff */
[----:B------:R-:W-:Y:S01]  /*7c00*/  UIADD3 UR51, UR51, -0x1, URZ ;  /* 0xffffffff33337890 */ /* 0x000fe2000fffe03f */
[----:B------:R-:W-:Y:S01]  /*7c10*/  F2FP.SATFINITE.E4M3.F32.PACK_AB_MERGE_C R22, R91, R22, RZ ;  /* 0x000000165b16723e */ /* 0x000fe200048070ff */
[----:B------:R-:W-:Y:S01]  /*7c20*/  UIADD3 UR4, UR4, 0x22860, URZ ;  /* 0x0002286004047890 */ /* 0x000fe2000fffe03f */
[----:B------:R-:W-:Y:S01]  /*7c30*/  PLOP3.LUT P1, PT, PT, PT, UP0, 0x80, 0x0 ;  /* 0x000000000000781c */ /* 0x000fe20003f2f008 */
[----:B------:R-:W-:Y:S01]  /*7c40*/  UMOV UR47, UR50 ;  /* 0x00000032002f7c82 */ /* 0x000fe20008000000 */
[----:B------:R-:W-:Y:S01]  /*7c50*/  F2FP.SATFINITE.E4M3.F32.PACK_AB_MERGE_C R14, R23, R14, RZ ;  /* 0x0000000e170e723e */ /* 0x000fe200048070ff */
[----:B------:R-:W-:Y:S01]  /*7c60*/  UPRMT UR4, UR43, 0x654, UR4 ;  /* 0x000006542b047896 */ /* 0x000fe20008000004 */
[----:B------:R-:W-:Y:S01]  /*7c70*/  F2FP.SATFINITE.E4M3.F32.PACK_AB_MERGE_C R113, R184, R113, RZ ;  /* 0x00000071b871723e */ /* 0x000fe200048070ff */
[----:B------:R-:W-:Y:S01]  /*7c80*/  FMUL.FTZ R24, R24, R11 ;  /* 0x0000000b18187220 */ /* 0x000fe20000410000 */
[----:B------:R-:W-:Y:S01]  /*7c90*/  F2FP.SATFINITE.E4M3.F32.PACK_AB_MERGE_C R117, R188, R117, RZ ;  /* 0x00000075bc75723e */ /* 0x000fe200048070ff */
[----:B------:R-:W-:Y:S01]  /*7ca0*/  FMUL.FTZ R25, R25, R11 ;  /* 0x0000000b19197220 */ /* 0x000fe20000410000 */
[----:B------:R-:W-:Y:S01]  /*7cb0*/  F2FP.SATFINITE.E4M3.F32.PACK_AB_MERGE_C R99, R164, R97, R99 ;  /* 0x00000061a463723e */ /* 0x000fe20004807063 */
[----:B------:R-:W-:Y:S01]  /*7cc0*/  FMUL.FTZ R28, R28, R11 ;  /* 0x0000000b1c1c7220 */ /* 0x000fe20000410000 */
[----:B------:R-:W-:Y:S01]  /*7cd0*/  F2FP.SATFINITE.E4M3.F32.PACK_AB_MERGE_C R105, R172, R101, R105 ;  /* 0x00000065ac69723e */ /* 0x000fe20004807069 */
[----:B------:R-:W-:Y:S01]  /*7ce0*/  FMUL.FTZ R29, R29, R11 ;  /* 0x0000000b1d1d7220 */ /* 0x000fe20000410000 */
[----:B------:R-:W-:Y:S01]  /*7cf0*/  F2FP.SATFINITE.E4M3.F32.PACK_AB_MERGE_C R18, R103, R18, RZ ;  /* 0x000000126712723e */ /* 0x000fe200048070ff */
[----:B------:R-:W-:Y:S01]  /*7d00*/  SYNCS.ARRIVE.TRANS64.RED.A1T0 RZ, [UR4], RZ ;  /* 0x000000ffffff79a7 */ /* 0x000fe20008100404 */
[----:B------:R-:W-:Y:S01]  /*7d10*/  F2FP.SATFINITE.E4M3.F32.PACK_AB_MERGE_C R125, R154, R125, RZ ;  /* 0x0000007d9a7d723e */ /* 0x000fe200048070ff */
[----:B------:R-:W-:Y:S01]  /*7d20*/  FMUL.FTZ R32, R32, R11 ;  /* 0x0000000b20207220 */ /* 0x000fe20000410000 */
[----:B------:R-:W-:Y:S01]  /*7d30*/  F2FP.SATFINITE.E4M3.F32.PACK_AB_MERGE_C R95, R158, R95, RZ ;  /* 0x0000005f9e5f723e */ /* 0x000fe200048070ff */
[----:B------:R-:W-:Y:S01]  /*7d40*/  FMUL.FTZ R33, R33, R11 ;  /* 0x0000000b21217220 */ /* 0x000fe20000410000 */
[----:B------:R-:W-:Y:S01]  /*7d50*/  F2FP.SATFINITE.E4M3.F32.PACK_AB_MERGE_C R129, R138, R129, RZ ;  /* 0x000000818a81723e */ /* 0x000fe200048070ff */
[----:B------:R-:W-:Y:S01]  /*7d60*/  FMUL.FTZ R36, R36, R11 ;  /* 0x0000000b24247220 */ /* 0x000fe20000410000 */
[----:B------:R-:W-:Y:S01]  /*7d70*/  F2FP.SATFINITE.E4M3.F32.PACK_AB_MERGE_C R133, R142, R133, RZ ;  /* 0x000000858e85723e */ /* 0x000fe200048070ff */
[-C--:B------:R-:W-:Y:S01]  /*7d80*/  FMUL.FTZ R37, R37, R11.reuse ;  /* 0x0000000b25257220 */ /* 0x080fe20000410000 */
[----:B------:R-:W-:Y:S01]  /*7d90*/  F2FP.SATFINITE.E4M3.F32.PACK_AB_MERGE_C R122, R137, R122, RZ ;  /* 0x0000007a897a723e */ /* 0x000fe200048070ff */
[----:B------:R-:W-:Y:S01]  /*7da0*/  FMUL.FTZ R40, R40, R11 ;  /* 0x0000000b28287220 */ /* 0x000fe20000410000 */
[----:B------:R-:W-:Y:S01]  /*7db0*/  F2FP.SATFINITE.E4M3.F32.PACK_AB_MERGE_C R109, R180, R109, RZ ;  /* 0x0000006db46d723e */ /* 0x000fe200048070ff */
[-C--:B------:R-:W-:Y:S01]  /*7dc0*/  FMUL.FTZ R41, R41, R11.reuse ;  /* 0x0000000b29297220 */ /* 0x080fe20000410000 */
[----:B------:R-:W-:Y:S01]  /*7dd0*/  F2FP.SATFINITE.E4M3.F32.PACK_AB_MERGE_C R126, R141, R126, RZ ;  /* 0x0000007e8d7e723e */ /* 0x000fe200048070ff */
[-C--:B------:R-:W-:Y:S01]  /*7de0*/  FMUL.FTZ R44, R44, R11.reuse ;  /* 0x0000000b2c2c7220 */ /* 0x080fe20000410000 */
[----:B------:R-:W-:Y:S01]  /*7df0*/  F2FP.SATFINITE.E4M3.F32.PACK_AB_MERGE_C R106, R145, R106, RZ ;  /* 0x0000006a916a723e */ /* 0x000fe200048070ff */
[-C--:B------:R-:W-:Y:S01]  /*7e00*/  FMUL.FTZ R45, R45, R11.reuse ;  /* 0x0000000b2d2d7220 */ /* 0x080fe20000410000 */
[----:B------:R-:W-:Y:S01]  /*7e10*/  F2FP.SATFINITE.E4M3.F32.PACK_AB_MERGE_C R110, R151, R110, RZ ;  /* 0x0000006e976e723e */ /* 0x000fe200048070ff */
[----:B------:R-:W-:Y:S01]  /*7e20*/  FMUL.FTZ R48, R48, R11 ;  /* 0x0000000b30307220 */ /* 0x000fe20000410000 */
        /* <DEDUP_REMOVED lines=8> */
[----:B------:R-:W-:Y:S01]  /*7eb0*/  F2FP.SATFINITE.E4M3.F32.PACK_AB_MERGE_C R22, R89, R20, R22 ;  /* 0x000000145916723e */ /* 0x000fe20004807016 */
[-C--:B------:R-:W-:Y:S01]  /*7ec0*/  FMUL.FTZ R57, R57, R11.reuse ;  /* 0x0000000b39397220 */ /* 0x080fe20000410000 */
[----:B------:R-:W-:Y:S01]  /*7ed0*/  R2UR UR45, R3 ;  /* 0x00000000032d72ca */ /* 0x000fe200000e0000 */
[-C--:B------:R-:W-:Y:S01]  /*7ee0*/  FMUL.FTZ R60, R60, R11.reuse ;  /* 0x0000000b3c3c7220 */ /* 0x080fe20000410000 */
[----:B------:R-:W-:Y:S01]  /*7ef0*/  F2FP.SATFINITE.E4M3.F32.PACK_AB_MERGE_C R184, R13, R12, R14 ;  /* 0x0000000c0db8723e */ /* 0x000fe2000480700e */
[----:B------:R-:W-:Y:S01]  /*7f00*/  FMUL.FTZ R61, R61, R11 ;  /* 0x0000000b3d3d7220 */ /* 0x000fe20000410000 */
[----:B------:R-:W-:Y:S01]  /*7f10*/  F2FP.SATFINITE.E4M3.F32.PACK_AB_MERGE_C R172, R182, R111, R113 ;  /* 0x0000006fb6ac723e */ /* 0x000fe20004807071 */
[----:B------:R-:W-:Y:S01]  /*7f20*/  FMUL.FTZ R64, R64, R11 ;  /* 0x0000000b40407220 */ /* 0x000fe20000410000 */
[----:B------:R-:W-:Y:S01]  /*7f30*/  F2FP.SATFINITE.E4M3.F32.PACK_AB_MERGE_C R174, R186, R115, R117 ;  /* 0x00000073baae723e */ /* 0x000fe20004807075 */
[-C--:B------:R-:W-:Y:S01]  /*7f40*/  FMUL.FTZ R65, R65, R11.reuse ;  /* 0x0000000b41417220 */ /* 0x080fe20000410000 */
        /* <DEDUP_REMOVED lines=9> */
[----:B------:R-:W-:Y:S01]  /*7fe0*/  FMUL.FTZ R85, R85, R11 ;  /* 0x0000000b55557220 */ /* 0x000fe20000410000 */
        /* <DEDUP_REMOVED lines=32> */
[----:B------:R-:W-:Y:S01]  /*81f0*/  F2FP.SATFINITE.E4M3.F32.PACK_AB_MERGE_C R185, R16, R21, R18 ;  /* 0x0000001510b9723e */ /* 0x000fe20004807012 */
[----:B------:R-:W-:Y:S01]  /*8200*/  IMAD.MOV.U32 R13, RZ, RZ, R8 ;  /* 0x000000ffff0d7224 */ /* 0x000fe200078e0008 */
[----:B------:R-:W-:Y:S01]  /*8210*/  F2FP.SATFINITE.E4M3.F32.PACK_AB_MERGE_C R187, R152, R123, R125 ;  /* 0x0000007b98bb723e */ /* 0x000fe2000480707d */
[----:B------:R-:W-:Y:S01]  /*8220*/  IMAD.MOV.U32 R11, RZ, RZ, R10 ;  /* 0x000000ffff0b7224 */ /* 0x000fe200078e000a */
[----:B------:R-:W-:Y:S01]  /*8230*/  F2FP.SATFINITE.E4M3.F32.PACK_AB_MERGE_C R180, R156, R93, R95 ;  /* 0x0000005d9cb4723e */ /* 0x000fe2000480705f */
[----:B------:R-:W-:Y:S01]  /*8240*/  IMAD.MOV.U32 R182, RZ, RZ, R99 ;  /* 0x000000ffffb67224 */ /* 0x000fe200078e0063 */
[----:B------:R-:W-:Y:S01]  /*8250*/  F2FP.SATFINITE.E4M3.F32.PACK_AB_MERGE_C R181, R136, R127, R129 ;  /* 0x0000007f88b5723e */ /* 0x000fe20004807081 */
[----:B------:R-:W-:Y:S01]  /*8260*/  IMAD.MOV.U32 R176, RZ, RZ, R105 ;  /* 0x000000ffffb07224 */ /* 0x000fe200078e0069 */
[----:B------:R-:W-:-:S02]  /*8270*/  F2FP.SATFINITE.E4M3.F32.PACK_AB_MERGE_C R183, R140, R131, R133 ;  /* 0x000000838cb7723e */ /* 0x000fc40004807085 */
[----:B------:R-:W-:Y:S02]  /*8280*/  F2FP.SATFINITE.E4M3.F32.PACK_AB_MERGE_C R177, R135, R120, R122 ;  /* 0x0000007887b1723e */ /* 0x000fe4000480707a */
[----:B------:R-:W-:Y:S02]  /*8290*/  F2FP.SATFINITE.E4M3.F32.PACK_AB_MERGE_C R178, R178, R107, R109 ;  /* 0x0000006bb2b2723e */ /* 0x000fe4000480706d */
[----:B------:R-:W-:Y:S02]  /*82a0*/  F2FP.SATFINITE.E4M3.F32.PACK_AB_MERGE_C R179, R139, R124, R126 ;  /* 0x0000007c8bb3723e */ /* 0x000fe4000480707e */
[----:B------:R-:W-:Y:S02]  /*82b0*/  F2FP.SATFINITE.E4M3.F32.PACK_AB_MERGE_C R173, R143, R104, R106 ;  /* 0x000000688fad723e */ /* 0x000fe4000480706a */
[----:B------:R-:W-:Y:S02]  /*82c0*/  F2FP.SATFINITE.E4M3.F32.PACK_AB_MERGE_C R175, R147, R108, R110 ;  /* 0x0000006c93af723e */ /* 0x000fe4000480706e */
[----:B------:R-:W-:-:S02]  /*82d0*/  F2FP.SATFINITE.E4M3.F32.PACK_AB_MERGE_C R168, R190, R119, R121 ;  /* 0x00000077bea8723e */ /* 0x000fc40004807079 */
[----:B------:R-:W-:Y:S02]  /*82e0*/  F2FP.SATFINITE.E4M3.F32.PACK_AB_MERGE_C R169, R149, R88, R19 ;  /* 0x0000005895a9723e */ /* 0x000fe40004807013 */
[----:B------:R-:W-:Y:S02]  /*82f0*/  F2FP.SATFINITE.E4M3.F32.PACK_AB_MERGE_C R170, R194, R15, R17 ;  /* 0x0000000fc2aa723e */ /* 0x000fe40004807011 */
[----:B------:R-:W-:Y:S02]  /*8300*/  F2FP.SATFINITE.E4M3.F32.PACK_AB_MERGE_C R171, R171, R96, R23 ;  /* 0x00000060abab723e */ /* 0x000fe40004807017 */
[----:B------:R-:W-:Y:S01]  /*8310*/  MOV R186, R22 ;  /* 0x0000001600ba7202 */ /* 0x000fe20000000f00 */
[----:B------:R-:W-:Y:S06]  /*8320*/  @P1 BRA `(.L_x_29) ;  /* 0xffffffcc00201947 */ /* 0x000fec000383ffff */
.L_x_18:
[----:B------:R-:W-:Y:S06]  /*8330*/  BAR.ARV 0x8, 0x180 ;  /* 0x0206000000007b1d */ /* 0x000fec0000002000 */
[----:B------:R-:W-:Y:S05]  /*8340*/  @!P0 BRA `(.L_x_30) ;  /* 0x0000000000048947 */ /* 0x000fea0003800000 */
[----:B------:R-:W-:Y:S01]  /*8350*/  BPT.TRAP 0x1 ;  /* 0x000000040000795c */ /* 0x000fe20000300000 */
.L_x_30:
[----:B------:R-:W-:Y:S01]  /*8360*/  R2UR UR9, R3 ;  /* 0x00000000030972ca */ /* 0x000fe200000e0000 */
[----:B------:R-:W-:-:S05]  /*8370*/  IMAD.U32 R0, RZ, RZ, UR50 ;  /* 0x00000032ff007e24 */ /* 0x000fca000f8e00ff */
[----:B------:R-:W-:-:S07]  /*8380*/  SHF.L.U32 R0, R0, 0x1f, RZ ;  /* 0x0000001f00007819 */ /* 0x000fce00000006ff */
[----:B------:R-:W-:-:S09]  /*8390*/  ULEA UR9, UR9, UR41, 0x3 ;  /* 0x0000002909097291 */ /* 0x000fd2000f8e183f */
[----:B------:R0:W1:Y:S01]  /*83a0*/  SYNCS.PHASECHK.TRANS64.TRYWAIT P1, [UR9+0x22850], R0 ;  /* 0x02285000ff0075a7 */ /* 0x0000620008020149 */
[----:B------:R-:W-:Y:S05]  /*83b0*/  @!P0 BRA `(.L_x_31) ;  /* 0x0000000000048947 */ /* 0x000fea0003800000 */
[----:B------:R-:W-:Y:S01]  /*83c0*/  BPT.TRAP 0x1 ;  /* 0x000000040000795c */ /* 0x000fe20000300000 */
.L_x_31:
[----:B-1----:R-:W-:Y:S05]  /*83d0*/  @P1 BRA `(.L_x_32) ;  /* 0x0000000000081947 */ /* 0x002fea0003800000 */
[----:B------:R-:W1:Y:S02]  /*83e0*/  SYNCS.PHASECHK.TRANS64.TRYWAIT P1, [UR9+0x22850], R0 ;  /* 0x02285000ff0075a7 */ /* 0x000e640008020149 */
[----:B-1----:R-:W-:Y:S05]  /*83f0*/  @!P1 BRA `(.L_x_33) ;  /* 0x0000007c00d89947 */ /* 0x002fea0003800000 */
.L_x_32:
[----:B------:R-:W-:Y:S01]  /*8400*/  UIADD3 UR41, UR41, 0x400, URZ ;  /* 0x0000040029297890 */ /* 0x000fe2000fffe03f */
[----:B------:R-:W-:Y:S01]  /*8410*/  R2UR UR4, R3 ;  /* 0x00000000030472ca */ /* 0x000fe200000e0000 */
[----:B------:R-:W-:Y:S01]  /*8420*/  WARPGROUP.ARRIVE ;  /* 0x00000000000079c5 */ /* 0x000fe20000000000 */
[----:B------:R-:W-:Y:S01]  /*8430*/  UMOV UR7, 0xc0000010 ;  /* 0xc000001000077882 */ /* 0x000fe20000000000 */
[----:B------:R-:W-:Y:S01]  /*8440*/  USHF.R.U32.HI UR41, URZ, 0x4, UR41 ;  /* 0x000000043f297899 */ /* 0x000fe20008011629 */
[----:B------:R-:W-:Y:S01]  /*8450*/  IMAD.MOV.U32 R4, RZ, RZ, 0x3f800000 ;  /* 0x3f800000ff047424 */ /* 0x000fe200078e00ff */
[----:B------:R-:W-:Y:S02]  /*8460*/  ULDC.64 UR10, c[0x0][0x9a0] ;  /* 0x00026800000a7ab9 */ /* 0x000fe40000000a00 */
[----:B------:R-:W-:Y:S02]  /*8470*/  ULOP3.LUT UR41, UR41, 0x3fff, URZ, 0xc0, !UPT ;  /* 0x00003fff29297892 */ /* 0x000fe4000f8ec03f */
[----:B------:R-:W-:-:S02]  /*8480*/  UISETP.NE.U32.AND UP0, UPT, UR10, URZ, UPT ;  /* 0x0000003f0a00728c */ /* 0x000fc4000bf05070 */
[----:B------:R-:W-:Y:S02]  /*8490*/  ULOP3.LUT UR8, UR41, 0x10000, URZ, 0xfc, !UPT ;  /* 0x0001000029087892 */ /* 0x000fe4000f8efc3f */
[----:B------:R-:W-:Y:S02]  /*84a0*/  UISETP.NE.AND.EX UP0, UPT, UR11, URZ, UPT, UP0 ;  /* 0x0000003f0b00728c */ /* 0x000fe4000bf05300 */
[----:B------:R-:W-:-:S04]  /*84b0*/  UIMAD UR8, UR4, 0x500, UR8 ;  /* 0x00000500040878a4 */ /* 0x000fc8000f8e0208 */
[----:B------:R-:W-:Y:S01]  /*84c0*/  UIADD3 UR4, UR8, 0x100, URZ ;  /* 0x0000010008047890 */ /* 0x000fe2000fffe03f */
[----:B------:R-:W-:Y:S02]  /*84d0*/  PLOP3.LUT P1, PT, PT, PT, UP0, 0x80, 0x0 ;  /* 0x000000000000781c */ /* 0x000fe40003f2f008 */
[----:B------:R-:W-:-:S06]  /*84e0*/  UMOV UR6, UR8 ;  /* 0x0000000800067c82 */ /* 0x000fcc0008000000 */
[----:B------:R-:W-:Y:S01]  /*84f0*/  QGMMA.64x128x32.F32.E4M3.E4M3 R24, R184, gdesc[UR4], R24, gsb0 ;  /* 0x01e00004b8187df3 */ /* 0x000fe20008000818 */
[----:B------:R-:W-:Y:S01]  /*8500*/  UMOV UR7, 0xc0000010 ;  /* 0xc000001000077882 */ /* 0x000fe20000000000 */
[----:B------:R-:W-:Y:S01]  /*8510*/  UMOV UR6, UR4 ;  /* 0x0000000400067c82 */ /* 0x000fe20008000000 */
[----:B------:R-:W-:Y:S02]  /*8520*/  @UP0 ULDC.64 UR12, c[0x0][0x9c8] ;  /* 0x00027200000c0ab9 */ /* 0x000fe40000000a00 */
[----:B------:R-:W-:Y:S01]  /*8530*/  @UP0 UIMAD.WIDE.U32 UR4, UR37, UR12, URZ ;  /* 0x0000000c250402a5 */ /* 0x000fe2000f8e003f */
[----:B------:R-:W-:Y:S02]  /*8540*/  WARPGROUP.DEPBAR.LE gsb0, 0x0 ;  /* 0x00008000000079c5 */ /* 0x000fe40000010000 */
[----:B------:R-:W-:-:S06]  /*8550*/  WARPGROUP.ARRIVE ;  /* 0x00000000000079c5 */ /* 0x000fcc0000000000 */
[----:B------:R-:W-:Y:S01]  /*8560*/  QGMMA.64x128x32.F32.E4M3.E4M3 R24, R180, gdesc[UR4], R24, gsb0 ;  /* 0x01e00004b4187df3 */ /* 0x000fe20008000818 */
[----:B------:R-:W-:Y:S02]  /*8570*/  @UP0 UIMAD UR6, UR39, UR12, URZ ;  /* 0x0000000c270602a4 */ /* 0x000fe4000f8e023f */
[----:B------:R-:W-:Y:S02]  /*8580*/  @UP0 USHF.R.S32.HI UR7, URZ, 0x1f, UR42 ;  /* 0x0000001f3f070899 */ /* 0x000fe4000801142a */
[----:B------:R-:W-:-:S03]  /*8590*/  @UP0 UIMAD UR6, UR37, UR13, UR6 ;  /* 0x0000000d250602a4 */ /* 0x000fc6000f8e0206 */
[----:B------:R-:W-:Y:S01]  /*85a0*/  @UP0 ULDC.64 UR12, c[0x0][0x9d0] ;  /* 0x00027400000c0ab9 */ /* 0x000fe20000000a00 */
[----:B------:R-:W-:Y:S02]  /*85b0*/  @UP0 UIADD3 UR5, UR5, UR6, URZ ;  /* 0x0000000605050290 */ /* 0x000fe4000fffe03f */
[----:B------:R-:W-:Y:S02]  /*85c0*/  @UP0 UIMAD UR6, UR7, UR12, URZ ;  /* 0x0000000c070602a4 */ /* 0x000fe4000f8e023f */
[----:B------:R-:W-:Y:S02]  /*85d0*/  @UP0 UIMAD.WIDE.U32 UR4, UR42, UR12, UR4 ;  /* 0x0000000c2a0402a5 */ /* 0x000fe4000f8e0004 */
[----:B------:R-:W-:-:S04]  /*85e0*/  @UP0 UIMAD UR6, UR42, UR13, UR6 ;  /* 0x0000000d2a0602a4 */ /* 0x000fc8000f8e0206 */
[----:B------:R-:W-:Y:S02]  /*85f0*/  @UP0 UIADD3 UR5, UR5, UR6, URZ ;  /* 0x0000000605050290 */ /* 0x000fe4000fffe03f */
[----:B------:R-:W-:-:S04]  /*8600*/  @UP0 ULEA UR6, UP1, UR4, UR10, 0x2 ;  /* 0x0000000a04060291 */ /* 0x000fc8000f82103f */
[----:B------:R-:W-:Y:S02]  /*8610*/  @UP0 ULEA.HI.X UR7, UR4, UR11, UR5, 0x2, UP1 ;  /* 0x0000000b04070291 */ /* 0x000fe400088f1405 */
[----:B------:R-:W-:Y:S01]  /*8620*/  UIADD3 UR4, UR8, 0x200, URZ ;  /* 0x0000020008047890 */ /* 0x000fe2000fffe03f */
[----:B------:R-:W-:-:S03]  /*8630*/  MOV R2, UR6 ;  /* 0x0000000600027c02 */ /* 0x000fc60008000f00 */
[----:B------:R-:W-:Y:S01]  /*8640*/  IMAD.U32 R3, RZ, RZ, UR7 ;  /* 0x00000007ff037e24 */ /* 0x000fe2000f8e00ff */
[----:B------:R-:W-:Y:S02]  /*8650*/  UMOV UR7, 0xc0000010 ;  /* 0xc000001000077882 */ /* 0x000fe40000000000 */
[----:B------:R-:W-:Y:S02]  /*8660*/  UMOV UR6, UR4 ;  /* 0x0000000400067c82 */ /* 0x000fe40008000000 */
[----:B------:R2:W3:Y:S01]  /*8670*/  @P1 LDG.E R4, desc[UR48][R2.64] ;  /* 0x0000003002041981 */ /* 0x0004e2000c1e1900 */
[----:B------:R-:W-:Y:S01]  /*8680*/  UIADD3 UR4, UR8, 0x300, URZ ;  /* 0x0000030008047890 */ /* 0x000fe2000fffe03f */
[----:B------:R-:W-:Y:S02]  /*8690*/  WARPGROUP.DEPBAR.LE gsb0, 0x0 ;  /* 0x00008000000079c5 */ /* 0x000fe40000010000 */
[----:B------:R-:W-:-:S06]  /*86a0*/  WARPGROUP.ARRIVE ;  /* 0x00000000000079c5 */ /* 0x000fcc0000000000 */
[----:B------:R-:W-:Y:S01]  /*86b0*/  QGMMA.64x128x32.F32.E4M3.E4M3 R24, R176, gdesc[UR4], R24, gsb0 ;  /* 0x01e00004b0187df3 */ /* 0x000fe20008000818 */
[----:B------:R-:W-:Y:S01]  /*86c0*/  UMOV UR6, UR4 ;  /* 0x0000000400067c82 */ /* 0x000fe20008000000 */
[----:B------:R-:W-:Y:S01]  /*86d0*/  UMOV UR7, 0xc0000010 ;  /* 0xc000001000077882 */ /* 0x000fe20000000000 */
[----:B------:R-:W-:Y:S01]  /*86e0*/  UIADD3 UR8, UR8, 0x400, URZ ;  /* 0x0000040008087890 */ /* 0x000fe2000fffe03f */
[----:B-1----:R-:W1:Y:S04]  /*86f0*/  SHFL.BFLY PT, R5, R6, 0x2, 0x1f ;  /* 0x0c401f0006057f89 */ /* 0x002e6800000e0000 */
[----:B------:R-:W4:Y:S01]  /*8700*/  SHFL.BFLY PT, R12, R7, 0x2, 0x1f ;  /* 0x0c401f00070c7f89 */ /* 0x000f2200000e0000 */
[----:B------:R-:W-:Y:S02]  /*8710*/  WARPGROUP.DEPBAR.LE gsb0, 0x0 ;  /* 0x00008000000079c5 */ /* 0x000fe40000010000 */
[----:B------:R-:W-:-:S06]  /*8720*/  WARPGROUP.ARRIVE ;  /* 0x00000000000079c5 */ /* 0x000fcc0000000000 */
[----:B------:R-:W-:Y:S01]  /*8730*/  QGMMA.64x128x32.F32.E4M3.E4M3 R24, R172, gdesc[UR4], R24, gsb0 ;  /* 0x01e00004ac187df3 */ /* 0x000fe20008000818 */
[----:B------:R-:W-:Y:S01]  /*8740*/  UMOV UR6, UR8 ;  /* 0x0000000800067c82 */ /* 0x000fe20008000000 */
[----:B------:R-:W-:Y:S01]  /*8750*/  UMOV UR7, 0xc0000010 ;  /* 0xc000001000077882 */ /* 0x000fe20000000000 */
[----:B-1----:R-:W-:Y:S01]  /*8760*/  FADD.FTZ R5, R5, R6 ;  /* 0x0000000605057221 */ /* 0x002fe20000010000 */
[----:B----4-:R-:W-:-:S04]  /*8770*/  FADD.FTZ R12, R12, R7 ;  /* 0x000000070c0c7221 */ /* 0x010fc80000010000 */
[----:B0-----:R-:W0:Y:S04]  /*8780*/  SHFL.BFLY PT, R0, R5, 0x1, 0x1f ;  /* 0x0c201f0005007f89 */ /* 0x001e2800000e0000 */
[----:B--2---:R-:W1:Y:S01]  /*8790*/  SHFL.BFLY PT, R3, R12, 0x1, 0x1f ;  /* 0x0c201f000c037f89 */ /* 0x004e6200000e0000 */
[----:B------:R-:W-:Y:S02]  /*87a0*/  IMAD.MOV.U32 R7, RZ, RZ, RZ ;  /* 0x000000ffff077224 */ /* 0x000fe400078e00ff */
[----:B0-----:R-:W-:Y:S01]  /*87b0*/  FADD.FTZ R13, R5, R0 ;  /* 0x00000000050d7221 */ /* 0x001fe20000010000 */
[----:B-1----:R-:W-:-:S04]  /*87c0*/  FADD.FTZ R14, R12, R3 ;  /* 0x000000030c0e7221 */ /* 0x002fc80000010000 */
[C---:B------:R-:W-:Y:S01]  /*87d0*/  FSETP.NE.FTZ.AND P1, PT, R13.reuse, RZ, PT ;  /* 0x000000ff0d00720b */ /* 0x040fe20003f35000 */
[----:B------:R-:W-:Y:S01]  /*87e0*/  FMUL.FTZ R15, R13, 0.00390625 ;  /* 0x3b8000000d0f7820 */ /* 0x000fe20000410000 */
[----:B------:R-:W-:-:S04]  /*87f0*/  FMUL.FTZ R6, R14, 0.00390625 ;  /* 0x3b8000000e067820 */ /* 0x000fc80000410000 */
[----:B------:R-:W-:Y:S02]  /*8800*/  FSETP.NE.FTZ.AND P2, PT, R15, RZ, PT ;  /* 0x000000ff0f00720b */ /* 0x000fe40003f55000 */
[----:B------:R-:W-:-:S05]  /*8810*/  FSETP.NE.FTZ.AND P3, PT, R6, RZ, PT ;  /* 0x000000ff0600720b */ /* 0x000fca0003f75000 */
[----:B------:R-:W-:Y:S01]  /*8820*/  @P1 MUFU.RCP R7, R13 ;  /* 0x0000000d00071308 */ /* 0x000fe20000001000 */
[----:B------:R-:W-:Y:S01]  /*8830*/  FSETP.NE.FTZ.AND P1, PT, R14, RZ, PT ;  /* 0x000000ff0e00720b */ /* 0x000fe20003f35000 */
[----:B------:R-:W-:Y:S01]  /*8840*/  IMAD.MOV.U32 R11, RZ, RZ, RZ ;  /* 0x000000ffff0b7224 */ /* 0x000fe200078e00ff */
[----:B------:R-:W-:Y:S02]  /*8850*/  WARPGROUP.DEPBAR.LE gsb0, 0x0 ;  /* 0x00008000000079c5 */ /* 0x000fe40000010000 */
[----:B------:R-:W-:-:S06]  /*8860*/  WARPGROUP.ARRIVE ;  /* 0x00000000000079c5 */ /* 0x000fcc0000000000 */
[----:B------:R-:W-:Y:S01]  /*8870*/  QGMMA.64x128x32.F32.E4M3.E4M3 R24, R168, gdesc[UR4], R24, gsb0 ;  /* 0x01e00004a8187df3 */ /* 0x000fe20008000818 */
[----:B------:R-:W0:Y:S08]  /*8880*/  @P2 MUFU.LG2 R2, R15 ;  /* 0x0000000f00022308 */ /* 0x000e300000000c00 */
[----:B------:R-:W1:Y:S08]  /*8890*/  @P3 MUFU.LG2 R6, R6 ;  /* 0x0000000600063308 */ /* 0x000e700000000c00 */
[----:B------:R-:W2:Y:S01]  /*88a0*/  @P1 MUFU.RCP R11, R14 ;  /* 0x0000000e000b1308 */ /* 0x000ea20000001000 */
[C---:B------:R-:W-:Y:S01]  /*88b0*/  @P2 FMUL.FTZ R5, R9.reuse, 0.69314718246459960938 ;  /* 0x3f31721809052820 */ /* 0x040fe20000410000 */
[----:B0-----:R-:W-:Y:S01]  /*88c0*/  @P2 FMUL.FTZ R2, R2, 0.69314718246459960938 ;  /* 0x3f31721802022820 */ /* 0x001fe20000410000 */
[----:B------:R-:W-:Y:S01]  /*88d0*/  @P3 FMUL.FTZ R12, R9, 0.69314718246459960938 ;  /* 0x3f317218090c3820 */ /* 0x000fe20000410000 */
[----:B------:R-:W-:Y:S01]  /*88e0*/  IMAD.MOV.U32 R0, RZ, RZ, -0x800000 ;  /* 0xff800000ff007424 */ /* 0x000fe200078e00ff */
[----:B------:R-:W-:Y:S01]  /*88f0*/  MOV R3, 0xff800000 ;  /* 0xff80000000037802 */ /* 0x000fe20000000f00 */
[----:B------:R-:W-:Y:S01]  /*8900*/  @P2 FFMA.FTZ R0, R5, R10, R2 ;  /* 0x0000000a05002223 */ /* 0x000fe20000010002 */
[----:B-1----:R-:W-:Y:S01]  /*8910*/  @P3 FMUL.FTZ R9, R6, 0.69314718246459960938 ;  /* 0x3f31721806093820 */ /* 0x002fe20000410000 */
[----:B---3--:R-:W-:-:S03]  /*8920*/  FMUL.FTZ R2, R7, R4 ;  /* 0x0000000407027220 */ /* 0x008fc60000410000 */
[----:B------:R-:W-:Y:S01]  /*8930*/  @P3 FFMA.FTZ R3, R12, R8, R9 ;  /* 0x000000080c033223 */ /* 0x000fe20000010009 */
[----:B--2---:R-:W-:Y:S01]  /*8940*/  FMUL.FTZ R4, R11, R4 ;  /* 0x000000040b047220 */ /* 0x004fe20000410000 */
[----:B------:R-:W-:Y:S02]  /*8950*/  WARPGROUP.DEPBAR.LE gsb0, 0x0 ;  /* 0x00008000000079c5 */ /* 0x000fe40000010000 */
[----:B------:R-:W-:Y:S05]  /*8960*/  @!P0 BRA `(.L_x_34) ;  /* 0x0000000000048947 */ /* 0x000fea0003800000 */
[----:B------:R-:W-:Y:S01]  /*8970*/  BPT.TRAP 0x1 ;  /* 0x000000040000795c */ /* 0x000fe20000300000 */
.L_x_34:
[----:B------:R-:W-:Y:S01]  /*8980*/  UIADD3 UR4, UR9, 0x22860, URZ ;  /* 0x0002286009047890 */ /* 0x000fe2000fffe03f */
[-C--:B------:R-:W-:Y:S01]  /*8990*/  FMUL.FTZ R7, R24, R2.reuse ;  /* 0x0000000218077220 */ /* 0x080fe20000410000 */
[-C--:B------:R-:W-:Y:S01]  /*89a0*/  FMUL.FTZ R9, R29, R2.reuse ;  /* 0x000000021d097220 */ /* 0x080fe20000410000 */
[-C--:B------:R-:W-:Y:S01]  /*89b0*/  FMUL.FTZ R10, R32, R2.reuse ;  /* 0x00000002200a7220 */ /* 0x080fe20000410000 */
[----:B------:R-:W-:Y:S01]  /*89c0*/  UPRMT UR4, UR43, 0x654, UR4 ;  /* 0x000006542b047896 */ /* 0x000fe20008000004 */
        /* <DEDUP_REMOVED lines=8> */
[----:B------:R-:W-:Y:S01]  /*8a50*/  SYNCS.ARRIVE.TRANS64.RED.A1T0 RZ, [UR4], RZ ;  /* 0x000000ffffff79a7 */ /* 0x000fe20008100404 */
        /* <DEDUP_REMOVED lines=47> */
[----:B------:R-:W-:Y:S01]  /*8d50*/  PLOP3.LUT P0, PT, PT, PT, PT, 0x8, 0x0 ;  /* 0x000000000000781c */ /* 0x000fe20003f0e170 */
[-C--:B------:R-:W-:Y:S01]  /*8d60*/  FMUL.FTZ R70, R70, R4.reuse ;  /* 0x0000000446467220 */ /* 0x080fe20000410000 */
[-C--:B------:R-:W-:Y:S01]  /*8d70*/  FMUL.FTZ R67, R67, R4.reuse ;  /* 0x0000000443437220 */ /* 0x080fe20000410000 */
[-C--:B------:R-:W-:Y:S01]  /*8d80*/  FMUL.FTZ R78, R78, R4.reuse ;  /* 0x000000044e4e7220 */ /* 0x080fe20000410000 */
[-C--:B------:R-:W-:Y:S01]  /*8d90*/  FMUL.FTZ R75, R75, R4.reuse ;  /* 0x000000044b4b7220 */ /* 0x080fe20000410000 */
[-C--:B------:R-:W-:Y:S01]  /*8da0*/  FMUL.FTZ R86, R86, R4.reuse ;  /* 0x0000000456567220 */ /* 0x080fe20000410000 */
[----:B------:R-:W-:-:S07]  /*8db0*/  FMUL.FTZ R83, R83, R4 ;  /* 0x0000000453537220 */ /* 0x000fce0000410000 */
.L_x_10:
[----:B------:R-:W-:Y:S05]  /*8dc0*/  @P0 BRA `(.L_x_35) ;  /* 0x00000020006c0947 */ /* 0x000fea0003800000 */
[----:B------:R-:W0:Y:S01]  /*8dd0*/  S2R R25, SR_TID.X ;  /* 0x0000000000197919 */ /* 0x000e220000002100 */
[----:B------:R-:W-:Y:S01]  /*8de0*/  ULDC.64 UR4, c[0x4][0x38] ;  /* 0x01000e0000047ab9 */ /* 0x000fe20000000a00 */
[----:B------:R-:W-:Y:S01]  /*8df0*/  ULDC.64 UR8, c[0x0][0xbd0] ;  /* 0x0002f40000087ab9 */ /* 0x000fe20000000a00 */
[----:B------:R-:W-:Y:S01]  /*8e00*/  USHF.R.S32.HI UR7, URZ, 0x1f, UR42 ;  /* 0x0000001f3f077899 */ /* 0x000fe2000801142a */
[----:B------:R-:W-:Y:S01]  /*8e10*/  ULDC.64 UR10, c[0x0][0xb38] ;  /* 0x0002ce00000a7ab9 */ /* 0x000fe20000000a00 */
[----:B0-----:R-:W-:-:S05]  /*8e20*/  IMAD.SHL.U32 R2, R25, 0x4, RZ ;  /* 0x0000000419027824 */ /* 0x001fca00078e00ff */
[----:B------:R-:W-:Y:S01]  /*8e30*/  LOP3.LUT R2, R2, 0xc, RZ, 0xc0, !PT ;  /* 0x0000000c02027812 */ /* 0x000fe200078ec0ff */
[----:B------:R-:W-:Y:S03]  /*8e40*/  BAR.SYNC.DEFER_BLOCKING 0x1, 0x100 ;  /* 0x0044000000007b1d */ /* 0x000fe60000010000 */
[----:B------:R-:W-:-:S05]  /*8e50*/  IADD3 R4, P0, R2, UR4, RZ ;  /* 0x0000000402047c10 */ /* 0x000fca000ff1e0ff */
[----:B------:R-:W-:-:S06]  /*8e60*/  IMAD.X R5, RZ, RZ, UR5, P0 ;  /* 0x00000005ff057e24 */ /* 0x000fcc00080e06ff */
[----:B------:R0:W2:Y:S01]  /*8e70*/  LDG.E.CONSTANT R5, desc[UR48][R4.64] ;  /* 0x0000003004057981 */ /* 0x0000a2000c1e9900 */
[C---:B------:R-:W-:Y:S01]  /*8e80*/  LOP3.LUT P0, R2, R25.reuse, 0x3, RZ, 0xc0, !PT ;  /* 0x0000000319027812 */ /* 0x040fe2000780c0ff */
[----:B------:R-:W-:Y:S01]  /*8e90*/  VIADD R25, R25, 0xffffff80 ;  /* 0xffffff8019197836 */ /* 0x000fe20000000000 */
[----:B------:R-:W-:Y:S01]  /*8ea0*/  UIMAD.WIDE.U32 UR4, UR42, UR8, URZ ;  /* 0x000000082a0472a5 */ /* 0x000fe2000f8e003f */
[----:B------:R-:W-:Y:S01]  /*8eb0*/  BSSY B0, `(.L_x_36) ;  /* 0x0000192000007945 */ /* 0x000fe20003800000 */
[----:B------:R-:W-:Y:S01]  /*8ec0*/  ISETP.EQ.OR P0, PT, R2, 0x3, !P0 ;  /* 0x000000030200780c */ /* 0x000fe20004702670 */
[----:B------:R-:W-:Y:S02]  /*8ed0*/  UIMAD UR6, UR7, UR8, URZ ;  /* 0x00000008070672a4 */ /* 0x000fe4000f8e023f */
[----:B------:R-:W-:Y:S01]  /*8ee0*/  UIMAD UR8, UR7, UR10, URZ ;  /* 0x0000000a070872a4 */ /* 0x000fe2000f8e023f */
[----:B------:R-:W-:Y:S01]  /*8ef0*/  SEL R108, R6, R9, P0 ;  /* 0x00000009066c7207 */ /* 0x000fe20000000000 */
[----:B------:R-:W-:Y:S01]  /*8f00*/  IMAD.U32 R32, RZ, RZ, UR4 ;  /* 0x00000004ff207e24 */ /* 0x000fe2000f8e00ff */
[----:B0-----:R-:W-:Y:S01]  /*8f10*/  SHF.R.S32.HI R4, RZ, 0x1f, R25 ;  /* 0x0000001fff047819 */ /* 0x001fe20000011419 */
[----:B------:R-:W-:Y:S01]  /*8f20*/  UIMAD UR9, UR42, UR9, UR6 ;  /* 0x000000092a0972a4 */ /* 0x000fe2000f8e0206 */
[----:B------:R-:W-:Y:S01]  /*8f30*/  SEL R119, R9, R6, P0 ;  /* 0x0000000609777207 */ /* 0x000fe20000000000 */
[----:B------:R-:W0:Y:S01]  /*8f40*/  S2UR UR4, SR_CTAID.Y ;  /* 0x00000000000479c3 */ /* 0x000e220000002600 */
[----:B------:R-:W-:Y:S01]  /*8f50*/  LEA.HI R2, R4, R25, RZ, 0x7 ;  /* 0x0000001904027211 */ /* 0x000fe200078f38ff */
[----:B------:R-:W-:Y:S01]  /*8f60*/  UIADD3 UR9, UR5, UR9, URZ ;  /* 0x0000000905097290 */ /* 0x000fe2000fffe03f */
[----:B------:R-:W-:Y:S01]  /*8f70*/  SEL R104, R36, R11, P0 ;  /* 0x0000000b24687207 */ /* 0x000fe20000000000 */
[----:B------:R-:W-:Y:S01]  /*8f80*/  UIMAD.WIDE.U32 UR6, UR42, UR10, URZ ;  /* 0x0000000a2a0672a5 */ /* 0x000fe2000f8e003f */
[----:B------:R-:W-:Y:S01]  /*8f90*/  LOP3.LUT R6, R2, 0xffffff80, RZ, 0xc0, !PT ;  /* 0xffffff8002067812 */ /* 0x000fe200078ec0ff */
[----:B------:R-:W-:Y:S01]  /*8fa0*/  UIMAD UR8, UR42, UR11, UR8 ;  /* 0x0000000b2a0872a4 */ /* 0x000fe2000f8e0208 */
[----:B------:R-:W-:-:S02]  /*8fb0*/  SEL R115, R11, R36, P0 ;  /* 0x000000240b737207 */ /* 0x000fc40000000000 */
[----:B------:R-:W-:Y:S01]  /*8fc0*/  SEL R16, R10, R33, P0 ;  /* 0x000000210a107207 */ /* 0x000fe20000000000 */
[----:B------:R-:W-:Y:S01]  /*8fd0*/  IMAD.IADD R64, R25, 0x1, -R6 ;  /* 0x0000000119407824 */ /* 0x000fe200078e0a06 */
[----:B------:R-:W-:Y:S01]  /*8fe0*/  SEL R113, R33, R10, P0 ;  /* 0x0000000a21717207 */ /* 0x000fe20000000000 */
[----:B------:R-:W-:Y:S01]  /*8ff0*/  UIADD3 UR8, UR7, UR8, URZ ;  /* 0x0000000807087290 */ /* 0x000fe2000fffe03f */
[----:B------:R-:W-:Y:S01]  /*9000*/  LEA.HI R4, R4, R25, RZ, 0x2 ;  /* 0x0000001904047211 */ /* 0x000fe200078f10ff */
[----:B------:R-:W-:Y:S01]  /*9010*/  IMAD.U32 R45, RZ, RZ, UR7 ;  /* 0x00000007ff2d7e24 */ /* 0x000fe2000f8e00ff */
[----:B------:R-:W-:Y:S02]  /*9020*/  SHF.R.S32.HI R11, RZ, 0x1f, R64 ;  /* 0x0000001fff0b7819 */ /* 0x000fe40000011440 */
[----:B------:R-:W-:Y:S01]  /*9030*/  SEL R100, R12, R41, P0 ;  /* 0x000000290c647207 */ /* 0x000fe20000000000 */
[----:B------:R-:W-:Y:S01]  /*9040*/  IMAD.U32 R45, RZ, RZ, UR8 ;  /* 0x00000008ff2d7e24 */ /* 0x000fe2000f8e00ff */
[----:B------:R-:W-:-:S02]  /*9050*/  LEA.HI R10, R11, R64, RZ, 0x2 ;  /* 0x000000400b0a7211 */ /* 0x000fc400078f10ff */
[----:B------:R-:W-:Y:S02]  /*9060*/  SEL R109, R41, R12, P0 ;  /* 0x0000000c296d7207 */ /* 0x000fe40000000000 */
[----:B------:R-:W-:Y:S02]  /*9070*/  SEL R48, R26, R27, P0 ;  /* 0x0000001b1a307207 */ /* 0x000fe40000000000 */
[----:B------:R-:W-:Y:S02]  /*9080*/  SEL R89, R27, R26, P0 ;  /* 0x0000001a1b597207 */ /* 0x000fe40000000000 */
[----:B------:R-:W-:Y:S02]  /*9090*/  SEL R26, R74, R75, P0 ;  /* 0x0000004b4a1a7207 */ /* 0x000fe40000000000 */
[----:B------:R-:W-:Y:S02]  /*90a0*/  SEL R41, R75, R74, P0 ;  /* 0x0000004a4b297207 */ /* 0x000fe40000000000 */
[----:B------:R-:W-:Y:S01]  /*90b0*/  SEL R106, R7, R8, P0 ;  /* 0x00000008076a7207 */ /* 0x000fe20000000000 */
[----:B------:R-:W1:Y:S01]  /*90c0*/  S2R R74, SR_CTAID.X ;  /* 0x00000000004a7919 */ /* 0x000e620000002500 */
[----:B------:R-:W-:-:S02]  /*90d0*/  SEL R117, R8, R7, P0 ;  /* 0x0000000708757207 */ /* 0x000fc40000000000 */
[----:B------:R-:W-:Y:S02]  /*90e0*/  LOP3.LUT R6, R4, 0xfffffffc, RZ, 0xc0, !PT ;  /* 0xfffffffc04067812 */ /* 0x000fe400078ec0ff */
[--C-:B------:R-:W-:Y:S02]  /*90f0*/  SHF.R.S32.HI R4, RZ, 0x2, R10.reuse ;  /* 0x00000002ff047819 */ /* 0x100fe4000001140a */
[----:B------:R-:W-:Y:S02]  /*9100*/  SHF.R.S32.HI R7, RZ, 0x1f, R10 ;  /* 0x0000001fff077819 */ /* 0x000fe4000001140a */
[----:B------:R-:W-:Y:S02]  /*9110*/  SHF.R.S32.HI R9, RZ, 0x7, R2 ;  /* 0x00000007ff097819 */ /* 0x000fe40000011402 */
[----:B------:R-:W-:Y:S02]  /*9120*/  LEA.HI R7, R7, R4, RZ, 0x3 ;  /* 0x0000000407077211 */ /* 0x000fe400078f18ff */
[----:B------:R-:W-:-:S02]  /*9130*/  SEL R98, R52, R15, P0 ;  /* 0x0000000f34627207 */ /* 0x000fc40000000000 */
[----:B------:R-:W-:Y:S02]  /*9140*/  SEL R107, R15, R52, P0 ;  /* 0x000000340f6b7207 */ /* 0x000fe40000000000 */
[----:B------:R-:W-:Y:S02]  /*9150*/  SEL R72, R24, R81, P0 ;  /* 0x0000005118487207 */ /* 0x000fe40000000000 */
[----:B------:R-:W-:Y:S02]  /*9160*/  SEL R93, R81, R24, P0 ;  /* 0x00000018515d7207 */ /* 0x000fe40000000000 */
[----:B------:R-:W-:Y:S02]  /*9170*/  SEL R102, R44, R13, P0 ;  /* 0x0000000d2c667207 */ /* 0x000fe40000000000 */
[----:B------:R-:W-:Y:S01]  /*9180*/  SEL R111, R13, R44, P0 ;  /* 0x0000002c0d6f7207 */ /* 0x000fe20000000000 */
[----:B------:R-:W-:Y:S01]  /*9190*/  IMAD.U32 R44, RZ, RZ, UR6 ;  /* 0x00000006ff2c7e24 */ /* 0x000fe2000f8e00ff */
[----:B------:R-:W-:Y:S01]  /*91a0*/  SEL R52, R34, R35, P0 ;  /* 0x0000002322347207 */ /* 0x000fe20000000000 */
[----:B------:R-:W-:Y:S01]  /*91b0*/  ULDC.64 UR6, c[0x0][0xb48] ;  /* 0x0002d20000067ab9 */ /* 0x000fe20000000a00 */
[----:B------:R-:W-:-:S02]  /*91c0*/  SEL R81, R35, R34, P0 ;  /* 0x0000002223517207 */ /* 0x000fc40000000000 */
[----:B------:R-:W-:Y:S02]  /*91d0*/  LEA.HI R2, R2, R9, RZ, 0x1 ;  /* 0x0000000902027211 */ /* 0x000fe400078f08ff */
[----:B------:R-:W-:Y:S02]  /*91e0*/  LOP3.LUT R7, R7, 0xfffffff8, RZ, 0xc0, !PT ;  /* 0xfffffff807077812 */ /* 0x000fe400078ec0ff */
[----:B------:R-:W-:Y:S02]  /*91f0*/  SEL R34, R86, R87, P0 ;  /* 0x0000005756227207 */ /* 0x000fe40000000000 */
[----:B------:R-:W-:Y:S01]  /*9200*/  SEL R13, R87, R86, P0 ;  /* 0x00000056570d7207 */ /* 0x000fe20000000000 */
[----:B------:R-:W-:Y:S01]  /*9210*/  IMAD.IADD R7, R4, 0x1, -R7 ;  /* 0x0000000104077824 */ /* 0x000fe200078e0a07 */
[----:B------:R-:W-:Y:S01]  /*9220*/  IADD3 R8, R25, -R6, RZ ;  /* 0x8000000619087210 */ /* 0x000fe20007ffe0ff */
[----:B------:R-:W3:Y:S01]  /*9230*/  LDC R87, c[0x0][0xbe8] ;  /* 0x0002fa00ff577b82 */ /* 0x000ee20000000800 */
[----:B------:R-:W-:-:S02]  /*9240*/  LEA.HI R6, R11, R64, RZ, 0x5 ;  /* 0x000000400b067211 */ /* 0x000fc400078f28ff */
[----:B------:R-:W-:Y:S02]  /*9250*/  LOP3.LUT R2, R2, 0x3fffffe, RZ, 0xc0, !PT ;  /* 0x03fffffe02027812 */ /* 0x000fe400078ec0ff */
[----:B------:R-:W-:Y:S02]  /*9260*/  SHF.R.S32.HI R6, RZ, 0x5, R6 ;  /* 0x00000005ff067819 */ /* 0x000fe40000011406 */
[----:B------:R-:W-:Y:S01]  /*9270*/  LEA.HI R4, R8, R8, RZ, 0x1 ;  /* 0x0000000808047211 */ /* 0x000fe200078f08ff */
[----:B------:R-:W-:Y:S01]  /*9280*/  IMAD.IADD R2, R9, 0x1, -R2 ;  /* 0x0000000109027824 */ /* 0x000fe200078e0a02 */
[----:B------:R-:W-:Y:S01]  /*9290*/  SEL R96, R14, R49, P0 ;  /* 0x000000310e607207 */ /* 0x000fe20000000000 */
[----:B------:R-:W-:Y:S01]  /*92a0*/  IMAD R7, R6, 0x10, R7 ;  /* 0x0000001006077824 */ /* 0x000fe200078e0207 */
[----:B------:R-:W-:Y:S02]  /*92b0*/  LOP3.LUT R9, R4, 0x1ffffffe, RZ, 0xc0, !PT ;  /* 0x1ffffffe04097812 */ /* 0x000fe400078ec0ff */
[----:B------:R-:W-:Y:S01]  /*92c0*/  SEL R105, R49, R14, P0 ;  /* 0x0000000e31697207 */ /* 0x000fe20000000000 */
[----:B------:R-:W-:Y:S01]  /*92d0*/  IMAD R2, R2, 0x40, R7 ;  /* 0x0000004002027824 */ /* 0x000fe200078e0207 */
[----:B------:R-:W-:-:S02]  /*92e0*/  SEL R14, R30, R31, P0 ;  /* 0x0000001f1e0e7207 */ /* 0x000fc40000000000 */
[----:B------:R-:W-:Y:S02]  /*92f0*/  IADD3 R9, R8, -R9, RZ ;  /* 0x8000000908097210 */ /* 0x000fe40007ffe0ff */
[----:B------:R-:W-:Y:S02]  /*9300*/  SEL R92, R17, R18, P0 ;  /* 0x00000012115c7207 */ /* 0x000fe40000000000 */
[----:B------:R-:W-:Y:S01]  /*9310*/  SEL R101, R18, R17, P0 ;  /* 0x0000001112657207 */ /* 0x000fe20000000000 */
[----:B------:R-:W-:Y:S01]  /*9320*/  IMAD R9, R9, 0x8, R2 ;  /* 0x0000000809097824 */ /* 0x000fe200078e0202 */
[----:B------:R-:W-:Y:S02]  /*9330*/  SEL R18, R38, R39, P0 ;  /* 0x0000002726127207 */ /* 0x000fe40000000000 */
[----:B------:R-:W-:Y:S02]  /*9340*/  SEL R85, R39, R38, P0 ;  /* 0x0000002627557207 */ /* 0x000fe40000000000 */
[----:B------:R-:W-:-:S02]  /*9350*/  SEL R56, R46, R47, P0 ;  /* 0x0000002f2e387207 */ /* 0x000fc40000000000 */
[----:B------:R-:W-:Y:S02]  /*9360*/  SEL R77, R47, R46, P0 ;  /* 0x0000002e2f4d7207 */ /* 0x000fe40000000000 */
[----:B------:R-:W-:Y:S02]  /*9370*/  SEL R12, R50, R51, P0 ;  /* 0x00000033320c7207 */ /* 0x000fe40000000000 */
[----:B------:R-:W-:Y:S02]  /*9380*/  SEL R38, R66, R67, P0 ;  /* 0x0000004342267207 */ /* 0x000fe40000000000 */
[----:B------:R-:W-:Y:S01]  /*9390*/  SEL R47, R67, R66, P0 ;  /* 0x00000042432f7207 */ /* 0x000fe20000000000 */
[----:B-1----:R-:W-:Y:S01]  /*93a0*/  IMAD R66, R74, 0x80, R2 ;  /* 0x000000804a427824 */ /* 0x002fe200078e0202 */
[----:B------:R-:W-:Y:S02]  /*93b0*/  LOP3.LUT R7, R10, 0x7ffffffc, RZ, 0xc0, !PT ;  /* 0x7ffffffc0a077812 */ /* 0x000fe400078ec0ff */
[----:B------:R-:W-:-:S02]  /*93c0*/  LEA R74, R74, R9, 0x7 ;  /* 0x000000094a4a7211 */ /* 0x000fc400078e38ff */
[----:B------:R-:W-:Y:S02]  /*93d0*/  SEL R88, R20, R65, P0 ;  /* 0x0000004114587207 */ /* 0x000fe40000000000 */
[----:B------:R-:W-:Y:S02]  /*93e0*/  SEL R97, R65, R20, P0 ;  /* 0x0000001441617207 */ /* 0x000fe40000000000 */
[----:B------:R-:W-:Y:S02]  /*93f0*/  SEL R46, R54, R55, P0 ;  /* 0x00000037362e7207 */ /* 0x000fe40000000000 */
[----:B------:R-:W-:Y:S02]  /*9400*/  SEL R61, R55, R54, P0 ;  /* 0x00000036373d7207 */ /* 0x000fe40000000000 */
[----:B------:R-:W-:Y:S02]  /*9410*/  SEL R90, R68, R21, P0 ;  /* 0x00000015445a7207 */ /* 0x000fe40000000000 */
[----:B------:R-:W-:-:S02]  /*9420*/  SEL R99, R21, R68, P0 ;  /* 0x0000004415637207 */ /* 0x000fc40000000000 */
[----:B------:R-:W-:Y:S02]  /*9430*/  SEL R20, R84, R29, P0 ;  /* 0x0000001d54147207 */ /* 0x000fe40000000000 */
[----:B---3--:R-:W-:Y:S02]  /*9440*/  ISETP.NE.AND P2, PT, R87, 0x1, PT ;  /* 0x000000015700780c */ /* 0x008fe40003f45270 */
[----:B------:R-:W-:Y:S02]  /*9450*/  SEL R68, R22, R73, P0 ;  /* 0x0000004916447207 */ /* 0x000fe40000000000 */
[----:B------:R-:W-:Y:S02]  /*9460*/  SEL R69, R73, R22, P0 ;  /* 0x0000001649457207 */ /* 0x000fe40000000000 */
[----:B------:R-:W-:Y:S02]  /*9470*/  SEL R80, R76, R23, P0 ;  /* 0x000000174c507207 */ /* 0x000fe40000000000 */
[----:B------:R-:W-:-:S02]  /*9480*/  SEL R94, R60, R19, P0 ;  /* 0x000000133c5e7207 */ /* 0x000fc40000000000 */
[----:B------:R-:W-:Y:S02]  /*9490*/  SEL R103, R19, R60, P0 ;  /* 0x0000003c13677207 */ /* 0x000fe40000000000 */
[----:B------:R-:W-:Y:S02]  /*94a0*/  SEL R73, R29, R84, P0 ;  /* 0x000000541d497207 */ /* 0x000fe40000000000 */
[----:B------:R-:W-:Y:S02]  /*94b0*/  SEL R95, R23, R76, P0 ;  /* 0x0000004c175f7207 */ /* 0x000fe40000000000 */
[----:B------:R-:W-:Y:S01]  /*94c0*/  SEL R60, R42, R43, P0 ;  /* 0x0000002b2a3c7207 */ /* 0x000fe20000000000 */
[----:B------:R-:W0:Y:S01]  /*94d0*/  LDC R76, c[0x0][0xc50] ;  /* 0x00031400ff4c7b82 */ /* 0x000e220000000800 */
[----:B------:R-:W-:Y:S02]  /*94e0*/  SEL R29, R43, R42, P0 ;  /* 0x0000002a2b1d7207 */ /* 0x000fe40000000000 */
[----:B------:R-:W-:-:S02]  /*94f0*/  SEL R91, R31, R30, P0 ;  /* 0x0000001e1f5b7207 */ /* 0x000fc40000000000 */
[----:B------:R-:W-:Y:S02]  /*9500*/  SEL R65, R51, R50, P0 ;  /* 0x0000003233417207 */ /* 0x000fe40000000000 */
[----:B------:R-:W-:Y:S02]  /*9510*/  SEL R42, R58, R59, P0 ;  /* 0x0000003b3a2a7207 */ /* 0x000fe40000000000 */
[----:B------:R-:W-:Y:S02]  /*9520*/  SEL R57, R59, R58, P0 ;  /* 0x0000003a3b397207 */ /* 0x000fe40000000000 */
[----:B------:R-:W-:Y:S02]  /*9530*/  SEL R40, R62, R63, P0 ;  /* 0x0000003f3e287207 */ /* 0x000fe40000000000 */
[----:B------:R-:W-:Y:S02]  /*9540*/  SEL R55, R63, R62, P0 ;  /* 0x0000003e3f377207 */ /* 0x000fe40000000000 */
[----:B------:R-:W-:-:S02]  /*9550*/  SEL R58, R78, R79, P0 ;  /* 0x0000004f4e3a7207 */ /* 0x000fc40000000000 */
[----:B------:R-:W-:Y:S02]  /*9560*/  SEL R36, R70, R71, P0 ;  /* 0x0000004746247207 */ /* 0x000fe40000000000 */
[----:B------:R-:W-:Y:S02]  /*9570*/  SEL R28, R82, R83, P0 ;  /* 0x00000053521c7207 */ /* 0x000fe40000000000 */
[----:B------:R-:W-:Y:S02]  /*9580*/  SEL R37, R79, R78, P0 ;  /* 0x0000004e4f257207 */ /* 0x000fe40000000000 */
[----:B------:R-:W-:Y:S02]  /*9590*/  SEL R39, R83, R82, P0 ;  /* 0x0000005253277207 */ /* 0x000fe40000000000 */
[----:B------:R-:W1:Y:S01]  /*95a0*/  @P2 LDC R83, c[0x0][0xbf0] ;  /* 0x0002fc00ff532b82 */ /* 0x000e620000000800 */
[C---:B------:R-:W-:Y:S01]  /*95b0*/  LOP3.LUT P1, RZ, R64.reuse, 0x3, RZ, 0xc0, !PT ;  /* 0x0000000340ff7812 */ /* 0x040fe2000782c0ff */
[----:B------:R-:W-:Y:S01]  /*95c0*/  IMAD.IADD R64, R64, 0x1, -R7 ;  /* 0x0000000140407824 */ /* 0x000fe200078e0a07 */
[----:B------:R-:W-:-:S02]  /*95d0*/  SEL R43, R71, R70, P0 ;  /* 0x00000046472b7207 */ /* 0x000fc40000000000 */
[----:B------:R-:W-:Y:S01]  /*95e0*/  MOV R33, UR5 ;  /* 0x0000000500217c02 */ /* 0x000fe20008000f00 */
[----:B------:R-:W-:Y:S01]  /*95f0*/  IMAD.U32 R33, RZ, RZ, UR9 ;  /* 0x00000009ff217e24 */ /* 0x000fe2000f8e00ff */
[----:B------:R-:W-:Y:S01]  /*9600*/  ULDC.64 UR8, c[0x0][0xb28] ;  /* 0x0002ca0000087ab9 */ /* 0x000fe20000000a00 */
[----:B------:R-:W3:Y:S01]  /*9610*/  @P2 LDC R82, c[0x0][0xbf0] ;  /* 0x0002fc00ff522b82 */ /* 0x000ee20000000800 */
[----:B--2---:R2:W-:Y:S04]  /*9620*/  SHFL.IDX PT, R49, R14, R5, 0x1c1f ;  /* 0x001c1f050e317589 */ /* 0x0045e800000e0000 */
[----:B------:R-:W-:Y:S04]  /*9630*/  SHFL.IDX PT, R8, R34, R5, 0x1c1f ;  /* 0x001c1f0522087589 */ /* 0x000fe800000e0000 */
[----:B------:R-:W-:Y:S01]  /*9640*/  SHFL.IDX PT, R10, R106, R5, 0x1c1f ;  /* 0x001c1f056a0a7589 */ /* 0x000fe200000e0000 */
[----:B--2---:R-:W-:-:S03]  /*9650*/  LOP3.LUT R14, R5, 0x2, RZ, 0x3c, !PT ;  /* 0x00000002050e7812 */ /* 0x004fc600078e3cff */
[----:B------:R-:W-:Y:S04]  /*9660*/  SHFL.IDX PT, R54, R12, R5, 0x1c1f ;  /* 0x001c1f050c367589 */ /* 0x000fe800000e0000 */
[----:B------:R-:W2:Y:S04]  /*9670*/  SHFL.IDX PT, R13, R13, R14, 0x1c1f ;  /* 0x001c1f0e0d0d7589 */ /* 0x000ea800000e0000 */
[----:B------:R-:W4:Y:S04]  /*9680*/  SHFL.IDX PT, R9, R117, R14, 0x1c1f ;  /* 0x001c1f0e75097589 */ /* 0x000f2800000e0000 */
[----:B------:R-:W-:Y:S04]  /*9690*/  SHFL.IDX PT, R11, R108, R5, 0x1c1f ;  /* 0x001c1f056c0b7589 */ /* 0x000fe800000e0000 */
[----:B------:R-:W5:Y:S04]  /*96a0*/  SHFL.IDX PT, R12, R119, R14, 0x1c1f ;  /* 0x001c1f0e770c7589 */ /* 0x000f6800000e0000 */
[----:B------:R-:W-:Y:S04]  /*96b0*/  SHFL.IDX PT, R16, R16, R5, 0x1c1f ;  /* 0x001c1f0510107589 */ /* 0x000fe800000e0000 */
[----:B------:R-:W0:Y:S04]  /*96c0*/  SHFL.IDX PT, R17, R113, R14, 0x1c1f ;  /* 0x001c1f0e71117589 */ /* 0x000e2800000e0000 */
[----:B------:R-:W-:Y:S01]  /*96d0*/  SHFL.IDX PT, R22, R100, R5, 0x1c1f ;  /* 0x001c1f0564167589 */ /* 0x000fe200000e0000 */
[----:B--2---:R-:W-:-:S03]  /*96e0*/  SEL R7, R8, R13, P0 ;  /* 0x0000000d08077207 */ /* 0x004fc60000000000 */
[----:B------:R-:W-:Y:S04]  /*96f0*/  SHFL.IDX PT, R53, R18, R5, 0x1c1f ;  /* 0x001c1f0512357589 */ /* 0x000fe800000e0000 */
[----:B------:R-:W-:Y:S04]  /*9700*/  SHFL.IDX PT, R23, R109, R14, 0x1c1f ;  /* 0x001c1f0e6d177589 */ /* 0x000fe800000e0000 */
[----:B------:R-:W-:Y:S04]  /*9710*/  SHFL.IDX PT, R15, R104, R5, 0x1c1f ;  /* 0x001c1f05680f7589 */ /* 0x000fe800000e0000 */
[----:B------:R-:W-:Y:S04]  /*9720*/  SHFL.IDX PT, R30, R92, R5, 0x1c1f ;  /* 0x001c1f055c1e7589 */ /* 0x000fe800000e0000 */
[----:B------:R-:W-:Y:S04]  /*9730*/  SHFL.IDX PT, R50, R20, R5, 0x1c1f ;  /* 0x001c1f0514327589 */ /* 0x000fe800000e0000 */
[----:B------:R-:W2:Y:S04]  /*9740*/  SHFL.IDX PT, R18, R115, R14, 0x1c1f ;  /* 0x001c1f0e73127589 */ /* 0x000ea800000e0000 */
[----:B------:R-:W1:Y:S04]  /*9750*/  SHFL.IDX PT, R31, R101, R14, 0x1c1f ;  /* 0x001c1f0e651f7589 */ /* 0x000e6800000e0000 */
[----:B------:R-:W-:Y:S04]  /*9760*/  SHFL.IDX PT, R19, R102, R5, 0x1c1f ;  /* 0x001c1f0566137589 */ /* 0x000fe800000e0000 */
[----:B------:R-:W-:Y:S04]  /*9770*/  SHFL.IDX PT, R63, R80, R5, 0x1c1f ;  /* 0x001c1f05503f7589 */ /* 0x000fe800000e0000 */
[----:B------:R-:W3:Y:S04]  /*9780*/  SHFL.IDX PT, R20, R111, R14, 0x1c1f ;  /* 0x001c1f0e6f147589 */ /* 0x000ee800000e0000 */
[----:B------:R-:W-:Y:S04]  /*9790*/  SHFL.IDX PT, R24, R96, R5, 0x1c1f ;  /* 0x001c1f0560187589 */ /* 0x000fe800000e0000 */
[----:B------:R-:W-:Y:S04]  /*97a0*/  SHFL.IDX PT, R27, R94, R5, 0x1c1f ;  /* 0x001c1f055e1b7589 */ /* 0x000fe800000e0000 */
[----:B------:R-:W-:Y:S04]  /*97b0*/  SHFL.IDX PT, R21, R105, R14, 0x1c1f ;  /* 0x001c1f0e69157589 */ /* 0x000fe800000e0000 */
[----:B------:R-:W3:Y:S04]  /*97c0*/  SHFL.IDX PT, R34, R103, R14, 0x1c1f ;  /* 0x001c1f0e67227589 */ /* 0x000ee800000e0000 */
[----:B------:R4:W-:Y:S04]  /*97d0*/  SHFL.IDX PT, R80, R85, R14, 0x1c1f ;  /* 0x001c1f0e55507589 */ /* 0x0009e800000e0000 */
[----:B------:R-:W-:Y:S04]  /*97e0*/  SHFL.IDX PT, R6, R26, R5, 0x1c1f ;  /* 0x001c1f051a067589 */ /* 0x000fe800000e0000 */
[----:B------:R-:W-:Y:S01]  /*97f0*/  SHFL.IDX PT, R25, R98, R5, 0x1c1f ;  /* 0x001c1f0562197589 */ /* 0x000fe200000e0000 */
[----:B----4-:R-:W4:Y:S03]  /*9800*/  LDC.64 R84, c[0x0][0xbd8] ;  /* 0x0002f600ff547b82 */ /* 0x010f260000000a00 */
[----:B------:R-:W-:Y:S04]  /*9810*/  SHFL.IDX PT, R26, R107, R14, 0x1c1f ;  /* 0x001c1f0e6b1a7589 */ /* 0x000fe800000e0000 */
[----:B------:R-:W-:Y:S04]  /*9820*/  SHFL.IDX PT, R2, R58, R5, 0x1c1f ;  /* 0x001c1f053a027589 */ /* 0x000fe800000e0000 */
[----:B------:R-:W-:Y:S04]  /*9830*/  SHFL.IDX PT, R51, R88, R5, 0x1c1f ;  /* 0x001c1f0558337589 */ /* 0x000fe800000e0000 */
[----:B------:R-:W4:Y:S04]  /*9840*/  SHFL.IDX PT, R58, R97, R14, 0x1c1f ;  /* 0x001c1f0e613a7589 */ /* 0x000f2800000e0000 */
[----:B------:R-:W-:Y:S04]  /*9850*/  SHFL.IDX PT, R35, R90, R5, 0x1c1f ;  /* 0x001c1f055a237589 */ /* 0x000fe800000e0000 */
[----:B------:R-:W4:Y:S04]  /*9860*/  SHFL.IDX PT, R62, R99, R14, 0x1c1f ;  /* 0x001c1f0e633e7589 */ /* 0x000f2800000e0000 */
[----:B------:R5:W-:Y:S04]  /*9870*/  SHFL.IDX PT, R67, R77, R14, 0x1c1f ;  /* 0x001c1f0e4d437589 */ /* 0x000be800000e0000 */
[----:B------:R-:W-:Y:S04]  /*9880*/  SHFL.IDX PT, R68, R68, R5, 0x1c1f ;  /* 0x001c1f0544447589 */ /* 0x000fe800000e0000 */
[----:B------:R-:W4:Y:S01]  /*9890*/  SHFL.IDX PT, R69, R69, R14, 0x1c1f ;  /* 0x001c1f0e45457589 */ /* 0x000f2200000e0000 */
[----:B-----5:R-:W5:Y:S03]  /*98a0*/  @P2 LDC R77, c[0x0][0xbec] ;  /* 0x0002fb00ff4d2b82 */ /* 0x020f660000000800 */
[----:B------:R0:W-:Y:S04]  /*98b0*/  SHFL.IDX PT, R79, R89, R14, 0x1c1f ;  /* 0x001c1f0e594f7589 */ /* 0x0001e800000e0000 */
[----:B------:R-:W-:Y:S04]  /*98c0*/  SHFL.IDX PT, R72, R72, R5, 0x1c1f ;  /* 0x001c1f0548487589 */ /* 0x000fe800000e0000 */
[----:B------:R-:W-:Y:S01]  /*98d0*/  SHFL.IDX PT, R48, R48, R5, 0x1c1f ;  /* 0x001c1f0530307589 */ /* 0x000fe200000e0000 */
[----:B0-----:R-:W0:Y:S03]  /*98e0*/  LDC.64 R88, c[0x0][0xb40] ;  /* 0x0002d000ff587b82 */ /* 0x001e260000000a00 */
[----:B------:R-:W-:Y:S04]  /*98f0*/  SHFL.IDX PT, R52, R52, R5, 0x1c1f ;  /* 0x001c1f0534347589 */ /* 0x000fe800000e0000 */
[----:B------:R-:W-:Y:S04]  /*9900*/  SHFL.IDX PT, R60, R60, R5, 0x1c1f ;  /* 0x001c1f053c3c7589 */ /* 0x000fe800000e0000 */
[----:B------:R-:W-:Y:S04]  /*9910*/  SHFL.IDX PT, R56, R56, R5, 0x1c1f ;  /* 0x001c1f0538387589 */ /* 0x000fe800000e0000 */
[----:B------:R-:W-:Y:S04]  /*9920*/  SHFL.IDX PT, R46, R46, R5, 0x1c1f ;  /* 0x001c1f052e2e7589 */ /* 0x000fe800000e0000 */
[----:B------:R-:W-:Y:S04]  /*9930*/  SHFL.IDX PT, R42, R42, R5, 0x1c1f ;  /* 0x001c1f052a2a7589 */ /* 0x000fe800000e0000 */
[----:B------:R-:W-:Y:S01]  /*9940*/  SHFL.IDX PT, R40, R40, R5, 0x1c1f ;  /* 0x001c1f0528287589 */ /* 0x000fe200000e0000 */
[----:B0-----:R-:W-:-:S03]  /*9950*/  IMAD.WIDE.U32 R44, R88, UR37, R44 ;  /* 0x00000025582c7c25 */ /* 0x001fc6000f8e002c */
[----:B------:R-:W-:Y:S04]  /*9960*/  SHFL.IDX PT, R38, R38, R5, 0x1c1f ;  /* 0x001c1f0526267589 */ /* 0x000fe800000e0000 */
[----:B------:R-:W-:Y:S04]  /*9970*/  SHFL.IDX PT, R36, R36, R5, 0x1c1f ;  /* 0x001c1f0524247589 */ /* 0x000fe800000e0000 */
[----:B------:R0:W-:Y:S04]  /*9980*/  SHFL.IDX PT, R4, R28, R5, 0x1c1f ;  /* 0x001c1f051c047589 */ /* 0x0001e800000e0000 */
[----:B------:R-:W5:Y:S04]  /*9990*/  SHFL.IDX PT, R70, R95, R14, 0x1c1f ;  /* 0x001c1f0e5f467589 */ /* 0x000f6800000e0000 */
[----:B------:R-:W-:Y:S01]  /*99a0*/  SHFL.IDX PT, R73, R73, R14, 0x1c1f ;  /* 0x001c1f0e49497589 */ /* 0x000fe200000e0000 */
[----:B0-----:R-:W-:-:S02]  /*99b0*/  SEL R5, R13, R8, P0 ;  /* 0x000000080d057207 */ /* 0x001fc40000000000 */
[----:B------:R-:W-:Y:S01]  /*99c0*/  SEL R8, R10, R9, P0 ;  /* 0x000000090a087207 */ /* 0x000fe20000000000 */
[----:B------:R-:W0:Y:S01]  /*99d0*/  SHFL.IDX PT, R75, R93, R14, 0x1c1f ;  /* 0x001c1f0e5d4b7589 */ /* 0x000e2200000e0000 */
[----:B------:R-:W-:Y:S02]  /*99e0*/  SEL R10, R9, R10, P0 ;  /* 0x0000000a090a7207 */ /* 0x000fe40000000000 */
[----:B------:R-:W-:Y:S01]  /*99f0*/  SEL R9, R11, R12, P0 ;  /* 0x0000000c0b097207 */ /* 0x000fe20000000000 */
[----:B------:R1:W0:Y:S01]  /*9a00*/  SHFL.IDX PT, R78, R91, R14, 0x1c1f ;  /* 0x001c1f0e5b4e7589 */ /* 0x00022200000e0000 */
[----:B------:R-:W-:Y:S02]  /*9a10*/  SEL R11, R12, R11, P0 ;  /* 0x0000000b0c0b7207 */ /* 0x000fe40000000000 */
[----:B------:R-:W-:Y:S01]  /*9a20*/  SEL R12, R16, R17, P0 ;  /* 0x00000011100c7207 */ /* 0x000fe20000000000 */
[----:B------:R-:W0:Y:S01]  /*9a30*/  SHFL.IDX PT, R81, R81, R14, 0x1c1f ;  /* 0x001c1f0e51517589 */ /* 0x000e2200000e0000 */
[----:B------:R-:W-:-:S02]  /*9a40*/  SEL R16, R17, R16, P0 ;  /* 0x0000001011107207 */ /* 0x000fc40000000000 */
[----:B--2---:R-:W-:Y:S01]  /*9a50*/  SEL R13, R15, R18, P0 ;  /* 0x000000120f0d7207 */ /* 0x004fe20000000000 */
[----:B------:R2:W-:Y:S01]  /*9a60*/  SHFL.IDX PT, R71, R29, R14, 0x1c1f ;  /* 0x001c1f0e1d477589 */ /* 0x0005e200000e0000 */
[----:B------:R-:W-:Y:S01]  /*9a70*/  SEL R17, R18, R15, P0 ;  /* 0x0000000f12117207 */ /* 0x000fe20000000000 */
[----:B-1----:R-:W1:Y:S01]  /*9a80*/  @P2 LDC R91, c[0x0][0xbec] ;  /* 0x0002fb00ff5b2b82 */ /* 0x002e620000000800 */
[----:B------:R-:W-:Y:S01]  /*9a90*/  SEL R28, R30, R31, P0 ;  /* 0x0000001f1e1c7207 */ /* 0x000fe20000000000 */
[----:B------:R-:W-:Y:S01]  /*9aa0*/  SHFL.IDX PT, R61, R61, R14, 0x1c1f ;  /* 0x001c1f0e3d3d7589 */ /* 0x000fe200000e0000 */
[----:B---3--:R-:W-:Y:S02]  /*9ab0*/  SEL R15, R19, R20, P0 ;  /* 0x00000014130f7207 */ /* 0x008fe40000000000 */
[----:B------:R-:W-:Y:S01]  /*9ac0*/  SEL R30, R31, R30, P0 ;  /* 0x0000001e1f1e7207 */ /* 0x000fe20000000000 */
[----:B------:R-:W-:Y:S01]  /*9ad0*/  SHFL.IDX PT, R65, R65, R14, 0x1c1f ;  /* 0x001c1f0e41417589 */ /* 0x000fe200000e0000 */
[----:B------:R-:W-:-:S02]  /*9ae0*/  SEL R31, R34, R27, P0 ;  /* 0x0000001b221f7207 */ /* 0x000fc40000000000 */
[----:B--2---:R-:W-:Y:S01]  /*9af0*/  SEL R29, R27, R34, P0 ;  /* 0x000000221b1d7207 */ /* 0x004fe20000000000 */
[----:B------:R-:W-:Y:S01]  /*9b00*/  SHFL.IDX PT, R55, R55, R14, 0x1c1f ;  /* 0x001c1f0e37377589 */ /* 0x000fe200000e0000 */
[----:B----4-:R-:W-:Y:S01]  /*9b10*/  IMAD R34, R84, UR39, RZ ;  /* 0x0000002754227c24 */ /* 0x010fe2000f8e02ff */
[----:B------:R-:W-:Y:S02]  /*9b20*/  SEL R18, R51, R58, P0 ;  /* 0x0000003a33127207 */ /* 0x000fe40000000000 */
[----:B------:R-:W-:Y:S01]  /*9b30*/  SHFL.IDX PT, R57, R57, R14, 0x1c1f ;  /* 0x001c1f0e39397589 */ /* 0x000fe200000e0000 */
[----:B------:R-:W-:-:S03]  /*9b40*/  SEL R27, R62, R35, P0 ;  /* 0x000000233e1b7207 */ /* 0x000fc60000000000 */
[----:B------:R-:W-:Y:S04]  /*9b50*/  SHFL.IDX PT, R43, R43, R14, 0x1c1f ;  /* 0x001c1f0e2b2b7589 */ /* 0x000fe800000e0000 */
[----:B------:R-:W-:Y:S01]  /*9b60*/  SHFL.IDX PT, R47, R47, R14, 0x1c1f ;  /* 0x001c1f0e2f2f7589 */ /* 0x000fe200000e0000 */
[----:B-1----:R-:W-:-:S03]  /*9b70*/  @P2 IMAD.HI.U32 R91, R74, R91, RZ ;  /* 0x0000005b4a5b2227 */ /* 0x002fc600078e00ff */
[----:B------:R-:W-:Y:S04]  /*9b80*/  SHFL.IDX PT, R37, R37, R14, 0x1c1f ;  /* 0x001c1f0e25257589 */ /* 0x000fe800000e0000 */
[----:B------:R-:W-:Y:S04]  /*9b90*/  SHFL.IDX PT, R41, R41, R14, 0x1c1f ;  /* 0x001c1f0e29297589 */ /* 0x000fe800000e0000 */
[----:B------:R1:W-:Y:S02]  /*9ba0*/  SHFL.IDX PT, R39, R39, R14, 0x1c1f ;  /* 0x001c1f0e27277589 */ /* 0x0003e400000e0000 */
[----:B-1----:R-:W-:-:S02]  /*9bb0*/  SEL R14, R22, R23, P0 ;  /* 0x00000017160e7207 */ /* 0x002fc40000000000 */
[----:B------:R-:W-:Y:S02]  /*9bc0*/  SEL R22, R23, R22, P0 ;  /* 0x0000001617167207 */ /* 0x000fe40000000000 */
[----:B------:R-:W-:Y:S02]  /*9bd0*/  SEL R23, R20, R19, P0 ;  /* 0x0000001314177207 */ /* 0x000fe40000000000 */
[----:B------:R-:W-:Y:S02]  /*9be0*/  SEL R20, R24, R21, P0 ;  /* 0x0000001518147207 */ /* 0x000fe40000000000 */
[----:B------:R-:W-:Y:S02]  /*9bf0*/  SEL R24, R21, R24, P0 ;  /* 0x0000001815187207 */ /* 0x000fe40000000000 */
[----:B------:R-:W-:Y:S02]  /*9c00*/  SEL R21, R25, R26, P0 ;  /* 0x0000001a19157207 */ /* 0x000fe40000000000 */
[----:B------:R-:W-:-:S02]  /*9c10*/  SEL R25, R26, R25, P0 ;  /* 0x000000191a197207 */ /* 0x000fc40000000000 */
[----:B------:R-:W-:Y:S01]  /*9c20*/  SEL R26, R58, R51, P0 ;  /* 0x000000333a1a7207 */ /* 0x000fe20000000000 */
[----:B------:R-:W-:Y:S01]  /*9c30*/  IMAD R51, R85, UR37, R34 ;  /* 0x0000002555337c24 */ /* 0x000fe2000f8e0222 */
[----:B------:R-:W-:Y:S01]  /*9c40*/  SEL R19, R35, R62, P0 ;  /* 0x0000003e23137207 */ /* 0x000fe20000000000 */
[----:B------:R-:W-:Y:S01]  /*9c50*/  IMAD.WIDE.U32 R58, R84, UR37, R32 ;  /* 0x00000025543a7c25 */ /* 0x000fe2000f8e0020 */
[----:B------:R-:W-:Y:S02]  /*9c60*/  SEL R32, R68, R69, P0 ;  /* 0x0000004544207207 */ /* 0x000fe40000000000 */
[----:B------:R-:W-:Y:S01]  /*9c70*/  SEL R34, R69, R68, P0 ;  /* 0x0000004445227207 */ /* 0x000fe20000000000 */
[----:B-----5:R-:W-:Y:S01]  /*9c80*/  @P2 IMAD.HI.U32 R62, R74, R77, RZ ;  /* 0x0000004d4a3e2227 */ /* 0x020fe200078e00ff */
[----:B------:R-:W-:Y:S02]  /*9c90*/  SEL R33, R63, R70, P0 ;  /* 0x000000463f217207 */ /* 0x000fe40000000000 */
[----:B------:R-:W-:Y:S01]  /*9ca0*/  SEL R35, R70, R63, P0 ;  /* 0x0000003f46237207 */ /* 0x000fe20000000000 */
[----:B------:R-:W-:-:S02]  /*9cb0*/  IMAD R69, RZ, RZ, -UR42 ;  /* 0x8000002aff457e24 */ /* 0x000fc4000f8e02ff */
[----:B------:R-:W-:Y:S02]  /*9cc0*/  IMAD.IADD R59, R59, 0x1, R51 ;  /* 0x000000013b3b7824 */ /* 0x000fe400078e0233 */
[----:B------:R-:W-:Y:S01]  /*9cd0*/  IMAD.MOV.U32 R51, RZ, RZ, R74 ;  /* 0x000000ffff337224 */ /* 0x000fe200078e004a */
[----:B------:R-:W-:Y:S01]  /*9ce0*/  @P2 SHF.R.U32.HI R51, RZ, R83, R62 ;  /* 0x00000053ff332219 */ /* 0x000fe2000001163e */
[----:B------:R-:W-:Y:S02]  /*9cf0*/  IMAD R68, R88, UR39, RZ ;  /* 0x0000002758447c24 */ /* 0x000fe4000f8e02ff */
[----:B------:R-:W-:Y:S01]  /*9d00*/  IMAD R83, R76, R69, UR4 ;  /* 0x000000044c537e24 */ /* 0x000fe2000f8e0245 */
[----:B------:R-:W-:Y:S01]  /*9d10*/  ULDC.64 UR4, c[0x0][0xbe0] ;  /* 0x0002f80000047ab9 */ /* 0x000fe20000000a00 */
[----:B------:R-:W-:Y:S02]  /*9d20*/  IMAD R63, R89, UR37, R68 ;  /* 0x00000025593f7c24 */ /* 0x000fe4000f8e0244 */
[----:B------:R-:W-:Y:S01]  /*9d30*/  IMAD.MOV.U32 R62, RZ, RZ, R44 ;  /* 0x000000ffff3e7224 */ /* 0x000fe200078e002c */
[----:B------:R-:W-:Y:S01]  /*9d40*/  SHF.R.S32.HI R70, RZ, 0x1f, R83 ;  /* 0x0000001fff467819 */ /* 0x000fe20000011453 */
[----:B------:R-:W-:Y:S01]  /*9d50*/  IMAD.MOV.U32 R69, RZ, RZ, R74 ;  /* 0x000000ffff457224 */ /* 0x000fe200078e004a */
[----:B------:R-:W-:-:S02]  /*9d60*/  IADD3 R63, R45, R63, RZ ;  /* 0x0000003f2d3f7210 */ /* 0x000fc40007ffe0ff */
[----:B------:R-:W-:Y:S01]  /*9d70*/  @P2 SHF.R.U32.HI R69, RZ, R82, R91 ;  /* 0x00000052ff452219 */ /* 0x000fe2000001165b */
[C---:B------:R-:W-:Y:S02]  /*9d80*/  IMAD R45, R70.reuse, UR4, RZ ;  /* 0x00000004462d7c24 */ /* 0x040fe4000f8e02ff */
[----:B------:R-:W-:Y:S02]  /*9d90*/  IMAD R70, R70, UR6, RZ ;  /* 0x0000000646467c24 */ /* 0x000fe4000f8e02ff */
[C---:B------:R-:W-:Y:S02]  /*9da0*/  IMAD R68, R83.reuse, UR5, R45 ;  /* 0x0000000553447c24 */ /* 0x040fe4000f8e022d */
[----:B------:R-:W-:Y:S01]  /*9db0*/  IMAD.WIDE.U32 R44, R83, UR4, R58 ;  /* 0x00000004532c7c25 */ /* 0x000fe2000f8e003a */
[----:B------:R-:W-:-:S03]  /*9dc0*/  ULDC.64 UR4, c[0x0][0xb30] ;  /* 0x0002cc0000047ab9 */ /* 0x000fc60000000a00 */
[----:B------:R-:W-:Y:S01]  /*9dd0*/  IMAD.WIDE.U32 R58, R83, UR6, R62 ;  /* 0x00000006533a7c25 */ /* 0x000fe2000f8e003e */
[--C-:B------:R-:W-:Y:S02]  /*9de0*/  SHF.R.S32.HI R63, RZ, 0x1f, R51.reuse ;  /* 0x0000001fff3f7819 */ /* 0x100fe40000011433 */
[----:B------:R-:W-:Y:S01]  /*9df0*/  IADD3 R44, P2, R51, R44, RZ ;  /* 0x0000002c332c7210 */ /* 0x000fe20007f5e0ff */
[----:B------:R-:W-:Y:S01]  /*9e00*/  IMAD.MOV R51, RZ, RZ, -R51 ;  /* 0x000000ffff337224 */ /* 0x000fe200078e0a33 */
[--C-:B------:R-:W-:Y:S01]  /*9e10*/  SHF.R.S32.HI R62, RZ, 0x1f, R69.reuse ;  /* 0x0000001fff3e7819 */ /* 0x100fe20000011445 */
[----:B------:R-:W-:Y:S01]  /*9e20*/  IMAD R77, R83, UR7, R70 ;  /* 0x00000007534d7c24 */ /* 0x000fe2000f8e0246 */
[----:B------:R-:W-:Y:S01]  /*9e30*/  IADD3.X R45, R63, R45, R68, P2, !PT ;  /* 0x0000002d3f2d7210 */ /* 0x000fe200017fe444 */
[----:B------:R-:W-:Y:S01]  /*9e40*/  IMAD.MOV R70, RZ, RZ, -R69 ;  /* 0x000000ffff467224 */ /* 0x000fe200078e0a45 */
[----:B------:R-:W-:Y:S01]  /*9e50*/  ULDC.64 UR6, c[0x0][0xbc8] ;  /* 0x0002f20000067ab9 */ /* 0x000fe20000000a00 */
[----:B------:R-:W-:-:S02]  /*9e60*/  IMAD R62, R62, UR4, RZ ;  /* 0x000000043e3e7c24 */ /* 0x000fc4000f8e02ff */
[C-C-:B------:R-:W-:Y:S02]  /*9e70*/  IMAD R51, R87.reuse, R51, R74.reuse ;  /* 0x0000003357337224 */ /* 0x140fe400078e024a */
[----:B------:R-:W-:Y:S02]  /*9e80*/  IMAD R63, R87, R70, R74 ;  /* 0x00000046573f7224 */ /* 0x000fe400078e024a */
[----:B------:R-:W-:Y:S02]  /*9e90*/  IMAD.IADD R59, R59, 0x1, R77 ;  /* 0x000000013b3b7824 */ /* 0x000fe400078e024d */
[C---:B------:R-:W-:Y:S01]  /*9ea0*/  IMAD R77, R69.reuse, UR5, R62 ;  /* 0x00000005454d7c24 */ /* 0x040fe2000f8e023e */
[----:B------:R-:W-:Y:S01]  /*9eb0*/  SHF.R.S32.HI R62, RZ, 0x1f, R51 ;  /* 0x0000001fff3e7819 */ /* 0x000fe20000011433 */
[----:B------:R-:W-:Y:S01]  /*9ec0*/  IMAD.WIDE.U32 R58, R69, UR4, R58 ;  /* 0x00000004453a7c25 */ /* 0x000fe2000f8e003a */
[----:B------:R-:W-:Y:S01]  /*9ed0*/  SHF.R.S32.HI R68, RZ, 0x1f, R63 ;  /* 0x0000001fff447819 */ /* 0x000fe2000001143f */
[----:B------:R-:W1:Y:S01]  /*9ee0*/  S2UR UR5, SR_CgaCtaId ;  /* 0x00000000000579c3 */ /* 0x000e620000008800 */
[----:B------:R-:W-:Y:S01]  /*9ef0*/  UMOV UR4, 0x400 ;  /* 0x0000040000047882 */ /* 0x000fe20000000000 */
[----:B------:R-:W-:Y:S01]  /*9f00*/  IMAD R62, R62, UR6, RZ ;  /* 0x000000063e3e7c24 */ /* 0x000fe2000f8e02ff */
[----:B------:R-:W-:Y:S01]  /*9f10*/  IADD3 R59, R59, R77, RZ ;  /* 0x0000004d3b3b7210 */ /* 0x000fe20007ffe0ff */
[----:B------:R-:W-:-:S02]  /*9f20*/  IMAD R68, R68, UR8, RZ ;  /* 0x0000000844447c24 */ /* 0x000fc4000f8e02ff */
[----:B------:R-:W-:Y:S01]  /*9f30*/  IMAD R77, R51, UR7, R62 ;  /* 0x00000007334d7c24 */ /* 0x000fe2000f8e023e */
[----:B0-----:R-:W-:Y:S01]  /*9f40*/  SEL R62, R75, R72, P0 ;  /* 0x000000484b3e7207 */ /* 0x001fe20000000000 */
[----:B------:R-:W-:Y:S01]  /*9f50*/  IMAD.WIDE.U32 R44, R51, UR6, R44 ;  /* 0x00000006332c7c25 */ /* 0x000fe2000f8e002c */
[----:B------:R-:W-:-:S03]  /*9f60*/  ULDC.64 UR6, c[0x0][0xba8] ;  /* 0x0002ea0000067ab9 */ /* 0x000fc60000000a00 */
[C---:B------:R-:W-:Y:S02]  /*9f70*/  IMAD R83, R63.reuse, UR9, R68 ;  /* 0x000000093f537c24 */ /* 0x040fe4000f8e0244 */
[----:B------:R-:W-:Y:S01]  /*9f80*/  IMAD.WIDE.U32 R68, R63, UR8, R58 ;  /* 0x000000083f447c25 */ /* 0x000fe2000f8e003a */
[----:B------:R-:W-:Y:S01]  /*9f90*/  SEL R58, R72, R75, P0 ;  /* 0x0000004b483a7207 */ /* 0x000fe20000000000 */
[----:B------:R-:W-:Y:S01]  /*9fa0*/  ULDC.64 UR8, c[0x0][0xb00] ;  /* 0x0002c00000087ab9 */ /* 0x000fe20000000a00 */
[----:B------:R-:W-:Y:S01]  /*9fb0*/  LEA R72, P2, R44, UR6, 0x2 ;  /* 0x000000062c487c11 */ /* 0x000fe2000f8410ff */
[----:B------:R-:W-:Y:S01]  /*9fc0*/  IMAD.IADD R51, R45, 0x1, R77 ;  /* 0x000000012d337824 */ /* 0x000fe200078e024d */
[----:B------:R-:W-:Y:S01]  /*9fd0*/  ULDC UR6, c[0x0][0xa88] ;  /* 0x0002a20000067ab9 */ /* 0x000fe20000000800 */
[----:B------:R-:W-:Y:S01]  /*9fe0*/  IMAD.IADD R45, R69, 0x1, R83 ;  /* 0x00000001452d7824 */ /* 0x000fe200078e0253 */
[----:B------:R-:W-:Y:S01]  /*9ff0*/  LEA R82, P3, R68, UR8, 0x2 ;  /* 0x0000000844527c11 */ /* 0x000fe2000f8610ff */
[----:B------:R-:W-:Y:S01]  /*a000*/  SHFL.IDX PT, R74, R72, RZ, 0x1c1f ;  /* 0x001c1fff484a7589 */ /* 0x000fe200000e0000 */
[----:B------:R-:W-:Y:S01]  /*a010*/  LEA.HI.X R51, R44, UR7, R51, 0x2, P2 ;  /* 0x000000072c337c11 */ /* 0x000fe200090f1433 */
[----:B-1----:R-:W-:Y:S01]  /*a020*/  ULEA UR4, UR5, UR4, 0x18 ;  /* 0x0000000405047291 */ /* 0x002fe2000f8ec03f */
[----:B------:R-:W-:Y:S01]  /*a030*/  IMAD R83, R87, UR6, RZ ;  /* 0x0000000657537c24 */ /* 0x000fe2000f8e02ff */
[----:B------:R-:W-:Y:S01]  /*a040*/  SHFL.IDX PT, R76, R72, 0x1, 0x1c1f ;  /* 0x003c1f00484c7f89 */ /* 0x000fe200000e0000 */
[----:B------:R-:W-:Y:S01]  /*a050*/  VIADD R70, R66, 0x8 ;  /* 0x0000000842467836 */ /* 0x000fe20000000000 */
[----:B------:R-:W-:Y:S01]  /*a060*/  UIADD3 UR4, UR4, 0x22820, URZ ;  /* 0x0002282004047890 */ /* 0x000fe2000fffe03f */
[----:B------:R-:W-:Y:S01]  /*a070*/  LEA.HI.X R84, R68, UR9, R45, 0x2, P3 ;  /* 0x0000000944547c11 */ /* 0x000fe200098f142d */
[----:B------:R-:W0:Y:S01]  /*a080*/  SHFL.IDX PT, R75, R51, RZ, 0x1c1f ;  /* 0x001c1fff334b7589 */ /* 0x000e2200000e0000 */
[-C--:B------:R-:W-:Y:S01]  /*a090*/  ISETP.GE.OR P2, PT, R66, R83.reuse, P1 ;  /* 0x000000534200720c */ /* 0x080fe20000f46670 */
[----:B------:R-:W-:Y:S01]  /*a0a0*/  UPRMT UR4, URZ, 0x654, UR4 ;  /* 0x000006543f047896 */ /* 0x000fe20008000004 */
[-C--:B------:R-:W-:Y:S01]  /*a0b0*/  ISETP.GE.OR P1, PT, R70, R83.reuse, P1 ;  /* 0x000000534600720c */ /* 0x080fe20000f26670 */
[----:B------:R1:W2:Y:S01]  /*a0c0*/  SHFL.IDX PT, R77, R51, 0x1, 0x1c1f ;  /* 0x003c1f00334d7f89 */ /* 0x0002a200000e0000 */
[----:B------:R-:W-:-:S02]  /*a0d0*/  ISETP.GE.AND P3, PT, R66, R83, PT ;  /* 0x000000534200720c */ /* 0x000fc40003f66270 */
[----:B------:R-:W-:Y:S01]  /*a0e0*/  SEL R59, R50, R73, P0 ;  /* 0x00000049323b7207 */ /* 0x000fe20000000000 */
[----:B------:R3:W4:Y:S01]  /*a0f0*/  SHFL.IDX PT, R68, R82, RZ, 0x1c1f ;  /* 0x001c1fff52447589 */ /* 0x00072200000e0000 */
[----:B------:R-:W-:Y:S01]  /*a100*/  SEL R63, R73, R50, P0 ;  /* 0x00000032493f7207 */ /* 0x000fe20000000000 */
[----:B------:R-:W-:Y:S01]  /*a110*/  IMAD.SHL.U32 R73, R64, 0x2, RZ ;  /* 0x0000000240497824 */ /* 0x000fe200078e00ff */
[----:B------:R-:W-:Y:S01]  /*a120*/  SYNCS.ARRIVE.TRANS64.RED.A1T0 RZ, [UR4], RZ ;  /* 0x000000ffffff79a7 */ /* 0x000fe20008100404 */
[----:B------:R3:W3:Y:S01]  /*a130*/  SHFL.IDX PT, R69, R84, RZ, 0x1c1f ;  /* 0x001c1fff54457589 */ /* 0x0006e200000e0000 */
[----:B------:R-:W-:Y:S02]  /*a140*/  SEL R44, R48, R79, P0 ;  /* 0x0000004f302c7207 */ /* 0x000fe40000000000 */
[----:B------:R-:W-:Y:S02]  /*a150*/  SEL R45, R49, R78, P0 ;  /* 0x0000004e312d7207 */ /* 0x000fe40000000000 */
[----:B------:R-:W-:-:S02]  /*a160*/  SEL R50, R52, R81, P0 ;  /* 0x0000005134327207 */ /* 0x000fc40000000000 */
[----:B-1----:R-:W-:Y:S02]  /*a170*/  SEL R51, R53, R80, P0 ;  /* 0x0000005035337207 */ /* 0x002fe40000000000 */
[----:B------:R-:W-:Y:S02]  /*a180*/  SEL R48, R79, R48, P0 ;  /* 0x000000304f307207 */ /* 0x000fe40000000000 */
[----:B------:R-:W-:Y:S01]  /*a190*/  SEL R49, R78, R49, P0 ;  /* 0x000000314e317207 */ /* 0x000fe20000000000 */
[----:B0-----:R0:W-:Y:S01]  /*a1a0*/  @!P2 ST.E desc[UR48][R74.64], R0 ;  /* 0x000000004a00a985 */ /* 0x0011e2000c101930 */
[----:B------:R-:W-:Y:S02]  /*a1b0*/  SEL R52, R81, R52, P0 ;  /* 0x0000003451347207 */ /* 0x000fe40000000000 */
[----:B------:R-:W-:Y:S01]  /*a1c0*/  SEL R53, R80, R53, P0 ;  /* 0x0000003550357207 */ /* 0x000fe20000000000 */
[----:B--2---:R0:W-:Y:S01]  /*a1d0*/  @!P1 ST.E desc[UR48][R76.64], R3 ;  /* 0x000000034c009985 */ /* 0x0041e2000c101930 */
[----:B------:R-:W-:Y:S05]  /*a1e0*/  @P3 BRA `(.L_x_37) ;  /* 0x0000000400783947 */ /* 0x000fea0003800000 */
[C---:B0-----:R-:W-:Y:S01]  /*a1f0*/  VIADD R3, R73.reuse, 0x10 ;  /* 0x0000001049037836 */ /* 0x041fe20000000000 */
[C---:B------:R-:W-:Y:S01]  /*a200*/  IADD3 R0, R73.reuse, 0x8, RZ ;  /* 0x0000000849007810 */ /* 0x040fe20007ffe0ff */
[----:B------:R-:W-:Y:S01]  /*a210*/  ULDC UR4, c[0x0][0xac8] ;  /* 0x0002b20000047ab9 */ /* 0x000fe20000000800 */
[C---:B------:R-:W-:Y:S01]  /*a220*/  VIADD R64, R73.reuse, 0x18 ;  /* 0x0000001849407836 */ /* 0x040fe20000000000 */
[C---:B------:R-:W-:Y:S01]  /*a230*/  ISETP.GE.AND P2, PT, R73.reuse, UR4, PT ;  /* 0x0000000449007c0c */ /* 0x040fe2000bf46270 */
[C---:B------:R-:W-:Y:S01]  /*a240*/  VIADD R66, R73.reuse, 0x20 ;  /* 0x0000002049427836 */ /* 0x040fe20000000000 */
[----:B------:R-:W-:Y:S01]  /*a250*/  ISETP.GE.AND P3, PT, R0, UR4, PT ;  /* 0x0000000400007c0c */ /* 0x000fe2000bf66270 */
[----:B------:R-:W-:Y:S01]  /*a260*/  VIADD R72, R73, 0x38 ;  /* 0x0000003849487836 */ /* 0x000fe20000000000 */
[----:B------:R-:W-:Y:S02]  /*a270*/  ISETP.GE.AND P4, PT, R3, UR4, PT ;  /* 0x0000000403007c0c */ /* 0x000fe4000bf86270 */
[----:B------:R-:W-:-:S02]  /*a280*/  ISETP.GE.AND P1, PT, R64, UR4, PT ;  /* 0x0000000440007c0c */ /* 0x000fc4000bf26270 */
[----:B------:R-:W-:-:S05]  /*a290*/  ISETP.GE.AND P5, PT, R72, UR4, PT ;  /* 0x0000000448007c0c */ /* 0x000fca000bfa6270 */
[--C-:B---34-:R-:W-:Y:S02]  /*a2a0*/  @!P2 IMAD.WIDE R74, R73, 0x4, R68.reuse ;  /* 0x00000004494aa825 */ /* 0x118fe400078e0244 */
[----:B------:R-:W-:Y:S02]  /*a2b0*/  @!P3 LEA.HI R0, R0, R0, RZ, 0x1 ;  /* 0x000000000000b211 */ /* 0x000fe400078f08ff */
[----:B------:R-:W-:Y:S01]  /*a2c0*/  @!P4 LEA.HI R3, R3, R3, RZ, 0x1 ;  /* 0x000000030303c211 */ /* 0x000fe200078f08ff */
[----:B------:R0:W-:Y:S01]  /*a2d0*/  @!P2 ST.E.64 desc[UR48][R74.64], R8 ;  /* 0x000000084a00a985 */ /* 0x0001e2000c101b30 */
[----:B------:R-:W-:Y:S01]  /*a2e0*/  @!P3 LOP3.LUT R77, R0, 0xfffffffe, RZ, 0xc0, !PT ;  /* 0xfffffffe004db812 */ /* 0x000fe200078ec0ff */
[----:B------:R-:W-:Y:S01]  /*a2f0*/  VIADD R0, R73, 0x28 ;  /* 0x0000002849007836 */ /* 0x000fe20000000000 */
[----:B------:R-:W-:Y:S02]  /*a300*/  @!P4 LOP3.LUT R3, R3, 0xfffffffe, RZ, 0xc0, !PT ;  /* 0xfffffffe0303c812 */ /* 0x000fe400078ec0ff */
[----:B------:R-:W-:Y:S01]  /*a310*/  @!P1 LEA.HI R64, R64, R64, RZ, 0x1 ;  /* 0x0000004040409211 */ /* 0x000fe200078f08ff */
[----:B------:R-:W-:Y:S01]  /*a320*/  @!P3 IMAD.WIDE R76, R77, 0x4, R68 ;  /* 0x000000044d4cb825 */ /* 0x000fe200078e0244 */
[----:B------:R-:W-:-:S02]  /*a330*/  ISETP.GE.AND P2, PT, R66, UR4, PT ;  /* 0x0000000442007c0c */ /* 0x000fc4000bf46270 */
[----:B------:R-:W-:Y:S01]  /*a340*/  @!P5 LEA.HI R72, R72, R72, RZ, 0x1 ;  /* 0x000000484848d211 */ /* 0x000fe200078f08ff */
[--C-:B------:R-:W-:Y:S01]  /*a350*/  @!P4 IMAD.WIDE R78, R3, 0x4, R68.reuse ;  /* 0x00000004034ec825 */ /* 0x100fe200078e0244 */
[C---:B------:R-:W-:Y:S01]  /*a360*/  IADD3 R3, R73.reuse, 0x30, RZ ;  /* 0x0000003049037810 */ /* 0x040fe20007ffe0ff */
[----:B------:R1:W-:Y:S01]  /*a370*/  @!P3 ST.E.64 desc[UR48][R76.64], R10 ;  /* 0x0000000a4c00b985 */ /* 0x0003e2000c101b30 */
[----:B------:R-:W-:Y:S01]  /*a380*/  ISETP.GE.AND P3, PT, R0, UR4, PT ;  /* 0x0000000400007c0c */ /* 0x000fe2000bf66270 */
[C---:B0-----:R-:W-:Y:S01]  /*a390*/  VIADD R74, R73.reuse, 0x40 ;  /* 0x00000040494a7836 */ /* 0x041fe20000000000 */
[----:B------:R-:W-:Y:S01]  /*a3a0*/  @!P1 LOP3.LUT R9, R64, 0xfffffffe, RZ, 0xc0, !PT ;  /* 0xfffffffe40099812 */ /* 0x000fe200078ec0ff */
[----:B------:R-:W-:Y:S01]  /*a3b0*/  VIADD R64, R73, 0x48 ;  /* 0x0000004849407836 */ /* 0x000fe20000000000 */
[----:B------:R-:W-:Y:S01]  /*a3c0*/  ISETP.GE.AND P6, PT, R3, UR4, PT ;  /* 0x0000000403007c0c */ /* 0x000fe2000bfc6270 */
[----:B------:R0:W-:Y:S01]  /*a3d0*/  @!P4 ST.E.64 desc[UR48][R78.64], R12 ;  /* 0x0000000c4e00c985 */ /* 0x0001e2000c101b30 */
[----:B------:R-:W-:Y:S01]  /*a3e0*/  ISETP.GE.AND P4, PT, R74, UR4, PT ;  /* 0x000000044a007c0c */ /* 0x000fe2000bf86270 */
[----:B------:R-:W-:Y:S01]  /*a3f0*/  @!P1 IMAD.WIDE R8, R9, 0x4, R68 ;  /* 0x0000000409089825 */ /* 0x000fe200078e0244 */
[----:B------:R-:W-:-:S04]  /*a400*/  @!P2 LEA.HI R66, R66, R66, RZ, 0x1 ;  /* 0x000000424242a211 */ /* 0x000fc800078f08ff */
[----:B------:R2:W-:Y:S01]  /*a410*/  @!P1 ST.E.64 desc[UR48][R8.64], R16 ;  /* 0x0000001008009985 */ /* 0x0005e2000c101b30 */
[----:B------:R-:W-:Y:S02]  /*a420*/  ISETP.GE.AND P1, PT, R64, UR4, PT ;  /* 0x0000000440007c0c */ /* 0x000fe4000bf26270 */
[----:B-1----:R-:W-:Y:S02]  /*a430*/  @!P2 LOP3.LUT R11, R66, 0xfffffffe, RZ, 0xc0, !PT ;  /* 0xfffffffe420ba812 */ /* 0x002fe400078ec0ff */
[----:B------:R-:W-:Y:S02]  /*a440*/  @!P6 LEA.HI R3, R3, R3, RZ, 0x1 ;  /* 0x000000030303e211 */ /* 0x000fe400078f08ff */
[----:B------:R-:W-:Y:S01]  /*a450*/  @!P3 LEA.HI R0, R0, R0, RZ, 0x1 ;  /* 0x000000000000b211 */ /* 0x000fe200078f08ff */
[--C-:B------:R-:W-:Y:S01]  /*a460*/  @!P2 IMAD.WIDE R10, R11, 0x4, R68.reuse ;  /* 0x000000040b0aa825 */ /* 0x100fe200078e0244 */
[----:B------:R-:W-:Y:S02]  /*a470*/  @!P6 LOP3.LUT R3, R3, 0xfffffffe, RZ, 0xc0, !PT ;  /* 0xfffffffe0303e812 */ /* 0x000fe400078ec0ff */
[----:B0-----:R-:W-:Y:S01]  /*a480*/  @!P3 LOP3.LUT R13, R0, 0xfffffffe, RZ, 0xc0, !PT ;  /* 0xfffffffe000db812 */ /* 0x001fe200078ec0ff */
[----:B------:R-:W-:Y:S01]  /*a490*/  VIADD R0, R73, 0x50 ;  /* 0x0000005049007836 */ /* 0x000fe20000000000 */
[----:B------:R-:W-:Y:S01]  /*a4a0*/  @!P4 LEA.HI R74, R74, R74, RZ, 0x1 ;  /* 0x0000004a4a4ac211 */ /* 0x000fe200078f08ff */
[--C-:B--2---:R-:W-:Y:S01]  /*a4b0*/  @!P6 IMAD.WIDE R8, R3, 0x4, R68.reuse ;  /* 0x000000040308e825 */ /* 0x104fe200078e0244 */
[----:B------:R-:W-:Y:S01]  /*a4c0*/  @!P1 LEA.HI R64, R64, R64, RZ, 0x1 ;  /* 0x0000004040409211 */ /* 0x000fe200078f08ff */
[----:B------:R0:W-:Y:S01]  /*a4d0*/  @!P2 ST.E.64 desc[UR48][R10.64], R14 ;  /* 0x0000000e0a00a985 */ /* 0x0001e2000c101b30 */
[----:B------:R-:W-:Y:S01]  /*a4e0*/  @!P5 LOP3.LUT R17, R72, 0xfffffffe, RZ, 0xc0, !PT ;  /* 0xfffffffe4811d812 */ /* 0x000fe200078ec0ff */
[----:B------:R-:W-:Y:S01]  /*a4f0*/  @!P3 IMAD.WIDE R12, R13, 0x4, R68 ;  /* 0x000000040d0cb825 */ /* 0x000fe200078e0244 */
[----:B------:R-:W-:-:S03]  /*a500*/  @!P4 LOP3.LUT R3, R74, 0xfffffffe, RZ, 0xc0, !PT ;  /* 0xfffffffe4a03c812 */ /* 0x000fc600078ec0ff */
[--C-:B------:R-:W-:Y:S01]  /*a510*/  @!P5 IMAD.WIDE R16, R17, 0x4, R68.reuse ;  /* 0x000000041110d825 */ /* 0x100fe200078e0244 */
[----:B------:R1:W-:Y:S04]  /*a520*/  @!P3 ST.E.64 desc[UR48][R12.64], R22 ;  /* 0x000000160c00b985 */ /* 0x0003e8000c101b30 */
[----:B------:R2:W-:Y:S01]  /*a530*/  @!P6 ST.E.64 desc[UR48][R8.64], R20 ;  /* 0x000000140800e985 */ /* 0x0005e2000c101b30 */
[----:B0-----:R-:W-:Y:S01]  /*a540*/  @!P1 LOP3.LUT R15, R64, 0xfffffffe, RZ, 0xc0, !PT ;  /* 0xfffffffe400f9812 */ /* 0x001fe200078ec0ff */
[----:B------:R-:W-:Y:S02]  /*a550*/  @!P4 IMAD.WIDE R10, R3, 0x4, R68 ;  /* 0x00000004030ac825 */ /* 0x000fe400078e0244 */
[----:B------:R-:W-:Y:S01]  /*a560*/  @!P5 ST.E.64 desc[UR48][R16.64], R24 ;  /* 0x000000181000d985 */ /* 0x000fe2000c101b30 */
[C---:B------:R-:W-:Y:S01]  /*a570*/  IADD3 R3, R73.reuse, 0x58, RZ ;  /* 0x0000005849037810 */ /* 0x040fe20007ffe0ff */
[----:B------:R-:W-:-:S02]  /*a580*/  VIADD R14, R73, 0x60 ;  /* 0x00000060490e7836 */ /* 0x000fc40000000000 */
[----:B------:R0:W-:Y:S01]  /*a590*/  @!P4 ST.E.64 desc[UR48][R10.64], R28 ;  /* 0x0000001c0a00c985 */ /* 0x0001e2000c101b30 */
[----:B-1----:R-:W-:Y:S01]  /*a5a0*/  @!P1 IMAD.WIDE R12, R15, 0x4, R68 ;  /* 0x000000040f0c9825 */ /* 0x002fe200078e0244 */
[----:B------:R-:W-:Y:S02]  /*a5b0*/  ISETP.GE.AND P2, PT, R3, UR4, PT ;  /* 0x0000000403007c0c */ /* 0x000fe4000bf46270 */
[----:B------:R-:W-:Y:S01]  /*a5c0*/  ISETP.GE.AND P3, PT, R14, UR4, PT ;  /* 0x000000040e007c0c */ /* 0x000fe2000bf66270 */
[C---:B------:R-:W-:Y:S01]  /*a5d0*/  VIADD R15, R73.reuse, 0x68 ;  /* 0x00000068490f7836 */ /* 0x040fe20000000000 */
[----:B------:R1:W-:Y:S01]  /*a5e0*/  @!P1 ST.E.64 desc[UR48][R12.64], R30 ;  /* 0x0000001e0c009985 */ /* 0x0003e2000c101b30 */
[C---:B--2---:R-:W-:Y:S01]  /*a5f0*/  VIADD R9, R73.reuse, 0x78 ;  /* 0x0000007849097836 */ /* 0x044fe20000000000 */
[----:B------:R-:W-:Y:S01]  /*a600*/  ISETP.GE.AND P1, PT, R0, UR4, PT ;  /* 0x0000000400007c0c */ /* 0x000fe2000bf26270 */
[----:B------:R-:W-:Y:S01]  /*a610*/  VIADD R8, R73, 0x70 ;  /* 0x0000007049087836 */ /* 0x000fe20000000000 */
[----:B------:R-:W-:-:S02]  /*a620*/  ISETP.GE.AND P4, PT, R15, UR4, PT ;  /* 0x000000040f007c0c */ /* 0x000fc4000bf86270 */
[----:B------:R-:W-:Y:S02]  /*a630*/  ISETP.GE.AND P6, PT, R9, UR4, PT ;  /* 0x0000000409007c0c */ /* 0x000fe4000bfc6270 */
[----:B------:R-:W-:Y:S02]  /*a640*/  ISETP.GE.AND P5, PT, R8, UR4, PT ;  /* 0x0000000408007c0c */ /* 0x000fe4000bfa6270 */
[----:B------:R-:W-:Y:S02]  /*a650*/  @!P2 LEA.HI R3, R3, R3, RZ, 0x1 ;  /* 0x000000030303a211 */ /* 0x000fe400078f08ff */
[----:B------:R-:W-:Y:S02]  /*a660*/  @!P3 LEA.HI R14, R14, R14, RZ, 0x1 ;  /* 0x0000000e0e0eb211 */ /* 0x000fe400078f08ff */
[----:B------:R-:W-:Y:S02]  /*a670*/  @!P2 LOP3.LUT R3, R3, 0xfffffffe, RZ, 0xc0, !PT ;  /* 0xfffffffe0303a812 */ /* 0x000fe400078ec0ff */
[----:B------:R-:W-:-:S02]  /*a680*/  @!P1 LEA.HI R0, R0, R0, RZ, 0x1 ;  /* 0x0000000000009211 */ /* 0x000fc400078f08ff */
[----:B------:R-:W-:Y:S02]  /*a690*/  @!P4 LEA.HI R15, R15, R15, RZ, 0x1 ;  /* 0x0000000f0f0fc211 */ /* 0x000fe400078f08ff */
[----:B0-----:R-:W-:Y:S02]  /*a6a0*/  @!P6 LEA.HI R10, R9, R9, RZ, 0x1 ;  /* 0x00000009090ae211 */ /* 0x001fe400078f08ff */
[----:B------:R-:W-:Y:S02]  /*a6b0*/  @!P5 LEA.HI R8, R8, R8, RZ, 0x1 ;  /* 0x000000080808d211 */ /* 0x000fe400078f08ff */
[----:B------:R-:W-:Y:S02]  /*a6c0*/  @!P1 LOP3.LUT R9, R0, 0xfffffffe, RZ, 0xc0, !PT ;  /* 0xfffffffe00099812 */ /* 0x000fe400078ec0ff */
[----:B-1----:R-:W-:Y:S02]  /*a6d0*/  @!P3 LOP3.LUT R13, R14, 0xfffffffe, RZ, 0xc0, !PT ;  /* 0xfffffffe0e0db812 */ /* 0x002fe400078ec0ff */
[----:B------:R-:W-:-:S02]  /*a6e0*/  @!P4 LOP3.LUT R15, R15, 0xfffffffe, RZ, 0xc0, !PT ;  /* 0xfffffffe0f0fc812 */ /* 0x000fc400078ec0ff */
[----:B------:R-:W-:Y:S01]  /*a6f0*/  @!P5 LOP3.LUT R17, R8, 0xfffffffe, RZ, 0xc0, !PT ;  /* 0xfffffffe0811d812 */ /* 0x000fe200078ec0ff */
[----:B------:R-:W-:Y:S01]  /*a700*/  @!P1 IMAD.WIDE R8, R9, 0x4, R68 ;  /* 0x0000000409089825 */ /* 0x000fe200078e0244 */
[----:B------:R-:W-:-:S03]  /*a710*/  @!P6 LOP3.LUT R21, R10, 0xfffffffe, RZ, 0xc0, !PT ;  /* 0xfffffffe0a15e812 */ /* 0x000fc600078ec0ff */
[--C-:B------:R-:W-:Y:S01]  /*a720*/  @!P2 IMAD.WIDE R10, R3, 0x4, R68.reuse ;  /* 0x00000004030aa825 */ /* 0x100fe200078e0244 */
[----:B------:R1:W-:Y:S03]  /*a730*/  @!P1 ST.E.64 desc[UR48][R8.64], R18 ;  /* 0x0000001208009985 */ /* 0x0003e6000c101b30 */
[--C-:B------:R-:W-:Y:S01]  /*a740*/  @!P3 IMAD.WIDE R12, R13, 0x4, R68.reuse ;  /* 0x000000040d0cb825 */ /* 0x100fe200078e0244 */
[----:B------:R1:W-:Y:S03]  /*a750*/  @!P2 ST.E.64 desc[UR48][R10.64], R26 ;  /* 0x0000001a0a00a985 */ /* 0x0003e6000c101b30 */
[--C-:B------:R-:W-:Y:S01]  /*a760*/  @!P4 IMAD.WIDE R14, R15, 0x4, R68.reuse ;  /* 0x000000040f0ec825 */ /* 0x100fe200078e0244 */
[----:B------:R1:W-:Y:S03]  /*a770*/  @!P3 ST.E.64 desc[UR48][R12.64], R32 ;  /* 0x000000200c00b985 */ /* 0x0003e6000c101b30 */
[--C-:B------:R-:W-:Y:S01]  /*a780*/  @!P5 IMAD.WIDE R16, R17, 0x4, R68.reuse ;  /* 0x000000041110d825 */ /* 0x100fe200078e0244 */
[----:B------:R1:W-:Y:S03]  /*a790*/  @!P4 ST.E.64 desc[UR48][R14.64], R34 ;  /* 0x000000220e00c985 */ /* 0x0003e6000c101b30 */
[----:B------:R-:W-:Y:S01]  /*a7a0*/  @!P6 IMAD.WIDE R68, R21, 0x4, R68 ;  /* 0x000000041544e825 */ /* 0x000fe200078e0244 */
[----:B------:R1:W-:Y:S04]  /*a7b0*/  @!P5 ST.E.64 desc[UR48][R16.64], R58 ;  /* 0x0000003a1000d985 */ /* 0x0003e8000c101b30 */
[----:B------:R1:W-:Y:S02]  /*a7c0*/  @!P6 ST.E.64 desc[UR48][R68.64], R62 ;  /* 0x0000003e4400e985 */ /* 0x0003e4000c101b30 */
.L_x_37:
[----:B------:R-:W-:Y:S05]  /*a7d0*/  BSYNC B0 ;  /* 0x0000000000007941 */ /* 0x000fea0003800000 */
.L_x_36:
[----:B------:R-:W-:Y:S01]  /*a7e0*/  ISETP.GE.AND P1, PT, R70, R83, PT ;  /* 0x000000534600720c */ /* 0x000fe20003f26270 */
[----:B-1----:R1:W2:Y:S01]  /*a7f0*/  SHFL.IDX PT, R35, R84, 0x1, 0x1c1f ;  /* 0x003c1f0054237f89 */ /* 0x0022a200000e0000 */
[----:B------:R-:W-:Y:S02]  /*a800*/  SEL R30, R6, R41, P0 ;  /* 0x00000029061e7207 */ /* 0x000fe40000000000 */
[----:B------:R-:W-:Y:S01]  /*a810*/  SEL R32, R41, R6, P0 ;  /* 0x0000000629207207 */ /* 0x000fe20000000000 */
[----:B------:R1:W0:Y:S01]  /*a820*/  SHFL.IDX PT, R34, R82, 0x1, 0x1c1f ;  /* 0x003c1f0052227f89 */ /* 0x00022200000e0000 */
[----:B------:R-:W-:Y:S02]  /*a830*/  SEL R6, R4, R39, P0 ;  /* 0x0000002704067207 */ /* 0x000fe40000000000 */
        /* <DEDUP_REMOVED lines=18> */
[----:B------:R-:W-:Y:S01]  /*a960*/  SEL R4, R39, R4, P0 ;  /* 0x0000000427047207 */ /* 0x000fe20000000000 */
[----:B012---:R-:W-:Y:S06]  /*a970*/  @P1 BRA `(.L_x_8) ;  /* 0x0000005800101947 */ /* 0x007fec0003800000 */
[C---:B------:R-:W-:Y:S01]  /*a980*/  IADD3 R0, R73.reuse, 0x8, RZ ;  /* 0x0000000849007810 */ /* 0x040fe20007ffe0ff */
[----:B------:R-:W-:Y:S01]  /*a990*/  ULDC UR4, c[0x0][0xac8] ;  /* 0x0002b20000047ab9 */ /* 0x000fe20000000800 */
[C---:B------:R-:W-:Y:S01]  /*a9a0*/  VIADD R10, R73.reuse, 0x10 ;  /* 0x00000010490a7836 */ /* 0x040fe20000000000 */
[C---:B------:R-:W-:Y:S01]  /*a9b0*/  ISETP.GE.AND P0, PT, R73.reuse, UR4, PT ;  /* 0x0000000449007c0c */ /* 0x040fe2000bf06270 */
[C---:B------:R-:W-:Y:S01]  /*a9c0*/  VIADD R11, R73.reuse, 0x18 ;  /* 0x00000018490b7836 */ /* 0x040fe20000000000 */
[----:B------:R-:W-:Y:S01]  /*a9d0*/  ISETP.GE.AND P4, PT, R0, UR4, PT ;  /* 0x0000000400007c0c */ /* 0x000fe2000bf86270 */
[C---:B------:R-:W-:Y:S01]  /*a9e0*/  VIADD R12, R73.reuse, 0x20 ;  /* 0x00000020490c7836 */ /* 0x040fe20000000000 */
[----:B------:R-:W-:Y:S01]  /*a9f0*/  ISETP.GE.AND P1, PT, R10, UR4, PT ;  /* 0x000000040a007c0c */ /* 0x000fe2000bf26270 */
[----:B------:R-:W-:Y:S01]  /*aa00*/  VIADD R36, R73, 0x28 ;  /* 0x0000002849247836 */ /* 0x000fe20000000000 */
[----:B------:R-:W-:Y:S01]  /*aa10*/  ISETP.GE.AND P2, PT, R11, UR4, PT ;  /* 0x000000040b007c0c */ /* 0x000fe2000bf46270 */
[----:B------:R-:W-:Y:S01]  /*aa20*/  VIADD R38, R73, 0x38 ;  /* 0x0000003849267836 */ /* 0x000fe20000000000 */
[----:B------:R-:W-:-:S02]  /*aa30*/  ISETP.GE.AND P3, PT, R12, UR4, PT ;  /* 0x000000040c007c0c */ /* 0x000fc4000bf66270 */
[C---:B------:R-:W-:Y:S02]  /*aa40*/  IADD3 R37, R73.reuse, 0x30, RZ ;  /* 0x0000003049257810 */ /* 0x040fe40007ffe0ff */
[----:B------:R-:W-:Y:S01]  /*aa50*/  ISETP.GE.AND P5, PT, R36, UR4, PT ;  /* 0x0000000424007c0c */ /* 0x000fe2000bfa6270 */
[----:B------:R-:W-:Y:S02]  /*aa60*/  @!P0 IMAD.WIDE R2, R73, 0x4, R34 ;  /* 0x0000000449028825 */ /* 0x000fe400078e0222 */
[----:B------:R-:W-:Y:S02]  /*aa70*/  @!P4 LEA.HI R0, R0, R0, RZ, 0x1 ;  /* 0x000000000000c211 */ /* 0x000fe400078f08ff */
[----:B------:R-:W-:Y:S01]  /*aa80*/  @!P1 LEA.HI R10, R10, R10, RZ, 0x1 ;  /* 0x0000000a0a0a9211 */ /* 0x000fe200078f08ff */
[----:B------:R0:W-:Y:S01]  /*aa90*/  @!P0 ST.E.64 desc[UR48][R2.64], R44 ;  /* 0x0000002c02008985 */ /* 0x0001e2000c101b30 */
[----:B------:R-:W-:Y:S02]  /*aaa0*/  @!P4 LOP3.LUT R9, R0, 0xfffffffe, RZ, 0xc0, !PT ;  /* 0xfffffffe0009c812 */ /* 0x000fe400078ec0ff */
[----:B------:R-:W-:-:S02]  /*aab0*/  ISETP.GE.AND P0, PT, R38, UR4, PT ;  /* 0x0000000426007c0c */ /* 0x000fc4000bf06270 */
[----:B------:R-:W-:Y:S01]  /*aac0*/  @!P2 LEA.HI R0, R11, R11, RZ, 0x1 ;  /* 0x0000000b0b00a211 */ /* 0x000fe200078f08ff */
[--C-:B------:R-:W-:Y:S01]  /*aad0*/  @!P4 IMAD.WIDE R8, R9, 0x4, R34.reuse ;  /* 0x000000040908c825 */ /* 0x100fe200078e0222 */
[----:B------:R-:W-:Y:S02]  /*aae0*/  @!P1 LOP3.LUT R11, R10, 0xfffffffe, RZ, 0xc0, !PT ;  /* 0xfffffffe0a0b9812 */ /* 0x000fe400078ec0ff */
[----:B------:R-:W-:Y:S02]  /*aaf0*/  @!P3 LEA.HI R12, R12, R12, RZ, 0x1 ;  /* 0x0000000c0c0cb211 */ /* 0x000fe400078f08ff */
[----:B------:R1:W-:Y:S01]  /*ab00*/  @!P4 ST.E.64 desc[UR48][R8.64], R48 ;  /* 0x000000300800c985 */ /* 0x0003e2000c101b30 */
[----:B------:R-:W-:Y:S02]  /*ab10*/  ISETP.GE.AND P4, PT, R37, UR4, PT ;  /* 0x0000000425007c0c */ /* 0x000fe4000bf86270 */
[----:B------:R-:W-:Y:S01]  /*ab20*/  @!P2 LOP3.LUT R13, R0, 0xfffffffe, RZ, 0xc0, !PT ;  /* 0xfffffffe000da812 */ /* 0x000fe200078ec0ff */
[----:B0-----:R-:W-:Y:S01]  /*ab30*/  @!P1 IMAD.WIDE R2, R11, 0x4, R34 ;  /* 0x000000040b029825 */ /* 0x001fe200078e0222 */
[----:B------:R-:W-:-:S02]  /*ab40*/  @!P5 LEA.HI R36, R36, R36, RZ, 0x1 ;  /* 0x000000242424d211 */ /* 0x000fc400078f08ff */
[----:B------:R-:W-:Y:S01]  /*ab50*/  @!P3 LOP3.LUT R11, R12, 0xfffffffe, RZ, 0xc0, !PT ;  /* 0xfffffffe0c0bb812 */ /* 0x000fe200078ec0ff */
[----:B------:R-:W-:Y:S01]  /*ab60*/  VIADD R0, R73, 0x40 ;  /* 0x0000004049007836 */ /* 0x000fe20000000000 */
[----:B------:R-:W-:Y:S01]  /*ab70*/  @!P0 LEA.HI R38, R38, R38, RZ, 0x1 ;  /* 0x0000002626268211 */ /* 0x000fe200078f08ff */
[----:B------:R0:W-:Y:S02]  /*ab80*/  @!P1 ST.E.64 desc[UR48][R2.64], R50 ;  /* 0x0000003202009985 */ /* 0x0001e4000c101b30 */
[--C-:B------:R-:W-:Y:S01]  /*ab90*/  @!P3 IMAD.WIDE R10, R11, 0x4, R34.reuse ;  /* 0x000000040b0ab825 */ /* 0x100fe200078e0222 */
[----:B------:R-:W-:Y:S02]  /*aba0*/  @!P0 LOP3.LUT R39, R38, 0xfffffffe, RZ, 0xc0, !PT ;  /* 0xfffffffe26278812 */ /* 0x000fe400078ec0ff */
[----:B------:R-:W-:Y:S01]  /*abb0*/  @!P4 LEA.HI R37, R37, R37, RZ, 0x1 ;  /* 0x000000252525c211 */ /* 0x000fe200078f08ff */
[----:B-1----:R-:W-:Y:S01]  /*abc0*/  @!P2 IMAD.WIDE R8, R13, 0x4, R34 ;  /* 0x000000040d08a825 */ /* 0x002fe200078e0222 */
[----:B------:R-:W-:-:S02]  /*abd0*/  @!P5 LOP3.LUT R13, R36, 0xfffffffe, RZ, 0xc0, !PT ;  /* 0xfffffffe240dd812 */ /* 0x000fc400078ec0ff */
[----:B------:R-:W-:Y:S01]  /*abe0*/  @!P4 LOP3.LUT R37, R37, 0xfffffffe, RZ, 0xc0, !PT ;  /* 0xfffffffe2525c812 */ /* 0x000fe200078ec0ff */
[----:B------:R-:W-:Y:S01]  /*abf0*/  VIADD R36, R73, 0x48 ;  /* 0x0000004849247836 */ /* 0x000fe20000000000 */
[----:B------:R1:W-:Y:S01]  /*ac00*/  @!P2 ST.E.64 desc[UR48][R8.64], R52 ;  /* 0x000000340800a985 */ /* 0x0003e2000c101b30 */
[--C-:B------:R-:W-:Y:S01]  /*ac10*/  @!P5 IMAD.WIDE R12, R13, 0x4, R34.reuse ;  /* 0x000000040d0cd825 */ /* 0x100fe200078e0222 */
[----:B------:R-:W-:Y:S02]  /*ac20*/  ISETP.GE.AND P1, PT, R0, UR4, PT ;  /* 0x0000000400007c0c */ /* 0x000fe4000bf26270 */
[----:B------:R2:W-:Y:S01]  /*ac30*/  @!P3 ST.E.64 desc[UR48][R10.64], R14 ;  /* 0x0000000e0a00b985 */ /* 0x0005e2000c101b30 */
[--C-:B0-----:R-:W-:Y:S01]  /*ac40*/  @!P4 IMAD.WIDE R2, R37, 0x4, R34.reuse ;  /* 0x000000042502c825 */ /* 0x101fe200078e0222 */
[----:B------:R-:W-:Y:S02]  /*ac50*/  ISETP.GE.AND P2, PT, R36, UR4, PT ;  /* 0x0000000424007c0c */ /* 0x000fe4000bf46270 */
[----:B------:R0:W-:Y:S04]  /*ac60*/  @!P5 ST.E.64 desc[UR48][R12.64], R16 ;  /* 0x000000100c00d985 */ /* 0x0001e8000c101b30 */
[----:B------:R-:W-:Y:S01]  /*ac70*/  @!P4 ST.E.64 desc[UR48][R2.64], R18 ;  /* 0x000000120200c985 */ /* 0x000fe2000c101b30 */
[----:B-1----:R-:W-:-:S02]  /*ac80*/  @!P0 IMAD.WIDE R8, R39, 0x4, R34 ;  /* 0x0000000427088825 */ /* 0x002fc400078e0222 */
[----:B------:R-:W-:Y:S02]  /*ac90*/  @!P1 LEA.HI R0, R0, R0, RZ, 0x1 ;  /* 0x0000000000009211 */ /* 0x000fe400078f08ff */
[C---:B--2---:R-:W-:Y:S01]  /*aca0*/  VIADD R10, R73.reuse, 0x50 ;  /* 0x00000050490a7836 */ /* 0x044fe20000000000 */
[----:B------:R1:W-:Y:S01]  /*acb0*/  @!P0 ST.E.64 desc[UR48][R8.64], R20 ;  /* 0x0000001408008985 */ /* 0x0003e2000c101b30 */
[C---:B------:R-:W-:Y:S01]  /*acc0*/  VIADD R14, R73.reuse, 0x68 ;  /* 0x00000068490e7836 */ /* 0x040fe20000000000 */
[----:B------:R-:W-:Y:S01]  /*acd0*/  @!P2 LEA.HI R36, R36, R36, RZ, 0x1 ;  /* 0x000000242424a211 */ /* 0x000fe200078f08ff */
[C---:B0-----:R-:W-:Y:S01]  /*ace0*/  VIADD R13, R73.reuse, 0x60 ;  /* 0x00000060490d7836 */ /* 0x041fe20000000000 */
[C---:B------:R-:W-:Y:S01]  /*acf0*/  IADD3 R12, R73.reuse, 0x58, RZ ;  /* 0x00000058490c7810 */ /* 0x040fe20007ffe0ff */
[C---:B------:R-:W-:Y:S01]  /*ad00*/  VIADD R15, R73.reuse, 0x70 ;  /* 0x00000070490f7836 */ /* 0x040fe20000000000 */
[----:B------:R-:W-:Y:S01]  /*ad10*/  ISETP.GE.AND P3, PT, R10, UR4, PT ;  /* 0x000000040a007c0c */ /* 0x000fe2000bf66270 */
[----:B------:R-:W-:Y:S01]  /*ad20*/  VIADD R73, R73, 0x78 ;  /* 0x0000007849497836 */ /* 0x000fe20000000000 */
[----:B------:R-:W-:-:S02]  /*ad30*/  ISETP.GE.AND P0, PT, R12, UR4, PT ;  /* 0x000000040c007c0c */ /* 0x000fc4000bf06270 */
[----:B------:R-:W-:Y:S02]  /*ad40*/  ISETP.GE.AND P4, PT, R13, UR4, PT ;  /* 0x000000040d007c0c */ /* 0x000fe4000bf86270 */
[----:B------:R-:W-:Y:S02]  /*ad50*/  ISETP.GE.AND P5, PT, R14, UR4, PT ;  /* 0x000000040e007c0c */ /* 0x000fe4000bfa6270 */
[----:B------:R-:W-:Y:S02]  /*ad60*/  ISETP.GE.AND P6, PT, R15, UR4, PT ;  /* 0x000000040f007c0c */ /* 0x000fe4000bfc6270 */
[----:B------:R-:W-:Y:S02]  /*ad70*/  @!P1 LOP3.LUT R11, R0, 0xfffffffe, RZ, 0xc0, !PT ;  /* 0xfffffffe000b9812 */ /* 0x000fe400078ec0ff */
[----:B-1----:R-:W-:Y:S02]  /*ad80*/  @!P2 LOP3.LUT R9, R36, 0xfffffffe, RZ, 0xc0, !PT ;  /* 0xfffffffe2409a812 */ /* 0x002fe400078ec0ff */
[----:B------:R-:W-:Y:S01]  /*ad90*/  @!P3 LEA.HI R10, R10, R10, RZ, 0x1 ;  /* 0x0000000a0a0ab211 */ /* 0x000fe200078f08ff */
[----:B------:R-:W-:Y:S01]  /*ada0*/  @!P1 IMAD.WIDE R2, R11, 0x4, R34 ;  /* 0x000000040b029825 */ /* 0x000fe200078e0222 */
[----:B------:R-:W-:-:S02]  /*adb0*/  @!P0 LEA.HI R12, R12, R12, RZ, 0x1 ;  /* 0x0000000c0c0c8211 */ /* 0x000fc400078f08ff */
[----:B------:R-:W-:Y:S01]  /*adc0*/  @!P4 LEA.HI R0, R13, R13, RZ, 0x1 ;  /* 0x0000000d0d00c211 */ /* 0x000fe200078f08ff */
[--C-:B------:R-:W-:Y:S01]  /*add0*/  @!P2 IMAD.WIDE R8, R9, 0x4, R34.reuse ;  /* 0x000000040908a825 */ /* 0x100fe200078e0222 */
[----:B------:R-:W-:Y:S01]  /*ade0*/  @!P5 LEA.HI R14, R14, R14, RZ, 0x1 ;  /* 0x0000000e0e0ed211 */ /* 0x000fe200078f08ff */
[----:B------:R0:W-:Y:S01]  /*adf0*/  @!P1 ST.E.64 desc[UR48][R2.64], R22 ;  /* 0x0000001602009985 */ /* 0x0001e2000c101b30 */
[----:B------:R-:W-:Y:S02]  /*ae00*/  @!P3 LOP3.LUT R11, R10, 0xfffffffe, RZ, 0xc0, !PT ;  /* 0xfffffffe0a0bb812 */ /* 0x000fe400078ec0ff */
[----:B------:R-:W-:Y:S01]  /*ae10*/  @!P6 LEA.HI R16, R15, R15, RZ, 0x1 ;  /* 0x0000000f0f10e211 */ /* 0x000fe200078f08ff */
[----:B------:R1:W-:Y:S01]  /*ae20*/  @!P2 ST.E.64 desc[UR48][R8.64], R24 ;  /* 0x000000180800a985 */ /* 0x0003e2000c101b30 */
[----:B------:R-:W-:Y:S01]  /*ae30*/  @!P0 LOP3.LUT R13, R12, 0xfffffffe, RZ, 0xc0, !PT ;  /* 0xfffffffe0c0d8812 */ /* 0x000fe200078ec0ff */
[----:B------:R-:W-:Y:S01]  /*ae40*/  @!P3 IMAD.WIDE R10, R11, 0x4, R34 ;  /* 0x000000040b0ab825 */ /* 0x000fe200078e0222 */
[----:B------:R-:W-:-:S02]  /*ae50*/  @!P4 LOP3.LUT R15, R0, 0xfffffffe, RZ, 0xc0, !PT ;  /* 0xfffffffe000fc812 */ /* 0x000fc400078ec0ff */
[----:B------:R-:W-:Y:S01]  /*ae60*/  @!P5 LOP3.LUT R17, R14, 0xfffffffe, RZ, 0xc0, !PT ;  /* 0xfffffffe0e11d812 */ /* 0x000fe200078ec0ff */
[--C-:B------:R-:W-:Y:S01]  /*ae70*/  @!P0 IMAD.WIDE R12, R13, 0x4, R34.reuse ;  /* 0x000000040d0c8825 */ /* 0x100fe200078e0222 */
[----:B------:R-:W-:Y:S01]  /*ae80*/  @!P6 LOP3.LUT R19, R16, 0xfffffffe, RZ, 0xc0, !PT ;  /* 0xfffffffe1013e812 */ /* 0x000fe200078ec0ff */
[----:B------:R2:W-:Y:S02]  /*ae90*/  @!P3 ST.E.64 desc[UR48][R10.64], R26 ;  /* 0x0000001a0a00b985 */ /* 0x0005e4000c101b30 */
[--C-:B0-----:R-:W-:Y:S02]  /*aea0*/  @!P4 IMAD.WIDE R2, R15, 0x4, R34.reuse ;  /* 0x000000040f02c825 */ /* 0x101fe400078e0222 */
[----:B------:R2:W-:Y:S01]  /*aeb0*/  @!P0 ST.E.64 desc[UR48][R12.64], R28 ;  /* 0x0000001c0c008985 */ /* 0x0005e2000c101b30 */
[----:B------:R-:W-:Y:S01]  /*aec0*/  ISETP.GE.AND P0, PT, R73, UR4, PT ;  /* 0x0000000449007c0c */ /* 0x000fe2000bf06270 */
[--C-:B-1----:R-:W-:Y:S02]  /*aed0*/  @!P5 IMAD.WIDE R8, R17, 0x4, R34.reuse ;  /* 0x000000041108d825 */ /* 0x102fe400078e0222 */
[----:B------:R2:W-:Y:S02]  /*aee0*/  @!P4 ST.E.64 desc[UR48][R2.64], R30 ;  /* 0x0000001e0200c985 */ /* 0x0005e4000c101b30 */
[----:B------:R-:W-:-:S02]  /*aef0*/  @!P6 IMAD.WIDE R14, R19, 0x4, R34 ;  /* 0x00000004130ee825 */ /* 0x000fc400078e0222 */
[----:B------:R2:W-:Y:S04]  /*af00*/  @!P5 ST.E.64 desc[UR48][R8.64], R32 ;  /* 0x000000200800d985 */ /* 0x0005e8000c101b30 */
[----:B------:R2:W-:Y:S02]  /*af10*/  @!P6 ST.E.64 desc[UR48][R14.64], R6 ;  /* 0x000000060e00e985 */ /* 0x0005e4000c101b30 */
[----:B------:R-:W-:Y:S05]  /*af20*/  @P0 BRA `(.L_x_8) ;  /* 0x0000005000a40947 */ /* 0x000fea0003800000 */
[----:B------:R-:W-:-:S04]  /*af30*/  LEA.HI R73, R73, R73, RZ, 0x1 ;  /* 0x0000004949497211 */ /* 0x000fc800078f08ff */
[----:B--2---:R-:W-:-:S05]  /*af40*/  LOP3.LUT R3, R73, 0xfffffffe, RZ, 0xc0, !PT ;  /* 0xfffffffe49037812 */ /* 0x004fca00078ec0ff */
[----:B------:R-:W-:-:S05]  /*af50*/  IMAD.WIDE R2, R3, 0x4, R34 ;  /* 0x0000000403027825 */ /* 0x000fca00078e0222 */
[----:B------:R1:W-:Y:S01]  /*af60*/  ST.E.64 desc[UR48][R2.64], R4 ;  /* 0x0000000402007985 */ /* 0x0003e2000c101b30 */
[----:B------:R-:W-:Y:S05]  /*af70*/  BRA `(.L_x_8) ;  /* 0x0000005000907947 */ /* 0x000fea0003800000 */
.L_x_35:
[----:B------:R-:W0:Y:S02]  /*af80*/  S2R R0, SR_TID.X ;  /* 0x0000000000007919 */ /* 0x000e240000002100 */
[----:B0-----:R-:W-:-:S04]  /*af90*/  IADD3 R2, R0, -0x80, RZ ;  /* 0xffffff8000027810 */ /* 0x001fc80007ffe0ff */
[----:B------:R-:W-:-:S13]  /*afa0*/  ISETP.GT.AND P0, PT, R2, 0x7f, PT ;  /* 0x0000007f0200780c */ /* 0x000fda0003f04270 */
[----:B------:R-:W-:Y:S05]  /*afb0*/  @P0 BRA `(.L_x_8) ;  /* 0x0000005000800947 */ /* 0x000fea0003800000 */
[----:B------:R-:W0:Y:S01]  /*afc0*/  S2R R3, SR_CTAID.X ;  /* 0x0000000000037919 */ /* 0x000e220000002500 */
[----:B------:R-:W1:Y:S01]  /*afd0*/  LDC R6, c[0x0][0xbe8] ;  /* 0x0002fa00ff067b82 */ /* 0x000e620000000800 */
[----:B------:R-:W-:Y:S01]  /*afe0*/  ULDC UR4, c[0x0][0xa88] ;  /* 0x0002a20000047ab9 */ /* 0x000fe20000000800 */
[----:B0-----:R-:W-:Y:S02]  /*aff0*/  IMAD R0, R3, 0x80, R0 ;  /* 0x0000008003007824 */ /* 0x001fe400078e0200 */
[----:B-1----:R-:W-:Y:S02]  /*b000*/  IMAD R3, R6, UR4, RZ ;  /* 0x0000000406037c24 */ /* 0x002fe4000f8e02ff */
[----:B------:R-:W-:-:S05]  /*b010*/  VIADD R0, R0, 0xffffff80 ;  /* 0xffffff8000007836 */ /* 0x000fca0000000000 */
[----:B------:R-:W-:-:S13]  /*b020*/  ISETP.GE.AND P0, PT, R0, R3, PT ;  /* 0x000000030000720c */ /* 0x000fda0003f06270 */
[----:B------:R-:W-:Y:S05]  /*b030*/  @P0 BRA `(.L_x_8) ;  /* 0x0000005000600947 */ /* 0x000fea0003800000 */
[----:B------:R-:W-:Y:S01]  /*b040*/  ISETP.NE.AND P0, PT, R6, 0x1, PT ;  /* 0x000000010600780c */ /* 0x000fe20003f05270 */
[----:B------:R-:W0:Y:S01]  /*b050*/  LDC.64 R10, c[0x0][0xbd8] ;  /* 0x0002f600ff0a7b82 */ /* 0x000e220000000a00 */
[----:B------:R-:W-:Y:S01]  /*b060*/  USHF.R.S32.HI UR6, URZ, 0x1f, UR42 ;  /* 0x0000001f3f067899 */ /* 0x000fe2000801142a */
[----:B------:R-:W-:Y:S01]  /*b070*/  IMAD.MOV.U32 R5, RZ, RZ, R0 ;  /* 0x000000ffff057224 */ /* 0x000fe200078e0000 */
[----:B------:R-:W-:Y:S02]  /*b080*/  ULDC.64 UR8, c[0x0][0xbd0] ;  /* 0x0002f40000087ab9 */ /* 0x000fe40000000a00 */
[----:B------:R-:W-:Y:S02]  /*b090*/  UIMAD UR6, UR6, UR8, URZ ;  /* 0x00000008060672a4 */ /* 0x000fe4000f8e023f */
[----:B------:R-:W-:Y:S01]  /*b0a0*/  UIMAD.WIDE.U32 UR4, UR42, UR8, URZ ;  /* 0x000000082a0472a5 */ /* 0x000fe2000f8e003f */
[----:B------:R-:W1:Y:S01]  /*b0b0*/  S2UR UR7, SR_CTAID.Y ;  /* 0x00000000000779c3 */ /* 0x000e620000002600 */
[----:B------:R-:W-:-:S04]  /*b0c0*/  UIMAD UR6, UR42, UR9, UR6 ;  /* 0x000000092a0672a4 */ /* 0x000fc8000f8e0206 */
[----:B------:R-:W-:Y:S02]  /*b0d0*/  UIADD3 UR6, UR5, UR6, URZ ;  /* 0x0000000605067290 */ /* 0x000fe4000fffe03f */
[----:B------:R-:W-:Y:S01]  /*b0e0*/  MOV R3, UR5 ;  /* 0x0000000500037c02 */ /* 0x000fe20008000f00 */
[----:B------:R-:W-:Y:S01]  /*b0f0*/  IMAD.U32 R2, RZ, RZ, UR4 ;  /* 0x00000004ff027e24 */ /* 0x000fe2000f8e00ff */
[----:B------:R-:W2:Y:S01]  /*b100*/  @P0 LDC R7, c[0x0][0xbec] ;  /* 0x0002fb00ff070b82 */ /* 0x000ea20000000800 */
[----:B------:R-:W-:Y:S01]  /*b110*/  ULDC.64 UR4, c[0x0][0xbe0] ;  /* 0x0002f80000047ab9 */ /* 0x000fe20000000a00 */
[----:B------:R-:W-:-:S06]  /*b120*/  IMAD.U32 R3, RZ, RZ, UR6 ;  /* 0x00000006ff037e24 */ /* 0x000fcc000f8e00ff */
[----:B------:R-:W3:Y:S01]  /*b130*/  @P0 LDC R9, c[0x0][0xbf0] ;  /* 0x0002fc00ff090b82 */ /* 0x000ee20000000800 */
[C---:B0-----:R-:W-:Y:S02]  /*b140*/  IMAD R12, R10.reuse, UR39, RZ ;  /* 0x000000270a0c7c24 */ /* 0x041fe4000f8e02ff */
[----:B------:R-:W-:-:S04]  /*b150*/  IMAD.WIDE.U32 R2, R10, UR37, R2 ;  /* 0x000000250a027c25 */ /* 0x000fc8000f8e0002 */
[----:B------:R-:W-:Y:S01]  /*b160*/  IMAD R11, R11, UR37, R12 ;  /* 0x000000250b0b7c24 */ /* 0x000fe2000f8e020c */
[----:B------:R-:W1:Y:S03]  /*b170*/  LDC R8, c[0x0][0xc50] ;  /* 0x00031400ff087b82 */ /* 0x000e660000000800 */
[----:B------:R-:W-:Y:S02]  /*b180*/  IMAD.IADD R3, R11, 0x1, R3 ;  /* 0x000000010b037824 */ /* 0x000fe400078e0203 */
[----:B--2---:R-:W-:-:S04]  /*b190*/  @P0 IMAD.HI.U32 R4, R0, R7, RZ ;  /* 0x0000000700040227 */ /* 0x004fc800078e00ff */
[----:B------:R-:W-:Y:S01]  /*b1a0*/  IMAD R7, RZ, RZ, -UR42 ;  /* 0x8000002aff077e24 */ /* 0x000fe2000f8e02ff */
[----:B---3--:R-:W-:-:S03]  /*b1b0*/  @P0 SHF.R.U32.HI R5, RZ, R9, R4 ;  /* 0x00000009ff050219 */ /* 0x008fc60000011604 */
[----:B-1----:R-:W-:Y:S02]  /*b1c0*/  IMAD R9, R8, R7, UR7 ;  /* 0x0000000708097e24 */ /* 0x002fe4000f8e0207 */
[----:B------:R-:W-:Y:S02]  /*b1d0*/  IMAD.MOV R7, RZ, RZ, -R5 ;  /* 0x000000ffff077224 */ /* 0x000fe400078e0a05 */
[----:B------:R-:W-:Y:S01]  /*b1e0*/  IMAD.WIDE.U32 R2, R9, UR4, R2 ;  /* 0x0000000409027c25 */ /* 0x000fe2000f8e0002 */
[----:B------:R-:W-:-:S03]  /*b1f0*/  SHF.R.S32.HI R4, RZ, 0x1f, R9 ;  /* 0x0000001fff047819 */ /* 0x000fc60000011409 */
[----:B------:R-:W-:Y:S01]  /*b200*/  IMAD R7, R6, R7, R0 ;  /* 0x0000000706077224 */ /* 0x000fe200078e0200 */
[----:B------:R-:W-:Y:S01]  /*b210*/  IADD3 R2, P0, R5, R2, RZ ;  /* 0x0000000205027210 */ /* 0x000fe20007f1e0ff */
[----:B------:R-:W-:-:S03]  /*b220*/  IMAD R4, R4, UR4, RZ ;  /* 0x0000000404047c24 */ /* 0x000fc6000f8e02ff */
[----:B------:R-:W-:Y:S01]  /*b230*/  SHF.R.S32.HI R0, RZ, 0x1f, R7 ;  /* 0x0000001fff007819 */ /* 0x000fe20000011407 */
[----:B------:R-:W-:Y:S01]  /*b240*/  IMAD R4, R9, UR5, R4 ;  /* 0x0000000509047c24 */ /* 0x000fe2000f8e0204 */
[----:B------:R-:W-:Y:S01]  /*b250*/  SHF.R.S32.HI R9, RZ, 0x1f, R5 ;  /* 0x0000001fff097819 */ /* 0x000fe20000011405 */
[----:B------:R-:W-:Y:S02]  /*b260*/  ULDC.64 UR4, c[0x0][0xbc8] ;  /* 0x0002f20000047ab9 */ /* 0x000fe40000000a00 */
[----:B------:R-:W-:Y:S01]  /*b270*/  IMAD R0, R0, UR4, RZ ;  /* 0x0000000400007c24 */ /* 0x000fe2000f8e02ff */
[----:B------:R-:W-:-:S03]  /*b280*/  IADD3.X R3, R9, R3, R4, P0, !PT ;  /* 0x0000000309037210 */ /* 0x000fc600007fe404 */
[C---:B------:R-:W-:Y:S02]  /*b290*/  IMAD R5, R7.reuse, UR5, R0 ;  /* 0x0000000507057c24 */ /* 0x040fe4000f8e0200 */
[----:B------:R-:W-:Y:S01]  /*b2a0*/  IMAD.WIDE.U32 R2, R7, UR4, R2 ;  /* 0x0000000407027c25 */ /* 0x000fe2000f8e0002 */
[----:B------:R-:W-:-:S04]  /*b2b0*/  ULDC.64 UR4, c[0x0][0xba8] ;  /* 0x0002ea0000047ab9 */ /* 0x000fc80000000a00 */
[----:B------:R-:W-:Y:S02]  /*b2c0*/  IADD3 R3, R3, R5, RZ ;  /* 0x0000000503037210 */ /* 0x000fe40007ffe0ff */
[----:B------:R-:W-:-:S04]  /*b2d0*/  LEA R4, P0, R2, UR4, 0x2 ;  /* 0x0000000402047c11 */ /* 0x000fc8000f8010ff */
[----:B------:R-:W-:Y:S01]  /*b2e0*/  LEA.HI.X R5, R2, UR5, R3, 0x2, P0 ;  /* 0x0000000502057c11 */ /* 0x000fe200080f1403 */
[----:B------:R-:W-:-:S05]  /*b2f0*/  IMAD.MOV.U32 R3, RZ, RZ, -0x800000 ;  /* 0xff800000ff037424 */ /* 0x000fca00078e00ff */
[----:B------:R0:W-:Y:S01]  /*b300*/  STG.E desc[UR48][R4.64], R3 ;  /* 0x0000000304007986 */ /* 0x0001e2000c101930 */
[----:B------:R-:W-:Y:S05]  /*b310*/  BRA `(.L_x_8) ;  /* 0x0000004c00a87947 */ /* 0x000fea0003800000 */
.L_x_6:
[----:B------:R-:W-:-:S08]  /*b320*/  NOP ;  /* 0x0000000000007918 */ /* 0x000fd00000000000 */
[----:B------:R-:W0:-:S00]  /*b330*/  USETMAXREG.DEALLOC.CTAPOOL 0x28 ;  /* 0x00000028000079c8 */ /* 0x000e0000080e0500 */
[----:B0-----:R-:W-:Y:S01]  /*b340*/  LOP3.LUT R19, R0, 0x3, RZ, 0xc0, !PT ;  /* 0x0000000300137812 */ /* 0x001fe200078ec0ff */
[----:B------:R-:W0:Y:S05]  /*b350*/  S2R R27, SR_CTAID.Z ;  /* 0x00000000001b7919 */ /* 0x000e2a0000002700 */
[----:B------:R-:W1:Y:S01]  /*b360*/  S2UR UR6, SR_CTAID.Y ;  /* 0x00000000000679c3 */ /* 0x000e620000002600 */
[----:B------:R-:W2:Y:S02]  /*b370*/  SHFL.IDX PT, R0, R19, RZ, 0x1f ;  /* 0x00001fff13007589 */ /* 0x000ea400000e0000 */
[----:B--2---:R-:W-:-:S13]  /*b380*/  ISETP.NE.AND P0, PT, R0, RZ, PT ;  /* 0x000000ff0000720c */ /* 0x004fda0003f05270 */
[----:B01----:R-:W-:Y:S05]  /*b390*/  @!P0 BRA `(.L_x_38) ;  /* 0x0000000000288947 */ /* 0x003fea0003800000 */
[----:B------:R-:W-:Y:S01]  /*b3a0*/  ULDC UR7, c[0x0][0xc50] ;  /* 0x0003140000077ab9 */ /* 0x000fe20000000800 */
[----:B------:R-:W-:Y:S01]  /*b3b0*/  UMOV UR40, UR6 ;  /* 0x0000000600287c82 */ /* 0x000fe20008000000 */
[----:B------:R-:W-:-:S06]  /*b3c0*/  UISETP.NE.AND UP0, UPT, UR7, 0x1, UPT ;  /* 0x000000010700788c */ /* 0x000fcc000bf05270 */
[----:B------:R-:W-:-:S13]  /*b3d0*/  PLOP3.LUT P0, PT, PT, PT, UP0, 0x80, 0x0 ;  /* 0x000000000000781c */ /* 0x000fda0003f0f008 */
[----:B------:R-:W-:Y:S05]  /*b3e0*/  @!P0 BRA `(.L_x_39) ;  /* 0x0000000000308947 */ /* 0x000fea0003800000 */
[----:B------:R-:W-:Y:S01]  /*b3f0*/  ULDC UR4, c[0x0][0xc54] ;  /* 0x0003150000047ab9 */ /* 0x000fe20000000800 */
[----:B------:R-:W-:Y:S01]  /*b400*/  ULDC UR40, c[0x0][0xc58] ;  /* 0x0003160000287ab9 */ /* 0x000fe20000000800 */
[----:B------:R-:W-:-:S04]  /*b410*/  UIMAD.WIDE.U32 UR4, UR6, UR4, URZ ;  /* 0x00000004060472a5 */ /* 0x000fc8000f8e003f */
[----:B------:R-:W-:Y:S01]  /*b420*/  USHF.R.U32.HI UR40, URZ, UR40, UR5 ;  /* 0x000000283f287299 */ /* 0x000fe20008011605 */
[----:B------:R-:W-:Y:S11]  /*b430*/  BRA `(.L_x_39) ;  /* 0x00000000001c7947 */ /* 0x000ff60003800000 */
.L_x_38:
[----:B------:R-:W-:Y:S01]  /*b440*/  ULDC UR7, c[0x0][0xc50] ;  /* 0x0003140000077ab9 */ /* 0x000fe20000000800 */
[----:B------:R-:W-:Y:S01]  /*b450*/  UMOV UR40, UR6 ;  /* 0x0000000600287c82 */ /* 0x000fe20008000000 */
[----:B------:R-:W-:-:S11]  /*b460*/  UISETP.NE.AND UP0, UPT, UR7, 0x1, UPT ;  /* 0x000000010700788c */ /* 0x000fd6000bf05270 */
[----:B------:R-:W-:Y:S01]  /*b470*/  @UP0 ULDC UR4, c[0x0][0xc54] ;  /* 0x0003150000040ab9 */ /* 0x000fe20000000800 */
[----:B------:R-:W-:Y:S01]  /*b480*/  @UP0 ULDC UR8, c[0x0][0xc58] ;  /* 0x0003160000080ab9 */ /* 0x000fe20000000800 */
[----:B------:R-:W-:-:S04]  /*b490*/  UIMAD.WIDE.U32 UR4, UR6, UR4, URZ ;  /* 0x00000004060472a5 */ /* 0x000fc8000f8e003f */
[----:B------:R-:W-:-:S12]  /*b4a0*/  @UP0 USHF.R.U32.HI UR40, URZ, UR8, UR5 ;  /* 0x000000083f280299 */ /* 0x000fd80008011605 */
.L_x_39:
[----:B------:R-:W-:Y:S01]  /*b4b0*/  ISETP.GE.AND P0, PT, R27, RZ, PT ;  /* 0x000000ff1b00720c */ /* 0x000fe20003f06270 */
[----:B------:R-:W-:Y:S01]  /*b4c0*/  UIADD3 UR4, -UR40, URZ, URZ ;  /* 0x0000003f28047290 */ /* 0x000fe2000fffe13f */
[----:B------:R-:W-:Y:S02]  /*b4d0*/  IMAD.MOV.U32 R30, RZ, RZ, 0x1 ;  /* 0x00000001ff1e7424 */ /* 0x000fe400078e00ff */
[----:B------:R-:W-:Y:S01]  /*b4e0*/  IMAD.MOV.U32 R0, RZ, RZ, RZ ;  /* 0x000000ffff007224 */ /* 0x000fe200078e00ff */
[----:B------:R-:W-:Y:S01]  /*b4f0*/  UIMAD UR6, UR7, UR4, UR6 ;  /* 0x00000004070672a4 */ /* 0x000fe2000f8e0206 */
[----:B------:R-:W-:-:S07]  /*b500*/  IMAD.MOV.U32 R2, RZ, RZ, 0x1 ;  /* 0x00000001ff027424 */ /* 0x000fce00078e00ff */
[----:B------:R-:W-:Y:S05]  /*b510*/  @!P0 BRA `(.L_x_40) ;  /* 0x0000004800588947 */ /* 0x000fea0003800000 */
[----:B------:R-:W0:Y:S01]  /*b520*/  LDC.64 R2, c[0x0][0xa28] ;  /* 0x00028a00ff027b82 */ /* 0x000e220000000a00 */
[----:B------:R-:W-:Y:S01]  /*b530*/  ULDC.64 UR4, c[0x0][0x418] ;  /* 0x0001060000047ab9 */ /* 0x000fe20000000a00 */
[----:B------:R-:W-:Y:S01]  /*b540*/  ULDC UR38, c[0x0][0x2f0] ;  /* 0x0000bc0000267ab9 */ /* 0x000fe20000000800 */
[----:B------:R-:W-:Y:S02]  /*b550*/  MOV R18, RZ ;  /* 0x000000ff00127202 */ /* 0x000fe40000000f00 */
[----:B0-----:R-:W-:-:S04]  /*b560*/  ISETP.NE.U32.AND P0, PT, R2, RZ, PT ;  /* 0x000000ff0200720c */ /* 0x001fc80003f05070 */
[----:B------:R-:W-:Y:S01]  /*b570*/  ISETP.NE.AND.EX P0, PT, R3, RZ, PT, P0 ;  /* 0x000000ff0300720c */ /* 0x000fe20003f05300 */
[----:B------:R-:W-:-:S03]  /*b580*/  UISETP.NE.U32.AND UP0, UPT, UR4, URZ, UPT ;  /* 0x0000003f0400728c */ /* 0x000fc6000bf05070 */
[----:B------:R-:W-:-:S09]  /*b590*/  ULDC UR4, c[0x0][0x424] ;  /* 0x0001090000047ab9 */ /* 0x000fd20000000800 */
[----:B------:R-:W0:Y:S01]  /*b5a0*/  @P0 LDC.64 R2, c[0x0][0xa28] ;  /* 0x00028a00ff020b82 */ /* 0x000e220000000a00 */
[----:B------:R-:W-:-:S04]  /*b5b0*/  UISETP.NE.AND.EX UP0, UPT, UR5, URZ, UPT, UP0 ;  /* 0x0000003f0500728c */ /* 0x000fc8000bf05300 */
[----:B------:R-:W-:-:S04]  /*b5c0*/  USEL UR4, UR4, 0x1, UP0 ;  /* 0x0000000104047887 */ /* 0x000fc80008000000 */
[----:B------:R-:W-:Y:S01]  /*b5d0*/  UIMAD UR38, UR4, UR38, URZ ;  /* 0x00000026042672a4 */ /* 0x000fe2000f8e023f */
[----:B------:R-:W1:Y:S03]  /*b5e0*/  S2R R25, SR_CTAID.X ;  /* 0x0000000000197919 */ /* 0x000e660000002500 */
[----:B------:R-:W-:Y:S02]  /*b5f0*/  UISETP.GE.AND UP0, UPT, UR38, 0x1, UPT ;  /* 0x000000012600788c */ /* 0x000fe4000bf06270 */
[----:B------:R-:W-:Y:S01]  /*b600*/  UIADD3 UR4, UR38, 0x9f, URZ ;  /* 0x0000009f26047890 */ /* 0x000fe2000fffe03f */
[----:B0-----:R-:W-:-:S05]  /*b610*/  @P0 IMAD.WIDE R2, R27, 0x4, R2 ;  /* 0x000000041b020825 */ /* 0x001fca00078e0202 */
[----:B------:R0:W5:Y:S01]  /*b620*/  @P0 LDG.E R18, desc[UR48][R2.64] ;  /* 0x0000003002120981 */ /* 0x000162000c1e1900 */
[----:B------:R-:W-:Y:S01]  /*b630*/  PLOP3.LUT P0, PT, PT, PT, UP0, 0x80, 0x0 ;  /* 0x000000000000781c */ /* 0x000fe20003f0f008 */
[----:B------:R-:W-:Y:S02]  /*b640*/  UIMAD.WIDE UR4, UR4, 0x66666667, URZ ;  /* 0x66666667040478a5 */ /* 0x000fe4000f8e023f */
[----:B------:R-:W-:Y:S02]  /*b650*/  ULOP3.LUT UR44, UR6, 0xffff, URZ, 0xc0, !UPT ;  /* 0x0000ffff062c7892 */ /* 0x000fe4000f8ec03f */
[----:B------:R-:W-:Y:S01]  /*b660*/  USHF.R.U32.HI UR41, URZ, 0x1f, UR5 ;  /* 0x0000001f3f297899 */ /* 0x000fe20008011605 */
[----:B------:R-:W-:-:S03]  /*b670*/  UMOV UR37, URZ ;  /* 0x0000003f00257c82 */ /* 0x000fc60008000000 */
[----:B------:R-:W-:-:S04]  /*b680*/  ULEA.HI.SX32 UR41, UR5, UR41, 0x1a ;  /* 0x0000002905297291 */ /* 0x000fc8000f8fd23f */
[----:B01----:R-:W-:Y:S08]  /*b690*/  @!P0 BRA `(.L_x_41) ;  /* 0x0000000000848947 */ /* 0x003ff00003800000 */
[----:B------:R-:W-:Y:S01]  /*b6a0*/  USHF.R.U32.HI UR6, URZ, 0x10, UR6 ;  /* 0x000000103f067899 */ /* 0x000fe20008011606 */
[----:B------:R-:W-:-:S03]  /*b6b0*/  UMOV UR4, URZ ;  /* 0x0000003f00047c82 */ /* 0x000fc60008000000 */
[----:B------:R-:W-:-:S11]  /*b6c0*/  UISETP.NE.AND UP0, UPT, UR6, URZ, UPT ;  /* 0x0000003f0600728c */ /* 0x000fd6000bf05270 */
[----:B------:R-:W-:Y:S02]  /*b6d0*/  @!UP0 ULDC UR6, c[0x0][0x9f0] ;  /* 0x00027c0000068ab9 */ /* 0x000fe40000000800 */
[----:B------:R-:W-:Y:S01]  /*b6e0*/  IABS R0, UR6 ;  /* 0x0000000600007c13 */ /* 0x000fe20008000000 */
[----:B------:R-:W-:Y:S02]  /*b6f0*/  UIADD3 UR7, UR41, -0x1, UR6 ;  /* 0xffffffff29077890 */ /* 0x000fe4000fffe006 */
[----:B------:R-:W-:Y:S02]  /*b700*/  IABS R4, UR6 ;  /* 0x0000000600047c13 */ /* 0x000fe40008000000 */
[----:B------:R-:W-:Y:S02]  /*b710*/  R2UR UR10, R0 ;  /* 0x00000000000a72ca */ /* 0x000fe400000e0000 */
[----:B------:R-:W-:Y:S01]  /*b720*/  IABS R3, UR7 ;  /* 0x0000000700037c13 */ /* 0x000fe20008000000 */
[----:B------:R-:W-:-:S03]  /*b730*/  ULOP3.LUT UR7, UR7, UR6, URZ, 0x3c, !UPT ;  /* 0x0000000607077292 */ /* 0x000fc6000f8e3c3f */
[----:B------:R-:W-:-:S07]  /*b740*/  R2UR UR9, R3 ;  /* 0x00000000030972ca */ /* 0x000fce00000e0000 */
        /* <DEDUP_REMOVED lines=18> */
[----:B------:R-:W-:Y:S02]  /*b870*/  UISETP.NE.AND UP0, UPT, UR6, URZ, UPT ;  /* 0x0000003f0600728c */ /* 0x000fe4000bf05270 */
[----:B------:R-:W-:-:S09]  /*b880*/  @!UP1 UIADD3 UR5, -UR5, URZ, URZ ;  /* 0x0000003f05059290 */ /* 0x000fd2000fffe13f */
[----:B------:R-:W-:-:S07]  /*b890*/  @!UP0 ULOP3.LUT UR5, URZ, UR6, URZ, 0x33, !UPT ;  /* 0x000000063f058292 */ /* 0x000fce000f8e333f */
[----:B------:R-:W-:-:S05]  /*b8a0*/  UMOV UR37, UR5 ;  /* 0x0000000500257c82 */ /* 0x000fca0008000000 */
.L_x_41:
[----:B------:R-:W-:Y:S02]  /*b8b0*/  UIMAD UR45, UR44, UR37, URZ ;  /* 0x000000252c2d72a4 */ /* 0x000fe4000f8e023f */
[----:B------:R-:W-:Y:S02]  /*b8c0*/  IMAD.U32 R3, RZ, RZ, UR37 ;  /* 0x00000025ff037e24 */ /* 0x000fe4000f8e00ff */
[----:B------:R-:W-:Y:S02]  /*b8d0*/  IMAD.MOV.U32 R2, RZ, RZ, 0x1 ;  /* 0x00000001ff027424 */ /* 0x000fe400078e00ff */
[----:B------:R-:W-:-:S05]  /*b8e0*/  IMAD.U32 R0, RZ, RZ, UR45 ;  /* 0x0000002dff007e24 */ /* 0x000fca000f8e00ff */
[----:B------:R-:W-:-:S04]  /*b8f0*/  VIADDMNMX R0, R0, R3, UR41, PT ;  /* 0x0000002900007e46 */ /* 0x000fc8000b800103 */
[----:B------:R-:W-:Y:S02]  /*b900*/  R2UR UR46, R0 ;  /* 0x00000000002e72ca */ /* 0x000fe400000e0000 */
[----:B------:R-:W-:-:S11]  /*b910*/  MOV R0, RZ ;  /* 0x000000ff00007202 */ /* 0x000fd60000000f00 */
[----:B------:R-:W-:-:S06]  /*b920*/  UISETP.GT.AND UP0, UPT, UR46, UR45, UPT ;  /* 0x0000002d2e00728c */ /* 0x000fcc000bf04270 */
[----:B------:R-:W-:-:S13]  /*b930*/  PLOP3.LUT P0, PT, PT, PT, UP0, 0x80, 0x0 ;  /* 0x000000000000781c */ /* 0x000fda0003f0f008 */
[----:B------:R-:W-:Y:S05]  /*b940*/  @!P0 BRA `(.L_x_40) ;  /* 0x00000044004c8947 */ /* 0x000fea0003800000 */
[----:B------:R-:W0:Y:S01]  /*b950*/  S2UR UR4, SR_CgaCtaId ;  /* 0x00000000000479c3 */ /* 0x000e220000008800 */
[----:B------:R-:W-:-:S04]  /*b960*/  MOV R0, 0x400 ;  /* 0x0000040000007802 */ /* 0x000fc80000000f00 */
[----:B------:R-:W-:-:S13]  /*b970*/  R2UR UR42, R0 ;  /* 0x00000000002a72ca */ /* 0x000fda00000e0000 */
[----:B0-----:R-:W-:-:S04]  /*b980*/  ULEA UR42, UR4, UR42, 0x18 ;  /* 0x0000002a042a7291 */ /* 0x001fc8000f8ec03f */
[----:B------:R-:W-:-:S04]  /*b990*/  UIADD3 UR4, UR42, 0x18400, URZ ;  /* 0x000184002a047890 */ /* 0x000fc8000fffe03f */
[----:B------:R-:W-:-:S06]  /*b9a0*/  ULOP3.LUT UP0, URZ, UR4, 0x3ff, URZ, 0xc0, !UPT ;  /* 0x000003ff043f7892 */ /* 0x000fcc000f80c03f */
[----:B------:R-:W-:-:S13]  /*b9b0*/  PLOP3.LUT P0, PT, PT, PT, UP0, 0x80, 0x0 ;  /* 0x000000000000781c */ /* 0x000fda0003f0f008 */
[----:B------:R-:W-:Y:S05]  /*b9c0*/  @!P0 BRA `(.L_x_42) ;  /* 0x0000000000408947 */ /* 0x000fea0003800000 */
[----:B------:R-:W-:Y:S01]  /*b9d0*/  MOV R2, 0x0 ;  /* 0x0000000000027802 */ /* 0x000fe20000000f00 */
[----:B------:R-:W-:Y:S01]  /*b9e0*/  ULDC.64 UR4, c[0x4][0x98] ;  /* 0x0100260000047ab9 */ /* 0x000fe20000000a00 */
[----:B------:R-:W-:Y:S01]  /*b9f0*/  ULDC.64 UR6, c[0x4][0xa0] ;  /* 0x0100280000067ab9 */ /* 0x000fe20000000a00 */
[----:B------:R-:W-:Y:S01]  /*ba00*/  IMAD.U32 R4, RZ, RZ, UR4 ;  /* 0x00000004ff047e24 */ /* 0x000fe2000f8e00ff */
[----:B------:R-:W-:Y:S01]  /*ba10*/  MOV R7, UR7 ;  /* 0x0000000700077c02 */ /* 0x000fe20008000f00 */
[----:B------:R-:W-:Y:S01]  /*ba20*/  IMAD.U32 R5, RZ, RZ, UR5 ;  /* 0x00000005ff057e24 */ /* 0x000fe2000f8e00ff */
[----:B------:R-:W0:Y:S01]  /*ba30*/  LDC.64 R2, c[0x4][R2] ;  /* 0x0100000002027b82 */ /* 0x000e220000000a00 */
[----:B------:R-:W-:Y:S01]  /*ba40*/  ULDC.64 UR4, c[0x4][0x8] ;  /* 0x0100020000047ab9 */ /* 0x000fe20000000a00 */
[----:B------:R-:W-:Y:S01]  /*ba50*/  IMAD.U32 R6, RZ, RZ, UR6 ;  /* 0x00000006ff067e24 */ /* 0x000fe2000f8e00ff */
[----:B------:R-:W-:Y:S01]  /*ba60*/  MOV R13, RZ ;  /* 0x000000ff000d7202 */ /* 0x000fe20000000f00 */
[----:B------:R-:W-:-:S02]  /*ba70*/  IMAD.U32 R10, RZ, RZ, UR4 ;  /* 0x00000004ff0a7e24 */ /* 0x000fc4000f8e00ff */
[----:B------:R-:W-:Y:S02]  /*ba80*/  IMAD.U32 R11, RZ, RZ, UR5 ;  /* 0x00000005ff0b7e24 */ /* 0x000fe4000f8e00ff */
[----:B------:R-:W-:Y:S02]  /*ba90*/  IMAD.MOV.U32 R8, RZ, RZ, 0x70 ;  /* 0x00000070ff087424 */ /* 0x000fe400078e00ff */
[----:B------:R-:W-:-:S07]  /*baa0*/  IMAD.MOV.U32 R12, RZ, RZ, 0x1 ;  /* 0x00000001ff0c7424 */ /* 0x000fce00078e00ff */
[----:B------:R-:W-:-:S07]  /*bab0*/  LEPC R20, `(.L_x_42) ;  /* 0x000000001014794e */ /* 0x000fce0000000000 */
[----:B0----5:R-:W-:Y:S05]  /*bac0*/  CALL.ABS.NOINC R2 ;  /* 0x0000000002007343 */ /* 0x021fea0003c00000 */
.L_x_42:
[----:B------:R-:W-:-:S06]  /*bad0*/  UIADD3 UR4, UR42, 0xa400, URZ ;  /* 0x0000a4002a047890 */ /* 0x000fcc000fffe03f */
[----:B------:R-:W-:-:S05]  /*bae0*/  IMAD.U32 R17, RZ, RZ, UR4 ;  /* 0x00000004ff117e24 */ /* 0x000fca000f8e00ff */
[----:B------:R-:W-:-:S13]  /*baf0*/  LOP3.LUT P0, RZ, R17, 0x3ff, RZ, 0xc0, !PT ;  /* 0x000003ff11ff7812 */ /* 0x000fda000780c0ff */
        /* <DEDUP_REMOVED lines=17> */
.L_x_43:
[----:B------:R-:W-:-:S04]  /*bc10*/  UIADD3 UR4, UR42, 0x400, URZ ;  /* 0x000004002a047890 */ /* 0x000fc8000fffe03f */
[----:B------:R-:W-:-:S06]  /*bc20*/  ULOP3.LUT UP0, URZ, UR4, 0x9f, URZ, 0xc0, !UPT ;  /* 0x0000009f043f7892 */ /* 0x000fcc000f80c03f */
[----:B------:R-:W-:-:S13]  /*bc30*/  PLOP3.LUT P0, PT, PT, PT, UP0, 0x80, 0x0 ;  /* 0x000000000000781c */ /* 0x000fda0003f0f008 */
[----:B------:R-:W-:Y:S05]  /*bc40*/  @!P0 BRA `(.L_x_44) ;  /* 0x0000000000408947 */ /* 0x000fea0003800000 */
[----:B------:R-:W-:Y:S01]  /*bc50*/  MOV R2, 0x0 ;  /* 0x0000000000027802 */ /* 0x000fe20000000f00 */
[----:B------:R-:W-:Y:S01]  /*bc60*/  ULDC.64 UR4, c[0x4][0x98] ;  /* 0x0100260000047ab9 */ /* 0x000fe20000000a00 */
[----:B------:R-:W-:Y:S01]  /*bc70*/  ULDC.64 UR6, c[0x4][0xa0] ;  /* 0x0100280000067ab9 */ /* 0x000fe20000000a00 */
[----:B------:R-:W-:Y:S02]  /*bc80*/  IMAD.U32 R4, RZ, RZ, UR4 ;  /* 0x00000004ff047e24 */ /* 0x000fe4000f8e00ff */
[----:B------:R-:W-:Y:S01]  /*bc90*/  IMAD.U32 R5, RZ, RZ, UR5 ;  /* 0x00000005ff057e24 */ /* 0x000fe2000f8e00ff */
[----:B------:R-:W0:Y:S01]  /*bca0*/  LDC.64 R2, c[0x4][R2] ;  /* 0x0100000002027b82 */ /* 0x000e220000000a00 */
[----:B------:R-:W-:Y:S01]  /*bcb0*/  ULDC.64 UR4, c[0x4][0x18] ;  /* 0x0100060000047ab9 */ /* 0x000fe20000000a00 */
[----:B------:R-:W-:Y:S01]  /*bcc0*/  IMAD.U32 R6, RZ, RZ, UR6 ;  /* 0x00000006ff067e24 */ /* 0x000fe2000f8e00ff */
[----:B------:R-:W-:Y:S01]  /*bcd0*/  MOV R10, UR4 ;  /* 0x00000004000a7c02 */ /* 0x000fe20008000f00 */
[----:B------:R-:W-:-:S02]  /*bce0*/  IMAD.U32 R7, RZ, RZ, UR7 ;  /* 0x00000007ff077e24 */ /* 0x000fc4000f8e00ff */
[----:B------:R-:W-:Y:S02]  /*bcf0*/  IMAD.U32 R11, RZ, RZ, UR5 ;  /* 0x00000005ff0b7e24 */ /* 0x000fe4000f8e00ff */
[----:B------:R-:W-:Y:S02]  /*bd00*/  IMAD.MOV.U32 R8, RZ, RZ, 0x70 ;  /* 0x00000070ff087424 */ /* 0x000fe400078e00ff */
[----:B------:R-:W-:Y:S02]  /*bd10*/  IMAD.MOV.U32 R12, RZ, RZ, 0x1 ;  /* 0x00000001ff0c7424 */ /* 0x000fe400078e00ff */
[----:B------:R-:W-:-:S07]  /*bd20*/  IMAD.MOV.U32 R13, RZ, RZ, RZ ;  /* 0x000000ffff0d7224 */ /* 0x000fce00078e00ff */
[----:B------:R-:W-:-:S07]  /*bd30*/  LEPC R20, `(.L_x_44) ;  /* 0x000000001014794e */ /* 0x000fce0000000000 */
[----:B0----5:R-:W-:Y:S05]  /*bd40*/  CALL.ABS.NOINC R2 ;  /* 0x0000000002007343 */ /* 0x021fea0003c00000 */
.L_x_44:
[----:B------:R-:W-:-:S13]  /*bd50*/  LOP3.LUT P6, RZ, R17, 0x3ff, RZ, 0xc0, !PT ;  /* 0x000003ff11ff7812 */ /* 0x000fda00078cc0ff */
[----:B------:R-:W-:Y:S05]  /*bd60*/  @!P6 BRA `(.L_x_45) ;  /* 0x000000000040e947 */ /* 0x000fea0003800000 */
[----:B------:R-:W-:Y:S01]  /*bd70*/  MOV R2, 0x0 ;  /* 0x0000000000027802 */ /* 0x000fe20000000f00 */
[----:B------:R-:W-:Y:S01]  /*bd80*/  ULDC.64 UR4, c[0x4][0x98] ;  /* 0x0100260000047ab9 */ /* 0x000fe20000000a00 */
[----:B------:R-:W-:Y:S01]  /*bd90*/  ULDC.64 UR6, c[0x4][0xa0] ;  /* 0x0100280000067ab9 */ /* 0x000fe20000000a00 */
[----:B------:R-:W-:Y:S01]  /*bda0*/  MOV R4, UR4 ;  /* 0x0000000400047c02 */ /* 0x000fe20008000f00 */
[----:B------:R-:W-:Y:S01]  /*bdb0*/  IMAD.U32 R5, RZ, RZ, UR5 ;  /* 0x00000005ff057e24 */ /* 0x000fe2000f8e00ff */
[----:B------:R-:W-:Y:S01]  /*bdc0*/  ULDC.64 UR4, c[0x4][0x20] ;  /* 0x0100080000047ab9 */ /* 0x000fe20000000a00 */
[----:B------:R-:W0:Y:S01]  /*bdd0*/  LDC.64 R2, c[0x4][R2] ;  /* 0x0100000002027b82 */ /* 0x000e220000000a00 */
[----:B------:R-:W-:Y:S01]  /*bde0*/  IMAD.U32 R6, RZ, RZ, UR6 ;  /* 0x00000006ff067e24 */ /* 0x000fe2000f8e00ff */
[----:B------:R-:W-:Y:S01]  /*bdf0*/  MOV R11, UR5 ;  /* 0x00000005000b7c02 */ /* 0x000fe20008000f00 */
[----:B------:R-:W-:Y:S02]  /*be00*/  IMAD.U32 R7, RZ, RZ, UR7 ;  /* 0x00000007ff077e24 */ /* 0x000fe4000f8e00ff */
[----:B------:R-:W-:-:S02]  /*be10*/  IMAD.U32 R10, RZ, RZ, UR4 ;  /* 0x00000004ff0a7e24 */ /* 0x000fc4000f8e00ff */
[----:B------:R-:W-:Y:S02]  /*be20*/  IMAD.MOV.U32 R8, RZ, RZ, 0x70 ;  /* 0x00000070ff087424 */ /* 0x000fe400078e00ff */
[----:B------:R-:W-:Y:S02]  /*be30*/  IMAD.MOV.U32 R12, RZ, RZ, 0x1 ;  /* 0x00000001ff0c7424 */ /* 0x000fe400078e00ff */
[----:B------:R-:W-:-:S07]  /*be40*/  IMAD.MOV.U32 R13, RZ, RZ, RZ ;  /* 0x000000ffff0d7224 */ /* 0x000fce00078e00ff */
[----:B------:R-:W-:-:S07]  /*be50*/  LEPC R20, `(.L_x_45) ;  /* 0x000000001014794e */ /* 0x000fce0000000000 */
[----:B0----5:R-:W-:Y:S05]  /*be60*/  CALL.ABS.NOINC R2 ;  /* 0x0000000002007343 */ /* 0x021fea0003c00000 */
.L_x_45:
[----:B------:R-:W0:Y:S01]  /*be70*/  LDC.64 R2, c[0x0][0x9f8] ;  /* 0x00027e00ff027b82 */ /* 0x000e220000000a00 */
[----:B------:R-:W-:-:S07]  /*be80*/  IMAD.MOV.U32 R31, RZ, RZ, R27 ;  /* 0x000000ffff1f7224 */ /* 0x000fce00078e001b */
[----:B------:R-:W1:Y:S01]  /*be90*/  LDC R20, c[0x0][0x430] ;  /* 0x00010c00ff147b82 */ /* 0x000e620000000800 */
[----:B0-----:R-:W-:-:S04]  /*bea0*/  ISETP.NE.U32.AND P0, PT, R2, RZ, PT ;  /* 0x000000ff0200720c */ /* 0x001fc80003f05070 */
[----:B------:R-:W-:-:S13]  /*beb0*/  ISETP.NE.AND.EX P0, PT, R3, RZ, PT, P0 ;  /* 0x000000ff0300720c */ /* 0x000fda0003f05300 */
[----:B------:R-:W0:Y:S02]  /*bec0*/  @P0 LDC.64 R2, c[0x0][0x9f8] ;  /* 0x00027e00ff020b82 */ /* 0x000e240000000a00 */
[----:B0-----:R-:W-:-:S05]  /*bed0*/  @P0 IMAD.WIDE R2, R27, 0x4, R2 ;  /* 0x000000041b020825 */ /* 0x001fca00078e0202 */
[----:B------:R0:W5:Y:S01]  /*bee0*/  @P0 LDG.E R31, desc[UR48][R2.64] ;  /* 0x00000030021f0981 */ /* 0x000162000c1e1900 */
[----:B------:R-:W-:Y:S01]  /*bef0*/  UMOV UR4, 0xffffffff ;  /* 0xffffffff00047882 */ /* 0x000fe20000000000 */
[C---:B------:R-:W-:Y:S02]  /*bf00*/  SHF.L.U32 R29, R16.reuse, 0x4, RZ ;  /* 0x00000004101d7819 */ /* 0x040fe400000006ff */
[----:B------:R-:W-:Y:S02]  /*bf10*/  LOP3.LUT R26, R16, 0x7f, RZ, 0xc0, !PT ;  /* 0x0000007f101a7812 */ /* 0x000fe400078ec0ff */
[----:B------:R-:W-:Y:S02]  /*bf20*/  LOP3.LUT R29, R29, 0x70, RZ, 0xc0, !PT ;  /* 0x000000701d1d7812 */ /* 0x000fe400078ec0ff */
[----:B------:R-:W-:Y:S01]  /*bf30*/  SHF.R.U32.HI R24, RZ, 0x3, R26 ;  /* 0x00000003ff187819 */ /* 0x000fe2000001161a */
[----:B-1----:R-:W-:Y:S06]  /*bf40*/  BRA.DIV UR4, `(.L_x_46) ;  /* 0x00000046041c7947 */ /* 0x002fec000b800000 */
.L_x_96:
[----:B------:R-:W-:Y:S01]  /*bf50*/  UMOV UR4, 0xa0 ;  /* 0x000000a000047882 */ /* 0x000fe20000000000 */
[----:B------:R-:W-:Y:S01]  /*bf60*/  LOP3.LUT R23, R24, R29, RZ, 0xfc, !PT ;  /* 0x0000001d18177212 */ /* 0x000fe200078efcff */
[----:B------:R-:W-:Y:S01]  /*bf70*/  UIMAD UR4, UR46, UR4, -0xa0 ;  /* 0xffffff602e0474a4 */ /* 0x000fe2000f8e0204 */
[----:B------:R-:W-:Y:S01]  /*bf80*/  ISETP.NE.AND P3, PT, R20, 0x1, PT ;  /* 0x000000011400780c */ /* 0x000fe20003f65270 */
[----:B------:R-:W-:Y:S01]  /*bf90*/  IMAD.MOV.U32 R10, RZ, RZ, RZ ;  /* 0x000000ffff0a7224 */ /* 0x000fe200078e00ff */
[----:B-----5:R-:W-:Y:S02]  /*bfa0*/  SHF.R.S32.HI R35, RZ, 0x1f, R31 ;  /* 0x0000001fff237819 */ /* 0x020fe4000001141f */
[----:B------:R-:W-:Y:S01]  /*bfb0*/  LOP3.LUT R19, R24, 0x80, R29, 0xfe, !PT ;  /* 0x0000008018137812 */ /* 0x000fe200078efe1d */
[----:B------:R-:W-:Y:S01]  /*bfc0*/  VIADD R11, R23, UR4 ;  /* 0x00000004170b7c36 */ /* 0x000fe20008000000 */
[----:B------:R-:W-:Y:S02]  /*bfd0*/  LOP3.LUT R0, R0, 0xfffffff7, RZ, 0xc0, !PT ;  /* 0xfffffff700007812 */ /* 0x000fe400078ec0ff */
[----:B------:R-:W-:-:S02]  /*bfe0*/  IADD3 R13, R19, UR4, RZ ;  /* 0x00000004130d7c10 */ /* 0x000fc4000fffe0ff */
[C---:B------:R-:W-:Y:S01]  /*bff0*/  ISETP.GE.AND P1, PT, R11.reuse, UR38, PT ;  /* 0x000000260b007c0c */ /* 0x040fe2000bf26270 */
[--C-:B------:R-:W-:Y:S01]  /*c000*/  IMAD.IADD R11, R11, 0x1, R18.reuse ;  /* 0x000000010b0b7824 */ /* 0x100fe200078e0212 */
[C---:B------:R-:W-:Y:S01]  /*c010*/  ISETP.GE.AND P0, PT, R13.reuse, UR38, PT ;  /* 0x000000260d007c0c */ /* 0x040fe2000bf06270 */
[----:B0-----:R-:W0:Y:S01]  /*c020*/  @P3 LDC R2, c[0x0][0x434] ;  /* 0x00010d00ff023b82 */ /* 0x001e220000000800 */
[----:B------:R-:W-:Y:S01]  /*c030*/  IMAD.IADD R13, R13, 0x1, R18 ;  /* 0x000000010d0d7824 */ /* 0x000fe200078e0212 */
[----:B------:R-:W-:Y:S01]  /*c040*/  @P3 LOP3.LUT R0, R0, 0x8, RZ, 0xfc, !PT ;  /* 0x0000000800003812 */ /* 0x000fe200078efcff */
[----:B------:R-:W-:Y:S01]  /*c050*/  IMAD.MOV.U32 R12, RZ, RZ, R11 ;  /* 0x000000ffff0c7224 */ /* 0x000fe200078e000b */
[----:B------:R-:W-:Y:S01]  /*c060*/  ISETP.GT.U32.OR P0, PT, R19, 0x9f, P0 ;  /* 0x0000009f1300780c */ /* 0x000fe20000704470 */
[----:B------:R-:W-:-:S03]  /*c070*/  IMAD.MOV.U32 R15, RZ, RZ, R13 ;  /* 0x000000ffff0f7224 */ /* 0x000fc600078e000d */
[----:B------:R-:W1:Y:S08]  /*c080*/  @P3 LDC R3, c[0x0][0x438] ;  /* 0x00010e00ff033b82 */ /* 0x000e700000000800 */
[----:B------:R-:W2:Y:S01]  /*c090*/  @!P1 LDC.64 R4, c[0x0][0x428] ;  /* 0x00010a00ff049b82 */ /* 0x000ea20000000a00 */
[----:B0-----:R-:W-:-:S07]  /*c0a0*/  @P3 IMAD.HI.U32 R2, R11, R2, RZ ;  /* 0x000000020b023227 */ /* 0x001fce00078e00ff */
[----:B------:R-:W0:Y:S01]  /*c0b0*/  @!P1 LDC.64 R6, c[0x0][0x418] ;  /* 0x00010600ff069b82 */ /* 0x000e220000000a00 */
[----:B-1----:R-:W-:-:S07]  /*c0c0*/  @P3 SHF.R.U32.HI R12, RZ, R3, R2 ;  /* 0x00000003ff0c3219 */ /* 0x002fce0000011602 */
[----:B------:R-:W1:Y:S01]  /*c0d0*/  @P3 LDC R17, c[0x0][0x438] ;  /* 0x00010e00ff113b82 */ /* 0x000e620000000800 */
[----:B------:R-:W-:Y:S01]  /*c0e0*/  @!P1 SHF.R.S32.HI R3, RZ, 0x1f, R12 ;  /* 0x0000001fff039819 */ /* 0x000fe2000001140c */
[----:B--2---:R-:W-:-:S06]  /*c0f0*/  @!P1 IMAD R2, R35, R4, RZ ;  /* 0x0000000423029224 */ /* 0x004fcc00078e02ff */
[----:B------:R-:W2:Y:S01]  /*c100*/  @!P0 LDC.64 R8, c[0x0][0x428] ;  /* 0x00010a00ff088b82 */ /* 0x000ea20000000a00 */
[----:B------:R-:W-:Y:S02]  /*c110*/  @!P1 IMAD R5, R31, R5, R2 ;  /* 0x000000051f059224 */ /* 0x000fe400078e0202 */
[----:B------:R-:W-:-:S04]  /*c120*/  @!P1 IMAD.MOV.U32 R2, RZ, RZ, R12 ;  /* 0x000000ffff029224 */ /* 0x000fc800078e000c */
[----:B------:R-:W-:Y:S02]  /*c130*/  @!P1 IMAD.WIDE.U32 R2, R31, R4, R2 ;  /* 0x000000041f029225 */ /* 0x000fe400078e0002 */
[----:B------:R-:W3:Y:S02]  /*c140*/  @P3 LDC R4, c[0x0][0x434] ;  /* 0x00010d00ff043b82 */ /* 0x000ee40000000800 */
[----:B------:R-:W-:Y:S01]  /*c150*/  @!P1 IMAD.IADD R3, R3, 0x1, R5 ;  /* 0x0000000103039824 */ /* 0x000fe200078e0205 */
[----:B0-----:R-:W-:-:S04]  /*c160*/  @!P1 LEA R6, P2, R2, R6, 0x2 ;  /* 0x0000000602069211 */ /* 0x001fc800078410ff */
[----:B------:R-:W-:Y:S01]  /*c170*/  @!P1 LEA.HI.X R7, R2, R7, R3, 0x2, P2 ;  /* 0x0000000702079211 */ /* 0x000fe200010f1403 */
[C---:B------:R-:W-:Y:S02]  /*c180*/  IMAD.SHL.U32 R14, R16.reuse, 0x4, RZ ;  /* 0x00000004100e7824 */ /* 0x040fe400078e00ff */
[----:B------:R-:W-:Y:S01]  /*c190*/  IMAD.SHL.U32 R37, R16, 0x80, RZ ;  /* 0x0000008010257824 */ /* 0x000fe200078e00ff */
[----:B------:R-:W-:Y:S01]  /*c1a0*/  LOP3.LUT R0, R0, 0xfffffffd, RZ, 0xc0, !PT ;  /* 0xfffffffd00007812 */ /* 0x000fe200078ec0ff */
[----:B------:R-:W-:Y:S01]  /*c1b0*/  ULOP3.LUT UR4, UR36, 0x2, URZ, 0xfc, !UPT ;  /* 0x0000000224047892 */ /* 0x000fe2000f8efc3f */
[----:B------:R0:W5:Y:S01]  /*c1c0*/  @!P1 LDG.E R10, desc[UR48][R6.64] ;  /* 0x00000030060a9981 */ /* 0x000162000c1e1900 */
[----:B---3--:R-:W-:Y:S02]  /*c1d0*/  @P3 IMAD.HI.U32 R2, R13, R4, RZ ;  /* 0x000000040d023227 */ /* 0x008fe400078e00ff */
[----:B------:R-:W3:Y:S03]  /*c1e0*/  @!P0 LDC.64 R4, c[0x0][0x418] ;  /* 0x00010600ff048b82 */ /* 0x000ee60000000a00 */
[----:B-1----:R-:W-:Y:S01]  /*c1f0*/  @P3 SHF.R.U32.HI R15, RZ, R17, R2 ;  /* 0x00000011ff0f3219 */ /* 0x002fe20000011602 */
[----:B--2---:R-:W-:-:S03]  /*c200*/  @!P0 IMAD R2, R35, R8, RZ ;  /* 0x0000000823028224 */ /* 0x004fc600078e02ff */
[--C-:B------:R-:W-:Y:S01]  /*c210*/  @!P0 SHF.R.S32.HI R3, RZ, 0x1f, R15.reuse ;  /* 0x0000001fff038819 */ /* 0x100fe2000001140f */
[----:B------:R-:W-:Y:S02]  /*c220*/  @!P0 IMAD R9, R31, R9, R2 ;  /* 0x000000091f098224 */ /* 0x000fe400078e0202 */
[----:B------:R-:W-:-:S04]  /*c230*/  @!P0 IMAD.MOV.U32 R2, RZ, RZ, R15 ;  /* 0x000000ffff028224 */ /* 0x000fc800078e000f */
[----:B------:R-:W-:-:S05]  /*c240*/  @!P0 IMAD.WIDE.U32 R2, R31, R8, R2 ;  /* 0x000000081f028225 */ /* 0x000fca00078e0002 */
[----:B------:R-:W-:Y:S02]  /*c250*/  @!P0 IADD3 R3, R9, R3, RZ ;  /* 0x0000000309038210 */ /* 0x000fe40007ffe0ff */
[----:B---3--:R-:W-:-:S04]  /*c260*/  @!P0 LEA R4, P2, R2, R4, 0x2 ;  /* 0x0000000402048211 */ /* 0x008fc800078410ff */
[----:B------:R-:W-:Y:S01]  /*c270*/  @!P0 LEA.HI.X R5, R2, R5, R3, 0x2, P2 ;  /* 0x0000000502058211 */ /* 0x000fe200010f1403 */
[----:B------:R-:W-:-:S05]  /*c280*/  IMAD.SHL.U32 R2, R16, 0x20, RZ ;  /* 0x0000002010027824 */ /* 0x000fca00078e00ff */
[----:B------:R-:W-:-:S04]  /*c290*/  LOP3.LUT R3, R2, 0x80, RZ, 0xc0, !PT ;  /* 0x0000008002037812 */ /* 0x000fc800078ec0ff */
[----:B------:R-:W-:-:S04]  /*c2a0*/  LOP3.LUT R3, R3, 0x10, R16, 0xf8, !PT ;  /* 0x0000001003037812 */ /* 0x000fc800078ef810 */
[----:B------:R-:W-:Y:S02]  /*c2b0*/  LOP3.LUT R9, R3, 0x10, R14, 0x78, !PT ;  /* 0x0000001003097812 */ /* 0x000fe400078e780e */
[----:B------:R-:W-:Y:S02]  /*c2c0*/  SHF.R.U32.HI R3, RZ, 0x5, R26 ;  /* 0x00000005ff037819 */ /* 0x000fe4000001161a */
[C---:B------:R-:W-:Y:S01]  /*c2d0*/  LOP3.LUT R14, R2.reuse, 0x60, RZ, 0xc0, !PT ;  /* 0x00000060020e7812 */ /* 0x040fe200078ec0ff */
[----:B------:R-:W-:Y:S01]  /*c2e0*/  IMAD.MOV.U32 R8, RZ, RZ, RZ ;  /* 0x000000ffff087224 */ /* 0x000fe200078e00ff */
[----:B------:R-:W-:Y:S01]  /*c2f0*/  LOP3.LUT R36, R2, 0x100, RZ, 0xc0, !PT ;  /* 0x0000010002247812 */ /* 0x000fe200078ec0ff */
[----:B------:R-:W-:Y:S01]  /*c300*/  IMAD.MOV R2, RZ, RZ, -R15 ;  /* 0x000000ffff027224 */ /* 0x000fe200078e0a0f */
[----:B------:R-:W-:-:S03]  /*c310*/  LEA R14, R3, R14, 0x9 ;  /* 0x0000000e030e7211 */ /* 0x000fc600078e48ff */
[----:B------:R1:W5:Y:S01]  /*c320*/  @!P0 LDG.E R8, desc[UR48][R4.64] ;  /* 0x0000003004088981 */ /* 0x000362000c1e1900 */
[----:B------:R-:W-:Y:S01]  /*c330*/  IADD3 R36, R9, R14, R36 ;  /* 0x0000000e09247210 */ /* 0x000fe20007ffe024 */
[----:B------:R-:W-:Y:S01]  /*c340*/  IMAD R9, R20, R2, R13 ;  /* 0x0000000214097224 */ /* 0x000fe200078e020d */
[----:B------:R-:W-:Y:S02]  /*c350*/  LOP3.LUT R2, R37, 0x380, RZ, 0xc0, !PT ;  /* 0x0000038025027812 */ /* 0x000fe400078ec0ff */
[----:B------:R-:W-:-:S03]  /*c360*/  ISETP.GT.U32.AND P0, PT, R19, 0x9f, PT ;  /* 0x0000009f1300780c */ /* 0x000fc60003f04070 */
[----:B------:R-:W-:-:S05]  /*c370*/  IMAD R2, R3, 0x10, R2 ;  /* 0x0000001003027824 */ /* 0x000fca00078e0202 */
[----:B------:R-:W-:-:S04]  /*c380*/  LOP3.LUT R2, R2, R29, RZ, 0x3c, !PT ;  /* 0x0000001d02027212 */ /* 0x000fc800078e3cff */
[----:B------:R-:W-:Y:S01]  /*c390*/  LOP3.LUT R37, R2, 0xc00, R37, 0xf8, !PT ;  /* 0x00000c0002257812 */ /* 0x000fe200078ef825 */
[----:B------:R-:W-:Y:S01]  /*c3a0*/  IMAD.MOV.U32 R2, RZ, RZ, 0x40 ;  /* 0x00000040ff027424 */ /* 0x000fe200078e00ff */
[----:B------:R-:W-:Y:S02]  /*c3b0*/  @P0 LOP3.LUT R0, R0, 0x2, RZ, 0xfc, !PT ;  /* 0x0000000200000812 */ /* 0x000fe400078efcff */
[----:B------:R-:W-:-:S04]  /*c3c0*/  LOP3.LUT P0, RZ, R16, 0x4, RZ, 0xc0, !PT ;  /* 0x0000000410ff7812 */ /* 0x000fc8000780c0ff */
[----:B------:R-:W-:Y:S02]  /*c3d0*/  SEL R2, R2, 0xffffffc0, !P0 ;  /* 0xffffffc002027807 */ /* 0x000fe40004000000 */
[----:B------:R-:W-:-:S03]  /*c3e0*/  MOV R3, UR4 ;  /* 0x0000000400037c02 */ /* 0x000fc60008000f00 */
[----:B------:R1:W-:Y:S01]  /*c3f0*/  STL [R1], R2 ;  /* 0x0000000201007387 */ /* 0x0003e20000100800 */
[----:B------:R-:W-:Y:S01]  /*c400*/  ISETP.NE.AND P1, PT, R3, 0x3, PT ;  /* 0x000000030300780c */ /* 0x000fe20003f25270 */
[----:B0-----:R-:W-:Y:S01]  /*c410*/  IMAD.MOV R6, RZ, RZ, -R12 ;  /* 0x000000ffff067224 */ /* 0x001fe200078e0a0c */
[----:B------:R-:W-:Y:S01]  /*c420*/  LOP3.LUT R0, R0, 0xfffffffb, RZ, 0xc0, !PT ;  /* 0xfffffffb00007812 */ /* 0x000fe200078ec0ff */
[----:B------:R-:W-:Y:S02]  /*c430*/  IMAD.U32 R33, RZ, RZ, UR40 ;  /* 0x00000028ff217e24 */ /* 0x000fe4000f8e00ff */
[----:B------:R-:W-:Y:S02]  /*c440*/  IMAD R6, R20, R6, R11 ;  /* 0x0000000614067224 */ /* 0x000fe400078e020b */
[----:B------:R-:W-:Y:S01]  /*c450*/  IMAD.U32 R11, RZ, RZ, UR46 ;  /* 0x0000002eff0b7e24 */ /* 0x000fe2000f8e00ff */
[----:B------:R-:W-:Y:S02]  /*c460*/  SHF.R.U32.HI R12, RZ, 0x3, R16 ;  /* 0x00000003ff0c7819 */ /* 0x000fe40000011610 */
[----:B------:R-:W-:Y:S01]  /*c470*/  SHF.R.S32.HI R33, RZ, 0x1f, R33 ;  /* 0x0000001fff217819 */ /* 0x000fe20000011421 */
[----:B------:R-:W-:-:S02]  /*c480*/  VIADD R11, R11, 0xffffffff ;  /* 0xffffffff0b0b7836 */ /* 0x000fc40000000000 */
[----:B------:R-:W-:Y:S01]  /*c490*/  @P1 LOP3.LUT R0, R0, 0x4, RZ, 0xfc, !PT ;  /* 0x0000000400001812 */ /* 0x000fe200078efcff */
[----:B-1----:R-:W-:Y:S06]  /*c4a0*/  @!P1 BRA `(.L_x_47) ;  /* 0x0000000000049947 */ /* 0x002fec0003800000 */
[----:B------:R-:W-:Y:S01]  /*c4b0*/  BPT.TRAP 0x1 ;  /* 0x000000040000795c */ /* 0x000fe20000300000 */
.L_x_47:
[----:B------:R-:W-:-:S04]  /*c4c0*/  MOV R30, 0x1 ;  /* 0x00000001001e7802 */ /* 0x000fc80000000f00 */
[----:B------:R-:W-:-:S04]  /*c4d0*/  SHF.L.U32 R30, R30, 0x1f, RZ ;  /* 0x0000001f1e1e7819 */ /* 0x000fc800000006ff */
[----:B------:R-:W0:Y:S02]  /*c4e0*/  SYNCS.PHASECHK.TRANS64.TRYWAIT P0, [UR42+0x22880], R30 ;  /* 0x0228801eff0075a7 */ /* 0x000e24000800016a */
[----:B0-----:R-:W-:Y:S05]  /*c4f0*/  @!P0 BRA `(.L_x_48) ;  /* 0x0000003c00d08947 */ /* 0x001fea0003800000 */
.L_x_97:
[----:B------:R-:W-:Y:S01]  /*c500*/  SHF.R.S32.HI R20, RZ, 0x1f, R6 ;  /* 0x0000001fff147819 */ /* 0x000fe20000011406 */
[----:B------:R-:W-:Y:S01]  /*c510*/  ULDC.64 UR4, c[0x0][0x328] ;  /* 0x0000ca0000047ab9 */ /* 0x000fe20000000a00 */
[----:B------:R-:W-:Y:S01]  /*c520*/  SHF.R.S32.HI R22, RZ, 0x1f, R9 ;  /* 0x0000001fff167819 */ /* 0x000fe20000011409 */
[----:B------:R-:W-:Y:S01]  /*c530*/  IMAD.WIDE.U32 R4, R6, UR4, RZ ;  /* 0x0000000406047c25 */ /* 0x000fe2000f8e00ff */
[----:B-----5:R-:W-:Y:S01]  /*c540*/  SHF.R.S32.HI R21, RZ, 0x1f, R8 ;  /* 0x0000001fff157819 */ /* 0x020fe20000011408 */
[----:B------:R-:W1:Y:S01]  /*c550*/  LDC R14, c[0x0][0x2f4] ;  /* 0x0000bd00ff0e7b82 */ /* 0x000e620000000800 */
[----:B------:R-:W-:Y:S01]  /*c560*/  SHF.R.S32.HI R19, RZ, 0x1f, R10 ;  /* 0x0000001fff137819 */ /* 0x000fe2000001140a */
[----:B0-----:R-:W-:Y:S01]  /*c570*/  IMAD R3, R20, UR4, RZ ;  /* 0x0000000414037c24 */ /* 0x001fe2000f8e02ff */
[----:B------:R-:W-:Y:S01]  /*c580*/  R2UR UR6, R33 ;  /* 0x00000000210672ca */ /* 0x000fe200000e0000 */
[----:B------:R-:W-:Y:S01]  /*c590*/  IMAD R2, R22, UR4, RZ ;  /* 0x0000000416027c24 */ /* 0x000fe2000f8e02ff */
[----:B------:R-:W-:Y:S01]  /*c5a0*/  LOP3.LUT R0, R0, 0xffffff7f, RZ, 0xc0, !PT ;  /* 0xffffff7f00007812 */ /* 0x000fe200078ec0ff */
[----:B------:R-:W-:-:S02]  /*c5b0*/  IMAD R7, R6, UR5, R3 ;  /* 0x0000000506077c24 */ /* 0x000fc4000f8e0203 */
[C---:B------:R-:W-:Y:S02]  /*c5c0*/  IMAD R13, R9.reuse, UR5, R2 ;  /* 0x00000005090d7c24 */ /* 0x040fe4000f8e0202 */
[----:B------:R-:W-:Y:S01]  /*c5d0*/  IMAD.WIDE.U32 R2, R9, UR4, RZ ;  /* 0x0000000409027c25 */ /* 0x000fe2000f8e00ff */
[----:B------:R-:W-:-:S03]  /*c5e0*/  ULDC.64 UR4, c[0x0][0x338] ;  /* 0x0000ce0000047ab9 */ /* 0x000fc60000000a00 */
[----:B------:R-:W-:Y:S02]  /*c5f0*/  IMAD.IADD R5, R5, 0x1, R7 ;  /* 0x0000000105057824 */ /* 0x000fe400078e0207 */
[----:B------:R-:W-:Y:S02]  /*c600*/  IMAD.IADD R3, R3, 0x1, R13 ;  /* 0x0000000103037824 */ /* 0x000fe400078e020d */
[----:B------:R-:W-:Y:S02]  /*c610*/  IMAD R7, R21, UR4, RZ ;  /* 0x0000000415077c24 */ /* 0x000fe4000f8e02ff */
[----:B------:R-:W-:Y:S02]  /*c620*/  IMAD R13, R19, UR4, RZ ;  /* 0x00000004130d7c24 */ /* 0x000fe4000f8e02ff */
[C---:B------:R-:W-:Y:S02]  /*c630*/  IMAD R7, R8.reuse, UR5, R7 ;  /* 0x0000000508077c24 */ /* 0x040fe4000f8e0207 */
[----:B------:R-:W-:Y:S01]  /*c640*/  IMAD.WIDE.U32 R2, R8, UR4, R2 ;  /* 0x0000000408027c25 */ /* 0x000fe2000f8e0002 */
[----:B-1----:R-:W-:-:S03]  /*c650*/  ISETP.GE.AND P2, PT, R29, R14, PT ;  /* 0x0000000e1d00720c */ /* 0x002fc60003f46270 */
[C---:B------:R-:W-:Y:S02]  /*c660*/  IMAD R13, R10.reuse, UR5, R13 ;  /* 0x000000050a0d7c24 */ /* 0x040fe4000f8e020d */
[----:B------:R-:W-:Y:S01]  /*c670*/  IMAD.WIDE.U32 R4, R10, UR4, R4 ;  /* 0x000000040a047c25 */ /* 0x000fe2000f8e0004 */
[----:B------:R-:W-:-:S03]  /*c680*/  ULDC.64 UR4, c[0x0][0x330] ;  /* 0x0000cc0000047ab9 */ /* 0x000fc60000000a00 */
[----:B------:R-:W-:Y:S01]  /*c690*/  IMAD.IADD R3, R3, 0x1, R7 ;  /* 0x0000000103037824 */ /* 0x000fe200078e0207 */
[----:B------:R-:W-:Y:S01]  /*c6a0*/  MOV R7, UR4 ;  /* 0x0000000400077c02 */ /* 0x000fe20008000f00 */
[----:B------:R-:W-:Y:S01]  /*c6b0*/  IMAD.IADD R5, R5, 0x1, R13 ;  /* 0x0000000105057824 */ /* 0x000fe200078e020d */
[----:B------:R-:W-:Y:S01]  /*c6c0*/  UIMAD UR4, UR6, UR4, URZ ;  /* 0x00000004060472a4 */ /* 0x000fe2000f8e023f */
[----:B------:R-:W-:Y:S02]  /*c6d0*/  IMAD.SHL.U32 R34, R26, 0x10, RZ ;  /* 0x000000101a227824 */ /* 0x000fe400078e00ff */
[C---:B------:R-:W-:Y:S01]  /*c6e0*/  IMAD.WIDE.U32 R4, R7.reuse, UR40, R4 ;  /* 0x0000002807047c25 */ /* 0x040fe2000f8e0004 */
[----:B------:R-:W-:Y:S01]  /*c6f0*/  ULDC.64 UR6, c[0x0][0x318] ;  /* 0x0000c60000067ab9 */ /* 0x000fe20000000a00 */
[----:B------:R-:W-:Y:S02]  /*c700*/  UIMAD UR4, UR40, UR5, UR4 ;  /* 0x00000005280472a4 */ /* 0x000fe4000f8e0204 */
[----:B------:R-:W-:Y:S01]  /*c710*/  IMAD.WIDE.U32 R2, R7, UR40, R2 ;  /* 0x0000002807027c25 */ /* 0x000fe2000f8e0002 */
[----:B------:R-:W-:-:S03]  /*c720*/  IADD3 R16, P0, R4, UR6, RZ ;  /* 0x0000000604107c10 */ /* 0x000fc6000ff1e0ff */
[----:B------:R-:W-:-:S05]  /*c730*/  IMAD.U32 R7, RZ, RZ, UR7 ;  /* 0x00000007ff077e24 */ /* 0x000fca000f8e00ff */
[----:B------:R-:W-:Y:S02]  /*c740*/  IADD3.X R17, R7, UR4, R5, P0, !PT ;  /* 0x0000000407117c10 */ /* 0x000fe400087fe405 */
[----:B------:R-:W-:Y:S01]  /*c750*/  IADD3 R4, P0, R2, UR6, RZ ;  /* 0x0000000602047c10 */ /* 0x000fe2000ff1e0ff */
[----:B------:R-:W-:-:S03]  /*c760*/  IMAD.MOV.U32 R2, RZ, RZ, -0xa0 ;  /* 0xffffff60ff027424 */ /* 0x000fc600078e00ff */
[----:B------:R-:W-:Y:S01]  /*c770*/  IADD3.X R7, R7, UR4, R3, P0, !PT ;  /* 0x0000000407077c10 */ /* 0x000fe200087fe403 */
[----:B------:R-:W-:Y:S01]  /*c780*/  IMAD R5, R11, R2, UR38 ;  /* 0x000000260b057e24 */ /* 0x000fe2000f8e0202 */
[----:B------:R-:W-:Y:S01]  /*c790*/  UMOV UR4, 0xffffffff ;  /* 0xffffffff00047882 */ /* 0x000fe20000000000 */
[C---:B------:R-:W-:Y:S02]  /*c7a0*/  IMAD.SHL.U32 R2, R12.reuse, 0x80, RZ ;  /* 0x000000800c027824 */ /* 0x040fe400078e00ff */
[----:B------:R-:W-:Y:S01]  /*c7b0*/  IMAD.SHL.U32 R3, R12, 0x10, RZ ;  /* 0x000000100c037824 */ /* 0x000fe200078e00ff */
[----:B------:R-:W-:Y:S02]  /*c7c0*/  IADD3 R5, -R24, R5, RZ ;  /* 0x0000000518057210 */ /* 0x000fe40007ffe1ff */
[----:B------:R-:W-:Y:S02]  /*c7d0*/  LOP3.LUT R2, R29, 0x380, R2, 0xf8, !PT ;  /* 0x000003801d027812 */ /* 0x000fe400078ef802 */
[----:B------:R-:W-:-:S02]  /*c7e0*/  ISETP.GE.AND P0, PT, R5, 0x1, PT ;  /* 0x000000010500780c */ /* 0x000fc40003f06270 */
[----:B------:R-:W-:-:S04]  /*c7f0*/  LOP3.LUT R3, R2, 0x70, R3, 0x78, !PT ;  /* 0x0000007002037812 */ /* 0x000fc800078e7803 */
[----:B------:R-:W-:-:S07]  /*c800*/  LOP3.LUT R34, R3, 0x400, R34, 0xf8, !PT ;  /* 0x0000040003227812 */ /* 0x000fce00078ef822 */
[----:B------:R-:W-:Y:S01]  /*c810*/  @P0 LOP3.LUT R0, R0, 0x80, RZ, 0xfc, !PT ;  /* 0x0000008000000812 */ /* 0x000fe200078efcff */
[----:B------:R-:W-:Y:S06]  /*c820*/  BRA.DIV UR4, `(.L_x_49) ;  /* 0x0000003e041c7947 */ /* 0x000fec000b800000 */
[----:B------:R-:W0:Y:S01]  /*c830*/  SHFL.IDX PT, R14, R16, RZ, 0x181f ;  /* 0x00181fff100e7589 */ /* 0x000e2200000e0000 */
[C---:B------:R-:W-:Y:S01]  /*c840*/  ISETP.LT.OR P0, PT, R5.reuse, 0x1, P2 ;  /* 0x000000010500780c */ /* 0x040fe20001701670 */
[----:B------:R-:W-:Y:S01]  /*c850*/  VIADD R28, R34, UR42 ;  /* 0x0000002a221c7c36 */ /* 0x000fe20008000000 */
[----:B------:R-:W-:Y:S01]  /*c860*/  LOP3.LUT R0, R0, 0xffffffdf, RZ, 0xc0, !PT ;  /* 0xffffffdf00007812 */ /* 0x000fe200078ec0ff */
[----:B------:R-:W1:Y:S01]  /*c870*/  SHFL.IDX PT, R3, R17, RZ, 0x181f ;  /* 0x00181fff11037589 */ /* 0x000e6200000e0000 */
[C---:B------:R-:W-:Y:S02]  /*c880*/  ISETP.GE.AND P6, PT, R5.reuse, 0x61, PT ;  /* 0x000000610500780c */ /* 0x040fe40003fc6270 */
[C---:B------:R-:W-:Y:S01]  /*c890*/  ISETP.GE.AND P5, PT, R5.reuse, 0x31, PT ;  /* 0x000000310500780c */ /* 0x040fe20003fa6270 */
[----:B------:R-:W-:Y:S01]  /*c8a0*/  SHFL.IDX PT, R11, R16, 0x7, 0x181f ;  /* 0x00f81f00100b7f89 */ /* 0x000fe200000e0000 */
[C---:B------:R-:W-:Y:S02]  /*c8b0*/  ISETP.GE.AND P4, PT, R5.reuse, 0x41, PT ;  /* 0x000000410500780c */ /* 0x040fe40003f86270 */
[----:B------:R-:W-:Y:S01]  /*c8c0*/  ISETP.GE.AND P3, PT, R5, 0x51, PT ;  /* 0x000000510500780c */ /* 0x000fe20003f66270 */
[----:B------:R-:W-:Y:S01]  /*c8d0*/  SHFL.IDX PT, R12, R4, RZ, 0x181f ;  /* 0x00181fff040c7589 */ /* 0x000fe200000e0000 */
[----:B0-----:R-:W-:-:S03]  /*c8e0*/  IADD3 R2, P1, R29, R14, RZ ;  /* 0x0000000e1d027210 */ /* 0x001fc60007f3e0ff */
[----:B------:R-:W0:Y:S02]  /*c8f0*/  SHFL.IDX PT, R14, R16, 0x1, 0x181f ;  /* 0x00381f00100e7f89 */ /* 0x000e2400000e0000 */
[----:B-1----:R-:W-:-:S05]  /*c900*/  IMAD.X R3, RZ, RZ, R3, P1 ;  /* 0x000000ffff037224 */ /* 0x002fca00008e0603 */
[----:B------:R1:W-:Y:S01]  /*c910*/  LDGSTS.E.BYPASS.LTC128B.128 [R28+0xa400], desc[UR48][R2.64], !P0 ;  /* 0x0a400000021c7fae */ /* 0x0003e2000c101d70 */
[----:B------:R-:W-:-:S03]  /*c920*/  ISETP.LT.OR P0, PT, R5, 0x11, P2 ;  /* 0x000000110500780c */ /* 0x000fc60001701670 */
[----:B-1----:R-:W1:Y:S01]  /*c930*/  SHFL.IDX PT, R3, R17, 0x1, 0x181f ;  /* 0x00381f0011037f89 */ /* 0x002e6200000e0000 */
[----:B0-----:R-:W-:-:S03]  /*c940*/  IADD3 R2, P1, R29, R14, RZ ;  /* 0x0000000e1d027210 */ /* 0x001fc60007f3e0ff */
[----:B------:R-:W0:Y:S02]  /*c950*/  SHFL.IDX PT, R14, R16, 0x2, 0x181f ;  /* 0x00581f00100e7f89 */ /* 0x000e2400000e0000 */
[----:B-1----:R-:W-:-:S05]  /*c960*/  IMAD.X R3, RZ, RZ, R3, P1 ;  /* 0x000000ffff037224 */ /* 0x002fca00008e0603 */
[----:B------:R1:W-:Y:S01]  /*c970*/  LDGSTS.E.BYPASS.LTC128B.128 [R28+0xac00], desc[UR48][R2.64], !P0 ;  /* 0x0ac00000021c7fae */ /* 0x0003e2000c101d70 */
[----:B------:R-:W-:-:S03]  /*c980*/  ISETP.LT.OR P0, PT, R5, 0x21, P2 ;  /* 0x000000210500780c */ /* 0x000fc60001701670 */
[----:B-1----:R-:W1:Y:S01]  /*c990*/  SHFL.IDX PT, R3, R17, 0x2, 0x181f ;  /* 0x00581f0011037f89 */ /* 0x002e6200000e0000 */
[----:B0-----:R-:W-:-:S03]  /*c9a0*/  IADD3 R2, P1, R29, R14, RZ ;  /* 0x0000000e1d027210 */ /* 0x001fc60007f3e0ff */
[----:B------:R-:W0:Y:S01]  /*c9b0*/  SHFL.IDX PT, R14, R16, 0x3, 0x181f ;  /* 0x00781f00100e7f89 */ /* 0x000e2200000e0000 */
[----:B-1----:R-:W-:-:S05]  /*c9c0*/  IADD3.X R3, RZ, R3, RZ, P1, !PT ;  /* 0x00000003ff037210 */ /* 0x002fca0000ffe4ff */
        /* <DEDUP_REMOVED lines=16> */
[----:B------:R-:W-:Y:S02]  /*cad0*/  SHFL.IDX PT, R14, R4, 0x1, 0x181f ;  /* 0x00381f00040e7f89 */ /* 0x000fe400000e0000 */
[----:B-1----:R-:W-:-:S05]  /*cae0*/  IMAD.X R3, RZ, RZ, R3, P1 ;  /* 0x000000ffff037224 */ /* 0x002fca00008e0603 */
[----:B------:R0:W-:Y:S01]  /*caf0*/  LDGSTS.E.BYPASS.LTC128B.128 [R28+0xcc00], desc[UR48][R2.64], !P0 ;  /* 0x0cc00000021c7fae */ /* 0x0001e2000c101d70 */
[----:B------:R-:W-:-:S03]  /*cb00*/  ISETP.LT.OR P0, PT, R5, 0x61, P2 ;  /* 0x000000610500780c */ /* 0x000fc60001701670 */
[----:B0-----:R-:W0:Y:S04]  /*cb10*/  SHFL.IDX PT, R2, R16, 0x6, 0x181f ;  /* 0x00d81f0010027f89 */ /* 0x001e2800000e0000 */
[----:B------:R-:W1:Y:S04]  /*cb20*/  SHFL.IDX PT, R3, R17, 0x6, 0x181f ;  /* 0x00d81f0011037f89 */ /* 0x000e6800000e0000 */
[----:B------:R-:W2:Y:S04]  /*cb30*/  SHFL.IDX PT, R17, R17, 0x7, 0x181f ;  /* 0x00f81f0011117f89 */ /* 0x000ea800000e0000 */
[----:B------:R-:W3:Y:S04]  /*cb40*/  SHFL.IDX PT, R16, R7, RZ, 0x181f ;  /* 0x00181fff07107589 */ /* 0x000ee800000e0000 */
[----:B------:R-:W4:Y:S01]  /*cb50*/  SHFL.IDX PT, R7, R7, 0x1, 0x181f ;  /* 0x00381f0007077f89 */ /* 0x000f2200000e0000 */
[----:B0-----:R-:W-:-:S05]  /*cb60*/  IADD3 R2, P1, R29, R2, RZ ;  /* 0x000000021d027210 */ /* 0x001fca0007f3e0ff */
[----:B-1----:R-:W-:-:S05]  /*cb70*/  IMAD.X R3, RZ, RZ, R3, P1 ;  /* 0x000000ffff037224 */ /* 0x002fca00008e0603 */
[----:B------:R0:W-:Y:S01]  /*cb80*/  LDGSTS.E.BYPASS.LTC128B.128 [R28+0xd400], desc[UR48][R2.64], !P0 ;  /* 0x0d400000021c7fae */ /* 0x0001e2000c101d70 */
[----:B------:R-:W-:Y:S02]  /*cb90*/  ISETP.LT.OR P0, PT, R5, 0x71, P2 ;  /* 0x000000710500780c */ /* 0x000fe40001701670 */
[----:B0-----:R-:W-:-:S04]  /*cba0*/  IADD3 R2, P1, R29, R11, RZ ;  /* 0x0000000b1d027210 */ /* 0x001fc80007f3e0ff */
[----:B--2---:R-:W-:-:S07]  /*cbb0*/  IADD3.X R3, RZ, R17, RZ, P1, !PT ;  /* 0x00000011ff037210 */ /* 0x004fce0000ffe4ff */
[----:B------:R0:W-:Y:S01]  /*cbc0*/  LDGSTS.E.BYPASS.LTC128B.128 [R28+0xdc00], desc[UR48][R2.64], !P0 ;  /* 0x0dc00000021c7fae */ /* 0x0001e2000c101d70 */
[----:B------:R-:W-:Y:S02]  /*cbd0*/  ISETP.LT.OR P0, PT, R5, 0x81, P2 ;  /* 0x000000810500780c */ /* 0x000fe40001701670 */
[----:B0-----:R-:W-:-:S05]  /*cbe0*/  IADD3 R2, P1, R29, R12, RZ ;  /* 0x0000000c1d027210 */ /* 0x001fca0007f3e0ff */
[----:B---3--:R-:W-:Y:S01]  /*cbf0*/  IMAD.X R3, RZ, RZ, R16, P1 ;  /* 0x000000ffff037224 */ /* 0x008fe200008e0610 */
[----:B------:R-:W-:-:S05]  /*cc00*/  ISETP.GE.AND P1, PT, R5, 0x11, PT ;  /* 0x000000110500780c */ /* 0x000fca0003f26270 */
[----:B------:R0:W-:Y:S01]  /*cc10*/  LDGSTS.E.BYPASS.LTC128B.128 [R28+0xe400], desc[UR48][R2.64], !P0 ;  /* 0x0e400000021c7fae */ /* 0x0001e2000c101d70 */
[----:B------:R-:W-:-:S07]  /*cc20*/  ISETP.GE.AND P0, PT, R5, 0x21, PT ;  /* 0x000000210500780c */ /* 0x000fce0003f06270 */
[----:B------:R-:W-:Y:S02]  /*cc30*/  @P1 LOP3.LUT R0, R0, 0x20, RZ, 0xfc, !PT ;  /* 0x0000002000001812 */ /* 0x000fe400078efcff */
[----:B------:R-:W-:Y:S02]  /*cc40*/  ISETP.GE.AND P1, PT, R5, 0x81, PT ;  /* 0x000000810500780c */ /* 0x000fe40003f26270 */
[----:B------:R-:W-:-:S04]  /*cc50*/  LOP3.LUT R0, R0, 0xffffffef, RZ, 0xc0, !PT ;  /* 0xffffffef00007812 */ /* 0x000fc800078ec0ff */
[----:B------:R-:W-:Y:S02]  /*cc60*/  @P0 LOP3.LUT R0, R0, 0x10, RZ, 0xfc, !PT ;  /* 0x0000001000000812 */ /* 0x000fe400078efcff */
[----:B------:R-:W-:Y:S02]  /*cc70*/  ISETP.GE.AND P0, PT, R5, 0x71, PT ;  /* 0x000000710500780c */ /* 0x000fe40003f06270 */
[----:B------:R-:W-:-:S04]  /*cc80*/  LOP3.LUT R0, R0, 0xffffffbf, RZ, 0xc0, !PT ;  /* 0xffffffbf00007812 */ /* 0x000fc800078ec0ff */
[----:B------:R-:W-:Y:S02]  /*cc90*/  @P6 LOP3.LUT R0, R0, 0x40, RZ, 0xfc, !PT ;  /* 0x0000004000006812 */ /* 0x000fe400078efcff */
[----:B------:R-:W-:Y:S02]  /*cca0*/  ISETP.GE.AND P6, PT, R5, 0x91, PT ;  /* 0x000000910500780c */ /* 0x000fe40003fc6270 */
[----:B------:R-:W-:-:S11]  /*ccb0*/  LOP3.LUT R0, R0, 0xfffffeff, RZ, 0xc0, !PT ;  /* 0xfffffeff00007812 */ /* 0x000fd600078ec0ff */
[----:B0---4-:R-:W-:-:S07]  /*ccc0*/  @P6 LOP3.LUT R0, R0, 0x100, RZ, 0xfc, !PT ;  /* 0x0000010000006812 */ /* 0x011fce00078efcff */
.L_x_119:
[----:B------:R-:W-:Y:S02]  /*ccd0*/  ISETP.LT.OR P2, PT, R5, 0x91, P2 ;  /* 0x000000910500780c */ /* 0x000fe40001741670 */
[----:B------:R-:W-:-:S05]  /*cce0*/  IADD3 R2, P6, R29, R14, RZ ;  /* 0x0000000e1d027210 */ /* 0x000fca0007fde0ff */
[----:B------:R-:W-:-:S06]  /*ccf0*/  IMAD.X R3, RZ, RZ, R7, P6 ;  /* 0x000000ffff037224 */ /* 0x000fcc00030e0607 */
[----:B------:R-:W-:Y:S01]  /*cd00*/  @!PT LDS RZ, [RZ] ;  /* 0x00000000fffff984 */ /* 0x000fe20000000800 */
[----:B------:R-:W-:Y:S01]  /*cd10*/  @!PT LDS RZ, [RZ] ;  /* 0x00000000fffff984 */ /* 0x000fe20000000800 */
[----:B------:R-:W-:Y:S01]  /*cd20*/  @!PT LDS RZ, [RZ] ;  /* 0x00000000fffff984 */ /* 0x000fe20000000800 */
[----:B------:R0:W-:Y:S01]  /*cd30*/  LDGSTS.E.BYPASS.LTC128B.128 [R28+0xec00], desc[UR48][R2.64], !P2 ;  /* 0x0ec00000021c7fae */ /* 0x0001e2000d101d70 */
[----:B------:R-:W-:Y:S01]  /*cd40*/  NOP ;  /* 0x0000000000007918 */ /* 0x000fe20000000000 */
[----:B------:R-:W-:Y:S02]  /*cd50*/  SYNCS.ARRIVE.TRANS64.RED.A0T1 RZ, [UR42+0x22870], RZ ;  /* 0x022870ffffff79a7 */ /* 0x000fe4000820042a */
[----:B------:R-:W-:Y:S01]  /*cd60*/  ARRIVES.LDGSTSBAR.64.TRANSCNT [UR42+0x22870] ;  /* 0x02287000ff0079b0 */ /* 0x000fe20008000aaa */
[----:B------:R-:W-:Y:S01]  /*cd70*/  NOP ;  /* 0x0000000000007918 */ /* 0x000fe20000000000 */
[----:B------:R-:W-:-:S06]  /*cd80*/  ULOP3.LUT UR4, UR36, 0x2, URZ, 0xfc, !UPT ;  /* 0x0000000224047892 */ /* 0x000fcc000f8efc3f */
[----:B------:R-:W-:-:S05]  /*cd90*/  IMAD.U32 R11, RZ, RZ, UR4 ;  /* 0x00000004ff0b7e24 */ /* 0x000fca000f8e00ff */
[----:B------:R-:W-:-:S13]  /*cda0*/  ISETP.NE.AND P6, PT, R11, 0x3, PT ;  /* 0x000000030b00780c */ /* 0x000fda0003fc5270 */
[----:B0-----:R-:W-:Y:S05]  /*cdb0*/  @!P6 BRA `(.L_x_50) ;  /* 0x000000000004e947 */ /* 0x001fea0003800000 */
[----:B------:R-:W-:Y:S01]  /*cdc0*/  BPT.TRAP 0x1 ;  /* 0x000000040000795c */ /* 0x000fe20000300000 */
.L_x_50:
[----:B------:R-:W-:Y:S01]  /*cdd0*/  SYNCS.ARRIVE.TRANS64.A1T0 RZ, [UR42+0x22870], RZ ;  /* 0x022870ffffff79a7 */ /* 0x000fe2000810002a */
[----:B------:R-:W-:Y:S05]  /*cde0*/  @!P6 BRA `(.L_x_51) ;  /* 0x000000000004e947 */ /* 0x000fea0003800000 */
[----:B------:R-:W-:Y:S01]  /*cdf0*/  BPT.TRAP 0x1 ;  /* 0x000000040000795c */ /* 0x000fe20000300000 */
.L_x_51:
[----:B------:R-:W0:Y:S02]  /*ce00*/  SYNCS.PHASECHK.TRANS64.TRYWAIT P2, [UR42+0x22840], R30 ;  /* 0x0228401eff0075a7 */ /* 0x000e24000804016a */
[----:B0-----:R-:W-:Y:S05]  /*ce10*/  @!P2 BRA `(.L_x_52) ;  /* 0x0000004000a4a947 */ /* 0x001fea0003800000 */
.L_x_120:
[----:B------:R-:W-:Y:S01]  /*ce20*/  ULDC.64 UR8, c[0x0][0x300] ;  /* 0x0000c00000087ab9 */ /* 0x000fe20000000a00 */
[----:B------:R-:W-:Y:S01]  /*ce30*/  ULDC.64 UR10, c[0x0][0x310] ;  /* 0x0000c400000a7ab9 */ /* 0x000fe20000000a00 */
[----:B0-----:R-:W-:Y:S01]  /*ce40*/  IMAD R3, R20, UR8, RZ ;  /* 0x0000000814037c24 */ /* 0x001fe2000f8e02ff */
[----:B------:R-:W-:Y:S01]  /*ce50*/  R2UR UR6, R33 ;  /* 0x00000000210672ca */ /* 0x000fe200000e0000 */
[----:B------:R-:W-:Y:S01]  /*ce60*/  IMAD R19, R19, UR10, RZ ;  /* 0x0000000a13137c24 */ /* 0x000fe2000f8e02ff */
[----:B------:R-:W-:Y:S01]  /*ce70*/  ULDC.64 UR4, c[0x0][0x308] ;  /* 0x0000c20000047ab9 */ /* 0x000fe20000000a00 */
[C---:B------:R-:W-:Y:S01]  /*ce80*/  IMAD R5, R6.reuse, UR9, R3 ;  /* 0x0000000906057c24 */ /* 0x040fe2000f8e0203 */
[----:B------:R-:W0:Y:S01]  /*ce90*/  LDC R16, c[0x0][0x2f4] ;  /* 0x0000bd00ff107b82 */ /* 0x000e220000000800 */
[----:B------:R-:W-:Y:S01]  /*cea0*/  IMAD.WIDE.U32 R2, R6, UR8, RZ ;  /* 0x0000000806027c25 */ /* 0x000fe2000f8e00ff */
[----:B------:R-:W-:-:S03]  /*ceb0*/  LOP3.LUT R0, R0, 0xfffffffe, RZ, 0xc0, !PT ;  /* 0xfffffffe00007812 */ /* 0x000fc600078ec0ff */
[----:B------:R-:W-:Y:S02]  /*cec0*/  IMAD.IADD R3, R3, 0x1, R5 ;  /* 0x0000000103037824 */ /* 0x000fe400078e0205 */
[C---:B------:R-:W-:Y:S02]  /*ced0*/  IMAD R19, R10.reuse, UR11, R19 ;  /* 0x0000000b0a137c24 */ /* 0x040fe4000f8e0213 */
[----:B------:R-:W-:-:S04]  /*cee0*/  IMAD.WIDE.U32 R2, R10, UR10, R2 ;  /* 0x0000000a0a027c25 */ /* 0x000fc8000f8e0002 */
[----:B------:R-:W-:Y:S01]  /*cef0*/  IMAD.U32 R5, RZ, RZ, UR4 ;  /* 0x00000004ff057e24 */ /* 0x000fe2000f8e00ff */
[----:B------:R-:W-:Y:S01]  /*cf00*/  IADD3 R3, R3, R19, RZ ;  /* 0x0000001303037210 */ /* 0x000fe20007ffe0ff */
[----:B------:R-:W-:Y:S01]  /*cf10*/  UIMAD UR4, UR6, UR4, URZ ;  /* 0x00000004060472a4 */ /* 0x000fe2000f8e023f */
[----:B------:R-:W-:Y:S02]  /*cf20*/  IMAD R22, R22, UR8, RZ ;  /* 0x0000000816167c24 */ /* 0x000fe4000f8e02ff */
[----:B------:R-:W-:Y:S01]  /*cf30*/  ULDC.64 UR6, c[0x0][0x2e8] ;  /* 0x0000ba0000067ab9 */ /* 0x000fe20000000a00 */
[----:B------:R-:W-:Y:S01]  /*cf40*/  IMAD.WIDE.U32 R2, R5, UR40, R2 ;  /* 0x0000002805027c25 */ /* 0x000fe2000f8e0002 */
[----:B------:R-:W-:-:S03]  /*cf50*/  UIMAD UR4, UR40, UR5, UR4 ;  /* 0x00000005280472a4 */ /* 0x000fc6000f8e0204 */
[----:B------:R-:W-:Y:S01]  /*cf60*/  IMAD.U32 R4, RZ, RZ, UR7 ;  /* 0x00000007ff047e24 */ /* 0x000fe2000f8e00ff */
[----:B------:R-:W-:Y:S01]  /*cf70*/  IADD3 R7, P2, R2, UR6, RZ ;  /* 0x0000000602077c10 */ /* 0x000fe2000ff5e0ff */
[----:B------:R-:W-:Y:S02]  /*cf80*/  IMAD R11, R9, UR9, R22 ;  /* 0x00000009090b7c24 */ /* 0x000fe4000f8e0216 */
[----:B------:R-:W-:Y:S01]  /*cf90*/  IMAD R21, R21, UR10, RZ ;  /* 0x0000000a15157c24 */ /* 0x000fe2000f8e02ff */
[----:B------:R-:W-:Y:S01]  /*cfa0*/  IADD3.X R6, R4, UR4, R3, P2, !PT ;  /* 0x0000000404067c10 */ /* 0x000fe200097fe403 */
[----:B------:R-:W-:-:S04]  /*cfb0*/  IMAD.WIDE.U32 R2, R9, UR8, RZ ;  /* 0x0000000809027c25 */ /* 0x000fc8000f8e00ff */
[----:B------:R-:W-:Y:S02]  /*cfc0*/  IMAD.IADD R3, R3, 0x1, R11 ;  /* 0x0000000103037824 */ /* 0x000fe400078e020b */
[C---:B------:R-:W-:Y:S02]  /*cfd0*/  IMAD R21, R8.reuse, UR11, R21 ;  /* 0x0000000b08157c24 */ /* 0x040fe4000f8e0215 */
[----:B------:R-:W-:-:S04]  /*cfe0*/  IMAD.WIDE.U32 R2, R8, UR10, R2 ;  /* 0x0000000a08027c25 */ /* 0x000fc8000f8e0002 */
[----:B------:R-:W-:Y:S02]  /*cff0*/  IMAD.IADD R3, R3, 0x1, R21 ;  /* 0x0000000103037824 */ /* 0x000fe400078e0215 */
[----:B------:R-:W-:-:S03]  /*d000*/  IMAD.WIDE.U32 R2, R5, UR40, R2 ;  /* 0x0000002805027c25 */ /* 0x000fc6000f8e0002 */
[----:B------:R-:W-:-:S04]  /*d010*/  IADD3 R5, P2, R2, UR6, RZ ;  /* 0x0000000602057c10 */ /* 0x000fc8000ff5e0ff */
[----:B------:R-:W-:Y:S01]  /*d020*/  IADD3.X R4, R4, UR4, R3, P2, !PT ;  /* 0x0000000404047c10 */ /* 0x000fe200097fe403 */
[----:B------:R-:W-:Y:S01]  /*d030*/  UMOV UR4, 0xffffffff ;  /* 0xffffffff00047882 */ /* 0x000fe20000000000 */
[----:B0-----:R-:W-:-:S13]  /*d040*/  ISETP.GE.AND P2, PT, R29, R16, PT ;  /* 0x000000101d00720c */ /* 0x001fda0003f46270 */
[----:B------:R-:W-:Y:S01]  /*d050*/  @P2 LOP3.LUT R0, R0, 0x1, RZ, 0xfc, !PT ;  /* 0x0000000100002812 */ /* 0x000fe200078efcff */
[----:B------:R-:W-:Y:S06]  /*d060*/  BRA.DIV UR4, `(.L_x_53) ;  /* 0x0000004204287947 */ /* 0x000fec000b800000 */
[----:B------:R-:W0:Y:S01]  /*d070*/  SHFL.IDX PT, R14, R7, RZ, 0x181f ;  /* 0x00181fff070e7589 */ /* 0x000e2200000e0000 */
[----:B------:R-:W-:Y:S02]  /*d080*/  P2R R10, PR, RZ, 0x8 ;  /* 0x00000008ff0a7803 */ /* 0x000fe40000000000 */
[C---:B------:R-:W-:Y:S01]  /*d090*/  LOP3.LUT P3, RZ, R0.reuse, 0x80, RZ, 0xc0, !PT ;  /* 0x0000008000ff7812 */ /* 0x040fe2000786c0ff */
[----:B------:R-:W1:Y:S01]  /*d0a0*/  SHFL.IDX PT, R2, R6, RZ, 0x181f ;  /* 0x00181fff06027589 */ /* 0x000e6200000e0000 */
[----:B------:R-:W-:Y:S02]  /*d0b0*/  ISETP.GE.AND P6, PT, R29, R16, PT ;  /* 0x000000101d00720c */ /* 0x000fe40003fc6270 */
[----:B------:R-:W-:Y:S02]  /*d0c0*/  P2R R9, PR, RZ, 0x1 ;  /* 0x00000001ff097803 */ /* 0x000fe40000000000 */
[----:B------:R-:W-:Y:S02]  /*d0d0*/  LOP3.LUT P0, RZ, R0, 0x20, RZ, 0xc0, !PT ;  /* 0x0000002000ff7812 */ /* 0x000fe4000780c0ff */
[----:B------:R-:W-:-:S02]  /*d0e0*/  P2R R8, PR, RZ, 0x2 ;  /* 0x00000002ff087803 */ /* 0x000fc40000000000 */
[----:B------:R-:W-:-:S03]  /*d0f0*/  LOP3.LUT P1, RZ, R0, 0x10, RZ, 0xc0, !PT ;  /* 0x0000001000ff7812 */ /* 0x000fc6000782c0ff */
[----:B0-----:R-:W-:-:S04]  /*d100*/  @P3 IADD3 R14, P2, R29, R14, RZ ;  /* 0x0000000e1d0e3210 */ /* 0x001fc80007f5e0ff */
[----:B-1----:R-:W-:Y:S01]  /*d110*/  @P3 IADD3.X R3, RZ, R2, RZ, P2, !PT ;  /* 0x00000002ff033210 */ /* 0x002fe200017fe4ff */
[----:B------:R-:W-:Y:S02]  /*d120*/  @P3 IMAD.MOV.U32 R2, RZ, RZ, R14 ;  /* 0x000000ffff023224 */ /* 0x000fe400078e000e */
[----:B------:R-:W0:Y:S04]  /*d130*/  SHFL.IDX PT, R14, R7, 0x1, 0x181f ;  /* 0x00381f00070e7f89 */ /* 0x000e2800000e0000 */
[----:B------:R0:W-:Y:S01]  /*d140*/  @P3 LDGSTS.E.BYPASS.LTC128B.128 [R28+0x18400], desc[UR48][R2.64], !P6 ;  /* 0x18400000021c3fae */ /* 0x0001e2000f101d70 */
[----:B------:R-:W-:-:S03]  /*d150*/  ISETP.NE.AND P3, PT, R10, RZ, PT ;  /* 0x000000ff0a00720c */ /* 0x000fc60003f65270 */
[----:B------:R-:W1:Y:S01]  /*d160*/  SHFL.IDX PT, R10, R6, 0x1, 0x181f ;  /* 0x00381f00060a7f89 */ /* 0x000e6200000e0000 */
[----:B0-----:R-:W-:-:S03]  /*d170*/  @P0 IADD3 R2, P2, R29, R14, RZ ;  /* 0x0000000e1d020210 */ /* 0x001fc60007f5e0ff */
[----:B------:R-:W0:Y:S02]  /*d180*/  SHFL.IDX PT, R14, R7, 0x2, 0x181f ;  /* 0x00581f00070e7f89 */ /* 0x000e2400000e0000 */
[----:B-1----:R-:W-:-:S05]  /*d190*/  @P0 IMAD.X R3, RZ, RZ, R10, P2 ;  /* 0x000000ffff030224 */ /* 0x002fca00010e060a */
[----:B------:R1:W-:Y:S01]  /*d1a0*/  @P0 LDGSTS.E.BYPASS.LTC128B.128 [R28+0x18c00], desc[UR48][R2.64], !P6 ;  /* 0x18c00000021c0fae */ /* 0x0003e2000f101d70 */
[----:B------:R-:W-:-:S03]  /*d1b0*/  ISETP.NE.AND P0, PT, R9, RZ, PT ;  /* 0x000000ff0900720c */ /* 0x000fc60003f05270 */
[----:B------:R-:W2:Y:S01]  /*d1c0*/  SHFL.IDX PT, R9, R6, 0x2, 0x181f ;  /* 0x00581f0006097f89 */ /* 0x000ea200000e0000 */
[----:B0-----:R-:W-:-:S05]  /*d1d0*/  @P1 IADD3 R14, P2, R29, R14, RZ ;  /* 0x0000000e1d0e1210 */ /* 0x001fca0007f5e0ff */
[----:B-1----:R-:W-:Y:S02]  /*d1e0*/  @P1 IMAD.MOV.U32 R2, RZ, RZ, R14 ;  /* 0x000000ffff021224 */ /* 0x002fe400078e000e */
[----:B------:R-:W0:Y:S01]  /*d1f0*/  SHFL.IDX PT, R14, R7, 0x3, 0x181f ;  /* 0x00781f00070e7f89 */ /* 0x000e2200000e0000 */
[----:B--2---:R-:W-:-:S05]  /*d200*/  @P1 IMAD.X R9, RZ, RZ, R9, P2 ;  /* 0x000000ffff091224 */ /* 0x004fca00010e0609 */
[----:B------:R-:W-:-:S05]  /*d210*/  @P1 MOV R3, R9 ;  /* 0x0000000900031202 */ /* 0x000fca0000000f00 */
[----:B------:R1:W-:Y:S01]  /*d220*/  @P1 LDGSTS.E.BYPASS.LTC128B.128 [R28+0x19400], desc[UR48][R2.64], !P6 ;  /* 0x19400000021c1fae */ /* 0x0003e2000f101d70 */
[----:B------:R-:W-:-:S03]  /*d230*/  ISETP.NE.AND P1, PT, R8, RZ, PT ;  /* 0x000000ff0800720c */ /* 0x000fc60003f25270 */
[----:B------:R-:W2:Y:S01]  /*d240*/  SHFL.IDX PT, R8, R6, 0x3, 0x181f ;  /* 0x00781f0006087f89 */ /* 0x000ea200000e0000 */
[----:B0-----:R-:W-:-:S05]  /*d250*/  @P5 IADD3 R14, P2, R29, R14, RZ ;  /* 0x0000000e1d0e5210 */ /* 0x001fca0007f5e0ff */
[----:B-1----:R-:W-:Y:S02]  /*d260*/  @P5 IMAD.MOV.U32 R2, RZ, RZ, R14 ;  /* 0x000000ffff025224 */ /* 0x002fe400078e000e */
[----:B------:R-:W0:Y:S01]  /*d270*/  SHFL.IDX PT, R14, R7, 0x4, 0x181f ;  /* 0x00981f00070e7f89 */ /* 0x000e2200000e0000 */
[----:B--2---:R-:W-:-:S03]  /*d280*/  @P5 IMAD.X R9, RZ, RZ, R8, P2 ;  /* 0x000000ffff095224 */ /* 0x004fc600010e0608 */
[----:B------:R-:W1:Y:S01]  /*d290*/  SHFL.IDX PT, R8, R6, 0x4, 0x181f ;  /* 0x00981f0006087f89 */ /* 0x000e6200000e0000 */
[----:B------:R-:W-:-:S05]  /*d2a0*/  @P5 IMAD.MOV.U32 R3, RZ, RZ, R9 ;  /* 0x000000ffff035224 */ /* 0x000fca00078e0009 */
[----:B------:R2:W-:Y:S01]  /*d2b0*/  @P5 LDGSTS.E.BYPASS.LTC128B.128 [R28+0x19c00], desc[UR48][R2.64], !P6 ;  /* 0x19c00000021c5fae */ /* 0x0005e2000f101d70 */
[----:B0-----:R-:W-:Y:S02]  /*d2c0*/  @P4 IADD3 R14, P2, R29, R14, RZ ;  /* 0x0000000e1d0e4210 */ /* 0x001fe40007f5e0ff */
[----:B------:R-:W-:Y:S02]  /*d2d0*/  LOP3.LUT P5, RZ, R0, 0x40, RZ, 0xc0, !PT ;  /* 0x0000004000ff7812 */ /* 0x000fe400078ac0ff */
[----:B--2---:R-:W-:Y:S02]  /*d2e0*/  @P4 MOV R2, R14 ;  /* 0x0000000e00024202 */ /* 0x004fe40000000f00 */
[----:B------:R-:W0:Y:S01]  /*d2f0*/  SHFL.IDX PT, R14, R7, 0x5, 0x181f ;  /* 0x00b81f00070e7f89 */ /* 0x000e2200000e0000 */
[----:B-1----:R-:W-:-:S03]  /*d300*/  @P4 IMAD.X R9, RZ, RZ, R8, P2 ;  /* 0x000000ffff094224 */ /* 0x002fc600010e0608 */
[----:B------:R-:W1:Y:S01]  /*d310*/  SHFL.IDX PT, R8, R6, 0x5, 0x181f ;  /* 0x00b81f0006087f89 */ /* 0x000e6200000e0000 */
[----:B------:R-:W-:-:S05]  /*d320*/  @P4 IMAD.MOV.U32 R3, RZ, RZ, R9 ;  /* 0x000000ffff034224 */ /* 0x000fca00078e0009 */
[----:B------:R2:W-:Y:S01]  /*d330*/  @P4 LDGSTS.E.BYPASS.LTC128B.128 [R28+0x1a400], desc[UR48][R2.64], !P6 ;  /* 0x1a400000021c4fae */ /* 0x0005e2000f101d70 */
[----:B0-----:R-:W-:-:S05]  /*d340*/  @P3 IADD3 R14, P2, R29, R14, RZ ;  /* 0x0000000e1d0e3210 */ /* 0x001fca0007f5e0ff */
[----:B--2---:R-:W-:Y:S02]  /*d350*/  @P3 IMAD.MOV.U32 R2, RZ, RZ, R14 ;  /* 0x000000ffff023224 */ /* 0x004fe400078e000e */
[----:B------:R-:W0:Y:S01]  /*d360*/  SHFL.IDX PT, R14, R7, 0x6, 0x181f ;  /* 0x00d81f00070e7f89 */ /* 0x000e2200000e0000 */
[----:B-1----:R-:W-:-:S03]  /*d370*/  @P3 IMAD.X R9, RZ, RZ, R8, P2 ;  /* 0x000000ffff093224 */ /* 0x002fc600010e0608 */
[----:B------:R-:W1:Y:S01]  /*d380*/  SHFL.IDX PT, R8, R6, 0x6, 0x181f ;  /* 0x00d81f0006087f89 */ /* 0x000e6200000e0000 */
[----:B------:R-:W-:-:S05]  /*d390*/  @P3 IMAD.MOV.U32 R3, RZ, RZ, R9 ;  /* 0x000000ffff033224 */ /* 0x000fca00078e0009 */
[----:B------:R2:W-:Y:S01]  /*d3a0*/  @P3 LDGSTS.E.BYPASS.LTC128B.128 [R28+0x1ac00], desc[UR48][R2.64], !P6 ;  /* 0x1ac00000021c3fae */ /* 0x0005e2000f101d70 */
[----:B0-----:R-:W-:-:S04]  /*d3b0*/  @P5 IADD3 R14, P2, R29, R14, RZ ;  /* 0x0000000e1d0e5210 */ /* 0x001fc80007f5e0ff */
[----:B-1----:R-:W-:Y:S01]  /*d3c0*/  @P5 IADD3.X R9, RZ, R8, RZ, P2, !PT ;  /* 0x00000008ff095210 */ /* 0x002fe200017fe4ff */
[----:B--2---:R-:W-:Y:S01]  /*d3d0*/  @P5 IMAD.MOV.U32 R2, RZ, RZ, R14 ;  /* 0x000000ffff025224 */ /* 0x004fe200078e000e */
[----:B------:R-:W-:Y:S03]  /*d3e0*/  SHFL.IDX PT, R8, R6, 0x7, 0x181f ;  /* 0x00f81f0006087f89 */ /* 0x000fe600000e0000 */
[----:B------:R-:W-:Y:S01]  /*d3f0*/  @P5 IMAD.MOV.U32 R3, RZ, RZ, R9 ;  /* 0x000000ffff035224 */ /* 0x000fe200078e0009 */
[----:B------:R-:W0:Y:S04]  /*d400*/  SHFL.IDX PT, R14, R7, 0x7, 0x181f ;  /* 0x00f81f00070e7f89 */ /* 0x000e2800000e0000 */
[----:B------:R1:W-:Y:S04]  /*d410*/  @P5 LDGSTS.E.BYPASS.LTC128B.128 [R28+0x1b400], desc[UR48][R2.64], !P6 ;  /* 0x1b400000021c5fae */ /* 0x0003e8000f101d70 */
[----:B------:R-:W-:Y:S01]  /*d420*/  SHFL.IDX PT, R6, R4, 0x1, 0x181f ;  /* 0x00381f0004067f89 */ /* 0x000fe200000e0000 */
[----:B0-----:R-:W-:-:S03]  /*d430*/  @P0 IADD3 R9, P2, R29, R14, RZ ;  /* 0x0000000e1d090210 */ /* 0x001fc60007f5e0ff */
[----:B------:R-:W0:Y:S02]  /*d440*/  SHFL.IDX PT, R14, R5, RZ, 0x181f ;  /* 0x00181fff050e7589 */ /* 0x000e2400000e0000 */
[----:B------:R-:W-:Y:S02]  /*d450*/  @P0 IMAD.X R10, RZ, RZ, R8, P2 ;  /* 0x000000ffff0a0224 */ /* 0x000fe400010e0608 */
[----:B------:R-:W2:Y:S01]  /*d460*/  SHFL.IDX PT, R8, R4, RZ, 0x181f ;  /* 0x00181fff04087589 */ /* 0x000ea200000e0000 */
[----:B-1----:R-:W-:Y:S02]  /*d470*/  @P0 IMAD.MOV.U32 R2, RZ, RZ, R9 ;  /* 0x000000ffff020224 */ /* 0x002fe400078e0009 */
[----:B------:R-:W-:-:S05]  /*d480*/  @P0 MOV R3, R10 ;  /* 0x0000000a00030202 */ /* 0x000fca0000000f00 */
[----:B------:R1:W-:Y:S01]  /*d490*/  @P0 LDGSTS.E.BYPASS.LTC128B.128 [R28+0x1bc00], desc[UR48][R2.64], !P6 ;  /* 0x1bc00000021c0fae */ /* 0x0003e2000f101d70 */
[----:B0-----:R-:W-:-:S05]  /*d4a0*/  @P1 IADD3 R14, P0, R29, R14, RZ ;  /* 0x0000000e1d0e1210 */ /* 0x001fca0007f1e0ff */
[----:B--2---:R-:W-:Y:S02]  /*d4b0*/  @P1 IMAD.X R9, RZ, RZ, R8, P0 ;  /* 0x000000ffff091224 */ /* 0x004fe400000e0608 */
[----:B-1----:R-:W-:Y:S02]  /*d4c0*/  @P1 IMAD.MOV.U32 R2, RZ, RZ, R14 ;  /* 0x000000ffff021224 */ /* 0x002fe400078e000e */
[----:B------:R-:W-:Y:S01]  /*d4d0*/  @P1 IMAD.MOV.U32 R3, RZ, RZ, R9 ;  /* 0x000000ffff031224 */ /* 0x000fe200078e0009 */
[----:B------:R0:W1:Y:S04]  /*d4e0*/  SHFL.IDX PT, R14, R5, 0x1, 0x181f ;  /* 0x00381f00050e7f89 */ /* 0x00006800000e0000 */
[----:B------:R0:W-:Y:S02]  /*d4f0*/  @P1 LDGSTS.E.BYPASS.LTC128B.128 [R28+0x1c400], desc[UR48][R2.64], !P6 ;  /* 0x1c400000021c1fae */ /* 0x0001e4000f101d70 */
.L_x_142:
[----:B------:R-:W-:Y:S02]  /*d500*/  LOP3.LUT P2, RZ, R0, 0x100, RZ, 0xc0, !PT ;  /* 0x0000010000ff7812 */ /* 0x000fe4000784c0ff */
[----:B------:R-:W-:-:S11]  /*d510*/  ISETP.GE.AND P1, PT, R29, R16, PT ;  /* 0x000000101d00720c */ /* 0x000fd60003f26270 */
[----:B01----:R-:W-:-:S05]  /*d520*/  @P2 IADD3 R2, P0, R29, R14, RZ ;  /* 0x0000000e1d022210 */ /* 0x003fca0007f1e0ff */
[----:B------:R-:W-:-:S05]  /*d530*/  @P2 IMAD.X R3, RZ, RZ, R6, P0 ;  /* 0x000000ffff032224 */ /* 0x000fca00000e0606 */
[----:B------:R-:W-:Y:S01]  /*d540*/  @!PT LDS RZ, [RZ] ;  /* 0x00000000fffff984 */ /* 0x000fe20000000800 */
[----:B------:R-:W-:Y:S01]  /*d550*/  @!PT LDS RZ, [RZ] ;  /* 0x00000000fffff984 */ /* 0x000fe20000000800 */
[----:B------:R-:W-:Y:S01]  /*d560*/  @!PT LDS RZ, [RZ] ;  /* 0x00000000fffff984 */ /* 0x000fe20000000800 */
[----:B------:R0:W-:Y:S01]  /*d570*/  @P2 LDGSTS.E.BYPASS.LTC128B.128 [R28+0x1cc00], desc[UR48][R2.64], !P1 ;  /* 0x1cc00000021c2fae */ /* 0x0001e2000c901d70 */
[----:B------:R-:W-:Y:S01]  /*d580*/  NOP ;  /* 0x0000000000007918 */ /* 0x000fe20000000000 */
[----:B------:R-:W-:Y:S02]  /*d590*/  SYNCS.ARRIVE.TRANS64.RED.A0T1 RZ, [UR42+0x22830], RZ ;  /* 0x022830ffffff79a7 */ /* 0x000fe4000820042a */
[----:B------:R-:W-:Y:S01]  /*d5a0*/  ARRIVES.LDGSTSBAR.64.TRANSCNT [UR42+0x22830] ;  /* 0x02283000ff0079b0 */ /* 0x000fe20008000aaa */
[----:B------:R-:W-:Y:S01]  /*d5b0*/  NOP ;  /* 0x0000000000007918 */ /* 0x000fe20000000000 */
[----:B------:R-:W-:-:S06]  /*d5c0*/  ULOP3.LUT UR4, UR36, 0x2, URZ, 0xfc, !UPT ;  /* 0x0000000224047892 */ /* 0x000fcc000f8efc3f */
[----:B------:R-:W-:-:S04]  /*d5d0*/  MOV R4, UR4 ;  /* 0x0000000400047c02 */ /* 0x000fc80008000f00 */
[----:B------:R-:W-:-:S13]  /*d5e0*/  ISETP.NE.AND P1, PT, R4, 0x3, PT ;  /* 0x000000030400780c */ /* 0x000fda0003f25270 */
[----:B0-----:R-:W-:Y:S05]  /*d5f0*/  @!P1 BRA `(.L_x_54) ;  /* 0x0000000000049947 */ /* 0x001fea0003800000 */
[----:B------:R-:W-:Y:S01]  /*d600*/  BPT.TRAP 0x1 ;  /* 0x000000040000795c */ /* 0x000fe20000300000 */
.L_x_54:
[----:B------:R-:W-:Y:S01]  /*d610*/  SYNCS.ARRIVE.TRANS64.A1T0 RZ, [UR42+0x22830], RZ ;  /* 0x022830ffffff79a7 */ /* 0x000fe2000810002a */
[----:B------:R-:W-:Y:S05]  /*d620*/  WARPSYNC.ALL ;  /* 0x0000000000007948 */ /* 0x000fea0003800000 */
[----:B------:R-:W-:Y:S01]  /*d630*/  UIADD3 UR5, UR42, 0x14400, URZ ;  /* 0x000144002a057890 */ /* 0x000fe2000fffe03f */
[----:B------:R-:W-:Y:S01]  /*d640*/  R2UR UR4, R33 ;  /* 0x00000000210472ca */ /* 0x000fe200000e0000 */
[----:B------:R-:W-:Y:S01]  /*d650*/  ULDC.64 UR6, c[0x0][0x2d8] ;  /* 0x0000b60000067ab9 */ /* 0x000fe20000000a00 */
[----:B------:R-:W-:Y:S01]  /*d660*/  SHF.R.S32.HI R16, RZ, 0x1f, R27 ;  /* 0x0000001fff107819 */ /* 0x000fe2000001141b */
[----:B------:R-:W-:Y:S02]  /*d670*/  ULOP3.LUT UP0, URZ, UR5, 0x3ff, URZ, 0xc0, !UPT ;  /* 0x000003ff053f7892 */ /* 0x000fe4000f80c03f */
[----:B------:R-:W-:Y:S01]  /*d680*/  UIMAD.WIDE.U32 UR38, UR40, UR6, URZ ;  /* 0x00000006282672a5 */ /* 0x000fe2000f8e003f */
[----:B------:R-:W-:Y:S03]  /*d690*/  BAR.SYNC.DEFER_BLOCKING 0x8, 0x180 ;  /* 0x0206000000007b1d */ /* 0x000fe60000010000 */
[----:B------:R-:W-:-:S04]  /*d6a0*/  PLOP3.LUT P0, PT, PT, PT, UP0, 0x80, 0x0 ;  /* 0x000000000000781c */ /* 0x000fc80003f0f008 */
[----:B------:R-:W-:-:S04]  /*d6b0*/  UIMAD UR4, UR4, UR6, URZ ;  /* 0x00000006040472a4 */ /* 0x000fc8000f8e023f */
[----:B------:R-:W-:-:S04]  /*d6c0*/  UIMAD UR4, UR40, UR7, UR4 ;  /* 0x00000007280472a4 */ /* 0x000fc8000f8e0204 */
[----:B------:R-:W-:Y:S01]  /*d6d0*/  UIADD3 UR43, UR39, UR4, URZ ;  /* 0x00000004272b7290 */ /* 0x000fe2000fffe03f */
[----:B------:R-:W-:Y:S11]  /*d6e0*/  @!P0 BRA `(.L_x_55) ;  /* 0x0000000000408947 */ /* 0x000ff60003800000 */
[----:B------:R-:W-:Y:S01]  /*d6f0*/  MOV R2, 0x0 ;  /* 0x0000000000027802 */ /* 0x000fe20000000f00 */
[----:B------:R-:W-:Y:S01]  /*d700*/  ULDC.64 UR6, c[0x4][0x98] ;  /* 0x0100260000067ab9 */ /* 0x000fe20000000a00 */
[----:B------:R-:W-:Y:S01]  /*d710*/  ULDC.64 UR8, c[0x4][0xa0] ;  /* 0x0100280000087ab9 */ /* 0x000fe20000000a00 */
[----:B------:R-:W-:Y:S01]  /*d720*/  ULDC.64 UR4, c[0x4][0x28] ;  /* 0x01000a0000047ab9 */ /* 0x000fe20000000a00 */
[----:B------:R-:W-:Y:S01]  /*d730*/  IMAD.U32 R4, RZ, RZ, UR6 ;  /* 0x00000006ff047e24 */ /* 0x000fe2000f8e00ff */
[----:B------:R-:W-:Y:S01]  /*d740*/  MOV R10, UR4 ;  /* 0x00000004000a7c02 */ /* 0x000fe20008000f00 */
[----:B------:R-:W0:Y:S01]  /*d750*/  LDC.64 R2, c[0x4][R2] ;  /* 0x0100000002027b82 */ /* 0x000e220000000a00 */
[----:B------:R-:W-:Y:S02]  /*d760*/  IMAD.U32 R5, RZ, RZ, UR7 ;  /* 0x00000007ff057e24 */ /* 0x000fe4000f8e00ff */
[----:B------:R-:W-:Y:S02]  /*d770*/  IMAD.U32 R6, RZ, RZ, UR8 ;  /* 0x00000008ff067e24 */ /* 0x000fe4000f8e00ff */
[----:B------:R-:W-:-:S02]  /*d780*/  IMAD.U32 R7, RZ, RZ, UR9 ;  /* 0x00000009ff077e24 */ /* 0x000fc4000f8e00ff */
[----:B------:R-:W-:Y:S02]  /*d790*/  IMAD.U32 R11, RZ, RZ, UR5 ;  /* 0x00000005ff0b7e24 */ /* 0x000fe4000f8e00ff */
[----:B------:R-:W-:Y:S02]  /*d7a0*/  IMAD.MOV.U32 R8, RZ, RZ, 0x70 ;  /* 0x00000070ff087424 */ /* 0x000fe400078e00ff */
[----:B------:R-:W-:Y:S02]  /*d7b0*/  IMAD.MOV.U32 R12, RZ, RZ, 0x1 ;  /* 0x00000001ff0c7424 */ /* 0x000fe400078e00ff */
[----:B------:R-:W-:-:S07]  /*d7c0*/  IMAD.MOV.U32 R13, RZ, RZ, RZ ;  /* 0x000000ffff0d7224 */ /* 0x000fce00078e00ff */
[----:B------:R-:W-:-:S07]  /*d7d0*/  LEPC R20, `(.L_x_55) ;  /* 0x000000001014794e */ /* 0x000fce0000000000 */
[----:B0-----:R-:W-:Y:S05]  /*d7e0*/  CALL.ABS.NOINC R2 ;  /* 0x0000000002007343 */ /* 0x001fea0003c00000 */
.L_x_55:
[----:B------:R-:W0:Y:S01]  /*d7f0*/  LDC R6, c[0x0][0x448] ;  /* 0x00011200ff067b82 */ /* 0x000e220000000800 */
[----:B------:R-:W-:Y:S01]  /*d800*/  LEA R23, R25, R23, 0x7 ;  /* 0x0000001719177211 */ /* 0x000fe200078e38ff */
[----:B------:R-:W-:Y:S01]  /*d810*/  IMAD.U32 R4, RZ, RZ, UR38 ;  /* 0x00000026ff047e24 */ /* 0x000fe2000f8e00ff */
[----:B------:R-:W-:Y:S01]  /*d820*/  ULDC.64 UR4, c[0x0][0x2e0] ;  /* 0x0000b80000047ab9 */ /* 0x000fe20000000a00 */
[----:B------:R-:W-:Y:S01]  /*d830*/  IMAD.U32 R5, RZ, RZ, UR39 ;  /* 0x00000027ff057e24 */ /* 0x000fe2000f8e00ff */
[----:B------:R-:W-:Y:S01]  /*d840*/  MOV R5, R23 ;  /* 0x0000001700057202 */ /* 0x000fe20000000f00 */
[----:B------:R-:W-:Y:S01]  /*d850*/  IMAD R16, R16, UR4, RZ ;  /* 0x0000000410107c24 */ /* 0x000fe2000f8e02ff */
[----:B------:R-:W-:Y:S01]  /*d860*/  ULDC UR6, c[0x0][0x2b8] ;  /* 0x0000ae0000067ab9 */ /* 0x000fe20000000800 */
[----:B------:R-:W-:Y:S02]  /*d870*/  IMAD.U32 R3, RZ, RZ, UR43 ;  /* 0x0000002bff037e24 */ /* 0x000fe4000f8e00ff */
[----:B------:R-:W-:-:S02]  /*d880*/  IMAD.MOV.U32 R2, RZ, RZ, R4 ;  /* 0x000000ffff027224 */ /* 0x000fc400078e0004 */
[C---:B------:R-:W-:Y:S02]  /*d890*/  IMAD R7, R27.reuse, UR5, R16 ;  /* 0x000000051b077c24 */ /* 0x040fe4000f8e0210 */
[----:B------:R-:W-:Y:S01]  /*d8a0*/  IMAD.WIDE.U32 R2, R27, UR4, R2 ;  /* 0x000000041b027c25 */ /* 0x000fe2000f8e0002 */
[----:B------:R-:W-:-:S03]  /*d8b0*/  ULDC.64 UR4, c[0x0][0x2d0] ;  /* 0x0000b40000047ab9 */ /* 0x000fc60000000a00 */
[----:B------:R-:W-:Y:S01]  /*d8c0*/  IMAD.IADD R3, R3, 0x1, R7 ;  /* 0x0000000103037824 */ /* 0x000fe200078e0207 */
[----:B0-----:R-:W-:-:S13]  /*d8d0*/  ISETP.NE.AND P0, PT, R6, 0x1, PT ;  /* 0x000000010600780c */ /* 0x001fda0003f05270 */
[----:B------:R-:W0:Y:S08]  /*d8e0*/  @P0 LDC R0, c[0x0][0x44c] ;  /* 0x00011300ff000b82 */ /* 0x000e300000000800 */
[----:B------:R-:W1:Y:S01]  /*d8f0*/  @P0 LDC R9, c[0x0][0x450] ;  /* 0x00011400ff090b82 */ /* 0x000e620000000800 */
[----:B0-----:R-:W-:-:S05]  /*d900*/  @P0 IMAD.HI.U32 R0, R23, R0, RZ ;  /* 0x0000000017000227 */ /* 0x001fca00078e00ff */
[----:B-1----:R-:W-:Y:S02]  /*d910*/  @P0 SHF.R.U32.HI R5, RZ, R9, R0 ;  /* 0x00000009ff050219 */ /* 0x002fe40000011600 */
[----:B------:R-:W-:Y:S02]  /*d920*/  ISETP.GE.AND P0, PT, R29, UR6, PT ;  /* 0x000000061d007c0c */ /* 0x000fe4000bf06270 */
[----:B------:R-:W-:Y:S01]  /*d930*/  SHF.R.S32.HI R0, RZ, 0x1f, R5 ;  /* 0x0000001fff007819 */ /* 0x000fe20000011405 */
[----:B------:R-:W-:-:S04]  /*d940*/  IMAD.WIDE.U32 R2, R5, UR4, R2 ;  /* 0x0000000405027c25 */ /* 0x000fc8000f8e0002 */
[----:B------:R-:W-:-:S04]  /*d950*/  IMAD R0, R0, UR4, RZ ;  /* 0x0000000400007c24 */ /* 0x000fc8000f8e02ff */
[----:B------:R-:W-:Y:S01]  /*d960*/  IMAD R7, R5, UR5, R0 ;  /* 0x0000000505077c24 */ /* 0x000fe2000f8e0200 */
[----:B------:R-:W-:Y:S01]  /*d970*/  ULDC.64 UR4, c[0x0][0x2c8] ;  /* 0x0000b20000047ab9 */ /* 0x000fe20000000a00 */
[----:B------:R-:W-:Y:S02]  /*d980*/  IMAD.MOV R0, RZ, RZ, -R5 ;  /* 0x000000ffff007224 */ /* 0x000fe400078e0a05 */
[----:B------:R-:W-:Y:S02]  /*d990*/  IMAD.IADD R3, R3, 0x1, R7 ;  /* 0x0000000103037824 */ /* 0x000fe400078e0207 */
[----:B------:R-:W-:-:S04]  /*d9a0*/  IMAD R23, R6, R0, R23 ;  /* 0x0000000006177224 */ /* 0x000fc800078e0217 */
[----:B------:R-:W-:Y:S01]  /*d9b0*/  IMAD.WIDE.U32 R2, R23, UR4, R2 ;  /* 0x0000000417027c25 */ /* 0x000fe2000f8e0002 */
[----:B------:R-:W-:-:S05]  /*d9c0*/  SHF.R.S32.HI R0, RZ, 0x1f, R23 ;  /* 0x0000001fff007819 */ /* 0x000fca0000011417 */
[----:B------:R-:W-:-:S04]  /*d9d0*/  IMAD R0, R0, UR4, RZ ;  /* 0x0000000400007c24 */ /* 0x000fc8000f8e02ff */
[----:B------:R-:W-:Y:S01]  /*d9e0*/  IMAD R5, R23, UR5, R0 ;  /* 0x0000000517057c24 */ /* 0x000fe2000f8e0200 */
[----:B------:R-:W-:Y:S02]  /*d9f0*/  ULDC.64 UR4, c[0x0][0x280] ;  /* 0x0000a00000047ab9 */ /* 0x000fe40000000a00 */
[----:B------:R-:W-:Y:S01]  /*da00*/  IADD3 R0, P1, R2, UR4, RZ ;  /* 0x0000000402007c10 */ /* 0x000fe2000ff3e0ff */
[----:B------:R-:W-:-:S03]  /*da10*/  UMOV UR4, 0xffffffff ;  /* 0xffffffff00047882 */ /* 0x000fc60000000000 */
[----:B------:R-:W-:Y:S01]  /*da20*/  IADD3.X R5, R3, UR5, R5, P1, !PT ;  /* 0x0000000503057c10 */ /* 0x000fe20008ffe405 */
[----:B------:R-:W-:Y:S08]  /*da30*/  BRA.DIV UR4, `(.L_x_56) ;  /* 0x0000004204ac7947 */ /* 0x000ff0000b800000 */
[----:B------:R-:W0:Y:S01]  /*da40*/  SHFL.IDX PT, R14, R0, RZ, 0x181f ;  /* 0x00181fff000e7589 */ /* 0x000e2200000e0000 */
[----:B------:R-:W-:Y:S01]  /*da50*/  ULDC UR4, c[0x0][0x288] ;  /* 0x0000a20000047ab9 */ /* 0x000fe20000000800 */
[----:B------:R-:W-:Y:S02]  /*da60*/  IMAD R25, R25, 0x80, R24 ;  /* 0x0000008019197824 */ /* 0x000fe400078e0218 */
[----:B------:R-:W1:Y:S01]  /*da70*/  SHFL.IDX PT, R2, R5, RZ, 0x181f ;  /* 0x00181fff05027589 */ /* 0x000e6200000e0000 */
[----:B------:R-:W-:Y:S02]  /*da80*/  IMAD R4, R6, UR4, RZ ;  /* 0x0000000406047c24 */ /* 0x000fe4000f8e02ff */
[C---:B------:R-:W-:Y:S01]  /*da90*/  IADD3 R7, R25.reuse, 0x10, RZ ;  /* 0x0000001019077810 */ /* 0x040fe20007ffe0ff */
[----:B------:R-:W2:Y:S01]  /*daa0*/  SHFL.IDX PT, R8, R0, 0x1, 0x181f ;  /* 0x00381f0000087f89 */ /* 0x000ea200000e0000 */
[C---:B------:R-:W-:Y:S01]  /*dab0*/  VIADD R11, R25.reuse, 0x20 ;  /* 0x00000020190b7836 */ /* 0x040fe20000000000 */
[----:B------:R-:W-:-:S02]  /*dac0*/  ISETP.GE.AND P1, PT, R25, R4, PT ;  /* 0x000000041900720c */ /* 0x000fc40003f26270 */
[----:B------:R-:W3:Y:S11]  /*dad0*/  SHFL.IDX PT, R6, R5, 0x1, 0x181f ;  /* 0x00381f0005067f89 */ /* 0x000ef600000e0000 */
[----:B0-----:R-:W-:-:S05]  /*dae0*/  @!P1 IADD3 R14, P2, R29, R14, RZ ;  /* 0x0000000e1d0e9210 */ /* 0x001fca0007f5e0ff */
[----:B-1----:R-:W-:Y:S01]  /*daf0*/  @!P1 IMAD.X R3, RZ, RZ, R2, P2 ;  /* 0x000000ffff039224 */ /* 0x002fe200010e0602 */
[-C--:B------:R-:W-:Y:S01]  /*db00*/  ISETP.GE.AND P2, PT, R7, R4.reuse, PT ;  /* 0x000000040700720c */ /* 0x080fe20003f46270 */
[----:B------:R-:W-:Y:S01]  /*db10*/  @!P1 IMAD.MOV.U32 R2, RZ, RZ, R14 ;  /* 0x000000ffff029224 */ /* 0x000fe200078e000e */
[----:B------:R-:W-:Y:S04]  /*db20*/  SHFL.IDX PT, R7, R5, 0x2, 0x181f ;  /* 0x00581f0005077f89 */ /* 0x000fe800000e0000 */
[----:B------:R-:W0:Y:S04]  /*db30*/  SHFL.IDX PT, R14, R0, 0x2, 0x181f ;  /* 0x00581f00000e7f89 */ /* 0x000e2800000e0000 */
[----:B------:R1:W-:Y:S01]  /*db40*/  @!P1 LDGSTS.E.BYPASS.LTC128B.128 [R28+0x14400], desc[UR48][R2.64], !P0 ;  /* 0x14400000021c9fae */ /* 0x0003e2000c101d70 */
[----:B------:R-:W-:-:S02]  /*db50*/  ISETP.GE.AND P1, PT, R11, R4, PT ;  /* 0x000000040b00720c */ /* 0x000fc40003f26270 */
[----:B--2---:R-:W-:-:S05]  /*db60*/  @!P2 IADD3 R8, P3, R29, R8, RZ ;  /* 0x000000081d08a210 */ /* 0x004fca0007f7e0ff */
[----:B---3--:R-:W-:Y:S02]  /*db70*/  @!P2 IMAD.X R9, RZ, RZ, R6, P3 ;  /* 0x000000ffff09a224 */ /* 0x008fe400018e0606 */
[----:B------:R-:W-:Y:S01]  /*db80*/  SHFL.IDX PT, R6, R5, 0x3, 0x181f ;  /* 0x00781f0005067f89 */ /* 0x000fe200000e0000 */
[----:B-1----:R-:W-:Y:S01]  /*db90*/  @!P2 MOV R2, R8 ;  /* 0x000000080002a202 */ /* 0x002fe20000000f00 */
[----:B------:R-:W-:Y:S02]  /*dba0*/  @!P2 IMAD.MOV.U32 R3, RZ, RZ, R9 ;  /* 0x000000ffff03a224 */ /* 0x000fe400078e0009 */
[----:B------:R-:W1:Y:S01]  /*dbb0*/  SHFL.IDX PT, R8, R0, 0x3, 0x181f ;  /* 0x00781f0000087f89 */ /* 0x000e6200000e0000 */
[----:B------:R-:W-:-:S03]  /*dbc0*/  VIADD R9, R25, 0x30 ;  /* 0x0000003019097836 */ /* 0x000fc60000000000 */
[----:B------:R2:W-:Y:S01]  /*dbd0*/  @!P2 LDGSTS.E.BYPASS.LTC128B.128 [R28+0x14c00], desc[UR48][R2.64], !P0 ;  /* 0x14c00000021cafae */ /* 0x0005e2000c101d70 */
[----:B0-----:R-:W-:-:S05]  /*dbe0*/  @!P1 IADD3 R14, P2, R29, R14, RZ ;  /* 0x0000000e1d0e9210 */ /* 0x001fca0007f5e0ff */
[----:B--2---:R-:W-:Y:S01]  /*dbf0*/  @!P1 IMAD.X R3, RZ, RZ, R7, P2 ;  /* 0x000000ffff039224 */ /* 0x004fe200010e0607 */
[----:B------:R-:W-:Y:S01]  /*dc00*/  ISETP.GE.AND P2, PT, R9, R4, PT ;  /* 0x000000040900720c */ /* 0x000fe20003f46270 */
[----:B------:R-:W-:Y:S01]  /*dc10*/  @!P1 IMAD.MOV.U32 R2, RZ, RZ, R14 ;  /* 0x000000ffff029224 */ /* 0x000fe200078e000e */
[----:B------:R-:W-:Y:S01]  /*dc20*/  SHFL.IDX PT, R7, R5, 0x4, 0x181f ;  /* 0x00981f0005077f89 */ /* 0x000fe200000e0000 */
[----:B------:R-:W-:-:S03]  /*dc30*/  IADD3 R9, R25, 0x40, RZ ;  /* 0x0000004019097810 */ /* 0x000fc60007ffe0ff */
[----:B------:R-:W0:Y:S04]  /*dc40*/  SHFL.IDX PT, R14, R0, 0x4, 0x181f ;  /* 0x00981f00000e7f89 */ /* 0x000e2800000e0000 */
[----:B------:R1:W-:Y:S03]  /*dc50*/  @!P1 LDGSTS.E.BYPASS.LTC128B.128 [R28+0x15400], desc[UR48][R2.64], !P0 ;  /* 0x15400000021c9fae */ /* 0x0003e6000c101d70 */
[----:B-1----:R-:W-:Y:S02]  /*dc60*/  @!P2 IADD3 R2, P1, R29, R8, RZ ;  /* 0x000000081d02a210 */ /* 0x002fe40007f3e0ff */
[----:B------:R-:W1:Y:S03]  /*dc70*/  SHFL.IDX PT, R8, R0, 0x5, 0x181f ;  /* 0x00b81f0000087f89 */ /* 0x000e6600000e0000 */
[----:B------:R-:W-:Y:S01]  /*dc80*/  @!P2 IMAD.X R3, RZ, RZ, R6, P1 ;  /* 0x000000ffff03a224 */ /* 0x000fe200008e0606 */
[----:B------:R-:W-:Y:S01]  /*dc90*/  ISETP.GE.AND P1, PT, R9, R4, PT ;  /* 0x000000040900720c */ /* 0x000fe20003f26270 */
[----:B------:R-:W2:Y:S01]  /*dca0*/  SHFL.IDX PT, R6, R5, 0x5, 0x181f ;  /* 0x00b81f0005067f89 */ /* 0x000ea200000e0000 */
[----:B------:R-:W-:-:S03]  /*dcb0*/  VIADD R9, R25, 0x50 ;  /* 0x0000005019097836 */ /* 0x000fc60000000000 */
[----:B------:R0:W-:Y:S08]  /*dcc0*/  @!P2 LDGSTS.E.BYPASS.LTC128B.128 [R28+0x15c00], desc[UR48][R2.64], !P0 ;  /* 0x15c00000021cafae */ /* 0x0001f0000c101d70 */
[----:B0-----:R-:W-:Y:S02]  /*dcd0*/  @!P1 IADD3 R2, P2, R29, R14, RZ ;  /* 0x0000000e1d029210 */ /* 0x001fe40007f5e0ff */
[----:B------:R-:W0:Y:S03]  /*dce0*/  SHFL.IDX PT, R14, R0, 0x6, 0x181f ;  /* 0x00d81f00000e7f89 */ /* 0x000e2600000e0000 */
[----:B------:R-:W-:Y:S01]  /*dcf0*/  @!P1 IMAD.X R3, RZ, RZ, R7, P2 ;  /* 0x000000ffff039224 */ /* 0x000fe200010e0607 */
[----:B------:R-:W-:Y:S01]  /*dd00*/  ISETP.GE.AND P2, PT, R9, R4, PT ;  /* 0x000000040900720c */ /* 0x000fe20003f46270 */
[----:B------:R-:W3:Y:S01]  /*dd10*/  SHFL.IDX PT, R7, R5, 0x6, 0x181f ;  /* 0x00d81f0005077f89 */ /* 0x000ee200000e0000 */
[----:B------:R-:W-:-:S03]  /*dd20*/  VIADD R9, R25, 0x60 ;  /* 0x0000006019097836 */ /* 0x000fc60000000000 */
[----:B------:R1:W-:Y:S08]  /*dd30*/  @!P1 LDGSTS.E.BYPASS.LTC128B.128 [R28+0x16400], desc[UR48][R2.64], !P0 ;  /* 0x16400000021c9fae */ /* 0x0003f0000c101d70 */
[----:B-1----:R-:W-:-:S04]  /*dd40*/  @!P2 IADD3 R2, P1, R29, R8, RZ ;  /* 0x000000081d02a210 */ /* 0x002fc80007f3e0ff */
[----:B--2---:R-:W-:Y:S02]  /*dd50*/  @!P2 IADD3.X R3, RZ, R6, RZ, P1, !PT ;  /* 0x00000006ff03a210 */ /* 0x004fe40000ffe4ff */
[----:B------:R-:W-:Y:S01]  /*dd60*/  ISETP.GE.AND P1, PT, R9, R4, PT ;  /* 0x000000040900720c */ /* 0x000fe20003f26270 */
[----:B------:R1:W2:Y:S04]  /*dd70*/  SHFL.IDX PT, R6, R5, 0x7, 0x181f ;  /* 0x00f81f0005067f89 */ /* 0x0002a800000e0000 */
[----:B------:R4:W-:Y:S08]  /*dd80*/  @!P2 LDGSTS.E.BYPASS.LTC128B.128 [R28+0x16c00], desc[UR48][R2.64], !P0 ;  /* 0x16c00000021cafae */ /* 0x0009f0000c101d70 */
[----:B0-----:R-:W-:-:S02]  /*dd90*/  @!P1 IADD3 R8, P2, R29, R14, RZ ;  /* 0x0000000e1d089210 */ /* 0x001fc40007f5e0ff */
[----:B------:R1:W0:Y:S03]  /*dda0*/  SHFL.IDX PT, R14, R0, 0x7, 0x181f ;  /* 0x00f81f00000e7f89 */ /* 0x00022600000e0000 */
[----:B---3--:R-:W-:Y:S02]  /*ddb0*/  @!P1 IMAD.X R9, RZ, RZ, R7, P2 ;  /* 0x000000ffff099224 */ /* 0x008fe400010e0607 */
[----:B----4-:R-:W-:Y:S02]  /*ddc0*/  @!P1 IMAD.MOV.U32 R2, RZ, RZ, R8 ;  /* 0x000000ffff029224 */ /* 0x010fe400078e0008 */
[----:B------:R-:W-:-:S05]  /*ddd0*/  @!P1 IMAD.MOV.U32 R3, RZ, RZ, R9 ;  /* 0x000000ffff039224 */ /* 0x000fca00078e0009 */
[----:B--2---:R1:W-:Y:S02]  /*dde0*/  @!P1 LDGSTS.E.BYPASS.LTC128B.128 [R28+0x17400], desc[UR48][R2.64], !P0 ;  /* 0x17400000021c9fae */ /* 0x0043e4000c101d70 */
.L_x_159:
[----:B------:R-:W-:Y:S01]  /*ddf0*/  VIADD R25, R25, 0x70 ;  /* 0x0000007019197836 */ /* 0x000fe20000000000 */
[----:B-1----:R-:W-:-:S04]  /*de00*/  MOV R0, 0x1 ;  /* 0x0000000100007802 */ /* 0x002fc80000000f00 */
[----:B------:R-:W-:Y:S02]  /*de10*/  ISETP.GE.AND P1, PT, R25, R4, PT ;  /* 0x000000041900720c */ /* 0x000fe40003f26270 */
[----:B------:R-:W-:-:S11]  /*de20*/  SHF.L.U32 R0, R0, 0x1f, RZ ;  /* 0x0000001f00007819 */ /* 0x000fd600000006ff */
[----:B0-----:R-:W-:-:S05]  /*de30*/  @!P1 IADD3 R2, P2, R29, R14, RZ ;  /* 0x0000000e1d029210 */ /* 0x001fca0007f5e0ff */
[----:B------:R-:W-:-:S05]  /*de40*/  @!P1 IMAD.X R3, RZ, RZ, R6, P2 ;  /* 0x000000ffff039224 */ /* 0x000fca00010e0606 */
[----:B------:R-:W-:Y:S01]  /*de50*/  @!PT LDS RZ, [RZ] ;  /* 0x00000000fffff984 */ /* 0x000fe20000000800 */
[----:B------:R-:W-:Y:S01]  /*de60*/  @!PT LDS RZ, [RZ] ;  /* 0x00000000fffff984 */ /* 0x000fe20000000800 */
[----:B------:R-:W-:Y:S01]  /*de70*/  @!PT LDS RZ, [RZ] ;  /* 0x00000000fffff984 */ /* 0x000fe20000000800 */
[----:B------:R0:W-:Y:S01]  /*de80*/  @!P1 LDGSTS.E.BYPASS.LTC128B.128 [R28+0x17c00], desc[UR48][R2.64], !P0 ;  /* 0x17c00000021c9fae */ /* 0x0001e2000c101d70 */
[----:B------:R-:W-:Y:S01]  /*de90*/  NOP ;  /* 0x0000000000007918 */ /* 0x000fe20000000000 */
[----:B------:R-:W-:Y:S02]  /*dea0*/  SYNCS.ARRIVE.TRANS64.RED.A0T1 RZ, [UR42+0x22800], RZ ;  /* 0x022800ffffff79a7 */ /* 0x000fe4000820042a */
[----:B------:R-:W-:Y:S01]  /*deb0*/  ARRIVES.LDGSTSBAR.64.TRANSCNT [UR42+0x22800] ;  /* 0x02280000ff0079b0 */ /* 0x000fe20008000aaa */
[----:B------:R-:W-:Y:S01]  /*dec0*/  NOP ;  /* 0x0000000000007918 */ /* 0x000fe20000000000 */
[----:B------:R-:W-:Y:S01]  /*ded0*/  SYNCS.ARRIVE.TRANS64.A1T0 RZ, [UR42+0x22800], RZ ;  /* 0x022800ffffff79a7 */ /* 0x000fe2000810002a */
[----:B------:R-:W1:Y:S02]  /*dee0*/  SYNCS.PHASECHK.TRANS64.TRYWAIT P0, [UR42+0x22820], R0 ;  /* 0x02282000ff0075a7 */ /* 0x000e64000800016a */
[----:B01----:R-:W-:Y:S05]  /*def0*/  @!P0 BRA `(.L_x_57) ;  /* 0x0000004400d48947 */ /* 0x003fea0003800000 */
.L_x_160:
[----:B------:R-:W-:Y:S01]  /*df00*/  UIADD3 UR4, UR46, -0x2, URZ ;  /* 0xfffffffe2e047890 */ /* 0x000fe2000fffe03f */
[----:B------:R-:W-:-:S03]  /*df10*/  IMAD.MOV.U32 R30, RZ, RZ, 0x1 ;  /* 0x00000001ff1e7424 */ /* 0x000fc600078e00ff */
[----:B------:R-:W-:-:S06]  /*df20*/  UISETP.GE.AND UP0, UPT, UR4, UR45, UPT ;  /* 0x0000002d0400728c */ /* 0x000fcc000bf06270 */
[----:B------:R-:W-:-:S13]  /*df30*/  PLOP3.LUT P0, PT, PT, PT, UP0, 0x80, 0x0 ;  /* 0x000000000000781c */ /* 0x000fda0003f0f008 */
[----:B------:R-:W-:Y:S05]  /*df40*/  @!P0 BRA `(.L_x_58) ;  /* 0x0000001800088947 */ /* 0x000fea0003800000 */
[----:B------:R-:W-:Y:S01]  /*df50*/  UIADD3 UR4, UR44, 0x1, URZ ;  /* 0x000000012c047890 */ /* 0x000fe2000fffe03f */
[----:B------:R-:W-:Y:S01]  /*df60*/  IADD3 R18, R29, R18, R24 ;  /* 0x000000121d127210 */ /* 0x000fe20007ffe018 */
[----:B------:R-:W-:Y:S01]  /*df70*/  IMAD.MOV.U32 R21, RZ, RZ, 0x1 ;  /* 0x00000001ff157424 */ /* 0x000fe200078e00ff */
[----:B0-----:R-:W-:Y:S01]  /*df80*/  LOP3.LUT R3, RZ, UR41, RZ, 0x33, !PT ;  /* 0x00000029ff037c12 */ /* 0x001fe2000f8e33ff */
[----:B------:R-:W-:Y:S01]  /*df90*/  UIMAD UR4, UR4, UR37, URZ ;  /* 0x00000025040472a4 */ /* 0x000fe2000f8e023f */
[----:B------:R-:W-:Y:S01]  /*dfa0*/  MOV R20, RZ ;  /* 0x000000ff00147202 */ /* 0x000fe20000000f00 */
[----:B------:R-:W-:-:S04]  /*dfb0*/  VIADD R18, R18, 0xfffffe20 ;  /* 0xfffffe2012127836 */ /* 0x000fc80000000000 */
[----:B------:R-:W-:-:S04]  /*dfc0*/  LOP3.LUT R0, RZ, UR4, RZ, 0x33, !PT ;  /* 0x00000004ff007c12 */ /* 0x000fc8000f8e33ff */
[----:B------:R-:W-:-:S04]  /*dfd0*/  VIMNMX R3, R0, R3, !PT ;  /* 0x0000000300037248 */ /* 0x000fc80007fe0100 */
[C---:B------:R-:W-:Y:S01]  /*dfe0*/  IADD3 R32, -R3.reuse, -0x2, RZ ;  /* 0xfffffffe03207810 */ /* 0x040fe20007ffe1ff */
[----:B------:R-:W-:-:S07]  /*dff0*/  IMAD R0, R3, -0xa0, R18 ;  /* 0xffffff6003007824 */ /* 0x000fce00078e0212 */
.L_x_73:
[----:B0-----:R-:W0:Y:S01]  /*e000*/  LDC R2, c[0x0][0x430] ;  /* 0x00010c00ff027b82 */ /* 0x001e220000000800 */
[----:B------:R-:W1:Y:S01]  /*e010*/  S2R R6, SR_TID.X ;  /* 0x0000000000067919 */ /* 0x000e620000002100 */
[----:B------:R-:W-:Y:S01]  /*e020*/  VIADD R11, R0, 0x80 ;  /* 0x00000080000b7836 */ /* 0x000fe20000000000 */
[----:B------:R-:W-:Y:S01]  /*e030*/  ULDC.64 UR4, c[0x0][0x428] ;  /* 0x00010a0000047ab9 */ /* 0x000fe20000000a00 */
[----:B------:R-:W-:Y:S01]  /*e040*/  IMAD.MOV.U32 R10, RZ, RZ, R0 ;  /* 0x000000ffff0a7224 */ /* 0x000fe200078e0000 */
[----:B0-----:R-:W-:Y:S02]  /*e050*/  ISETP.NE.AND P0, PT, R2, 0x1, PT ;  /* 0x000000010200780c */ /* 0x001fe40003f05270 */
[----:B-1----:R-:W-:-:S11]  /*e060*/  LOP3.LUT R6, R6, 0x7f, RZ, 0xc0, !PT ;  /* 0x0000007f06067812 */ /* 0x002fd600078ec0ff */
[----:B------:R-:W0:Y:S01]  /*e070*/  @P0 LDC R3, c[0x0][0x434] ;  /* 0x00010d00ff030b82 */ /* 0x000e220000000800 */
[----:B------:R-:W-:-:S04]  /*e080*/  SHF.R.U32.HI R6, RZ, 0x3, R6 ;  /* 0x00000003ff067819 */ /* 0x000fc80000011606 */
[----:B------:R-:W-:-:S03]  /*e090*/  LOP3.LUT R6, R6, 0x80, R29, 0xfe, !PT ;  /* 0x0000008006067812 */ /* 0x000fc600078efe1d */
[----:B------:R-:W1:Y:S01]  /*e0a0*/  @P0 LDC R5, c[0x0][0x438] ;  /* 0x00010e00ff050b82 */ /* 0x000e620000000800 */
[----:B------:R-:W-:-:S07]  /*e0b0*/  ISETP.GT.U32.AND P1, PT, R6, 0x9f, PT ;  /* 0x0000009f0600780c */ /* 0x000fce0003f24070 */
[----:B------:R-:W2:Y:S08]  /*e0c0*/  @P0 LDC R4, c[0x0][0x434] ;  /* 0x00010d00ff040b82 */ /* 0x000eb00000000800 */
[----:B------:R-:W3:Y:S01]  /*e0d0*/  @P0 LDC R7, c[0x0][0x438] ;  /* 0x00010e00ff070b82 */ /* 0x000ee20000000800 */
[----:B0-----:R-:W-:-:S05]  /*e0e0*/  @P0 IMAD.HI.U32 R2, R0, R3, RZ ;  /* 0x0000000300020227 */ /* 0x001fca00078e00ff */
[----:B-1----:R-:W-:-:S04]  /*e0f0*/  @P0 SHF.R.U32.HI R10, RZ, R5, R2 ;  /* 0x00000005ff0a0219 */ /* 0x002fc80000011602 */
[----:B------:R-:W-:Y:S01]  /*e100*/  SHF.R.S32.HI R5, RZ, 0x1f, R10 ;  /* 0x0000001fff057819 */ /* 0x000fe2000001140a */
[----:B--2---:R-:W-:-:S04]  /*e110*/  @P0 IMAD.HI.U32 R2, R11, R4, RZ ;  /* 0x000000040b020227 */ /* 0x004fc800078e00ff */
[----:B------:R-:W-:Y:S01]  /*e120*/  IMAD.MOV.U32 R4, RZ, RZ, R10 ;  /* 0x000000ffff047224 */ /* 0x000fe200078e000a */
[----:B---3--:R-:W-:Y:S01]  /*e130*/  @P0 SHF.R.U32.HI R11, RZ, R7, R2 ;  /* 0x00000007ff0b0219 */ /* 0x008fe20000011602 */
[----:B------:R-:W-:Y:S02]  /*e140*/  IMAD R2, R35, UR4, RZ ;  /* 0x0000000423027c24 */ /* 0x000fe4000f8e02ff */
[----:B------:R-:W-:Y:S01]  /*e150*/  IMAD.WIDE.U32 R4, R31, UR4, R4 ;  /* 0x000000041f047c25 */ /* 0x000fe2000f8e0004 */
[----:B------:R-:W-:-:S03]  /*e160*/  @!P1 SHF.R.S32.HI R3, RZ, 0x1f, R11 ;  /* 0x0000001fff039819 */ /* 0x000fc6000001140b */
[----:B------:R-:W-:Y:S02]  /*e170*/  IMAD R9, R31, UR5, R2 ;  /* 0x000000051f097c24 */ /* 0x000fe4000f8e0202 */
[----:B------:R-:W-:-:S03]  /*e180*/  @!P1 IMAD.MOV.U32 R2, RZ, RZ, R11 ;  /* 0x000000ffff029224 */ /* 0x000fc600078e000b */
[----:B------:R-:W-:Y:S01]  /*e190*/  IADD3 R5, R9, R5, RZ ;  /* 0x0000000509057210 */ /* 0x000fe20007ffe0ff */
[----:B------:R-:W-:Y:S01]  /*e1a0*/  @!P1 IMAD.WIDE.U32 R2, R31, UR4, R2 ;  /* 0x000000041f029c25 */ /* 0x000fe2000f8e0002 */
[----:B------:R-:W-:Y:S02]  /*e1b0*/  ULDC.64 UR4, c[0x0][0x418] ;  /* 0x0001060000047ab9 */ /* 0x000fe40000000a00 */
[----:B------:R-:W-:Y:S01]  /*e1c0*/  LEA R6, P0, R4, UR4, 0x2 ;  /* 0x0000000404067c11 */ /* 0x000fe2000f8010ff */
[----:B------:R-:W-:-:S03]  /*e1d0*/  @!P1 IMAD.IADD R3, R9, 0x1, R3 ;  /* 0x0000000109039824 */ /* 0x000fc600078e0203 */
[----:B------:R-:W-:Y:S01]  /*e1e0*/  LEA.HI.X R7, R4, UR5, R5, 0x2, P0 ;  /* 0x0000000504077c11 */ /* 0x000fe200080f1405 */
[----:B------:R-:W-:Y:S01]  /*e1f0*/  ULOP3.LUT UR6, UR36, 0x2, URZ, 0xfc, !UPT ;  /* 0x0000000224067892 */ /* 0x000fe2000f8efc3f */
[----:B------:R-:W-:-:S03]  /*e200*/  @!P1 LEA R4, P0, R2, UR4, 0x2 ;  /* 0x0000000402049c11 */ /* 0x000fc6000f8010ff */
[----:B------:R-:W2:Y:S01]  /*e210*/  LDG.E R9, desc[UR48][R6.64] ;  /* 0x0000003006097981 */ /* 0x000ea2000c1e1900 */
[----:B------:R-:W-:Y:S01]  /*e220*/  IMAD.MOV.U32 R8, RZ, RZ, RZ ;  /* 0x000000ffff087224 */ /* 0x000fe200078e00ff */
[----:B------:R-:W-:Y:S02]  /*e230*/  MOV R12, UR6 ;  /* 0x00000006000c7c02 */ /* 0x000fe40008000f00 */
[----:B------:R-:W-:Y:S02]  /*e240*/  @!P1 LEA.HI.X R5, R2, UR5, R3, 0x2, P0 ;  /* 0x0000000502059c11 */ /* 0x000fe400080f1403 */
[----:B------:R-:W-:Y:S01]  /*e250*/  ISETP.NE.AND P2, PT, R12, 0x3, PT ;  /* 0x000000030c00780c */ /* 0x000fe20003f45270 */
[----:B------:R-:W-:Y:S02]  /*e260*/  VIADD R2, R20, 0x1 ;  /* 0x0000000114027836 */ /* 0x000fe40000000000 */
[----:B------:R0:W5:Y:S03]  /*e270*/  @!P1 LDG.E R8, desc[UR48][R4.64] ;  /* 0x0000003004089981 */ /* 0x000166000c1e1900 */
[----:B------:R-:W-:Y:S01]  /*e280*/  ISETP.NE.AND P1, PT, R2, 0x2, PT ;  /* 0x000000020200780c */ /* 0x000fe20003f25270 */
[----:B------:R-:W-:-:S03]  /*e290*/  VIADD R32, R32, 0xffffffff ;  /* 0xffffffff20207836 */ /* 0x000fc60000000000 */
[----:B------:R-:W-:Y:S02]  /*e2a0*/  SEL R30, RZ, 0x1, P1 ;  /* 0x00000001ff1e7807 */ /* 0x000fe40000800000 */
[----:B------:R-:W-:Y:S02]  /*e2b0*/  ISETP.GT.AND P0, PT, R32, UR45, PT ;  /* 0x0000002d20007c0c */ /* 0x000fe4000bf04270 */
[----:B------:R-:W-:Y:S02]  /*e2c0*/  SEL R2, R2, RZ, P1 ;  /* 0x000000ff02027207 */ /* 0x000fe40000800000 */
[----:B------:R-:W-:Y:S02]  /*e2d0*/  LOP3.LUT R30, R21, R30, RZ, 0x3c, !PT ;  /* 0x0000001e151e7212 */ /* 0x000fe400078e3cff */
[----:B--2---:R-:W-:Y:S01]  /*e2e0*/  SHF.R.S32.HI R24, RZ, 0x1f, R9 ;  /* 0x0000001fff187819 */ /* 0x004fe20000011409 */
[----:B0-----:R-:W-:Y:S06]  /*e2f0*/  @!P2 BRA `(.L_x_59) ;  /* 0x000000000004a947 */ /* 0x001fec0003800000 */
[----:B------:R-:W-:Y:S01]  /*e300*/  BPT.TRAP 0x1 ;  /* 0x000000040000795c */ /* 0x000fe20000300000 */
.L_x_59:
[----:B------:R-:W-:Y:S02]  /*e310*/  LEA R3, R2, UR42, 0x3 ;  /* 0x0000002a02037c11 */ /* 0x000fe4000f8e18ff */
[----:B------:R-:W-:-:S04]  /*e320*/  SHF.L.U32 R25, R30, 0x1f, RZ ;  /* 0x0000001f1e197819 */ /* 0x000fc800000006ff */
[----:B------:R-:W0:Y:S02]  /*e330*/  SYNCS.PHASECHK.TRANS64.TRYWAIT P1, [R3+URZ+0x22880], R25 ;  /* 0x02288019030075a7 */ /* 0x000e24000802017f */
[----:B0-----:R-:W-:Y:S05]  /*e340*/  @!P1 BRA `(.L_x_60) ;  /* 0x0000004000d89947 */ /* 0x001fea0003800000 */
.L_x_161:
[----:B------:R-:W-:Y:S01]  /*e350*/  ULDC UR4, c[0x0][0x430] ;  /* 0x00010c0000047ab9 */ /* 0x000fe20000000800 */
[----:B-----5:R-:W-:Y:S01]  /*e360*/  SHF.R.S32.HI R26, RZ, 0x1f, R8 ;  /* 0x0000001fff1a7819 */ /* 0x020fe20000011408 */
[----:B------:R-:W-:Y:S01]  /*e370*/  UIADD3 UR4, -UR4, URZ, URZ ;  /* 0x0000003f04047290 */ /* 0x000fe2000fffe13f */
[----:B------:R-:W-:Y:S01]  /*e380*/  R2UR UR6, R33 ;  /* 0x00000000210672ca */ /* 0x000fe200000e0000 */
[----:B------:R-:W1:Y:S04]  /*e390*/  LDC R14, c[0x0][0x2f4] ;  /* 0x0000bd00ff0e7b82 */ /* 0x000e680000000800 */
[--C-:B------:R-:W-:Y:S02]  /*e3a0*/  IMAD R11, R11, UR4, R0.reuse ;  /* 0x000000040b0b7c24 */ /* 0x100fe4000f8e0200 */
[----:B------:R-:W-:Y:S01]  /*e3b0*/  IMAD R16, R10, UR4, R0 ;  /* 0x000000040a107c24 */ /* 0x000fe2000f8e0200 */
[----:B------:R-:W-:Y:S01]  /*e3c0*/  ULDC.64 UR4, c[0x0][0x328] ;  /* 0x0000ca0000047ab9 */ /* 0x000fe20000000a00 */
[----:B------:R-:W-:-:S02]  /*e3d0*/  VIADD R10, R11, 0x80 ;  /* 0x000000800b0a7836 */ /* 0x000fc40000000000 */
[----:B------:R-:W-:Y:S01]  /*e3e0*/  IMAD.WIDE.U32 R6, R16, UR4, RZ ;  /* 0x0000000410067c25 */ /* 0x000fe2000f8e00ff */
[----:B------:R-:W-:Y:S02]  /*e3f0*/  SHF.R.S32.HI R22, RZ, 0x1f, R16 ;  /* 0x0000001fff167819 */ /* 0x000fe40000011410 */
[----:B------:R-:W-:Y:S01]  /*e400*/  SHF.R.S32.HI R23, RZ, 0x1f, R10 ;  /* 0x0000001fff177819 */ /* 0x000fe2000001140a */
[----:B------:R-:W-:-:S04]  /*e410*/  IMAD.WIDE.U32 R4, R10, UR4, RZ ;  /* 0x000000040a047c25 */ /* 0x000fc8000f8e00ff */
[----:B------:R-:W-:Y:S02]  /*e420*/  IMAD R11, R23, UR4, RZ ;  /* 0x00000004170b7c24 */ /* 0x000fe4000f8e02ff */
[----:B------:R-:W-:Y:S02]  /*e430*/  IMAD R13, R22, UR4, RZ ;  /* 0x00000004160d7c24 */ /* 0x000fe4000f8e02ff */
[----:B------:R-:W-:Y:S02]  /*e440*/  IMAD R11, R10, UR5, R11 ;  /* 0x000000050a0b7c24 */ /* 0x000fe4000f8e020b */
[----:B------:R-:W-:Y:S01]  /*e450*/  IMAD R13, R16, UR5, R13 ;  /* 0x00000005100d7c24 */ /* 0x000fe2000f8e020d */
[----:B------:R-:W-:Y:S01]  /*e460*/  ULDC.64 UR4, c[0x0][0x338] ;  /* 0x0000ce0000047ab9 */ /* 0x000fe20000000a00 */
[----:B------:R-:W-:Y:S01]  /*e470*/  IMAD.IADD R5, R5, 0x1, R11 ;  /* 0x0000000105057824 */ /* 0x000fe200078e020b */
[----:B-1----:R-:W-:Y:S01]  /*e480*/  ISETP.GE.AND P2, PT, R29, R14, PT ;  /* 0x0000000e1d00720c */ /* 0x002fe20003f46270 */
[----:B------:R-:W-:-:S02]  /*e490*/  IMAD R11, R26, UR4, RZ ;  /* 0x000000041a0b7c24 */ /* 0x000fc4000f8e02ff */
[----:B------:R-:W-:Y:S02]  /*e4a0*/  IMAD.IADD R7, R7, 0x1, R13 ;  /* 0x0000000107077824 */ /* 0x000fe400078e020d */
[----:B------:R-:W-:Y:S02]  /*e4b0*/  IMAD R12, R24, UR4, RZ ;  /* 0x00000004180c7c24 */ /* 0x000fe4000f8e02ff */
[C---:B------:R-:W-:Y:S02]  /*e4c0*/  IMAD R11, R8.reuse, UR5, R11 ;  /* 0x00000005080b7c24 */ /* 0x040fe4000f8e020b */
[----:B------:R-:W-:-:S04]  /*e4d0*/  IMAD.WIDE.U32 R4, R8, UR4, R4 ;  /* 0x0000000408047c25 */ /* 0x000fc8000f8e0004 */
[----:B------:R-:W-:Y:S01]  /*e4e0*/  IMAD R12, R9, UR5, R12 ;  /* 0x00000005090c7c24 */ /* 0x000fe2000f8e020c */
[----:B------:R-:W-:Y:S01]  /*e4f0*/  IADD3 R5, R5, R11, RZ ;  /* 0x0000000b05057210 */ /* 0x000fe20007ffe0ff */
[----:B------:R-:W-:Y:S01]  /*e500*/  IMAD.WIDE.U32 R6, R9, UR4, R6 ;  /* 0x0000000409067c25 */ /* 0x000fe2000f8e0006 */
[----:B------:R-:W-:-:S03]  /*e510*/  ULDC.64 UR4, c[0x0][0x330] ;  /* 0x0000cc0000047ab9 */ /* 0x000fc60000000a00 */
[----:B------:R-:W-:Y:S02]  /*e520*/  IMAD.IADD R7, R7, 0x1, R12 ;  /* 0x0000000107077824 */ /* 0x000fe400078e020c */
[----:B------:R-:W-:Y:S01]  /*e530*/  IMAD.U32 R11, RZ, RZ, UR4 ;  /* 0x00000004ff0b7e24 */ /* 0x000fe2000f8e00ff */
[----:B------:R-:W-:-:S03]  /*e540*/  UIMAD UR4, UR6, UR4, URZ ;  /* 0x00000004060472a4 */ /* 0x000fc6000f8e023f */
[C---:B------:R-:W-:Y:S01]  /*e550*/  IMAD.WIDE.U32 R6, R11.reuse, UR40, R6 ;  /* 0x000000280b067c25 */ /* 0x040fe2000f8e0006 */
[----:B------:R-:W-:Y:S01]  /*e560*/  ULDC.64 UR6, c[0x0][0x318] ;  /* 0x0000c60000067ab9 */ /* 0x000fe20000000a00 */
[----:B------:R-:W-:Y:S02]  /*e570*/  UIMAD UR4, UR40, UR5, UR4 ;  /* 0x00000005280472a4 */ /* 0x000fe4000f8e0204 */
[----:B------:R-:W-:Y:S01]  /*e580*/  IMAD.U32 R19, RZ, RZ, UR7 ;  /* 0x00000007ff137e24 */ /* 0x000fe2000f8e00ff */
[----:B------:R-:W-:Y:S01]  /*e590*/  IADD3 R6, P1, R6, UR6, RZ ;  /* 0x0000000606067c10 */ /* 0x000fe2000ff3e0ff */
[----:B------:R-:W-:-:S03]  /*e5a0*/  IMAD.WIDE.U32 R4, R11, UR40, R4 ;  /* 0x000000280b047c25 */ /* 0x000fc6000f8e0004 */
[----:B------:R-:W-:Y:S02]  /*e5b0*/  IADD3.X R7, R19, UR4, R7, P1, !PT ;  /* 0x0000000413077c10 */ /* 0x000fe40008ffe407 */
[----:B------:R-:W-:-:S04]  /*e5c0*/  IADD3 R18, P1, R4, UR6, RZ ;  /* 0x0000000604127c10 */ /* 0x000fc8000ff3e0ff */
[----:B------:R-:W-:Y:S01]  /*e5d0*/  IADD3.X R19, R19, UR4, R5, P1, !PT ;  /* 0x0000000413137c10 */ /* 0x000fe20008ffe405 */
[----:B------:R-:W-:-:S03]  /*e5e0*/  UMOV UR4, 0xffffffff ;  /* 0xffffffff00047882 */ /* 0x000fc60000000000 */
[----:B------:R-:W-:Y:S05]  /*e5f0*/  BRA.DIV UR4, `(.L_x_61) ;  /* 0x0000004204407947 */ /* 0x000fea000b800000 */
[----:B------:R-:W1:Y:S01]  /*e600*/  SHFL.IDX PT, R4, R6, RZ, 0x181f ;  /* 0x00181fff06047589 */ /* 0x000e6200000e0000 */
[----:B------:R-:W-:-:S03]  /*e610*/  IMAD R17, R2, 0x5000, R28 ;  /* 0x0000500002117824 */ /* 0x000fc600078e021c */
[----:B------:R-:W2:Y:S04]  /*e620*/  SHFL.IDX PT, R5, R7, RZ, 0x181f ;  /* 0x00181fff07057589 */ /* 0x000ea800000e0000 */
[----:B------:R-:W3:Y:S04]  /*e630*/  SHFL.IDX PT, R11, R6, 0x1, 0x181f ;  /* 0x00381f00060b7f89 */ /* 0x000ee800000e0000 */
[----:B------:R-:W4:Y:S04]  /*e640*/  SHFL.IDX PT, R27, R7, 0x1, 0x181f ;  /* 0x00381f00071b7f89 */ /* 0x000f2800000e0000 */
[----:B------:R-:W-:Y:S01]  /*e650*/  SHFL.IDX PT, R14, R18, 0x1, 0x181f ;  /* 0x00381f00120e7f89 */ /* 0x000fe200000e0000 */
[----:B-1----:R-:W-:-:S05]  /*e660*/  IADD3 R4, P1, R29, R4, RZ ;  /* 0x000000041d047210 */ /* 0x002fca0007f3e0ff */
[----:B--2---:R-:W-:-:S05]  /*e670*/  IMAD.X R5, RZ, RZ, R5, P1 ;  /* 0x000000ffff057224 */ /* 0x004fca00008e0605 */
[----:B------:R3:W-:Y:S02]  /*e680*/  LDGSTS.E.BYPASS.LTC128B.128 [R17+0xa400], desc[UR48][R4.64], !P2 ;  /* 0x0a40000004117fae */ /* 0x0007e4000d101d70 */
[C---:B---3--:R-:W-:Y:S02]  /*e690*/  IADD3 R4, P1, R29.reuse, R11, RZ ;  /* 0x0000000b1d047210 */ /* 0x048fe40007f3e0ff */
[----:B------:R-:W-:Y:S03]  /*e6a0*/  SHFL.IDX PT, R11, R6, 0x7, 0x181f ;  /* 0x00f81f00060b7f89 */ /* 0x000fe600000e0000 */
[----:B----4-:R-:W-:Y:S02]  /*e6b0*/  IMAD.X R5, RZ, RZ, R27, P1 ;  /* 0x000000ffff057224 */ /* 0x010fe400008e061b */
[----:B------:R-:W-:Y:S04]  /*e6c0*/  SHFL.IDX PT, R27, R7, 0x6, 0x181f ;  /* 0x00d81f00071b7f89 */ /* 0x000fe800000e0000 */
[----:B------:R1:W-:Y:S04]  /*e6d0*/  LDGSTS.E.BYPASS.LTC128B.128 [R17+0xac00], desc[UR48][R4.64], !P2 ;  /* 0x0ac0000004117fae */ /* 0x0003e8000d101d70 */
[----:B-1----:R-:W1:Y:S04]  /*e6e0*/  SHFL.IDX PT, R4, R6, 0x2, 0x181f ;  /* 0x00581f0006047f89 */ /* 0x002e6800000e0000 */
[----:B------:R-:W2:Y:S01]  /*e6f0*/  SHFL.IDX PT, R5, R7, 0x2, 0x181f ;  /* 0x00581f0007057f89 */ /* 0x000ea200000e0000 */
[----:B-1----:R-:W-:-:S04]  /*e700*/  IADD3 R4, P1, R29, R4, RZ ;  /* 0x000000041d047210 */ /* 0x002fc80007f3e0ff */
[----:B--2---:R-:W-:-:S05]  /*e710*/  IADD3.X R5, RZ, R5, RZ, P1, !PT ;  /* 0x00000005ff057210 */ /* 0x004fca0000ffe4ff */
[----:B------:R1:W-:Y:S04]  /*e720*/  LDGSTS.E.BYPASS.LTC128B.128 [R17+0xb400], desc[UR48][R4.64], !P2 ;  /* 0x0b40000004117fae */ /* 0x0003e8000d101d70 */
[----:B-1----:R-:W1:Y:S04]  /*e730*/  SHFL.IDX PT, R4, R6, 0x3, 0x181f ;  /* 0x00781f0006047f89 */ /* 0x002e6800000e0000 */
[----:B------:R-:W2:Y:S01]  /*e740*/  SHFL.IDX PT, R5, R7, 0x3, 0x181f ;  /* 0x00781f0007057f89 */ /* 0x000ea200000e0000 */
[----:B-1----:R-:W-:-:S05]  /*e750*/  IADD3 R4, P1, R29, R4, RZ ;  /* 0x000000041d047210 */ /* 0x002fca0007f3e0ff */
[----:B--2---:R-:W-:-:S05]  /*e760*/  IMAD.X R5, RZ, RZ, R5, P1 ;  /* 0x000000ffff057224 */ /* 0x004fca00008e0605 */
        /* <DEDUP_REMOVED lines=12> */
[----:B------:R-:W-:Y:S04]  /*e830*/  SHFL.IDX PT, R6, R19, RZ, 0x181f ;  /* 0x00181fff13067589 */ /* 0x000fe800000e0000 */
[----:B------:R-:W-:Y:S01]  /*e840*/  SHFL.IDX PT, R19, R19, 0x1, 0x181f ;  /* 0x00381f0013137f89 */ /* 0x000fe200000e0000 */
[----:B-1----:R-:W-:-:S05]  /*e850*/  IADD3 R4, P1, R29, R4, RZ ;  /* 0x000000041d047210 */ /* 0x002fca0007f3e0ff */
[----:B------:R-:W-:-:S05]  /*e860*/  IMAD.X R5, RZ, RZ, R27, P1 ;  /* 0x000000ffff057224 */ /* 0x000fca00008e061b */
[----:B------:R1:W-:Y:S04]  /*e870*/  LDGSTS.E.BYPASS.LTC128B.128 [R17+0xd400], desc[UR48][R4.64], !P2 ;  /* 0x0d40000004117fae */ /* 0x0003e8000d101d70 */
[----:B-1----:R-:W1:Y:S01]  /*e880*/  SHFL.IDX PT, R5, R7, 0x7, 0x181f ;  /* 0x00f81f0007057f89 */ /* 0x002e6200000e0000 */
[----:B------:R-:W-:-:S03]  /*e890*/  IADD3 R4, P1, R29, R11, RZ ;  /* 0x0000000b1d047210 */ /* 0x000fc60007f3e0ff */
[----:B------:R-:W2:Y:S01]  /*e8a0*/  SHFL.IDX PT, R7, R18, RZ, 0x181f ;  /* 0x00181fff12077589 */ /* 0x000ea200000e0000 */
[----:B-1----:R-:W-:-:S05]  /*e8b0*/  IADD3.X R5, RZ, R5, RZ, P1, !PT ;  /* 0x00000005ff057210 */ /* 0x002fca0000ffe4ff */
[----:B------:R2:W-:Y:S02]  /*e8c0*/  LDGSTS.E.BYPASS.LTC128B.128 [R17+0xdc00], desc[UR48][R4.64], !P2 ;  /* 0x0dc0000004117fae */ /* 0x0005e4000d101d70 */
[----:B--2---:R-:W-:-:S05]  /*e8d0*/  IADD3 R4, P1, R29, R7, RZ ;  /* 0x000000071d047210 */ /* 0x004fca0007f3e0ff */
[----:B------:R-:W-:-:S05]  /*e8e0*/  IMAD.X R5, RZ, RZ, R6, P1 ;  /* 0x000000ffff057224 */ /* 0x000fca00008e0606 */
[----:B------:R1:W-:Y:S03]  /*e8f0*/  LDGSTS.E.BYPASS.LTC128B.128 [R17+0xe400], desc[UR48][R4.64], !P2 ;  /* 0x0e40000004117fae */ /* 0x0003e6000d101d70 */
.L_x_183:
[----:B------:R-:W-:Y:S02]  /*e900*/  R2UR UR4, R3 ;  /* 0x00000000030472ca */ /* 0x000fe400000e0000 */
[----:B-1----:R-:W-:-:S05]  /*e910*/  IADD3 R4, P1, R29, R14, RZ ;  /* 0x0000000e1d047210 */ /* 0x002fca0007f3e0ff */
[----:B------:R-:W-:-:S05]  /*e920*/  IMAD.X R5, RZ, RZ, R19, P1 ;  /* 0x000000ffff057224 */ /* 0x000fca00008e0613 */
        /* <DEDUP_REMOVED lines=11> */
[----:B-1----:R-:W-:Y:S05]  /*e9e0*/  @!P2 BRA `(.L_x_62) ;  /* 0x000000000004a947 */ /* 0x002fea0003800000 */
[----:B------:R-:W-:Y:S01]  /*e9f0*/  BPT.TRAP 0x1 ;  /* 0x000000040000795c */ /* 0x000fe20000300000 */
.L_x_62:
[----:B------:R1:W-:Y:S01]  /*ea00*/  SYNCS.ARRIVE.TRANS64.A1T0 RZ, [R3+URZ+0x22870], RZ ;  /* 0x022870ff03ff79a7 */ /* 0x0003e2000810003f */
[----:B------:R-:W-:Y:S05]  /*ea10*/  @!P2 BRA `(.L_x_63) ;  /* 0x000000000004a947 */ /* 0x000fea0003800000 */
[----:B------:R-:W-:Y:S01]  /*ea20*/  BPT.TRAP 0x1 ;  /* 0x000000040000795c */ /* 0x000fe20000300000 */
.L_x_63:
[----:B------:R-:W2:Y:S02]  /*ea30*/  SYNCS.PHASECHK.TRANS64.TRYWAIT P1, [R3+URZ+0x22840], R25 ;  /* 0x02284019030075a7 */ /* 0x000ea4000802017f */
[----:B--2---:R-:W-:Y:S05]  /*ea40*/  @!P1 BRA `(.L_x_64) ;  /* 0x0000004400e49947 */ /* 0x004fea0003800000 */
.L_x_184:
[----:B------:R-:W-:Y:S01]  /*ea50*/  ULDC.64 UR4, c[0x0][0x300] ;  /* 0x0000c00000047ab9 */ /* 0x000fe20000000a00 */
[----:B------:R-:W-:Y:S01]  /*ea60*/  ULDC.64 UR6, c[0x0][0x310] ;  /* 0x0000c40000067ab9 */ /* 0x000fe20000000a00 */
[----:B------:R-:W-:Y:S01]  /*ea70*/  IMAD R5, R22, UR4, RZ ;  /* 0x0000000416057c24 */ /* 0x000fe2000f8e02ff */
[----:B------:R-:W3:Y:S01]  /*ea80*/  LDC R12, c[0x0][0x2f4] ;  /* 0x0000bd00ff0c7b82 */ /* 0x000ee20000000800 */
[----:B------:R-:W-:Y:S02]  /*ea90*/  IMAD R23, R23, UR4, RZ ;  /* 0x0000000417177c24 */ /* 0x000fe4000f8e02ff */
[C---:B------:R-:W-:Y:S02]  /*eaa0*/  IMAD R7, R16.reuse, UR5, R5 ;  /* 0x0000000510077c24 */ /* 0x040fe4000f8e0205 */
[----:B------:R-:W-:-:S04]  /*eab0*/  IMAD.WIDE.U32 R4, R16, UR4, RZ ;  /* 0x0000000410047c25 */ /* 0x000fc8000f8e00ff */
[----:B------:R-:W-:Y:S02]  /*eac0*/  IMAD.IADD R5, R5, 0x1, R7 ;  /* 0x0000000105057824 */ /* 0x000fe400078e0207 */
[----:B------:R-:W-:Y:S02]  /*ead0*/  IMAD R23, R10, UR5, R23 ;  /* 0x000000050a177c24 */ /* 0x000fe4000f8e0217 */
[----:B------:R-:W-:-:S04]  /*eae0*/  IMAD.WIDE.U32 R6, R9, UR6, R4 ;  /* 0x0000000609067c25 */ /* 0x000fc8000f8e0004 */
[----:B------:R-:W-:Y:S01]  /*eaf0*/  IMAD.WIDE.U32 R4, R10, UR4, RZ ;  /* 0x000000040a047c25 */ /* 0x000fe2000f8e00ff */
[----:B------:R-:W-:-:S03]  /*eb00*/  ULDC.64 UR4, c[0x0][0x308] ;  /* 0x0000c20000047ab9 */ /* 0x000fc60000000a00 */
[----:B------:R-:W-:Y:S01]  /*eb10*/  IMAD R24, R24, UR6, RZ ;  /* 0x0000000618187c24 */ /* 0x000fe2000f8e02ff */
[----:B------:R-:W-:Y:S02]  /*eb20*/  IADD3 R5, R5, R23, RZ ;  /* 0x0000001705057210 */ /* 0x000fe40007ffe0ff */
[----:B---3--:R-:W-:Y:S01]  /*eb30*/  ISETP.GE.AND P2, PT, R29, R12, PT ;  /* 0x0000000c1d00720c */ /* 0x008fe20003f46270 */
[----:B------:R-:W-:Y:S02]  /*eb40*/  IMAD R11, R9, UR7, R24 ;  /* 0x00000007090b7c24 */ /* 0x000fe4000f8e0218 */
[----:B------:R-:W-:Y:S02]  /*eb50*/  IMAD R9, R26, UR6, RZ ;  /* 0x000000061a097c24 */ /* 0x000fe4000f8e02ff */
[----:B------:R-:W-:Y:S01]  /*eb60*/  IMAD.WIDE.U32 R4, R8, UR6, R4 ;  /* 0x0000000608047c25 */ /* 0x000fe2000f8e0004 */
[----:B------:R-:W-:-:S03]  /*eb70*/  R2UR UR6, R33 ;  /* 0x00000000210672ca */ /* 0x000fc600000e0000 */
[----:B------:R-:W-:Y:S02]  /*eb80*/  IMAD R9, R8, UR7, R9 ;  /* 0x0000000708097c24 */ /* 0x000fe4000f8e0209 */
[----:B------:R-:W-:Y:S02]  /*eb90*/  IMAD.IADD R7, R7, 0x1, R11 ;  /* 0x0000000107077824 */ /* 0x000fe400078e020b */
[----:B------:R-:W-:Y:S02]  /*eba0*/  IMAD.IADD R5, R5, 0x1, R9 ;  /* 0x0000000105057824 */ /* 0x000fe400078e0209 */
[----:B------:R-:W-:-:S04]  /*ebb0*/  IMAD.U32 R9, RZ, RZ, UR4 ;  /* 0x00000004ff097e24 */ /* 0x000fc8000f8e00ff */
[----:B------:R-:W-:Y:S01]  /*ebc0*/  UIMAD UR4, UR6, UR4, URZ ;  /* 0x00000004060472a4 */ /* 0x000fe2000f8e023f */
[C---:B------:R-:W-:Y:S02]  /*ebd0*/  IMAD.WIDE.U32 R6, R9.reuse, UR40, R6 ;  /* 0x0000002809067c25 */ /* 0x040fe4000f8e0006 */
[----:B------:R-:W-:Y:S01]  /*ebe0*/  ULDC.64 UR6, c[0x0][0x2e8] ;  /* 0x0000ba0000067ab9 */ /* 0x000fe20000000a00 */
[----:B------:R-:W-:Y:S01]  /*ebf0*/  UIMAD UR4, UR40, UR5, UR4 ;  /* 0x00000005280472a4 */ /* 0x000fe2000f8e0204 */
        /* <DEDUP_REMOVED lines=8> */
[----:B------:R-:W3:Y:S01]  /*ec80*/  SHFL.IDX PT, R14, R6, RZ, 0x181f ;  /* 0x00181fff060e7589 */ /* 0x000ee200000e0000 */
[----:B------:R-:W-:-:S03]  /*ec90*/  IMAD R8, R2, 0x5000, R34 ;  /* 0x0000500002087824 */ /* 0x000fc600078e0222 */
[----:B------:R-:W4:Y:S01]  /*eca0*/  SHFL.IDX PT, R5, R7, RZ, 0x181f ;  /* 0x00181fff07057589 */ /* 0x000f2200000e0000 */
[----:B------:R-:W-:-:S03]  /*ecb0*/  VIADD R8, R8, UR42 ;  /* 0x0000002a08087c36 */ /* 0x000fc60008000000 */
[----:B------:R-:W-:Y:S04]  /*ecc0*/  SHFL.IDX PT, R17, R7, 0x1, 0x181f ;  /* 0x00381f0007117f89 */ /* 0x000fe800000e0000 */
[----:B------:R-:W-:Y:S04]  /*ecd0*/  SHFL.IDX PT, R18, R6, 0x2, 0x181f ;  /* 0x00581f0006127f89 */ /* 0x000fe800000e0000 */
[----:B------:R-:W-:Y:S04]  /*ece0*/  SHFL.IDX PT, R16, R7, 0x2, 0x181f ;  /* 0x00581f0007107f89 */ /* 0x000fe800000e0000 */
[----:B------:R-:W-:Y:S01]  /*ecf0*/  SHFL.IDX PT, R19, R6, 0x6, 0x181f ;  /* 0x00d81f0006137f89 */ /* 0x000fe200000e0000 */
[----:B---3--:R-:W-:-:S03]  /*ed00*/  IADD3 R4, P1, R29, R14, RZ ;  /* 0x0000000e1d047210 */ /* 0x008fc60007f3e0ff */
[----:B------:R-:W-:Y:S01]  /*ed10*/  SHFL.IDX PT, R11, R6, 0x7, 0x181f ;  /* 0x00f81f00060b7f89 */ /* 0x000fe200000e0000 */
[----:B----4-:R-:W-:-:S03]  /*ed20*/  IADD3.X R5, RZ, R5, RZ, P1, !PT ;  /* 0x00000005ff057210 */ /* 0x010fc60000ffe4ff */
[----:B------:R-:W3:Y:S04]  /*ed30*/  SHFL.IDX PT, R14, R6, 0x1, 0x181f ;  /* 0x00381f00060e7f89 */ /* 0x000ee800000e0000 */
[----:B------:R3:W-:Y:S02]  /*ed40*/  LDGSTS.E.BYPASS.LTC128B.128 [R8+0x18400], desc[UR48][R4.64], !P2 ;  /* 0x1840000004087fae */ /* 0x0007e4000d101d70 */
[----:B---3--:R-:W-:Y:S02]  /*ed50*/  IADD3 R4, P1, R29, R14, RZ ;  /* 0x0000000e1d047210 */ /* 0x008fe40007f3e0ff */
[----:B------:R-:W3:Y:S03]  /*ed60*/  SHFL.IDX PT, R14, R6, 0x3, 0x181f ;  /* 0x00781f00060e7f89 */ /* 0x000ee600000e0000 */
[----:B------:R-:W-:-:S02]  /*ed70*/  IMAD.X R5, RZ, RZ, R17, P1 ;  /* 0x000000ffff057224 */ /* 0x000fc400008e0611 */
[----:B------:R-:W4:Y:S04]  /*ed80*/  SHFL.IDX PT, R17, R7, 0x3, 0x181f ;  /* 0x00781f0007117f89 */ /* 0x000f2800000e0000 */
[----:B------:R5:W-:Y:S02]  /*ed90*/  LDGSTS.E.BYPASS.LTC128B.128 [R8+0x18c00], desc[UR48][R4.64], !P2 ;  /* 0x18c0000004087fae */ /* 0x000be4000d101d70 */
[----:B-----5:R-:W-:Y:S02]  /*eda0*/  IADD3 R4, P1, R29, R18, RZ ;  /* 0x000000121d047210 */ /* 0x020fe40007f3e0ff */
[----:B------:R-:W5:Y:S03]  /*edb0*/  SHFL.IDX PT, R18, R6, 0x4, 0x181f ;  /* 0x00981f0006127f89 */ /* 0x000f6600000e0000 */
[----:B------:R-:W-:-:S02]  /*edc0*/  IMAD.X R5, RZ, RZ, R16, P1 ;  /* 0x000000ffff057224 */ /* 0x000fc400008e0610 */
[----:B------:R-:W0:Y:S04]  /*edd0*/  SHFL.IDX PT, R16, R7, 0x4, 0x181f ;  /* 0x00981f0007107f89 */ /* 0x000e2800000e0000 */
[----:B------:R3:W-:Y:S02]  /*ede0*/  LDGSTS.E.BYPASS.LTC128B.128 [R8+0x19400], desc[UR48][R4.64], !P2 ;  /* 0x1940000004087fae */ /* 0x0007e4000d101d70 */
[C---:B---3--:R-:W-:Y:S02]  /*edf0*/  IADD3 R4, P1, R29.reuse, R14, RZ ;  /* 0x0000000e1d047210 */ /* 0x048fe40007f3e0ff */
[----:B------:R-:W3:Y:S03]  /*ee00*/  SHFL.IDX PT, R14, R6, 0x5, 0x181f ;  /* 0x00b81f00060e7f89 */ /* 0x000ee600000e0000 */
[----:B----4-:R-:W-:Y:S01]  /*ee10*/  IMAD.X R5, RZ, RZ, R17, P1 ;  /* 0x000000ffff057224 */ /* 0x010fe200008e0611 */
[----:B------:R-:W-:Y:S04]  /*ee20*/  SHFL.IDX PT, R6, R10, RZ, 0x181f ;  /* 0x00181fff0a067589 */ /* 0x000fe800000e0000 */
[----:B------:R5:W-:Y:S04]  /*ee30*/  LDGSTS.E.BYPASS.LTC128B.128 [R8+0x19c00], desc[UR48][R4.64], !P2 ;  /* 0x19c0000004087fae */ /* 0x000be8000d101d70 */
[----:B------:R-:W-:Y:S01]  /*ee40*/  SHFL.IDX PT, R17, R7, 0x6, 0x181f ;  /* 0x00d81f0007117f89 */ /* 0x000fe200000e0000 */
[----:B-----5:R-:W-:-:S03]  /*ee50*/  IADD3 R4, P1, R29, R18, RZ ;  /* 0x000000121d047210 */ /* 0x020fc60007f3e0ff */
[----:B------:R-:W4:Y:S01]  /*ee60*/  SHFL.IDX PT, R18, R7, 0x5, 0x181f ;  /* 0x00b81f0007127f89 */ /* 0x000f2200000e0000 */
[----:B0-----:R-:W-:-:S03]  /*ee70*/  IADD3.X R5, RZ, R16, RZ, P1, !PT ;  /* 0x00000010ff057210 */ /* 0x001fc60000ffe4ff */
[----:B------:R-:W0:Y:S04]  /*ee80*/  SHFL.IDX PT, R16, R7, 0x7, 0x181f ;  /* 0x00f81f0007107f89 */ /* 0x000e2800000e0000 */
[----:B------:R3:W-:Y:S02]  /*ee90*/  LDGSTS.E.BYPASS.LTC128B.128 [R8+0x1a400], desc[UR48][R4.64], !P2 ;  /* 0x1a40000004087fae */ /* 0x0007e4000d101d70 */
[----:B---3--:R-:W-:Y:S02]  /*eea0*/  IADD3 R4, P1, R29, R14, RZ ;  /* 0x0000000e1d047210 */ /* 0x008fe40007f3e0ff */
[----:B------:R-:W3:Y:S03]  /*eeb0*/  SHFL.IDX PT, R14, R9, RZ, 0x181f ;  /* 0x00181fff090e7589 */ /* 0x000ee600000e0000 */
[----:B----4-:R-:W-:-:S05]  /*eec0*/  IMAD.X R5, RZ, RZ, R18, P1 ;  /* 0x000000ffff057224 */ /* 0x010fca00008e0612 */
[----:B------:R4:W-:Y:S02]  /*eed0*/  LDGSTS.E.BYPASS.LTC128B.128 [R8+0x1ac00], desc[UR48][R4.64], !P2 ;  /* 0x1ac0000004087fae */ /* 0x0009e4000d101d70 */
[----:B----4-:R-:W-:-:S05]  /*eee0*/  IADD3 R4, P1, R29, R19, RZ ;  /* 0x000000131d047210 */ /* 0x010fca0007f3e0ff */
[----:B------:R-:W-:-:S05]  /*eef0*/  IMAD.X R5, RZ, RZ, R17, P1 ;  /* 0x000000ffff057224 */ /* 0x000fca00008e0611 */
[----:B------:R4:W-:Y:S02]  /*ef00*/  LDGSTS.E.BYPASS.LTC128B.128 [R8+0x1b400], desc[UR48][R4.64], !P2 ;  /* 0x1b40000004087fae */ /* 0x0009e4000d101d70 */
[----:B----4-:R-:W-:-:S05]  /*ef10*/  IADD3 R4, P1, R29, R11, RZ ;  /* 0x0000000b1d047210 */ /* 0x010fca0007f3e0ff */
[----:B0-----:R-:W-:-:S05]  /*ef20*/  IMAD.X R5, RZ, RZ, R16, P1 ;  /* 0x000000ffff057224 */ /* 0x001fca00008e0610 */
[----:B------:R3:W-:Y:S02]  /*ef30*/  LDGSTS.E.BYPASS.LTC128B.128 [R8+0x1bc00], desc[UR48][R4.64], !P2 ;  /* 0x1bc0000004087fae */ /* 0x0007e4000d101d70 */
[----:B---3--:R-:W-:Y:S02]  /*ef40*/  IADD3 R4, P1, R29, R14, RZ ;  /* 0x0000000e1d047210 */ /* 0x008fe40007f3e0ff */
[----:B------:R0:W3:Y:S03]  /*ef50*/  SHFL.IDX PT, R14, R9, 0x1, 0x181f ;  /* 0x00381f00090e7f89 */ /* 0x0000e600000e0000 */
[----:B------:R-:W-:Y:S02]  /*ef60*/  IMAD.X R5, RZ, RZ, R6, P1 ;  /* 0x000000ffff057224 */ /* 0x000fe400008e0606 */
[----:B------:R0:W4:Y:S04]  /*ef70*/  SHFL.IDX PT, R6, R10, 0x1, 0x181f ;  /* 0x00381f000a067f89 */ /* 0x00012800000e0000 */
[----:B------:R0:W-:Y:S02]  /*ef80*/  LDGSTS.E.BYPASS.LTC128B.128 [R8+0x1c400], desc[UR48][R4.64], !P2 ;  /* 0x1c40000004087fae */ /* 0x0001e4000d101d70 */
.L_x_206:
[----:B------:R-:W-:Y:S02]  /*ef90*/  R2UR UR4, R3 ;  /* 0x00000000030472ca */ /* 0x000fe400000e0000 */
[----:B0--3--:R-:W-:-:S04]  /*efa0*/  IADD3 R4, P1, R29, R14, RZ ;  /* 0x0000000e1d047210 */ /* 0x009fc80007f3e0ff */
[----:B----4-:R-:W-:-:S05]  /*efb0*/  IADD3.X R5, RZ, R6, RZ, P1, !PT ;  /* 0x00000006ff057210 */ /* 0x010fca0000ffe4ff */
        /* <DEDUP_REMOVED lines=13> */
.L_x_66:
[----:B------:R-:W-:Y:S01]  /*f090*/  IMAD.U32 R4, RZ, RZ, UR36 ;  /* 0x00000024ff047e24 */ /* 0x000fe2000f8e00ff */
[----:B------:R0:W-:Y:S04]  /*f0a0*/  SYNCS.ARRIVE.TRANS64.A1T0 RZ, [R3+URZ+0x22830], RZ ;  /* 0x022830ff03ff79a7 */ /* 0x0001e8000810003f */
[----:B------:R-:W-:-:S04]  /*f0b0*/  LOP3.LUT R4, R4, 0x1, RZ, 0xfc, !PT ;  /* 0x0000000104047812 */ /* 0x000fc800078efcff */
[----:B------:R-:W-:-:S13]  /*f0c0*/  ISETP.NE.AND P1, PT, R4, 0x3, PT ;  /* 0x000000030400780c */ /* 0x000fda0003f25270 */
[----:B0-----:R-:W-:Y:S05]  /*f0d0*/  @!P1 BRA `(.L_x_67) ;  /* 0x0000000000049947 */ /* 0x001fea0003800000 */
[----:B------:R-:W-:Y:S01]  /*f0e0*/  BPT.TRAP 0x1 ;  /* 0x000000040000795c */ /* 0x000fe20000300000 */
.L_x_67:
[----:B-12---:R-:W-:Y:S02]  /*f0f0*/  LOP3.LUT R3, R21, 0x1, RZ, 0x3c, !PT ;  /* 0x0000000115037812 */ /* 0x006fe400078e3cff */
[----:B------:R-:W-:Y:S02]  /*f100*/  LEA R6, R20, UR42, 0x3 ;  /* 0x0000002a14067c11 */ /* 0x000fe4000f8e18ff */
[----:B------:R-:W-:-:S04]  /*f110*/  SHF.L.U32 R3, R3, 0x1f, RZ ;  /* 0x0000001f03037819 */ /* 0x000fc800000006ff */
[----:B------:R-:W0:Y:S02]  /*f120*/  SYNCS.PHASECHK.TRANS64.TRYWAIT P2, [R6+URZ+0x22870], R3 ;  /* 0x02287003060075a7 */ /* 0x000e24000804017f */
[----:B0-----:R-:W-:Y:S05]  /*f130*/  @!P2 BRA `(.L_x_68) ;  /* 0x0000004800e0a947 */ /* 0x001fea0003800000 */
.L_x_207:
[----:B------:R-:W-:-:S06]  /*f140*/  ULOP3.LUT UR4, UR36, 0x2, URZ, 0xfc, !UPT ;  /* 0x0000000224047892 */ /* 0x000fcc000f8efc3f */
[----:B------:R-:W-:-:S05]  /*f150*/  IMAD.U32 R4, RZ, RZ, UR4 ;  /* 0x00000004ff047e24 */ /* 0x000fca000f8e00ff */
[----:B------:R-:W-:-:S13]  /*f160*/  ISETP.NE.AND P2, PT, R4, 0x3, PT ;  /* 0x000000030400780c */ /* 0x000fda0003f45270 */
[----:B------:R-:W-:Y:S05]  /*f170*/  @!P2 BRA `(.L_x_69) ;  /* 0x000000000004a947 */ /* 0x000fea0003800000 */
[----:B------:R-:W-:Y:S01]  /*f180*/  BPT.TRAP 0x1 ;  /* 0x000000040000795c */ /* 0x000fe20000300000 */
.L_x_69:
[----:B------:R-:W-:Y:S01]  /*f190*/  SHF.L.U32 R5, R21, 0x1f, RZ ;  /* 0x0000001f15057819 */ /* 0x000fe200000006ff */
[----:B0-----:R-:W-:-:S03]  /*f1a0*/  IMAD R3, R20, 0x5000, RZ ;  /* 0x0000500014037824 */ /* 0x001fc600078e02ff */
[----:B------:R-:W0:Y:S02]  /*f1b0*/  SYNCS.PHASECHK.TRANS64.TRYWAIT P2, [R6+URZ+0x22860], R5 ;  /* 0x02286005060075a7 */ /* 0x000e24000804017f */
[----:B------:R-:W-:Y:S01]  /*f1c0*/  LOP3.LUT R4, R3, R37, RZ, 0xfc, !PT ;  /* 0x0000002503047212 */ /* 0x000fe200078efcff */
[----:B0-----:R-:W-:Y:S06]  /*f1d0*/  @!P2 BRA `(.L_x_70) ;  /* 0x0000004800cca947 */ /* 0x001fec0003800000 */
.L_x_208:
[----:B------:R-:W2:Y:S01]  /*f1e0*/  LDL R7, [R1] ;  /* 0x0000000001077983 */ /* 0x000ea20000100800 */
[----:B0-----:R-:W-:Y:S01]  /*f1f0*/  VIADD R5, R4, UR42 ;  /* 0x0000002a04057c36 */ /* 0x001fe20008000000 */
[----:B------:R-:W-:Y:S05]  /*f200*/  WARPSYNC.ALL ;  /* 0x0000000000007948 */ /* 0x000fea0003800000 */
[----:B------:R-:W0:Y:S01]  /*f210*/  LDSM.16.MT88.4 R16, [R4+UR42+0xa400] ;  /* 0x00a4002a0410783b */ /* 0x000e220008004200 */
[----:B------:R-:W-:Y:S01]  /*f220*/  IADD3 R3, R3, UR42, R36 ;  /* 0x0000002a03037c10 */ /* 0x000fe2000fffe024 */
[----:B------:R-:W-:Y:S01]  /*f230*/  ULOP3.LUT UR4, UR36, 0x2, URZ, 0xfc, !UPT ;  /* 0x0000000224047892 */ /* 0x000fe2000f8efc3f */
[----:B0-----:R-:W-:-:S02]  /*f240*/  PRMT R12, R16, 0x6420, R17 ;  /* 0x00006420100c7816 */ /* 0x001fc40000000011 */
[----:B------:R-:W-:Y:S02]  /*f250*/  PRMT R13, R16, 0x7531, R17 ;  /* 0x00007531100d7816 */ /* 0x000fe40000000011 */
[C-C-:B------:R-:W-:Y:S02]  /*f260*/  PRMT R14, R18.reuse, 0x6420, R19.reuse ;  /* 0x00006420120e7816 */ /* 0x140fe40000000013 */
[----:B------:R-:W-:Y:S02]  /*f270*/  PRMT R15, R18, 0x7531, R19 ;  /* 0x00007531120f7816 */ /* 0x000fe40000000013 */
[----:B--2---:R-:W-:Y:S01]  /*f280*/  IADD3 R5, R7, R5, RZ ;  /* 0x0000000507057210 */ /* 0x004fe20007ffe0ff */
[----:B------:R-:W-:-:S04]  /*f290*/  IMAD.U32 R7, RZ, RZ, UR4 ;  /* 0x00000004ff077e24 */ /* 0x000fc8000f8e00ff */
[----:B------:R-:W0:Y:S01]  /*f2a0*/  LDSM.16.MT88.4 R8, [R5+0xa400] ;  /* 0x00a400000508783b */ /* 0x000e220000004200 */
[----:B------:R-:W-:-:S03]  /*f2b0*/  ISETP.NE.AND P2, PT, R7, 0x3, PT ;  /* 0x000000030700780c */ /* 0x000fc60003f45270 */
[----:B------:R-:W-:Y:S01]  /*f2c0*/  STSM.16.M88.4 [R3+0x400], R12 ;  /* 0x0004000c03007844 */ /* 0x000fe20000000200 */
[C-C-:B0-----:R-:W-:Y:S02]  /*f2d0*/  PRMT R20, R8.reuse, 0x6420, R9.reuse ;  /* 0x0000642008147816 */ /* 0x141fe40000000009 */
[----:B------:R-:W-:Y:S02]  /*f2e0*/  PRMT R21, R8, 0x7531, R9 ;  /* 0x0000753108157816 */ /* 0x000fe40000000009 */
[C-C-:B------:R-:W-:Y:S02]  /*f2f0*/  PRMT R22, R10.reuse, 0x6420, R11.reuse ;  /* 0x000064200a167816 */ /* 0x140fe4000000000b */
[----:B------:R-:W-:-:S05]  /*f300*/  PRMT R23, R10, 0x7531, R11 ;  /* 0x000075310a177816 */ /* 0x000fca000000000b */
[----:B------:R-:W-:Y:S04]  /*f310*/  STSM.16.M88.4 [R3+0xc00], R20 ;  /* 0x000c001403007844 */ /* 0x000fe80000000200 */
[----:B------:R-:W0:Y:S04]  /*f320*/  LDSM.16.MT88.4 R8, [R4+UR42+0xb400] ;  /* 0x00b4002a0408783b */ /* 0x000e280008004200 */
[----:B------:R-:W1:Y:S01]  /*f330*/  LDSM.16.MT88.4 R12, [R5+0xb400] ;  /* 0x00b40000050c783b */ /* 0x000e620000004200 */
[C-C-:B0-----:R-:W-:Y:S02]  /*f340*/  PRMT R16, R8.reuse, 0x6420, R9.reuse ;  /* 0x0000642008107816 */ /* 0x141fe40000000009 */
[----:B------:R-:W-:-:S02]  /*f350*/  PRMT R17, R8, 0x7531, R9 ;  /* 0x0000753108117816 */ /* 0x000fc40000000009 */
[C-C-:B------:R-:W-:Y:S02]  /*f360*/  PRMT R18, R10.reuse, 0x6420, R11.reuse ;  /* 0x000064200a127816 */ /* 0x140fe4000000000b */
[----:B------:R-:W-:Y:S02]  /*f370*/  PRMT R19, R10, 0x7531, R11 ;  /* 0x000075310a137816 */ /* 0x000fe4000000000b */
[C-C-:B-1----:R-:W-:Y:S02]  /*f380*/  PRMT R24, R12.reuse, 0x6420, R13.reuse ;  /* 0x000064200c187816 */ /* 0x142fe4000000000d */
[----:B------:R-:W-:Y:S01]  /*f390*/  PRMT R25, R12, 0x7531, R13 ;  /* 0x000075310c197816 */ /* 0x000fe2000000000d */
[----:B------:R-:W-:Y:S01]  /*f3a0*/  STSM.16.M88.4 [R3+0x1400], R16 ;  /* 0x0014001003007844 */ /* 0x000fe20000000200 */
        /* <DEDUP_REMOVED lines=35> */
[----:B------:R0:W-:Y:S01]  /*f5e0*/  STSM.16.M88.4 [R3+0x4400], R16 ;  /* 0x0044001003007844 */ /* 0x0001e20000000200 */
[C-C-:B------:R-:W-:Y:S02]  /*f5f0*/  PRMT R10, R14.reuse, 0x6420, R15.reuse ;  /* 0x000064200e0a7816 */ /* 0x140fe4000000000f */
[----:B------:R-:W-:-:S05]  /*f600*/  PRMT R11, R14, 0x7531, R15 ;  /* 0x000075310e0b7816 */ /* 0x000fca000000000f */
[----:B------:R0:W-:Y:S01]  /*f610*/  STSM.16.M88.4 [R3+0x4c00], R8 ;  /* 0x004c000803007844 */ /* 0x0001e20000000200 */
[----:B------:R-:W-:Y:S01]  /*f620*/  @!PT LDS RZ, [RZ] ;  /* 0x00000000fffff984 */ /* 0x000fe20000000800 */
[----:B------:R-:W-:Y:S01]  /*f630*/  @!PT LDS RZ, [RZ] ;  /* 0x00000000fffff984 */ /* 0x000fe20000000800 */
[----:B------:R-:W-:Y:S01]  /*f640*/  @!PT LDS RZ, [RZ] ;  /* 0x00000000fffff984 */ /* 0x000fe20000000800 */
[----:B------:R-:W-:Y:S01]  /*f650*/  @!PT LDS RZ, [RZ] ;  /* 0x00000000fffff984 */ /* 0x000fe20000000800 */
[----:B------:R1:W-:Y:S06]  /*f660*/  MEMBAR.ALL.CTA ;  /* 0x0000000000007992 */ /* 0x0003ec0000008000 */
[----:B-1----:R-:W1:Y:S01]  /*f670*/  FENCE.VIEW.ASYNC.S ;  /* 0x00000000000073c6 */ /* 0x002e620000000000 */
[----:B------:R-:W-:Y:S05]  /*f680*/  @!P2 BRA `(.L_x_71) ;  /* 0x000000000004a947 */ /* 0x000fea0003800000 */
[----:B------:R-:W-:Y:S01]  /*f690*/  BPT.TRAP 0x1 ;  /* 0x000000040000795c */ /* 0x000fe20000300000 */
.L_x_71:
[----:B-1----:R1:W-:Y:S01]  /*f6a0*/  SYNCS.ARRIVE.TRANS64.A1T0 RZ, [R6+URZ+0x22850], RZ ;  /* 0x022850ff06ff79a7 */ /* 0x0023e2000810003f */
[----:B------:R-:W-:Y:S06]  /*f6b0*/  BAR.SYNC.DEFER_BLOCKING 0x2, 0x80 ;  /* 0x0082000000007b1d */ /* 0x000fec0000010000 */
[----:B------:R-:W-:Y:S05]  /*f6c0*/  @!P1 BRA `(.L_x_72) ;  /* 0x0000000000049947 */ /* 0x000fea0003800000 */
[----:B------:R-:W-:Y:S01]  /*f6d0*/  BPT.TRAP 0x1 ;  /* 0x000000040000795c */ /* 0x000fe20000300000 */
.L_x_72:
[----:B0-----:R-:W0:Y:S01]  /*f6e0*/  S2R R3, SR_CgaCtaId ;  /* 0x0000000000037919 */ /* 0x001e220000008800 */
[----:B-1----:R-:W-:Y:S01]  /*f6f0*/  VIADD R6, R6, 0x22880 ;  /* 0x0002288006067836 */ /* 0x002fe20000000000 */
[----:B------:R-:W-:Y:S01]  /*f700*/  MOV R21, R30 ;  /* 0x0000001e00157202 */ /* 0x000fe20000000f00 */
[----:B------:R-:W-:Y:S02]  /*f710*/  VIADD R0, R0, 0xffffff60 ;  /* 0xffffff6000007836 */ /* 0x000fe40000000000 */
[----:B------:R-:W-:Y:S01]  /*f720*/  IMAD.MOV.U32 R20, RZ, RZ, R2 ;  /* 0x000000ffff147224 */ /* 0x000fe200078e0002 */
[----:B0-----:R-:W-:-:S04]  /*f730*/  PRMT R6, R3, 0x654, R6 ;  /* 0x0000065403067816 */ /* 0x001fc80000000006 */
[----:B------:R0:W-:Y:S01]  /*f740*/  SYNCS.ARRIVE.TRANS64.RED.A1T0 RZ, [R6+URZ], RZ ;  /* 0x000000ff06ff79a7 */ /* 0x0001e2000810043f */
[----:B------:R-:W-:Y:S05]  /*f750*/  @P0 BRA `(.L_x_73) ;  /* 0xffffffe800280947 */ /* 0x000fea000383ffff */
[----:B------:R-:W-:Y:S05]  /*f760*/  BRA `(.L_x_74) ;  /* 0x0000000000047947 */ /* 0x000fea0003800000 */
.L_x_58:
[----:B------:R-:W-:-:S07]  /*f770*/  IMAD.MOV.U32 R2, RZ, RZ, RZ ;  /* 0x000000ffff027224 */ /* 0x000fce00078e00ff */
.L_x_74:
[----:B------:R-:W-:-:S06]  /*f780*/  ULOP3.LUT UR4, UR36, 0x1, URZ, 0xfc, !UPT ;  /* 0x0000000124047892 */ /* 0x000fcc000f8efc3f */
[----:B0-----:R-:W-:-:S05]  /*f790*/  IMAD.U32 R0, RZ, RZ, UR4 ;  /* 0x00000004ff007e24 */ /* 0x001fca000f8e00ff */
[----:B------:R-:W-:-:S13]  /*f7a0*/  ISETP.NE.AND P1, PT, R0, 0x3, PT ;  /* 0x000000030000780c */ /* 0x000fda0003f25270 */
[----:B------:R-:W-:Y:S05]  /*f7b0*/  @!P1 BRA `(.L_x_75) ;  /* 0x0000000000049947 */ /* 0x000fea0003800000 */
[----:B------:R-:W-:Y:S01]  /*f7c0*/  BPT.TRAP 0x1 ;  /* 0x000000040000795c */ /* 0x000fe20000300000 */
.L_x_75:
[----:B------:R-:W-:Y:S01]  /*f7d0*/  LOP3.LUT R0, R30, 0x1, RZ, 0x3c, !PT ;  /* 0x000000011e007812 */ /* 0x000fe200078e3cff */
[----:B------:R-:W-:Y:S01]  /*f7e0*/  BSSY B0, `(.L_x_76) ;  /* 0x0000005000007945 */ /* 0x000fe20003800000 */
[----:B------:R-:W-:Y:S02]  /*f7f0*/  LEA R3, R2, UR42, 0x3 ;  /* 0x0000002a02037c11 */ /* 0x000fe4000f8e18ff */
[----:B------:R-:W-:-:S04]  /*f800*/  SHF.L.U32 R0, R0, 0x1f, RZ ;  /* 0x0000001f00007819 */ /* 0x000fc800000006ff */
[----:B------:R-:W0:Y:S02]  /*f810*/  SYNCS.PHASECHK.TRANS64.TRYWAIT P0, [R3+URZ+0x22870], R0 ;  /* 0x02287000030075a7 */ /* 0x000e24000800017f */
[----:B0-----:R-:W-:Y:S05]  /*f820*/  @!P0 BRA `(.L_x_77) ;  /* 0x00000044004c8947 */ /* 0x001fea0003800000 */
.L_x_209:
[----:B------:R-:W-:Y:S05]  /*f830*/  BSYNC B0 ;  /* 0x0000000000007941 */ /* 0x000fea0003800000 */
.L_x_76:
[----:B------:R-:W-:-:S06]  /*f840*/  ULOP3.LUT UR4, UR36, 0x2, URZ, 0xfc, !UPT ;  /* 0x0000000224047892 */ /* 0x000fcc000f8efc3f */
[----:B------:R-:W-:-:S05]  /*f850*/  IMAD.U32 R4, RZ, RZ, UR4 ;  /* 0x00000004ff047e24 */ /* 0x000fca000f8e00ff */
[----:B------:R-:W-:-:S13]  /*f860*/  ISETP.NE.AND P0, PT, R4, 0x3, PT ;  /* 0x000000030400780c */ /* 0x000fda0003f05270 */
[----:B------:R-:W-:Y:S05]  /*f870*/  @!P0 BRA `(.L_x_78) ;  /* 0x0000000000048947 */ /* 0x000fea0003800000 */
[----:B------:R-:W-:Y:S01]  /*f880*/  BPT.TRAP 0x1 ;  /* 0x000000040000795c */ /* 0x000fe20000300000 */
.L_x_78:
[----:B------:R-:W2:Y:S01]  /*f890*/  LDL.LU R5, [R1] ;  /* 0x0000000001057983 */ /* 0x000ea20000300800 */
[----:B------:R-:W-:Y:S01]  /*f8a0*/  SHF.L.U32 R4, R30, 0x1f, RZ ;  /* 0x0000001f1e047819 */ /* 0x000fe200000006ff */
[----:B------:R-:W-:-:S03]  /*f8b0*/  IMAD R12, R2, 0x5000, RZ ;  /* 0x00005000020c7824 */ /* 0x000fc600078e02ff */
[----:B------:R-:W1:Y:S02]  /*f8c0*/  SYNCS.PHASECHK.TRANS64.TRYWAIT P0, [R3+URZ+0x22860], R4 ;  /* 0x02286004030075a7 */ /* 0x000e64000800017f */
[----:B------:R-:W-:-:S05]  /*f8d0*/  LOP3.LUT R37, R12, R37, RZ, 0xfc, !PT ;  /* 0x000000250c257212 */ /* 0x000fca00078efcff */
[----:B0-----:R-:W-:-:S05]  /*f8e0*/  VIADD R0, R37, UR42 ;  /* 0x0000002a25007c36 */ /* 0x001fca0008000000 */
[----:B--2---:R-:W-:Y:S01]  /*f8f0*/  IADD3 R0, R5, R0, RZ ;  /* 0x0000000005007210 */ /* 0x004fe20007ffe0ff */
[----:B-1----:R-:W-:Y:S06]  /*f900*/  @!P0 BRA `(.L_x_79) ;  /* 0x0000004400288947 */ /* 0x002fec0003800000 */
.L_x_210:
[----:B------:R-:W-:Y:S05]  /*f910*/  WARPSYNC.ALL ;  /* 0x0000000000007948 */ /* 0x000fea0003800000 */
[----:B------:R-:W1:Y:S01]  /*f920*/  LDSM.16.MT88.4 R8, [R37+UR42+0xa400] ;  /* 0x00a4002a2508783b */ /* 0x000e620008004200 */
[----:B------:R-:W-:Y:S01]  /*f930*/  IADD3 R36, R12, UR42, R36 ;  /* 0x0000002a0c247c10 */ /* 0x000fe2000fffe024 */
[----:B------:R-:W-:Y:S02]  /*f940*/  ULOP3.LUT UR4, UR36, 0x2, URZ, 0xfc, !UPT ;  /* 0x0000000224047892 */ /* 0x000fe4000f8efc3f */
[----:B0-----:R-:W0:Y:S04]  /*f950*/  LDSM.16.MT88.4 R4, [R0+0xa400] ;  /* 0x00a400000004783b */ /* 0x001e280000004200 */
[----:B------:R-:W-:-:S05]  /*f960*/  IMAD.U32 R16, RZ, RZ, UR4 ;  /* 0x00000004ff107e24 */ /* 0x000fca000f8e00ff */
[----:B------:R-:W-:Y:S02]  /*f970*/  ISETP.NE.AND P0, PT, R16, 0x3, PT ;  /* 0x000000031000780c */ /* 0x000fe40003f05270 */
[C-C-:B-1----:R-:W-:Y:S02]  /*f980*/  PRMT R12, R8.reuse, 0x6420, R9.reuse ;  /* 0x00006420080c7816 */ /* 0x142fe40000000009 */
[----:B------:R-:W-:Y:S02]  /*f990*/  PRMT R13, R8, 0x7531, R9 ;  /* 0x00007531080d7816 */ /* 0x000fe40000000009 */
[C-C-:B------:R-:W-:Y:S02]  /*f9a0*/  PRMT R14, R10.reuse, 0x6420, R11.reuse ;  /* 0x000064200a0e7816 */ /* 0x140fe4000000000b */
[----:B------:R-:W-:Y:S02]  /*f9b0*/  PRMT R15, R10, 0x7531, R11 ;  /* 0x000075310a0f7816 */ /* 0x000fe4000000000b */
[----:B0-----:R-:W-:-:S02]  /*f9c0*/  PRMT R8, R4, 0x6420, R5 ;  /* 0x0000642004087816 */ /* 0x001fc40000000005 */
        /* <DEDUP_REMOVED lines=61> */
.L_x_80:
[----:B-1----:R1:W-:Y:S01]  /*fda0*/  SYNCS.ARRIVE.TRANS64.A1T0 RZ, [R3+URZ+0x22850], RZ ;  /* 0x022850ff03ff79a7 */ /* 0x0023e2000810003f */
[----:B------:R-:W-:Y:S06]  /*fdb0*/  BAR.SYNC.DEFER_BLOCKING 0x2, 0x80 ;  /* 0x0082000000007b1d */ /* 0x000fec0000010000 */
[----:B------:R-:W-:Y:S05]  /*fdc0*/  @!P1 BRA `(.L_x_81) ;  /* 0x0000000000049947 */ /* 0x000fea0003800000 */
[----:B------:R-:W-:Y:S01]  /*fdd0*/  BPT.TRAP 0x1 ;  /* 0x000000040000795c */ /* 0x000fe20000300000 */
.L_x_81:
[----:B------:R-:W2:Y:S01]  /*fde0*/  S2R R0, SR_CgaCtaId ;  /* 0x0000000000007919 */ /* 0x000ea20000008800 */
[----:B-1----:R-:W-:-:S05]  /*fdf0*/  VIADD R3, R3, 0x22880 ;  /* 0x0002288003037836 */ /* 0x002fca0000000000 */
[----:B--2---:R-:W-:Y:S01]  /*fe00*/  PRMT R3, R0, 0x654, R3 ;  /* 0x0000065400037816 */ /* 0x004fe20000000003 */
[----:B------:R-:W-:Y:S02]  /*fe10*/  VIADD R0, R2, 0x1 ;  /* 0x0000000102007836 */ /* 0x000fe40000000000 */
[----:B------:R-:W-:Y:S01]  /*fe20*/  IMAD.MOV.U32 R2, RZ, RZ, RZ ;  /* 0x000000ffff027224 */ /* 0x000fe200078e00ff */
[----:B------:R1:W-:Y:S02]  /*fe30*/  SYNCS.ARRIVE.TRANS64.RED.A1T0 RZ, [R3+URZ], RZ ;  /* 0x000000ff03ff79a7 */ /* 0x0003e4000810043f */
[----:B------:R-:W-:-:S04]  /*fe40*/  ISETP.NE.AND P0, PT, R0, 0x2, PT ;  /* 0x000000020000780c */ /* 0x000fc80003f05270 */
[----:B------:R-:W-:Y:S02]  /*fe50*/  SEL R0, R0, RZ, P0 ;  /* 0x000000ff00007207 */ /* 0x000fe40000000000 */
[----:B-1----:R-:W-:-:S04]  /*fe60*/  SEL R3, RZ, 0x1, P0 ;  /* 0x00000001ff037807 */ /* 0x002fc80000000000 */
[----:B------:R-:W-:-:S07]  /*fe70*/  LOP3.LUT R30, R30, R3, RZ, 0x3c, !PT ;  /* 0x000000031e1e7212 */ /* 0x000fce00078e3cff */
.L_x_40:
[----:B0-----:R-:W0:Y:S01]  /*fe80*/  S2R R4, SR_CgaCtaId ;  /* 0x0000000000047919 */ /* 0x001e220000008800 */
[----:B------:R-:W-:Y:S02]  /*fe90*/  MOV R3, 0x400 ;  /* 0x0000040000037802 */ /* 0x000fe40000000f00 */
[----:B------:R-:W-:Y:S02]  /*fea0*/  SHF.L.U32 R2, R2, 0x1f, RZ ;  /* 0x0000001f02027819 */ /* 0x000fe400000006ff */
[----:B0-----:R-:W-:-:S04]  /*feb0*/  LEA R7, R4, R3, 0x18 ;  /* 0x0000000304077211 */ /* 0x001fc800078ec0ff */
[----:B------:R-:W0:Y:S02]  /*fec0*/  SYNCS.PHASECHK.TRANS64.TRYWAIT P0, [R7+URZ+0x22820], R2 ;  /* 0x02282002070075a7 */ /* 0x000e24000800017f */
[----:B0-----:R-:W-:Y:S05]  /*fed0*/  @!P0 BRA `(.L_x_82) ;  /* 0x0000003c00c88947 */ /* 0x001fea0003800000 */
.L_x_211:
[----:B------:R-:W1:Y:S02]  /*fee0*/  S2R R3, SR_TID.X ;  /* 0x0000000000037919 */ /* 0x000e640000002100 */
[----:B-1----:R-:W-:-:S04]  /*fef0*/  SHF.R.U32.HI R3, RZ, 0x5, R3 ;  /* 0x00000005ff037819 */ /* 0x002fc80000011603 */
[----:B------:R-:W-:-:S05]  /*ff00*/  LOP3.LUT R3, R3, 0x3, RZ, 0xc0, !PT ;  /* 0x0000000303037812 */ /* 0x000fca00078ec0ff */
[----:B0-----:R-:W0:Y:S02]  /*ff10*/  SHFL.IDX PT, R2, R3, RZ, 0x1f ;  /* 0x00001fff03027589 */ /* 0x001e2400000e0000 */
[----:B0-----:R-:W-:-:S13]  /*ff20*/  ISETP.NE.AND P0, PT, R2, RZ, PT ;  /* 0x000000ff0200720c */ /* 0x001fda0003f05270 */
[----:B------:R-:W-:Y:S05]  /*ff30*/  @P0 BRA `(.L_x_8) ;  /* 0x0000000000a00947 */ /* 0x000fea0003800000 */
[----:B------:R-:W-:-:S13]  /*ff40*/  ELECT P0, URZ, PT ;  /* 0x00000000003f782f */ /* 0x000fda0003800000 */
[----:B------:R-:W-:Y:S05]  /*ff50*/  @!P0 BRA `(.L_x_8) ;  /* 0x0000000000988947 */ /* 0x000fea0003800000 */
[----:B------:R-:W-:-:S06]  /*ff60*/  ULOP3.LUT UR4, UR36, 0x2, URZ, 0xfc, !UPT ;  /* 0x0000000224047892 */ /* 0x000fcc000f8efc3f */
[----:B------:R-:W-:-:S04]  /*ff70*/  MOV R2, UR4 ;  /* 0x0000000400027c02 */ /* 0x000fc80008000f00 */
[----:B------:R-:W-:-:S13]  /*ff80*/  ISETP.NE.AND P0, PT, R2, 0x3, PT ;  /* 0x000000030200780c */ /* 0x000fda0003f05270 */
[----:B------:R-:W-:Y:S05]  /*ff90*/  @!P0 BRA `(.L_x_83) ;  /* 0x0000000000048947 */ /* 0x000fea0003800000 */
[----:B------:R-:W-:Y:S01]  /*ffa0*/  BPT.TRAP 0x1 ;  /* 0x000000040000795c */ /* 0x000fe20000300000 */
.L_x_83:
[----:B------:R-:W-:Y:S01]  /*ffb0*/  IMAD R5, R0, 0x8, R7 ;  /* 0x0000000800057824 */ /* 0x000fe200078e0207 */
[----:B------:R-:W-:Y:S01]  /*ffc0*/  SHF.L.U32 R2, R30, 0x1f, RZ ;  /* 0x0000001f1e027819 */ /* 0x000fe200000006ff */
[----:B------:R-:W-:-:S03]  /*ffd0*/  VIADD R0, R0, 0x1 ;  /* 0x0000000100007836 */ /* 0x000fc60000000000 */
[----:B------:R-:W0:Y:S02]  /*ffe0*/  SYNCS.PHASECHK.TRANS64.TRYWAIT P1, [R5+URZ+0x22840], R2 ;  /* 0x02284002050075a7 */ /* 0x000e24000802017f */
[----:B------:R-:W-:-:S04]  /*fff0*/  ISETP.NE.AND P2, PT, R0, 0x2, PT ;  /* 0x000000020000780c */ /* 0x000fc80003f45270 */
[----:B------:R-:W-:Y:S01]  /*10000*/  SEL R3, RZ, 0x1, P2 ;  /* 0x00000001ff037807 */ /* 0x000fe20001000000 */
[----:B0-----:R-:W-:Y:S08]  /*10010*/  @!P1 BRA `(.L_x_84) ;  /* 0x0000003c008c9947 */ /* 0x001ff00003800000 */
.L_x_212:
[----:B------:R-:W-:Y:S02]  /*10020*/  SEL R0, R0, RZ, P2 ;  /* 0x000000ff00007207 */ /* 0x000fe40001000000 */
[----:B------:R-:W-:Y:S01]  /*10030*/  LOP3.LUT R3, R30, R3, RZ, 0x3c, !PT ;  /* 0x000000031e037212 */ /* 0x000fe200078e3cff */
[----:B------:R-:W-:Y:S06]  /*10040*/  @!P0 BRA `(.L_x_85) ;  /* 0x0000000000048947 */ /* 0x000fec0003800000 */
[----:B------:R-:W-:Y:S01]  /*10050*/  BPT.TRAP 0x1 ;  /* 0x000000040000795c */ /* 0x000fe20000300000 */
.L_x_85:
[----:B------:R-:W-:Y:S01]  /*10060*/  IMAD R7, R0, 0x8, R7 ;  /* 0x0000000800077824 */ /* 0x000fe200078e0207 */
[----:B------:R-:W-:-:S04]  /*10070*/  SHF.L.U32 R0, R3, 0x1f, RZ ;  /* 0x0000001f03007819 */ /* 0x000fc800000006ff */
[----:B------:R-:W1:Y:S02]  /*10080*/  SYNCS.PHASECHK.TRANS64.TRYWAIT P1, [R7+URZ+0x22840], R0 ;  /* 0x02284000070075a7 */ /* 0x000e64000802017f */
[----:B-1----:R-:W-:Y:S05]  /*10090*/  @!P1 BRA `(.L_x_86) ;  /* 0x0000003c00809947 */ /* 0x002fea0003800000 */
.L_x_213:
[----:B------:R-:W-:Y:S05]  /*100a0*/  @!P0 BRA `(.L_x_87) ;  /* 0x0000000000048947 */ /* 0x000fea0003800000 */
[----:B------:R-:W-:Y:S01]  /*100b0*/  BPT.TRAP 0x1 ;  /* 0x000000040000795c */ /* 0x000fe20000300000 */
.L_x_87:
[----:B------:R-:W2:Y:S02]  /*100c0*/  SYNCS.PHASECHK.TRANS64.TRYWAIT P1, [R5+URZ+0x22860], R2 ;  /* 0x02286002050075a7 */ /* 0x000ea4000802017f */
[----:B--2---:R-:W-:Y:S05]  /*100d0*/  @!P1 BRA `(.L_x_88) ;  /* 0x0000003c00849947 */ /* 0x004fea0003800000 */
.L_x_214:
[----:B------:R-:W-:Y:S05]  /*100e0*/  @!P0 BRA `(.L_x_89) ;  /* 0x0000000000048947 */ /* 0x000fea0003800000 */
[----:B------:R-:W-:Y:S01]  /*100f0*/  BPT.TRAP 0x1 ;  /* 0x000000040000795c */ /* 0x000fe20000300000 */
.L_x_89:
[----:B------:R-:W3:Y:S02]  /*10100*/  SYNCS.PHASECHK.TRANS64.TRYWAIT P1, [R7+URZ+0x22860], R0 ;  /* 0x02286000070075a7 */ /* 0x000ee4000802017f */
[----:B---3--:R-:W-:Y:S05]  /*10110*/  @!P1 BRA `(.L_x_90) ;  /* 0x0000003c00889947 */ /* 0x008fea0003800000 */
.L_x_215:
[----:B------:R-:W-:Y:S05]  /*10120*/  @!P0 BRA `(.L_x_91) ;  /* 0x0000000000048947 */ /* 0x000fea0003800000 */
[----:B------:R-:W-:Y:S01]  /*10130*/  BPT.TRAP 0x1 ;  /* 0x000000040000795c */ /* 0x000fe20000300000 */
.L_x_91:
[----:B------:R-:W4:Y:S02]  /*10140*/  SYNCS.PHASECHK.TRANS64.TRYWAIT P1, [R5+URZ+0x22880], R2 ;  /* 0x02288002050075a7 */ /* 0x000f24000802017f */
[----:B----4-:R-:W-:Y:S05]  /*10150*/  @!P1 BRA `(.L_x_92) ;  /* 0x0000003c008c9947 */ /* 0x010fea0003800000 */
.L_x_216:
[----:B------:R-:W-:Y:S05]  /*10160*/  @!P0 BRA `(.L_x_93) ;  /* 0x0000000000048947 */ /* 0x000fea0003800000 */
[----:B------:R-:W-:Y:S01]  /*10170*/  BPT.TRAP 0x1 ;  /* 0x000000040000795c */ /* 0x000fe20000300000 */
.L_x_93:
[----:B------:R0:W0:Y:S02]  /*10180*/  SYNCS.PHASECHK.TRANS64.TRYWAIT P0, [R7+URZ+0x22880], R0 ;  /* 0x02288000070075a7 */ /* 0x000024000800017f */
[----:B0-----:R-:W-:Y:S05]  /*10190*/  @!P0 NANOSLEEP.SYNCS 0x989680 ;  /* 0x009896800000895d */ /* 0x001fea0003900000 */
[----:B------:R-:W0:Y:S02]  /*101a0*/  @!P0 SYNCS.PHASECHK.TRANS64 P0, [R7+URZ+0x22880], R0 ;  /* 0x02288000070085a7 */ /* 0x000e24000800007f */
[----:B0-----:R-:W-:Y:S05]  /*101b0*/  @!P0 BRA `(.L_x_93) ;  /* 0xfffffffc00f08947 */ /* 0x001fea000383ffff */
.L_x_8:
[----:B------:R-:W-:Y:S05]  /*101c0*/  BSYNC B6 ;  /* 0x0000000000067941 */ /* 0x000fea0003800000 */
.L_x_5:
[----:B------:R-:W-:Y:S05]  /*101d0*/  EXIT ;  /* 0x000000000000794d */ /* 0x000fea0003800000 */
.L_x_12:
[----:B0-----:R-:W-:-:S04]  /*101e0*/  IMAD.U32 R3, RZ, RZ, UR41 ;  /* 0x00000029ff037e24 */ /* 0x001fc8000f8e00ff */
[----:B------:R0:W1:Y:S03]  /*101f0*/  SYNCS.PHASECHK.TRANS64.TRYWAIT P0, [R3+URZ+0x22800], R8 ;  /* 0x02280008030075a7 */ /* 0x000066000800017f */
[----:B-1----:R-:W-:Y:S05]  /*10200*/  @!P0 NANOSLEEP.SYNCS 0x989680 ;  /* 0x009896800000895d */ /* 0x002fea0003900000 */
[----:B------:R-:W1:Y:S02]  /*10210*/  @!P0 SYNCS.PHASECHK.TRANS64 P0, [R3+URZ+0x22800], R8 ;  /* 0x02280008030085a7 */ /* 0x000e64000800007f */
[----:B-1----:R-:W-:Y:S05]  /*10220*/  @!P0 BRA `(.L_x_12) ;  /* 0xfffffffc00ec8947 */ /* 0x002fea000383ffff */
[----:B------:R-:W-:Y:S05]  /*10230*/  BRA `(.L_x_94) ;  /* 0xffffff1000dc7947 */ /* 0x000fea000383ffff */
.L_x_16:
[----:B-1----:R-:W-:-:S04]  /*10240*/  MOV R5, UR41 ;  /* 0x0000002900057c02 */ /* 0x002fc80008000f00 */
[----:B------:R1:W2:Y:S03]  /*10250*/  SYNCS.PHASECHK.TRANS64.TRYWAIT P1, [R5+URZ+0x22830], R8 ;  /* 0x02283008050075a7 */ /* 0x0002a6000802017f */
[----:B--2---:R-:W-:Y:S05]  /*10260*/  @!P1 NANOSLEEP.SYNCS 0x989680 ;  /* 0x009896800000995d */ /* 0x004fea0003900000 */
[----:B------:R-:W2:Y:S02]  /*10270*/  @!P1 SYNCS.PHASECHK.TRANS64 P1, [R5+URZ+0x22830], R8 ;  /* 0x02283008050095a7 */ /* 0x000ea4000802007f */
[----:B--2---:R-:W-:Y:S05]  /*10280*/  @!P1 BRA `(.L_x_16) ;  /* 0xfffffffc00ec9947 */ /* 0x004fea000383ffff */
[----:B------:R-:W-:Y:S05]  /*10290*/  BRA `(.L_x_15) ;  /* 0xffffff1000f87947 */ /* 0x000fea000383ffff */
.L_x_22:
[----:B-1----:R-:W-:-:S04]  /*102a0*/  IMAD.U32 R8, RZ, RZ, UR4 ;  /* 0x00000004ff087e24 */ /* 0x002fc8000f8e00ff */
[----:B------:R1:W2:Y:S03]  /*102b0*/  SYNCS.PHASECHK.TRANS64.TRYWAIT P1, [R8+URZ+0x22830], R3 ;  /* 0x02283003080075a7 */ /* 0x0002a6000802017f */
[----:B--2---:R-:W-:Y:S05]  /*102c0*/  @!P1 NANOSLEEP.SYNCS 0x989680 ;  /* 0x009896800000995d */ /* 0x004fea0003900000 */
[----:B------:R-:W2:Y:S02]  /*102d0*/  @!P1 SYNCS.PHASECHK.TRANS64 P1, [R8+URZ+0x22830], R3 ;  /* 0x02283003080095a7 */ /* 0x000ea4000802007f */
[----:B--2---:R-:W-:Y:S05]  /*102e0*/  @!P1 BRA `(.L_x_22) ;  /* 0xfffffffc00ec9947 */ /* 0x004fea000383ffff */
[----:B------:R-:W-:Y:S05]  /*102f0*/  BRA `(.L_x_19) ;  /* 0xffffff4c00787947 */ /* 0x000fea000383ffff */
.L_x_26:
[----:B-1----:R-:W-:-:S04]  /*10300*/  IMAD.U32 R9, RZ, RZ, UR4 ;  /* 0x00000004ff097e24 */ /* 0x002fc8000f8e00ff */
[----:B------:R1:W2:Y:S03]  /*10310*/  SYNCS.PHASECHK.TRANS64.TRYWAIT P1, [R9+URZ+0x22850], R8 ;  /* 0x02285008090075a7 */ /* 0x0002a6000802017f */
[----:B--2---:R-:W-:Y:S05]  /*10320*/  @!P1 NANOSLEEP.SYNCS 0x989680 ;  /* 0x009896800000995d */ /* 0x004fea0003900000 */
[----:B------:R-:W2:Y:S02]  /*10330*/  @!P1 SYNCS.PHASECHK.TRANS64 P1, [R9+URZ+0x22850], R8 ;  /* 0x02285008090095a7 */ /* 0x000ea4000802007f */
[----:B--2---:R-:W-:Y:S05]  /*10340*/  @!P1 BRA `(.L_x_26) ;  /* 0xfffffffc00ec9947 */ /* 0x004fea000383ffff */
[----:B------:R-:W-:Y:S05]  /*10350*/  BRA `(.L_x_23) ;  /* 0xffffff5400ac7947 */ /* 0x000fea000383ffff */
.L_x_33:
[----:B-1----:R-:W-:-:S04]  /*10360*/  IMAD.U32 R5, RZ, RZ, UR9 ;  /* 0x00000009ff057e24 */ /* 0x002fc8000f8e00ff */
[----:B------:R1:W2:Y:S03]  /*10370*/  SYNCS.PHASECHK.TRANS64.TRYWAIT P1, [R5+URZ+0x22850], R0 ;  /* 0x02285000050075a7 */ /* 0x0002a6000802017f */
[----:B--2---:R-:W-:Y:S05]  /*10380*/  @!P1 NANOSLEEP.SYNCS 0x989680 ;  /* 0x009896800000995d */ /* 0x004fea0003900000 */
[----:B------:R-:W2:Y:S02]  /*10390*/  @!P1 SYNCS.PHASECHK.TRANS64 P1, [R5+URZ+0x22850], R0 ;  /* 0x02285000050095a7 */ /* 0x000ea4000802007f */
[----:B--2---:R-:W-:Y:S05]  /*103a0*/  @!P1 BRA `(.L_x_33) ;  /* 0xfffffffc00ec9947 */ /* 0x004fea000383ffff */
[----:B------:R-:W-:Y:S05]  /*103b0*/  BRA `(.L_x_32) ;  /* 0xffffff8000107947 */ /* 0x000fea000383ffff */
.L_x_46:
[----:B------:R-:W-:Y:S01]  /*103c0*/  IMAD.MOV.U32 R13, RZ, RZ, R19 ;  /* 0x000000ffff0d7224 */ /* 0x000fe200078e0013 */
[----:B------:R-:W-:Y:S01]  /*103d0*/  MOV R12, RZ ;  /* 0x000000ff000c7202 */ /* 0x000fe20000000f00 */
[----:B------:R-:W-:Y:S02]  /*103e0*/  IMAD.MOV.U32 R11, RZ, RZ, 0x1f ;  /* 0x0000001fff0b7424 */ /* 0x000fe400078e00ff */
[----:B------:R-:W-:-:S07]  /*103f0*/  IMAD.MOV.U32 R15, RZ, RZ, -0x1 ;  /* 0xffffffffff0f7424 */ /* 0x000fce00078e00ff */
[----:B0----5:R-:W-:Y:S05]  /*10400*/  WARPSYNC.COLLECTIVE R15, `(.L_x_95) ;  /* 0x000000000f087348 */ /* 0x021fea0003c00000 */
[----:B------:R1:W2:Y:S02]  /*10410*/  SHFL.IDX P6, R14, R13, R12, R11 ;  /* 0x0000000c0d0e7389 */ /* 0x0002a400000c000b */
[----:B012--5:R-:W-:Y:S01]  /*10420*/  ENDCOLLECTIVE ;  /* 0x000000000000791b */ /* 0x027fe20003800000 */
.L_x_95:
[----:B------:R-:W-:Y:S05]  /*10430*/  BRA `(.L_x_96) ;  /* 0xffffffb800c47947 */ /* 0x000fea000383ffff */
.L_x_48:
[----:B0-----:R-:W-:-:S04]  /*10440*/  IMAD.U32 R3, RZ, RZ, UR42 ;  /* 0x0000002aff037e24 */ /* 0x001fc8000f8e00ff */
[----:B------:R0:W1:Y:S03]  /*10450*/  SYNCS.PHASECHK.TRANS64.TRYWAIT P0, [R3+URZ+0x22880], R30 ;  /* 0x0228801e030075a7 */ /* 0x000066000800017f */
[----:B-1----:R-:W-:Y:S05]  /*10460*/  @!P0 NANOSLEEP.SYNCS 0x989680 ;  /* 0x009896800000895d */ /* 0x002fea0003900000 */
[----:B------:R-:W1:Y:S02]  /*10470*/  @!P0 SYNCS.PHASECHK.TRANS64 P0, [R3+URZ+0x22880], R30 ;  /* 0x0228801e030085a7 */ /* 0x000e64000800007f */
[----:B-1----:R-:W-:Y:S05]  /*10480*/  @!P0 BRA `(.L_x_48) ;  /* 0xfffffffc00ec8947 */ /* 0x002fea000383ffff */
[----:B------:R-:W-:Y:S05]  /*10490*/  BRA `(.L_x_97) ;  /* 0xffffffc000187947 */ /* 0x000fea000383ffff */
.L_x_49:
[----:B------:R-:W-:Y:S01]  /*104a0*/  BSSY B0, `(.L_x_98) ;  /* 0x0000008000007945 */ /* 0x000fe20003800000 */
[----:B------:R-:W-:Y:S01]  /*104b0*/  IMAD.MOV.U32 R13, RZ, RZ, R17 ;  /* 0x000000ffff0d7224 */ /* 0x000fe200078e0011 */
[----:B------:R-:W-:Y:S01]  /*104c0*/  MOV R12, RZ ;  /* 0x000000ff000c7202 */ /* 0x000fe20000000f00 */
[----:B------:R-:W-:Y:S02]  /*104d0*/  IMAD.MOV.U32 R11, RZ, RZ, 0x181f ;  /* 0x0000181fff0b7424 */ /* 0x000fe400078e00ff */
[----:B------:R-:W-:-:S07]  /*104e0*/  IMAD.MOV.U32 R15, RZ, RZ, -0x1 ;  /* 0xffffffffff0f7424 */ /* 0x000fce00078e00ff */
[----:B------:R-:W-:Y:S05]  /*104f0*/  WARPSYNC.COLLECTIVE R15, `(.L_x_99) ;  /* 0x000000000f087348 */ /* 0x000fea0003c00000 */
[----:B------:R0:W1:Y:S02]  /*10500*/  SHFL.IDX P6, R14, R13, R12, R11 ;  /* 0x0000000c0d0e7389 */ /* 0x00006400000c000b */
[----:B01----:R-:W-:Y:S01]  /*10510*/  ENDCOLLECTIVE ;  /* 0x000000000000791b */ /* 0x003fe20003800000 */
.L_x_99:
[----:B------:R-:W-:Y:S05]  /*10520*/  BSYNC B0 ;  /* 0x0000000000007941 */ /* 0x000fea0003800000 */
.L_x_98:
[----:B------:R-:W-:Y:S01]  /*10530*/  IMAD.MOV.U32 R13, RZ, RZ, R16 ;  /* 0x000000ffff0d7224 */ /* 0x000fe200078e0010 */
[----:B------:R-:W-:Y:S01]  /*10540*/  MOV R12, RZ ;  /* 0x000000ff000c7202 */ /* 0x000fe20000000f00 */
[----:B------:R-:W-:Y:S01]  /*10550*/  IMAD.MOV.U32 R11, RZ, RZ, 0x181f ;  /* 0x0000181fff0b7424 */ /* 0x000fe200078e00ff */
[C---:B------:R-:W-:Y:S01]  /*10560*/  ISETP.LT.OR P1, PT, R5.reuse, 0x1, P2 ;  /* 0x000000010500780c */ /* 0x040fe20001721670 */
[----:B------:R-:W-:Y:S01]  /*10570*/  IMAD.MOV.U32 R15, RZ, RZ, -0x1 ;  /* 0xffffffffff0f7424 */ /* 0x000fe200078e00ff */
[----:B------:R-:W-:Y:S01]  /*10580*/  LOP3.LUT R0, R0, 0xffffffdf, RZ, 0xc0, !PT ;  /* 0xffffffdf00007812 */ /* 0x000fe200078ec0ff */
[----:B------:R-:W-:Y:S01]  /*10590*/  IMAD.MOV.U32 R3, RZ, RZ, R14 ;  /* 0x000000ffff037224 */ /* 0x000fe200078e000e */
[----:B------:R-:W-:Y:S01]  /*105a0*/  ISETP.GE.AND P5, PT, R5, 0x31, PT ;  /* 0x000000310500780c */ /* 0x000fe20003fa6270 */
[----:B------:R-:W-:-:S12]  /*105b0*/  VIADD R28, R34, UR42 ;  /* 0x0000002a221c7c36 */ /* 0x000fd80008000000 */
[----:B------:R-:W-:Y:S05]  /*105c0*/  WARPSYNC.COLLECTIVE R15, `(.L_x_100) ;  /* 0x000000000f087348 */ /* 0x000fea0003c00000 */
[----:B------:R0:W1:Y:S02]  /*105d0*/  SHFL.IDX P6, R14, R13, R12, R11 ;  /* 0x0000000c0d0e7389 */ /* 0x00006400000c000b */
[----:B01----:R-:W-:Y:S01]  /*105e0*/  ENDCOLLECTIVE ;  /* 0x000000000000791b */ /* 0x003fe20003800000 */
.L_x_100:
[C---:B------:R-:W-:Y:S02]  /*105f0*/  ISETP.GE.AND P4, PT, R5.reuse, 0x41, PT ;  /* 0x000000410500780c */ /* 0x040fe40003f86270 */
[----:B------:R-:W-:Y:S02]  /*10600*/  ISETP.GE.AND P3, PT, R5, 0x51, PT ;  /* 0x000000510500780c */ /* 0x000fe40003f66270 */
[----:B------:R-:W-:Y:S01]  /*10610*/  MOV R13, R17 ;  /* 0x00000011000d7202 */ /* 0x000fe20000000f00 */
[----:B------:R-:W-:Y:S01]  /*10620*/  IMAD.MOV.U32 R12, RZ, RZ, 0x1 ;  /* 0x00000001ff0c7424 */ /* 0x000fe200078e00ff */
[----:B------:R-:W-:-:S13]  /*10630*/  IADD3 R2, P0, R29, R14, RZ ;  /* 0x0000000e1d027210 */ /* 0x000fda0007f1e0ff */
[----:B------:R-:W-:Y:S05]  /*10640*/  WARPSYNC.COLLECTIVE R15, `(.L_x_101) ;  /* 0x000000000f087348 */ /* 0x000fea0003c00000 */
[----:B------:R0:W1:Y:S02]  /*10650*/  SHFL.IDX P6, R14, R13, R12, R11 ;  /* 0x0000000c0d0e7389 */ /* 0x00006400000c000b */
[----:B01----:R-:W-:Y:S01]  /*10660*/  ENDCOLLECTIVE ;  /* 0x000000000000791b */ /* 0x003fe20003800000 */
.L_x_101:
[----:B------:R-:W-:-:S05]  /*10670*/  IMAD.X R3, RZ, RZ, R3, P0 ;  /* 0x000000ffff037224 */ /* 0x000fca00000e0603 */
[----:B------:R-:W-:Y:S01]  /*10680*/  @!PT LDS RZ, [RZ] ;  /* 0x00000000fffff984 */ /* 0x000fe20000000800 */
[----:B------:R-:W-:Y:S01]  /*10690*/  @!PT LDS RZ, [RZ] ;  /* 0x00000000fffff984 */ /* 0x000fe20000000800 */
[----:B------:R-:W-:Y:S01]  /*106a0*/  @!PT LDS RZ, [RZ] ;  /* 0x00000000fffff984 */ /* 0x000fe20000000800 */
[----:B------:R0:W-:Y:S01]  /*106b0*/  LDGSTS.E.BYPASS.LTC128B.128 [R28+0xa400], desc[UR48][R2.64], !P1 ;  /* 0x0a400000021c7fae */ /* 0x0001e2000c901d70 */
[----:B------:R-:W-:Y:S01]  /*106c0*/  ISETP.LT.OR P1, PT, R5, 0x11, P2 ;  /* 0x000000110500780c */ /* 0x000fe20001721670 */
[----:B------:R-:W-:Y:S02]  /*106d0*/  IMAD.MOV.U32 R13, RZ, RZ, R16 ;  /* 0x000000ffff0d7224 */ /* 0x000fe400078e0010 */
[----:B0-----:R-:W-:-:S10]  /*106e0*/  IMAD.MOV.U32 R3, RZ, RZ, R14 ;  /* 0x000000ffff037224 */ /* 0x001fd400078e000e */
[----:B------:R-:W-:Y:S05]  /*106f0*/  WARPSYNC.COLLECTIVE R15, `(.L_x_102) ;  /* 0x000000000f087348 */ /* 0x000fea0003c00000 */
[----:B------:R0:W1:Y:S02]  /*10700*/  SHFL.IDX P6, R14, R13, R12, R11 ;  /* 0x0000000c0d0e7389 */ /* 0x00006400000c000b */
[----:B01----:R-:W-:Y:S01]  /*10710*/  ENDCOLLECTIVE ;  /* 0x000000000000791b */ /* 0x003fe20003800000 */
.L_x_102:
[----:B------:R-:W-:Y:S01]  /*10720*/  MOV R13, R17 ;  /* 0x00000011000d7202 */ /* 0x000fe20000000f00 */
[----:B------:R-:W-:Y:S01]  /*10730*/  IMAD.MOV.U32 R12, RZ, RZ, 0x2 ;  /* 0x00000002ff0c7424 */ /* 0x000fe200078e00ff */
[----:B------:R-:W-:-:S13]  /*10740*/  IADD3 R2, P0, R29, R14, RZ ;  /* 0x0000000e1d027210 */ /* 0x000fda0007f1e0ff */
[----:B------:R-:W-:Y:S05]  /*10750*/  WARPSYNC.COLLECTIVE R15, `(.L_x_103) ;  /* 0x000000000f087348 */ /* 0x000fea0003c00000 */
[----:B------:R0:W1:Y:S02]  /*10760*/  SHFL.IDX P6, R14, R13, R12, R11 ;  /* 0x0000000c0d0e7389 */ /* 0x00006400000c000b */
[----:B01----:R-:W-:Y:S01]  /*10770*/  ENDCOLLECTIVE ;  /* 0x000000000000791b */ /* 0x003fe20003800000 */
.L_x_103:
        /* <DEDUP_REMOVED lines=11> */
.L_x_104:
[----:B------:R-:W-:Y:S01]  /*10830*/  MOV R13, R17 ;  /* 0x00000011000d7202 */ /* 0x000fe20000000f00 */
[----:B------:R-:W-:Y:S01]  /*10840*/  IMAD.MOV.U32 R12, RZ, RZ, 0x3 ;  /* 0x00000003ff0c7424 */ /* 0x000fe200078e00ff */
[----:B------:R-:W-:-:S13]  /*10850*/  IADD3 R2, P0, R29, R14, RZ ;  /* 0x0000000e1d027210 */ /* 0x000fda0007f1e0ff */
[----:B------:R-:W-:Y:S05]  /*10860*/  WARPSYNC.COLLECTIVE R15, `(.L_x_105) ;  /* 0x000000000f087348 */ /* 0x000fea0003c00000 */
[----:B------:R0:W1:Y:S02]  /*10870*/  SHFL.IDX P6, R14, R13, R12, R11 ;  /* 0x0000000c0d0e7389 */ /* 0x00006400000c000b */
[----:B01----:R-:W-:Y:S01]  /*10880*/  ENDCOLLECTIVE ;  /* 0x000000000000791b */ /* 0x003fe20003800000 */
.L_x_105:
        /* <DEDUP_REMOVED lines=11> */
.L_x_106:
[----:B------:R-:W-:Y:S01]  /*10940*/  MOV R13, R17 ;  /* 0x00000011000d7202 */ /* 0x000fe20000000f00 */
[----:B------:R-:W-:Y:S01]  /*10950*/  IMAD.MOV.U32 R12, RZ, RZ, 0x4 ;  /* 0x00000004ff0c7424 */ /* 0x000fe200078e00ff */
[----:B------:R-:W-:-:S13]  /*10960*/  IADD3 R2, P0, R29, R14, RZ ;  /* 0x0000000e1d027210 */ /* 0x000fda0007f1e0ff */
[----:B------:R-:W-:Y:S05]  /*10970*/  WARPSYNC.COLLECTIVE R15, `(.L_x_107) ;  /* 0x000000000f087348 */ /* 0x000fea0003c00000 */
[----:B------:R0:W1:Y:S02]  /*10980*/  SHFL.IDX P6, R14, R13, R12, R11 ;  /* 0x0000000c0d0e7389 */ /* 0x00006400000c000b */
[----:B01----:R-:W-:Y:S01]  /*10990*/  ENDCOLLECTIVE ;  /* 0x000000000000791b */ /* 0x003fe20003800000 */
.L_x_107:
        /* <DEDUP_REMOVED lines=11> */
.L_x_108:
[----:B------:R-:W-:Y:S01]  /*10a50*/  MOV R13, R17 ;  /* 0x00000011000d7202 */ /* 0x000fe20000000f00 */
[----:B------:R-:W-:Y:S01]  /*10a60*/  IMAD.MOV.U32 R12, RZ, RZ, 0x5 ;  /* 0x00000005ff0c7424 */ /* 0x000fe200078e00ff */
[----:B------:R-:W-:-:S13]  /*10a70*/  IADD3 R2, P0, R29, R14, RZ ;  /* 0x0000000e1d027210 */ /* 0x000fda0007f1e0ff */
[----:B------:R-:W-:Y:S05]  /*10a80*/  WARPSYNC.COLLECTIVE R15, `(.L_x_109) ;  /* 0x000000000f087348 */ /* 0x000fea0003c00000 */
[----:B------:R0:W1:Y:S02]  /*10a90*/  SHFL.IDX P6, R14, R13, R12, R11 ;  /* 0x0000000c0d0e7389 */ /* 0x00006400000c000b */
[----:B01----:R-:W-:Y:S01]  /*10aa0*/  ENDCOLLECTIVE ;  /* 0x000000000000791b */ /* 0x003fe20003800000 */
.L_x_109:
        /* <DEDUP_REMOVED lines=11> */
.L_x_110:
[----:B------:R-:W-:Y:S01]  /*10b60*/  MOV R13, R17 ;  /* 0x00000011000d7202 */ /* 0x000fe20000000f00 */
[----:B------:R-:W-:Y:S01]  /*10b70*/  IMAD.MOV.U32 R12, RZ, RZ, 0x6 ;  /* 0x00000006ff0c7424 */ /* 0x000fe200078e00ff */
[----:B------:R-:W-:-:S13]  /*10b80*/  IADD3 R2, P0, R29, R14, RZ ;  /* 0x0000000e1d027210 */ /* 0x000fda0007f1e0ff */
[----:B------:R-:W-:Y:S05]  /*10b90*/  WARPSYNC.COLLECTIVE R15, `(.L_x_111) ;  /* 0x000000000f087348 */ /* 0x000fea0003c00000 */
[----:B------:R0:W1:Y:S02]  /*10ba0*/  SHFL.IDX P6, R14, R13, R12, R11 ;  /* 0x0000000c0d0e7389 */ /* 0x00006400000c000b */
[----:B01----:R-:W-:Y:S01]  /*10bb0*/  ENDCOLLECTIVE ;  /* 0x000000000000791b */ /* 0x003fe20003800000 */
.L_x_111:
        /* <DEDUP_REMOVED lines=11> */
.L_x_112:
[----:B------:R-:W-:Y:S02]  /*10c70*/  IMAD.MOV.U32 R13, RZ, RZ, R17 ;  /* 0x000000ffff0d7224 */ /* 0x000fe400078e0011 */
[----:B------:R-:W-:Y:S02]  /*10c80*/  IMAD.MOV.U32 R12, RZ, RZ, 0x7 ;  /* 0x00000007ff0c7424 */ /* 0x000fe400078e00ff */
[----:B------:R-:W-:-:S07]  /*10c90*/  IMAD.MOV.U32 R2, RZ, RZ, R14 ;  /* 0x000000ffff027224 */ /* 0x000fce00078e000e */
[----:B------:R-:W-:Y:S05]  /*10ca0*/  WARPSYNC.COLLECTIVE R15, `(.L_x_113) ;  /* 0x000000000f087348 */ /* 0x000fea0003c00000 */
[----:B------:R0:W1:Y:S02]  /*10cb0*/  SHFL.IDX P6, R14, R13, R12, R11 ;  /* 0x0000000c0d0e7389 */ /* 0x00006400000c000b */
[----:B01----:R-:W-:Y:S01]  /*10cc0*/  ENDCOLLECTIVE ;  /* 0x000000000000791b */ /* 0x003fe20003800000 */
.L_x_113:
[----:B------:R-:W-:-:S04]  /*10cd0*/  IADD3 R2, P0, R29, R2, RZ ;  /* 0x000000021d027210 */ /* 0x000fc80007f1e0ff */
[----:B------:R-:W-:-:S05]  /*10ce0*/  IADD3.X R3, RZ, R3, RZ, P0, !PT ;  /* 0x00000003ff037210 */ /* 0x000fca00007fe4ff */
[----:B------:R-:W-:Y:S01]  /*10cf0*/  @!PT LDS RZ, [RZ] ;  /* 0x00000000fffff984 */ /* 0x000fe20000000800 */
[----:B------:R-:W-:Y:S01]  /*10d00*/  @!PT LDS RZ, [RZ] ;  /* 0x00000000fffff984 */ /* 0x000fe20000000800 */
[----:B------:R-:W-:Y:S01]  /*10d10*/  @!PT LDS RZ, [RZ] ;  /* 0x00000000fffff984 */ /* 0x000fe20000000800 */
[----:B------:R0:W-:Y:S01]  /*10d20*/  LDGSTS.E.BYPASS.LTC128B.128 [R28+0xd400], desc[UR48][R2.64], !P1 ;  /* 0x0d400000021c7fae */ /* 0x0001e2000c901d70 */
[----:B------:R-:W-:Y:S01]  /*10d30*/  ISETP.LT.OR P1, PT, R5, 0x71, P2 ;  /* 0x000000710500780c */ /* 0x000fe20001721670 */
[----:B------:R-:W-:Y:S02]  /*10d40*/  IMAD.MOV.U32 R13, RZ, RZ, R16 ;  /* 0x000000ffff0d7224 */ /* 0x000fe400078e0010 */
[----:B------:R-:W-:-:S10]  /*10d50*/  IMAD.MOV.U32 R17, RZ, RZ, R14 ;  /* 0x000000ffff117224 */ /* 0x000fd400078e000e */
[----:B0-----:R-:W-:Y:S05]  /*10d60*/  WARPSYNC.COLLECTIVE R15, `(.L_x_114) ;  /* 0x000000000f087348 */ /* 0x001fea0003c00000 */
[----:B------:R1:W2:Y:S02]  /*10d70*/  SHFL.IDX P6, R14, R13, R12, R11 ;  /* 0x0000000c0d0e7389 */ /* 0x0002a400000c000b */
[----:B012---:R-:W-:Y:S01]  /*10d80*/  ENDCOLLECTIVE ;  /* 0x000000000000791b */ /* 0x007fe20003800000 */
.L_x_114:
[----:B------:R-:W-:Y:S02]  /*10d90*/  IMAD.MOV.U32 R13, RZ, RZ, R7 ;  /* 0x000000ffff0d7224 */ /* 0x000fe400078e0007 */
[----:B------:R-:W-:Y:S01]  /*10da0*/  IMAD.MOV.U32 R12, RZ, RZ, RZ ;  /* 0x000000ffff0c7224 */ /* 0x000fe200078e00ff */
[----:B------:R-:W-:-:S04]  /*10db0*/  MOV R11, R14 ;  /* 0x0000000e000b7202 */ /* 0x000fc80000000f00 */
[----:B------:R-:W-:Y:S01]  /*10dc0*/  IADD3 R2, P0, R29, R11, RZ ;  /* 0x0000000b1d027210 */ /* 0x000fe20007f1e0ff */
[----:B------:R-:W-:-:S04]  /*10dd0*/  IMAD.MOV.U32 R11, RZ, RZ, 0x181f ;  /* 0x0000181fff0b7424 */ /* 0x000fc800078e00ff */
[----:B------:R-:W-:-:S08]  /*10de0*/  IMAD.X R3, RZ, RZ, R17, P0 ;  /* 0x000000ffff037224 */ /* 0x000fd000000e0611 */
[----:B------:R-:W-:Y:S05]  /*10df0*/  WARPSYNC.COLLECTIVE R15, `(.L_x_115) ;  /* 0x000000000f087348 */ /* 0x000fea0003c00000 */
[----:B------:R0:W1:Y:S02]  /*10e00*/  SHFL.IDX P6, R14, R13, R12, R11 ;  /* 0x0000000c0d0e7389 */ /* 0x00006400000c000b */
[----:B01----:R-:W-:Y:S01]  /*10e10*/  ENDCOLLECTIVE ;  /* 0x000000000000791b */ /* 0x003fe20003800000 */
.L_x_115:
[----:B------:R-:W-:Y:S01]  /*10e20*/  @!PT LDS RZ, [RZ] ;  /* 0x00000000fffff984 */ /* 0x000fe20000000800 */
[----:B------:R-:W-:Y:S01]  /*10e30*/  @!PT LDS RZ, [RZ] ;  /* 0x00000000fffff984 */ /* 0x000fe20000000800 */
[----:B------:R-:W-:Y:S01]  /*10e40*/  @!PT LDS RZ, [RZ] ;  /* 0x00000000fffff984 */ /* 0x000fe20000000800 */
[----:B------:R0:W-:Y:S01]  /*10e50*/  LDGSTS.E.BYPASS.LTC128B.128 [R28+0xdc00], desc[UR48][R2.64], !P1 ;  /* 0x0dc00000021c7fae */ /* 0x0001e2000c901d70 */
[----:B------:R-:W-:Y:S01]  /*10e60*/  ISETP.LT.OR P1, PT, R5, 0x81, P2 ;  /* 0x000000810500780c */ /* 0x000fe20001721670 */
[----:B------:R-:W-:Y:S01]  /*10e70*/  IMAD.MOV.U32 R13, RZ, RZ, R4 ;  /* 0x000000ffff0d7224 */ /* 0x000fe200078e0004 */
[----:B------:R-:W-:-:S11]  /*10e80*/  MOV R16, R14 ;  /* 0x0000000e00107202 */ /* 0x000fd60000000f00 */
[----:B0-----:R-:W-:Y:S05]  /*10e90*/  WARPSYNC.COLLECTIVE R15, `(.L_x_116) ;  /* 0x000000000f087348 */ /* 0x001fea0003c00000 */
[----:B------:R1:W2:Y:S02]  /*10ea0*/  SHFL.IDX P6, R14, R13, R12, R11 ;  /* 0x0000000c0d0e7389 */ /* 0x0002a400000c000b */
[----:B012---:R-:W-:Y:S01]  /*10eb0*/  ENDCOLLECTIVE ;  /* 0x000000000000791b */ /* 0x007fe20003800000 */
.L_x_116:
[----:B------:R-:W-:Y:S02]  /*10ec0*/  IMAD.MOV.U32 R13, RZ, RZ, R7 ;  /* 0x000000ffff0d7224 */ /* 0x000fe400078e0007 */
[----:B------:R-:W-:-:S05]  /*10ed0*/  IMAD.MOV.U32 R12, RZ, RZ, R14 ;  /* 0x000000ffff0c7224 */ /* 0x000fca00078e000e */
[----:B------:R-:W-:Y:S02]  /*10ee0*/  IADD3 R2, P0, R29, R12, RZ ;  /* 0x0000000c1d027210 */ /* 0x000fe40007f1e0ff */
[----:B------:R-:W-:-:S03]  /*10ef0*/  MOV R12, 0x1 ;  /* 0x00000001000c7802 */ /* 0x000fc60000000f00 */
[----:B------:R-:W-:Y:S01]  /*10f00*/  IMAD.X R3, RZ, RZ, R16, P0 ;  /* 0x000000ffff037224 */ /* 0x000fe200000e0610 */
[----:B------:R-:W-:-:S13]  /*10f10*/  ISETP.GE.AND P0, PT, R5, 0x21, PT ;  /* 0x000000210500780c */ /* 0x000fda0003f06270 */
[----:B------:R-:W-:Y:S05]  /*10f20*/  WARPSYNC.COLLECTIVE R15, `(.L_x_117) ;  /* 0x000000000f087348 */ /* 0x000fea0003c00000 */
[----:B------:R0:W1:Y:S02]  /*10f30*/  SHFL.IDX P6, R14, R13, R12, R11 ;  /* 0x0000000c0d0e7389 */ /* 0x00006400000c000b */
[----:B01----:R-:W-:Y:S01]  /*10f40*/  ENDCOLLECTIVE ;  /* 0x000000000000791b */ /* 0x003fe20003800000 */
.L_x_117:
[----:B------:R-:W-:Y:S01]  /*10f50*/  @!PT LDS RZ, [RZ] ;  /* 0x00000000fffff984 */ /* 0x000fe20000000800 */
[----:B------:R-:W-:Y:S01]  /*10f60*/  @!PT LDS RZ, [RZ] ;  /* 0x00000000fffff984 */ /* 0x000fe20000000800 */
[----:B------:R-:W-:Y:S01]  /*10f70*/  @!PT LDS RZ, [RZ] ;  /* 0x00000000fffff984 */ /* 0x000fe20000000800 */
[----:B------:R0:W-:Y:S01]  /*10f80*/  LDGSTS.E.BYPASS.LTC128B.128 [R28+0xe400], desc[UR48][R2.64], !P1 ;  /* 0x0e400000021c7fae */ /* 0x0001e2000c901d70 */
[----:B------:R-:W-:Y:S01]  /*10f90*/  ISETP.GE.AND P1, PT, R5, 0x11, PT ;  /* 0x000000110500780c */ /* 0x000fe20003f26270 */
[----:B------:R-:W-:-:S12]  /*10fa0*/  IMAD.MOV.U32 R13, RZ, RZ, R4 ;  /* 0x000000ffff0d7224 */ /* 0x000fd800078e0004 */
[----:B------:R-:W-:Y:S02]  /*10fb0*/  @P1 LOP3.LUT R0, R0, 0x20, RZ, 0xfc, !PT ;  /* 0x0000002000001812 */ /* 0x000fe400078efcff */
[----:B------:R-:W-:Y:S02]  /*10fc0*/  ISETP.GE.AND P1, PT, R5, 0x81, PT ;  /* 0x000000810500780c */ /* 0x000fe40003f26270 */
[----:B------:R-:W-:Y:S01]  /*10fd0*/  LOP3.LUT R0, R0, 0xffffffef, RZ, 0xc0, !PT ;  /* 0xffffffef00007812 */ /* 0x000fe200078ec0ff */
[----:B0-----:R-:W-:-:S10]  /*10fe0*/  IMAD.MOV.U32 R7, RZ, RZ, R14 ;  /* 0x000000ffff077224 */ /* 0x001fd400078e000e */
[----:B------:R-:W-:Y:S05]  /*10ff0*/  WARPSYNC.COLLECTIVE R15, `(.L_x_118) ;  /* 0x000000000f087348 */ /* 0x000fea0003c00000 */
[----:B------:R0:W1:Y:S02]  /*11000*/  SHFL.IDX P6, R14, R13, R12, R11 ;  /* 0x0000000c0d0e7389 */ /* 0x00006400000c000b */
[----:B01----:R-:W-:Y:S01]  /*11010*/  ENDCOLLECTIVE ;  /* 0x000000000000791b */ /* 0x003fe20003800000 */
.L_x_118:
[----:B------:R-:W-:Y:S02]  /*11020*/  @P0 LOP3.LUT R0, R0, 0x10, RZ, 0xfc, !PT ;  /* 0x0000001000000812 */ /* 0x000fe400078efcff */
[C---:B------:R-:W-:Y:S02]  /*11030*/  ISETP.GE.AND P0, PT, R5.reuse, 0x71, PT ;  /* 0x000000710500780c */ /* 0x040fe40003f06270 */
[----:B------:R-:W-:Y:S02]  /*11040*/  LOP3.LUT R0, R0, 0xffffffbf, RZ, 0xc0, !PT ;  /* 0xffffffbf00007812 */ /* 0x000fe400078ec0ff */
[----:B------:R-:W-:-:S13]  /*11050*/  ISETP.GE.AND P6, PT, R5, 0x61, PT ;  /* 0x000000610500780c */ /* 0x000fda0003fc6270 */
[----:B------:R-:W-:Y:S02]  /*11060*/  @P6 LOP3.LUT R0, R0, 0x40, RZ, 0xfc, !PT ;  /* 0x0000004000006812 */ /* 0x000fe400078efcff */
[----:B------:R-:W-:Y:S02]  /*11070*/  ISETP.GE.AND P6, PT, R5, 0x91, PT ;  /* 0x000000910500780c */ /* 0x000fe40003fc6270 */
[----:B------:R-:W-:-:S11]  /*11080*/  LOP3.LUT R0, R0, 0xfffffeff, RZ, 0xc0, !PT ;  /* 0xfffffeff00007812 */ /* 0x000fd600078ec0ff */
[----:B------:R-:W-:Y:S01]  /*11090*/  @P6 LOP3.LUT R0, R0, 0x100, RZ, 0xfc, !PT ;  /* 0x0000010000006812 */ /* 0x000fe200078efcff */
[----:B------:R-:W-:Y:S06]  /*110a0*/  BRA `(.L_x_119) ;  /* 0xffffffbc00087947 */ /* 0x000fec000383ffff */
.L_x_52:
[----:B0-----:R-:W-:-:S04]  /*110b0*/  IMAD.U32 R3, RZ, RZ, UR42 ;  /* 0x0000002aff037e24 */ /* 0x001fc8000f8e00ff */
[----:B------:R0:W1:Y:S03]  /*110c0*/  SYNCS.PHASECHK.TRANS64.TRYWAIT P2, [R3+URZ+0x22840], R30 ;  /* 0x0228401e030075a7 */ /* 0x000066000804017f */
[----:B-1----:R-:W-:Y:S05]  /*110d0*/  @!P2 NANOSLEEP.SYNCS 0x989680 ;  /* 0x009896800000a95d */ /* 0x002fea0003900000 */
[----:B------:R-:W1:Y:S02]  /*110e0*/  @!P2 SYNCS.PHASECHK.TRANS64 P2, [R3+URZ+0x22840], R30 ;  /* 0x0228401e0300a5a7 */ /* 0x000e64000804007f */
[----:B-1----:R-:W-:Y:S05]  /*110f0*/  @!P2 BRA `(.L_x_52) ;  /* 0xfffffffc00eca947 */ /* 0x002fea000383ffff */
[----:B------:R-:W-:Y:S05]  /*11100*/  BRA `(.L_x_120) ;  /* 0xffffffbc00447947 */ /* 0x000fea000383ffff */
.L_x_53:
        /* <DEDUP_REMOVED lines=8> */
.L_x_122:
[----:B------:R-:W-:Y:S05]  /*11190*/  BSYNC B0 ;  /* 0x0000000000007941 */ /* 0x000fea0003800000 */
.L_x_121:
[----:B------:R-:W-:Y:S01]  /*111a0*/  IMAD.MOV.U32 R13, RZ, RZ, R7 ;  /* 0x000000ffff0d7224 */ /* 0x000fe200078e0007 */
[----:B------:R-:W-:Y:S01]  /*111b0*/  MOV R12, RZ ;  /* 0x000000ff000c7202 */ /* 0x000fe20000000f00 */
[----:B------:R-:W-:Y:S01]  /*111c0*/  IMAD.MOV.U32 R11, RZ, RZ, 0x181f ;  /* 0x0000181fff0b7424 */ /* 0x000fe200078e00ff */
[----:B------:R-:W-:Y:S01]  /*111d0*/  P2R R8, PR, RZ, 0x2 ;  /* 0x00000002ff087803 */ /* 0x000fe20000000000 */
[----:B------:R-:W-:Y:S01]  /*111e0*/  IMAD.MOV.U32 R15, RZ, RZ, -0x1 ;  /* 0xffffffffff0f7424 */ /* 0x000fe200078e00ff */
[----:B------:R-:W-:Y:S01]  /*111f0*/  ISETP.GE.AND P1, PT, R29, R16, PT ;  /* 0x000000101d00720c */ /* 0x000fe20003f26270 */
[----:B------:R-:W-:Y:S01]  /*11200*/  IMAD.MOV.U32 R2, RZ, RZ, R14 ;  /* 0x000000ffff027224 */ /* 0x000fe200078e000e */
[----:B------:R-:W-:-:S11]  /*11210*/  P2R R9, PR, RZ, 0x1 ;  /* 0x00000001ff097803 */ /* 0x000fd60000000000 */
[----:B------:R-:W-:Y:S05]  /*11220*/  WARPSYNC.COLLECTIVE R15, `(.L_x_123) ;  /* 0x000000000f087348 */ /* 0x000fea0003c00000 */
[----:B------:R0:W1:Y:S02]  /*11230*/  SHFL.IDX P6, R14, R13, R12, R11 ;  /* 0x0000000c0d0e7389 */ /* 0x00006400000c000b */
[----:B01----:R-:W-:Y:S01]  /*11240*/  ENDCOLLECTIVE ;  /* 0x000000000000791b */ /* 0x003fe20003800000 */
.L_x_123:
[C---:B------:R-:W-:Y:S02]  /*11250*/  LOP3.LUT P0, RZ, R0.reuse, 0x20, RZ, 0xc0, !PT ;  /* 0x0000002000ff7812 */ /* 0x040fe4000780c0ff */
[----:B------:R-:W-:Y:S01]  /*11260*/  MOV R13, R6 ;  /* 0x00000006000d7202 */ /* 0x000fe20000000f00 */
[----:B------:R-:W-:Y:S01]  /*11270*/  IMAD.MOV.U32 R12, RZ, RZ, 0x1 ;  /* 0x00000001ff0c7424 */ /* 0x000fe200078e00ff */
[----:B------:R-:W-:-:S13]  /*11280*/  LOP3.LUT P6, RZ, R0, 0x80, RZ, 0xc0, !PT ;  /* 0x0000008000ff7812 */ /* 0x000fda00078cc0ff */
[----:B------:R-:W-:-:S05]  /*11290*/  @P6 IADD3 R14, P2, R29, R14, RZ ;  /* 0x0000000e1d0e6210 */ /* 0x000fca0007f5e0ff */
[----:B------:R-:W-:Y:S02]  /*112a0*/  @P6 IMAD.X R3, RZ, RZ, R2, P2 ;  /* 0x000000ffff036224 */ /* 0x000fe400010e0602 */
[----:B------:R-:W-:-:S05]  /*112b0*/  @P6 IMAD.MOV.U32 R2, RZ, RZ, R14 ;  /* 0x000000ffff026224 */ /* 0x000fca00078e000e */
[----:B------:R-:W-:Y:S01]  /*112c0*/  @!PT LDS RZ, [RZ] ;  /* 0x00000000fffff984 */ /* 0x000fe20000000800 */
[----:B------:R-:W-:Y:S01]  /*112d0*/  @!PT LDS RZ, [RZ] ;  /* 0x00000000fffff984 */ /* 0x000fe20000000800 */
[----:B------:R-:W-:Y:S01]  /*112e0*/  @!PT LDS RZ, [RZ] ;  /* 0x00000000fffff984 */ /* 0x000fe20000000800 */
[----:B------:R0:W-:Y:S01]  /*112f0*/  @P6 LDGSTS.E.BYPASS.LTC128B.128 [R28+0x18400], desc[UR48][R2.64], !P1 ;  /* 0x18400000021c6fae */ /* 0x0001e2000c901d70 */
[----:B------:R-:W-:-:S13]  /*11300*/  LOP3.LUT P1, RZ, R0, 0x10, RZ, 0xc0, !PT ;  /* 0x0000001000ff7812 */ /* 0x000fda000782c0ff */
[----:B0-----:R-:W-:Y:S05]  /*11310*/  WARPSYNC.COLLECTIVE R15, `(.L_x_124) ;  /* 0x000000000f087348 */ /* 0x001fea0003c00000 */
[----:B------:R1:W2:Y:S02]  /*11320*/  SHFL.IDX P6, R14, R13, R12, R11 ;  /* 0x0000000c0d0e7389 */ /* 0x0002a400000c000b */
[----:B012---:R-:W-:Y:S01]  /*11330*/  ENDCOLLECTIVE ;  /* 0x000000000000791b */ /* 0x007fe20003800000 */
.L_x_124:
[----:B------:R-:W-:Y:S02]  /*11340*/  IMAD.MOV.U32 R13, RZ, RZ, R7 ;  /* 0x000000ffff0d7224 */ /* 0x000fe400078e0007 */
[----:B------:R-:W-:-:S07]  /*11350*/  IMAD.MOV.U32 R10, RZ, RZ, R14 ;  /* 0x000000ffff0a7224 */ /* 0x000fce00078e000e */
[----:B------:R-:W-:Y:S05]  /*11360*/  WARPSYNC.COLLECTIVE R15, `(.L_x_125) ;  /* 0x000000000f087348 */ /* 0x000fea0003c00000 */
[----:B------:R0:W1:Y:S02]  /*11370*/  SHFL.IDX P6, R14, R13, R12, R11 ;  /* 0x0000000c0d0e7389 */ /* 0x00006400000c000b */
[----:B01----:R-:W-:Y:S01]  /*11380*/  ENDCOLLECTIVE ;  /* 0x000000000000791b */ /* 0x003fe20003800000 */
.L_x_125:
[----:B------:R-:W-:Y:S01]  /*11390*/  MOV R13, R6 ;  /* 0x00000006000d7202 */ /* 0x000fe20000000f00 */
[----:B------:R-:W-:Y:S01]  /*113a0*/  IMAD.MOV.U32 R12, RZ, RZ, 0x2 ;  /* 0x00000002ff0c7424 */ /* 0x000fe200078e00ff */
[C---:B------:R-:W-:Y:S02]  /*113b0*/  ISETP.GE.AND P6, PT, R29.reuse, R16, PT ;  /* 0x000000101d00720c */ /* 0x040fe40003fc6270 */
[----:B------:R-:W-:-:S05]  /*113c0*/  @P0 IADD3 R2, P2, R29, R14, RZ ;  /* 0x0000000e1d020210 */ /* 0x000fca0007f5e0ff */
[----:B------:R-:W-:-:S06]  /*113d0*/  @P0 IMAD.X R3, RZ, RZ, R10, P2 ;  /* 0x000000ffff030224 */ /* 0x000fcc00010e060a */
[----:B------:R-:W-:Y:S01]  /*113e0*/  @!PT LDS RZ, [RZ] ;  /* 0x00000000fffff984 */ /* 0x000fe20000000800 */
[----:B------:R-:W-:Y:S01]  /*113f0*/  @!PT LDS RZ, [RZ] ;  /* 0x00000000fffff984 */ /* 0x000fe20000000800 */
[----:B------:R-:W-:Y:S01]  /*11400*/  @!PT LDS RZ, [RZ] ;  /* 0x00000000fffff984 */ /* 0x000fe20000000800 */
[----:B------:R0:W-:Y:S01]  /*11410*/  @P0 LDGSTS.E.BYPASS.LTC128B.128 [R28+0x18c00], desc[UR48][R2.64], !P6 ;  /* 0x18c00000021c0fae */ /* 0x0001e2000f101d70 */
[----:B------:R-:W-:-:S13]  /*11420*/  ISETP.NE.AND P0, PT, R9, RZ, PT ;  /* 0x000000ff0900720c */ /* 0x000fda0003f05270 */
[----:B0-----:R-:W-:Y:S05]  /*11430*/  WARPSYNC.COLLECTIVE R15, `(.L_x_126) ;  /* 0x000000000f087348 */ /* 0x001fea0003c00000 */
[----:B------:R1:W2:Y:S02]  /*11440*/  SHFL.IDX P6, R14, R13, R12, R11 ;  /* 0x0000000c0d0e7389 */ /* 0x0002a400000c000b */
[----:B012---:R-:W-:Y:S01]  /*11450*/  ENDCOLLECTIVE ;  /* 0x000000000000791b */ /* 0x007fe20003800000 */
.L_x_126:
[----:B------:R-:W-:Y:S02]  /*11460*/  IMAD.MOV.U32 R13, RZ, RZ, R7 ;  /* 0x000000ffff0d7224 */ /* 0x000fe400078e0007 */
[----:B------:R-:W-:-:S07]  /*11470*/  IMAD.MOV.U32 R9, RZ, RZ, R14 ;  /* 0x000000ffff097224 */ /* 0x000fce00078e000e */
[----:B------:R-:W-:Y:S05]  /*11480*/  WARPSYNC.COLLECTIVE R15, `(.L_x_127) ;  /* 0x000000000f087348 */ /* 0x000fea0003c00000 */
[----:B------:R0:W1:Y:S02]  /*11490*/  SHFL.IDX P6, R14, R13, R12, R11 ;  /* 0x0000000c0d0e7389 */ /* 0x00006400000c000b */
[----:B01----:R-:W-:Y:S01]  /*114a0*/  ENDCOLLECTIVE ;  /* 0x000000000000791b */ /* 0x003fe20003800000 */
.L_x_127:
[----:B------:R-:W-:Y:S02]  /*114b0*/  IMAD.MOV.U32 R13, RZ, RZ, R6 ;  /* 0x000000ffff0d7224 */ /* 0x000fe400078e0006 */
[----:B------:R-:W-:Y:S01]  /*114c0*/  IMAD.MOV.U32 R12, RZ, RZ, 0x3 ;  /* 0x00000003ff0c7424 */ /* 0x000fe200078e00ff */
[C---:B------:R-:W-:Y:S02]  /*114d0*/  @P1 IADD3 R14, P2, R29.reuse, R14, RZ ;  /* 0x0000000e1d0e1210 */ /* 0x040fe40007f5e0ff */
[----:B------:R-:W-:Y:S02]  /*114e0*/  ISETP.GE.AND P6, PT, R29, R16, PT ;  /* 0x000000101d00720c */ /* 0x000fe40003fc6270 */
[----:B------:R-:W-:Y:S01]  /*114f0*/  @P1 MOV R2, R14 ;  /* 0x0000000e00021202 */ /* 0x000fe20000000f00 */
[----:B------:R-:W-:-:S04]  /*11500*/  @P1 IMAD.X R9, RZ, RZ, R9, P2 ;  /* 0x000000ffff091224 */ /* 0x000fc800010e0609 */
[----:B------:R-:W-:-:S06]  /*11510*/  @P1 IMAD.MOV.U32 R3, RZ, RZ, R9 ;  /* 0x000000ffff031224 */ /* 0x000fcc00078e0009 */
        /* <DEDUP_REMOVED lines=8> */
.L_x_128:
[----:B------:R-:W-:Y:S01]  /*115a0*/  MOV R13, R7 ;  /* 0x00000007000d7202 */ /* 0x000fe20000000f00 */
[----:B------:R-:W-:-:S07]  /*115b0*/  IMAD.MOV.U32 R8, RZ, RZ, R14 ;  /* 0x000000ffff087224 */ /* 0x000fce00078e000e */
[----:B------:R-:W-:Y:S05]  /*115c0*/  WARPSYNC.COLLECTIVE R15, `(.L_x_129) ;  /* 0x000000000f087348 */ /* 0x000fea0003c00000 */
[----:B------:R0:W1:Y:S02]  /*115d0*/  SHFL.IDX P6, R14, R13, R12, R11 ;  /* 0x0000000c0d0e7389 */ /* 0x00006400000c000b */
[----:B01----:R-:W-:Y:S01]  /*115e0*/  ENDCOLLECTIVE ;  /* 0x000000000000791b */ /* 0x003fe20003800000 */
.L_x_129:
[----:B------:R-:W-:Y:S01]  /*115f0*/  IMAD.MOV.U32 R13, RZ, RZ, R6 ;  /* 0x000000ffff0d7224 */ /* 0x000fe200078e0006 */
[----:B------:R-:W-:Y:S02]  /*11600*/  MOV R12, 0x4 ;  /* 0x00000004000c7802 */ /* 0x000fe40000000f00 */
[C---:B------:R-:W-:Y:S02]  /*11610*/  @P5 IADD3 R14, P2, R29.reuse, R14, RZ ;  /* 0x0000000e1d0e5210 */ /* 0x040fe40007f5e0ff */
[----:B------:R-:W-:-:S03]  /*11620*/  ISETP.GE.AND P6, PT, R29, R16, PT ;  /* 0x000000101d00720c */ /* 0x000fc60003fc6270 */
[----:B------:R-:W-:Y:S02]  /*11630*/  @P5 IMAD.X R9, RZ, RZ, R8, P2 ;  /* 0x000000ffff095224 */ /* 0x000fe400010e0608 */
[----:B------:R-:W-:Y:S02]  /*11640*/  @P5 IMAD.MOV.U32 R2, RZ, RZ, R14 ;  /* 0x000000ffff025224 */ /* 0x000fe400078e000e */
[----:B------:R-:W-:-:S06]  /*11650*/  @P5 IMAD.MOV.U32 R3, RZ, RZ, R9 ;  /* 0x000000ffff035224 */ /* 0x000fcc00078e0009 */
[----:B------:R-:W-:Y:S01]  /*11660*/  @!PT LDS RZ, [RZ] ;  /* 0x00000000fffff984 */ /* 0x000fe20000000800 */
[----:B------:R-:W-:Y:S01]  /*11670*/  @!PT LDS RZ, [RZ] ;  /* 0x00000000fffff984 */ /* 0x000fe20000000800 */
[----:B------:R-:W-:Y:S01]  /*11680*/  @!PT LDS RZ, [RZ] ;  /* 0x00000000fffff984 */ /* 0x000fe20000000800 */
[----:B------:R0:W-:Y:S01]  /*11690*/  @P5 LDGSTS.E.BYPASS.LTC128B.128 [R28+0x19c00], desc[UR48][R2.64], !P6 ;  /* 0x19c00000021c5fae */ /* 0x0001e2000f101d70 */
[----:B------:R-:W-:-:S13]  /*116a0*/  ISETP.GE.AND P5, PT, R29, R16, PT ;  /* 0x000000101d00720c */ /* 0x000fda0003fa6270 */
[----:B0-----:R-:W-:Y:S05]  /*116b0*/  WARPSYNC.COLLECTIVE R15, `(.L_x_130) ;  /* 0x000000000f087348 */ /* 0x001fea0003c00000 */
[----:B------:R1:W2:Y:S02]  /*116c0*/  SHFL.IDX P6, R14, R13, R12, R11 ;  /* 0x0000000c0d0e7389 */ /* 0x0002a400000c000b */
[----:B012---:R-:W-:Y:S01]  /*116d0*/  ENDCOLLECTIVE ;  /* 0x000000000000791b */ /* 0x007fe20003800000 */
.L_x_130:
[----:B------:R-:W-:Y:S02]  /*116e0*/  IMAD.MOV.U32 R13, RZ, RZ, R7 ;  /* 0x000000ffff0d7224 */ /* 0x000fe400078e0007 */
[----:B------:R-:W-:-:S07]  /*116f0*/  IMAD.MOV.U32 R8, RZ, RZ, R14 ;  /* 0x000000ffff087224 */ /* 0x000fce00078e000e */
[----:B------:R-:W-:Y:S05]  /*11700*/  WARPSYNC.COLLECTIVE R15, `(.L_x_131) ;  /* 0x000000000f087348 */ /* 0x000fea0003c00000 */
[----:B------:R0:W1:Y:S02]  /*11710*/  SHFL.IDX P6, R14, R13, R12, R11 ;  /* 0x0000000c0d0e7389 */ /* 0x00006400000c000b */
[----:B01----:R-:W-:Y:S01]  /*11720*/  ENDCOLLECTIVE ;  /* 0x000000000000791b */ /* 0x003fe20003800000 */
.L_x_131:
[----:B------:R-:W-:Y:S02]  /*11730*/  IMAD.MOV.U32 R13, RZ, RZ, R6 ;  /* 0x000000ffff0d7224 */ /* 0x000fe400078e0006 */
[----:B------:R-:W-:Y:S01]  /*11740*/  IMAD.MOV.U32 R12, RZ, RZ, 0x5 ;  /* 0x00000005ff0c7424 */ /* 0x000fe200078e00ff */
[----:B------:R-:W-:-:S05]  /*11750*/  @P4 IADD3 R14, P2, R29, R14, RZ ;  /* 0x0000000e1d0e4210 */ /* 0x000fca0007f5e0ff */
[----:B------:R-:W-:-:S08]  /*11760*/  @P4 IMAD.MOV.U32 R2, RZ, RZ, R14 ;  /* 0x000000ffff024224 */ /* 0x000fd000078e000e */
[----:B------:R-:W-:Y:S05]  /*11770*/  WARPSYNC.COLLECTIVE R15, `(.L_x_132) ;  /* 0x000000000f087348 */ /* 0x000fea0003c00000 */
[----:B------:R0:W1:Y:S02]  /*11780*/  SHFL.IDX P6, R14, R13, R12, R11 ;  /* 0x0000000c0d0e7389 */ /* 0x00006400000c000b */
[----:B01----:R-:W-:Y:S01]  /*11790*/  ENDCOLLECTIVE ;  /* 0x000000000000791b */ /* 0x003fe20003800000 */
.L_x_132:
[----:B------:R-:W-:-:S05]  /*117a0*/  @P4 IMAD.X R9, RZ, RZ, R8, P2 ;  /* 0x000000ffff094224 */ /* 0x000fca00010e0608 */
[----:B------:R-:W-:-:S05]  /*117b0*/  @P4 MOV R3, R9 ;  /* 0x0000000900034202 */ /* 0x000fca0000000f00 */
[----:B------:R-:W-:Y:S01]  /*117c0*/  @!PT LDS RZ, [RZ] ;  /* 0x00000000fffff984 */ /* 0x000fe20000000800 */
[----:B------:R-:W-:Y:S01]  /*117d0*/  @!PT LDS RZ, [RZ] ;  /* 0x00000000fffff984 */ /* 0x000fe20000000800 */
[----:B------:R-:W-:Y:S01]  /*117e0*/  @!PT LDS RZ, [RZ] ;  /* 0x00000000fffff984 */ /* 0x000fe20000000800 */
[----:B------:R0:W-:Y:S01]  /*117f0*/  @P4 LDGSTS.E.BYPASS.LTC128B.128 [R28+0x1a400], desc[UR48][R2.64], !P5 ;  /* 0x1a400000021c4fae */ /* 0x0001e2000e901d70 */
[----:B------:R-:W-:Y:S01]  /*11800*/  LOP3.LUT P4, RZ, R0, 0x40, RZ, 0xc0, !PT ;  /* 0x0000004000ff7812 */ /* 0x000fe2000788c0ff */
[----:B------:R-:W-:Y:S02]  /*11810*/  IMAD.MOV.U32 R13, RZ, RZ, R7 ;  /* 0x000000ffff0d7224 */ /* 0x000fe400078e0007 */
[----:B------:R-:W-:-:S10]  /*11820*/  IMAD.MOV.U32 R8, RZ, RZ, R14 ;  /* 0x000000ffff087224 */ /* 0x000fd400078e000e */
[----:B0-----:R-:W-:Y:S05]  /*11830*/  WARPSYNC.COLLECTIVE R15, `(.L_x_133) ;  /* 0x000000000f087348 */ /* 0x001fea0003c00000 */
[----:B------:R1:W2:Y:S02]  /*11840*/  SHFL.IDX P6, R14, R13, R12, R11 ;  /* 0x0000000c0d0e7389 */ /* 0x0002a400000c000b */
[----:B012---:R-:W-:Y:S01]  /*11850*/  ENDCOLLECTIVE ;  /* 0x000000000000791b */ /* 0x007fe20003800000 */
.L_x_133:
[----:B------:R-:W-:Y:S02]  /*11860*/  IMAD.MOV.U32 R13, RZ, RZ, R6 ;  /* 0x000000ffff0d7224 */ /* 0x000fe400078e0006 */
[----:B------:R-:W-:Y:S01]  /*11870*/  IMAD.MOV.U32 R12, RZ, RZ, 0x6 ;  /* 0x00000006ff0c7424 */ /* 0x000fe200078e00ff */
[----:B------:R-:W-:-:S04]  /*11880*/  @P3 IADD3 R14, P2, R29, R14, RZ ;  /* 0x0000000e1d0e3210 */ /* 0x000fc80007f5e0ff */
[----:B------:R-:W-:Y:S01]  /*11890*/  @P3 IADD3.X R9, RZ, R8, RZ, P2, !PT ;  /* 0x00000008ff093210 */ /* 0x000fe200017fe4ff */
[----:B------:R-:W-:-:S08]  /*118a0*/  @P3 IMAD.MOV.U32 R2, RZ, RZ, R14 ;  /* 0x000000ffff023224 */ /* 0x000fd000078e000e */
[----:B------:R-:W-:Y:S05]  /*118b0*/  WARPSYNC.COLLECTIVE R15, `(.L_x_134) ;  /* 0x000000000f087348 */ /* 0x000fea0003c00000 */
[----:B------:R0:W1:Y:S02]  /*118c0*/  SHFL.IDX P6, R14, R13, R12, R11 ;  /* 0x0000000c0d0e7389 */ /* 0x00006400000c000b */
[----:B01----:R-:W-:Y:S01]  /*118d0*/  ENDCOLLECTIVE ;  /* 0x000000000000791b */ /* 0x003fe20003800000 */
.L_x_134:
[----:B------:R-:W-:-:S05]  /*118e0*/  @P3 IMAD.MOV.U32 R3, RZ, RZ, R9 ;  /* 0x000000ffff033224 */ /* 0x000fca00078e0009 */
[----:B------:R-:W-:Y:S01]  /*118f0*/  @!PT LDS RZ, [RZ] ;  /* 0x00000000fffff984 */ /* 0x000fe20000000800 */
[----:B------:R-:W-:Y:S01]  /*11900*/  @!PT LDS RZ, [RZ] ;  /* 0x00000000fffff984 */ /* 0x000fe20000000800 */
[----:B------:R-:W-:Y:S01]  /*11910*/  @!PT LDS RZ, [RZ] ;  /* 0x00000000fffff984 */ /* 0x000fe20000000800 */
[----:B------:R0:W-:Y:S01]  /*11920*/  @P3 LDGSTS.E.BYPASS.LTC128B.128 [R28+0x1ac00], desc[UR48][R2.64], !P5 ;  /* 0x1ac00000021c3fae */ /* 0x0001e2000e901d70 */
[----:B------:R-:W-:Y:S01]  /*11930*/  IMAD.MOV.U32 R13, RZ, RZ, R7 ;  /* 0x000000ffff0d7224 */ /* 0x000fe200078e0007 */
[----:B------:R-:W-:-:S07]  /*11940*/  MOV R8, R14 ;  /* 0x0000000e00087202 */ /* 0x000fce0000000f00 */
[----:B0-----:R-:W-:Y:S05]  /*11950*/  WARPSYNC.COLLECTIVE R15, `(.L_x_135) ;  /* 0x000000000f087348 */ /* 0x001fea0003c00000 */
[----:B------:R1:W2:Y:S02]  /*11960*/  SHFL.IDX P6, R14, R13, R12, R11 ;  /* 0x0000000c0d0e7389 */ /* 0x0002a400000c000b */
[----:B012---:R-:W-:Y:S01]  /*11970*/  ENDCOLLECTIVE ;  /* 0x000000000000791b */ /* 0x007fe20003800000 */
.L_x_135:
[----:B------:R-:W-:Y:S01]  /*11980*/  MOV R13, R6 ;  /* 0x00000006000d7202 */ /* 0x000fe20000000f00 */
[----:B------:R-:W-:Y:S01]  /*11990*/  IMAD.MOV.U32 R12, RZ, RZ, 0x7 ;  /* 0x00000007ff0c7424 */ /* 0x000fe200078e00ff */
[----:B------:R-:W-:-:S05]  /*119a0*/  @P4 IADD3 R14, P2, R29, R14, RZ ;  /* 0x0000000e1d0e4210 */ /* 0x000fca0007f5e0ff */
[----:B------:R-:W-:-:S08]  /*119b0*/  @P4 IMAD.MOV.U32 R2, RZ, RZ, R14 ;  /* 0x000000ffff024224 */ /* 0x000fd000078e000e */
[----:B------:R-:W-:Y:S05]  /*119c0*/  WARPSYNC.COLLECTIVE R15, `(.L_x_136) ;  /* 0x000000000f087348 */ /* 0x000fea0003c00000 */
[----:B------:R0:W1:Y:S02]  /*119d0*/  SHFL.IDX P6, R14, R13, R12, R11 ;  /* 0x0000000c0d0e7389 */ /* 0x00006400000c000b */
[----:B01----:R-:W-:Y:S01]  /*119e0*/  ENDCOLLECTIVE ;  /* 0x000000000000791b */ /* 0x003fe20003800000 */
.L_x_136:
[----:B------:R-:W-:-:S04]  /*119f0*/  @P4 IMAD.X R9, RZ, RZ, R8, P2 ;  /* 0x000000ffff094224 */ /* 0x000fc800010e0608 */
[----:B------:R-:W-:-:S05]  /*11a00*/  @P4 IMAD.MOV.U32 R3, RZ, RZ, R9 ;  /* 0x000000ffff034224 */ /* 0x000fca00078e0009 */
[----:B------:R-:W-:Y:S01]  /*11a10*/  @!PT LDS RZ, [RZ] ;  /* 0x00000000fffff984 */ /* 0x000fe20000000800 */
[----:B------:R-:W-:Y:S01]  /*11a20*/  @!PT LDS RZ, [RZ] ;  /* 0x00000000fffff984 */ /* 0x000fe20000000800 */
[----:B------:R-:W-:Y:S01]  /*11a30*/  @!PT LDS RZ, [RZ] ;  /* 0x00000000fffff984 */ /* 0x000fe20000000800 */
[----:B------:R0:W-:Y:S01]  /*11a40*/  @P4 LDGSTS.E.BYPASS.LTC128B.128 [R28+0x1b400], desc[UR48][R2.64], !P5 ;  /* 0x1b400000021c4fae */ /* 0x0001e2000e901d70 */
[----:B------:R-:W-:Y:S02]  /*11a50*/  IMAD.MOV.U32 R13, RZ, RZ, R7 ;  /* 0x000000ffff0d7224 */ /* 0x000fe400078e0007 */
[----:B------:R-:W-:-:S07]  /*11a60*/  IMAD.MOV.U32 R8, RZ, RZ, R14 ;  /* 0x000000ffff087224 */ /* 0x000fce00078e000e */
[----:B0-----:R-:W-:Y:S05]  /*11a70*/  WARPSYNC.COLLECTIVE R15, `(.L_x_137) ;  /* 0x000000000f087348 */ /* 0x001fea0003c00000 */
[----:B------:R1:W2:Y:S02]  /*11a80*/  SHFL.IDX P6, R14, R13, R12, R11 ;  /* 0x0000000c0d0e7389 */ /* 0x0002a400000c000b */
[----:B012---:R-:W-:Y:S01]  /*11a90*/  ENDCOLLECTIVE ;  /* 0x000000000000791b */ /* 0x007fe20003800000 */
.L_x_137:
[----:B------:R-:W-:Y:S02]  /*11aa0*/  IMAD.MOV.U32 R13, RZ, RZ, R4 ;  /* 0x000000ffff0d7224 */ /* 0x000fe400078e0004 */
[----:B------:R-:W-:Y:S01]  /*11ab0*/  IMAD.MOV.U32 R12, RZ, RZ, RZ ;  /* 0x000000ffff0c7224 */ /* 0x000fe200078e00ff */
[----:B------:R-:W-:-:S13]  /*11ac0*/  @P0 IADD3 R9, P2, R29, R14, RZ ;  /* 0x0000000e1d090210 */ /* 0x000fda0007f5e0ff */
[----:B------:R-:W-:Y:S05]  /*11ad0*/  WARPSYNC.COLLECTIVE R15, `(.L_x_138) ;  /* 0x000000000f087348 */ /* 0x000fea0003c00000 */
[----:B------:R0:W1:Y:S02]  /*11ae0*/  SHFL.IDX P6, R14, R13, R12, R11 ;  /* 0x0000000c0d0e7389 */ /* 0x00006400000c000b */
[----:B01----:R-:W-:Y:S01]  /*11af0*/  ENDCOLLECTIVE ;  /* 0x000000000000791b */ /* 0x003fe20003800000 */
.L_x_138:
[----:B------:R-:W-:Y:S01]  /*11b00*/  @P0 MOV R2, R9 ;  /* 0x0000000900020202 */ /* 0x000fe20000000f00 */
[----:B------:R-:W-:-:S04]  /*11b10*/  @P0 IMAD.X R10, RZ, RZ, R8, P2 ;  /* 0x000000ffff0a0224 */ /* 0x000fc800010e0608 */
[----:B------:R-:W-:-:S05]  /*11b20*/  @P0 IMAD.MOV.U32 R3, RZ, RZ, R10 ;  /* 0x000000ffff030224 */ /* 0x000fca00078e000a */
[----:B------:R-:W-:Y:S01]  /*11b30*/  @!PT LDS RZ, [RZ] ;  /* 0x00000000fffff984 */ /* 0x000fe20000000800 */
[----:B------:R-:W-:Y:S01]  /*11b40*/  @!PT LDS RZ, [RZ] ;  /* 0x00000000fffff984 */ /* 0x000fe20000000800 */
[----:B------:R-:W-:Y:S01]  /*11b50*/  @!PT LDS RZ, [RZ] ;  /* 0x00000000fffff984 */ /* 0x000fe20000000800 */
[----:B------:R0:W-:Y:S01]  /*11b60*/  @P0 LDGSTS.E.BYPASS.LTC128B.128 [R28+0x1bc00], desc[UR48][R2.64], !P5 ;  /* 0x1bc00000021c0fae */ /* 0x0001e2000e901d70 */
[----:B------:R-:W-:Y:S01]  /*11b70*/  MOV R13, R5 ;  /* 0x00000005000d7202 */ /* 0x000fe20000000f00 */
[----:B------:R-:W-:-:S07]  /*11b80*/  IMAD.MOV.U32 R8, RZ, RZ, R14 ;  /* 0x000000ffff087224 */ /* 0x000fce00078e000e */
[----:B0-----:R-:W-:Y:S05]  /*11b90*/  WARPSYNC.COLLECTIVE R15, `(.L_x_139) ;  /* 0x000000000f087348 */ /* 0x001fea0003c00000 */
[----:B------:R1:W2:Y:S02]  /*11ba0*/  SHFL.IDX P6, R14, R13, R12, R11 ;  /* 0x0000000c0d0e7389 */ /* 0x0002a400000c000b */
[----:B012---:R-:W-:Y:S01]  /*11bb0*/  ENDCOLLECTIVE ;  /* 0x000000000000791b */ /* 0x007fe20003800000 */
.L_x_139:
[----:B------:R-:W-:Y:S01]  /*11bc0*/  IMAD.MOV.U32 R13, RZ, RZ, R4 ;  /* 0x000000ffff0d7224 */ /* 0x000fe200078e0004 */
[----:B------:R-:W-:Y:S02]  /*11bd0*/  MOV R12, 0x1 ;  /* 0x00000001000c7802 */ /* 0x000fe40000000f00 */
[----:B------:R-:W-:-:S05]  /*11be0*/  @P1 IADD3 R14, P0, R29, R14, RZ ;  /* 0x0000000e1d0e1210 */ /* 0x000fca0007f1e0ff */
[----:B------:R-:W-:-:S08]  /*11bf0*/  @P1 IMAD.MOV.U32 R2, RZ, RZ, R14 ;  /* 0x000000ffff021224 */ /* 0x000fd000078e000e */
[----:B------:R-:W-:Y:S05]  /*11c00*/  WARPSYNC.COLLECTIVE R15, `(.L_x_140) ;  /* 0x000000000f087348 */ /* 0x000fea0003c00000 */
[----:B------:R0:W1:Y:S02]  /*11c10*/  SHFL.IDX P6, R14, R13, R12, R11 ;  /* 0x0000000c0d0e7389 */ /* 0x00006400000c000b */
[----:B01----:R-:W-:Y:S01]  /*11c20*/  ENDCOLLECTIVE ;  /* 0x000000000000791b */ /* 0x003fe20003800000 */
.L_x_140:
        /* <DEDUP_REMOVED lines=11> */
.L_x_141:
[----:B------:R-:W-:Y:S05]  /*11ce0*/  BRA `(.L_x_142) ;  /* 0xffffffb800047947 */ /* 0x000fea000383ffff */
.L_x_56:
[----:B------:R-:W-:Y:S01]  /*11cf0*/  IMAD.MOV.U32 R13, RZ, RZ, R5 ;  /* 0x000000ffff0d7224 */ /* 0x000fe200078e0005 */
[----:B------:R-:W-:Y:S01]  /*11d00*/  MOV R11, 0x181f ;  /* 0x0000181f000b7802 */ /* 0x000fe20000000f00 */
[----:B------:R-:W-:Y:S02]  /*11d10*/  IMAD.MOV.U32 R12, RZ, RZ, RZ ;  /* 0x000000ffff0c7224 */ /* 0x000fe400078e00ff */
[----:B------:R-:W-:Y:S02]  /*11d20*/  IMAD.MOV.U32 R15, RZ, RZ, -0x1 ;  /* 0xffffffffff0f7424 */ /* 0x000fe400078e00ff */
[----:B------:R-:W-:-:S07]  /*11d30*/  IMAD R25, R25, 0x80, R24 ;  /* 0x0000008019197824 */ /* 0x000fce00078e0218 */
[----:B------:R-:W-:Y:S05]  /*11d40*/  WARPSYNC.COLLECTIVE R15, `(.L_x_143) ;  /* 0x000000000f087348 */ /* 0x000fea0003c00000 */
[----:B------:R0:W1:Y:S02]  /*11d50*/  SHFL.IDX P6, R14, R13, R12, R11 ;  /* 0x0000000c0d0e7389 */ /* 0x00006400000c000b */
[----:B01----:R-:W-:Y:S01]  /*11d60*/  ENDCOLLECTIVE ;  /* 0x000000000000791b */ /* 0x003fe20003800000 */
.L_x_143:
[----:B------:R-:W-:Y:S02]  /*11d70*/  VIADD R7, R25, 0x10 ;  /* 0x0000001019077836 */ /* 0x000fe40000000000 */
[----:B------:R-:W-:Y:S02]  /*11d80*/  IMAD.MOV.U32 R13, RZ, RZ, R0 ;  /* 0x000000ffff0d7224 */ /* 0x000fe400078e0000 */
[----:B------:R-:W-:-:S07]  /*11d90*/  IMAD.MOV.U32 R2, RZ, RZ, R14 ;  /* 0x000000ffff027224 */ /* 0x000fce00078e000e */
[----:B------:R-:W-:Y:S05]  /*11da0*/  WARPSYNC.COLLECTIVE R15, `(.L_x_144) ;  /* 0x000000000f087348 */ /* 0x000fea0003c00000 */
[----:B------:R0:W1:Y:S02]  /*11db0*/  SHFL.IDX P6, R14, R13, R12, R11 ;  /* 0x0000000c0d0e7389 */ /* 0x00006400000c000b */
[----:B01----:R-:W-:Y:S01]  /*11dc0*/  ENDCOLLECTIVE ;  /* 0x000000000000791b */ /* 0x003fe20003800000 */
.L_x_144:
[----:B------:R-:W-:Y:S02]  /*11dd0*/  ULDC UR4, c[0x0][0x288] ;  /* 0x0000a20000047ab9 */ /* 0x000fe40000000800 */
[----:B------:R-:W-:-:S05]  /*11de0*/  IMAD R4, R6, UR4, RZ ;  /* 0x0000000406047c24 */ /* 0x000fca000f8e02ff */
[----:B------:R-:W-:Y:S01]  /*11df0*/  ISETP.GE.AND P1, PT, R25, R4, PT ;  /* 0x000000041900720c */ /* 0x000fe20003f26270 */
[----:B------:R-:W-:Y:S02]  /*11e00*/  IMAD.MOV.U32 R13, RZ, RZ, R5 ;  /* 0x000000ffff0d7224 */ /* 0x000fe400078e0005 */
[----:B------:R-:W-:-:S10]  /*11e10*/  IMAD.MOV.U32 R12, RZ, RZ, 0x1 ;  /* 0x00000001ff0c7424 */ /* 0x000fd400078e00ff */
[----:B------:R-:W-:-:S04]  /*11e20*/  @!P1 IADD3 R14, P2, R29, R14, RZ ;  /* 0x0000000e1d0e9210 */ /* 0x000fc80007f5e0ff */
[----:B------:R-:W-:Y:S01]  /*11e30*/  @!P1 IADD3.X R3, RZ, R2, RZ, P2, !PT ;  /* 0x00000002ff039210 */ /* 0x000fe200017fe4ff */
[----:B------:R-:W-:-:S08]  /*11e40*/  @!P1 IMAD.MOV.U32 R2, RZ, RZ, R14 ;  /* 0x000000ffff029224 */ /* 0x000fd000078e000e */
[----:B------:R-:W-:Y:S05]  /*11e50*/  WARPSYNC.COLLECTIVE R15, `(.L_x_145) ;  /* 0x000000000f087348 */ /* 0x000fea0003c00000 */
[----:B------:R0:W1:Y:S02]  /*11e60*/  SHFL.IDX P6, R14, R13, R12, R11 ;  /* 0x0000000c0d0e7389 */ /* 0x00006400000c000b */
[----:B01----:R-:W-:Y:S01]  /*11e70*/  ENDCOLLECTIVE ;  /* 0x000000000000791b */ /* 0x003fe20003800000 */
.L_x_145:
[----:B------:R-:W-:Y:S01]  /*11e80*/  @!PT LDS RZ, [RZ] ;  /* 0x00000000fffff984 */ /* 0x000fe20000000800 */
[----:B------:R-:W-:Y:S01]  /*11e90*/  @!PT LDS RZ, [RZ] ;  /* 0x00000000fffff984 */ /* 0x000fe20000000800 */
[----:B------:R-:W-:Y:S01]  /*11ea0*/  @!PT LDS RZ, [RZ] ;  /* 0x00000000fffff984 */ /* 0x000fe20000000800 */
[----:B------:R0:W-:Y:S01]  /*11eb0*/  @!P1 LDGSTS.E.BYPASS.LTC128B.128 [R28+0x14400], desc[UR48][R2.64], !P0 ;  /* 0x14400000021c9fae */ /* 0x0001e2000c101d70 */
[----:B------:R-:W-:Y:S01]  /*11ec0*/  ISETP.GE.AND P1, PT, R7, R4, PT ;  /* 0x000000040700720c */ /* 0x000fe20003f26270 */
[----:B------:R-:W-:Y:S02]  /*11ed0*/  VIADD R7, R25, 0x20 ;  /* 0x0000002019077836 */ /* 0x000fe40000000000 */
[----:B------:R-:W-:Y:S01]  /*11ee0*/  IMAD.MOV.U32 R13, RZ, RZ, R0 ;  /* 0x000000ffff0d7224 */ /* 0x000fe200078e0000 */
[----:B------:R-:W-:-:S09]  /*11ef0*/  MOV R6, R14 ;  /* 0x0000000e00067202 */ /* 0x000fd20000000f00 */
[----:B0-----:R-:W-:Y:S05]  /*11f00*/  WARPSYNC.COLLECTIVE R15, `(.L_x_146) ;  /* 0x000000000f087348 */ /* 0x001fea0003c00000 */
[----:B------:R1:W2:Y:S02]  /*11f10*/  SHFL.IDX P6, R14, R13, R12, R11 ;  /* 0x0000000c0d0e7389 */ /* 0x0002a400000c000b */
[----:B012---:R-:W-:Y:S01]  /*11f20*/  ENDCOLLECTIVE ;  /* 0x000000000000791b */ /* 0x007fe20003800000 */
.L_x_146:
[----:B------:R-:W-:Y:S01]  /*11f30*/  IMAD.MOV.U32 R13, RZ, RZ, R5 ;  /* 0x000000ffff0d7224 */ /* 0x000fe200078e0005 */
[----:B------:R-:W-:Y:S01]  /*11f40*/  MOV R12, 0x2 ;  /* 0x00000002000c7802 */ /* 0x000fe20000000f00 */
[----:B------:R-:W-:-:S07]  /*11f50*/  IMAD.MOV.U32 R8, RZ, RZ, R14 ;  /* 0x000000ffff087224 */ /* 0x000fce00078e000e */
[----:B------:R-:W-:Y:S05]  /*11f60*/  WARPSYNC.COLLECTIVE R15, `(.L_x_147) ;  /* 0x000000000f087348 */ /* 0x000fea0003c00000 */
[----:B------:R0:W1:Y:S02]  /*11f70*/  SHFL.IDX P6, R14, R13, R12, R11 ;  /* 0x0000000c0d0e7389 */ /* 0x00006400000c000b */
[----:B01----:R-:W-:Y:S01]  /*11f80*/  ENDCOLLECTIVE ;  /* 0x000000000000791b */ /* 0x003fe20003800000 */
.L_x_147:
[----:B------:R-:W-:-:S04]  /*11f90*/  @!P1 IADD3 R8, P3, R29, R8, RZ ;  /* 0x000000081d089210 */ /* 0x000fc80007f7e0ff */
[----:B------:R-:W-:Y:S01]  /*11fa0*/  @!P1 MOV R2, R8 ;  /* 0x0000000800029202 */ /* 0x000fe20000000f00 */
[----:B------:R-:W-:-:S04]  /*11fb0*/  @!P1 IMAD.X R9, RZ, RZ, R6, P3 ;  /* 0x000000ffff099224 */ /* 0x000fc800018e0606 */
[----:B------:R-:W-:Y:S02]  /*11fc0*/  @!P1 IMAD.MOV.U32 R3, RZ, RZ, R9 ;  /* 0x000000ffff039224 */ /* 0x000fe400078e0009 */
[----:B------:R-:W-:-:S03]  /*11fd0*/  IMAD.MOV.U32 R13, RZ, RZ, R0 ;  /* 0x000000ffff0d7224 */ /* 0x000fc600078e0000 */
[----:B------:R-:W-:Y:S01]  /*11fe0*/  @!PT LDS RZ, [RZ] ;  /* 0x00000000fffff984 */ /* 0x000fe20000000800 */
[----:B------:R-:W-:Y:S01]  /*11ff0*/  @!PT LDS RZ, [RZ] ;  /* 0x00000000fffff984 */ /* 0x000fe20000000800 */
[----:B------:R-:W-:Y:S01]  /*12000*/  @!PT LDS RZ, [RZ] ;  /* 0x00000000fffff984 */ /* 0x000fe20000000800 */
[----:B------:R0:W-:Y:S01]  /*12010*/  @!P1 LDGSTS.E.BYPASS.LTC128B.128 [R28+0x14c00], desc[UR48][R2.64], !P0 ;  /* 0x14c00000021c9fae */ /* 0x0001e2000c101d70 */
[----:B------:R-:W-:Y:S01]  /*12020*/  ISETP.GE.AND P1, PT, R7, R4, PT ;  /* 0x000000040700720c */ /* 0x000fe20003f26270 */
[----:B------:R-:W-:-:S12]  /*12030*/  IMAD.MOV.U32 R7, RZ, RZ, R14 ;  /* 0x000000ffff077224 */ /* 0x000fd800078e000e */
[----:B0-----:R-:W-:Y:S05]  /*12040*/  WARPSYNC.COLLECTIVE R15, `(.L_x_148) ;  /* 0x000000000f087348 */ /* 0x001fea0003c00000 */
[----:B------:R1:W2:Y:S02]  /*12050*/  SHFL.IDX P6, R14, R13, R12, R11 ;  /* 0x0000000c0d0e7389 */ /* 0x0002a400000c000b */
[----:B012---:R-:W-:Y:S01]  /*12060*/  ENDCOLLECTIVE ;  /* 0x000000000000791b */ /* 0x007fe20003800000 */
.L_x_148:
[----:B------:R-:W-:Y:S02]  /*12070*/  IMAD.MOV.U32 R13, RZ, RZ, R5 ;  /* 0x000000ffff0d7224 */ /* 0x000fe400078e0005 */
[----:B------:R-:W-:Y:S01]  /*12080*/  IMAD.MOV.U32 R12, RZ, RZ, 0x3 ;  /* 0x00000003ff0c7424 */ /* 0x000fe200078e00ff */
[----:B------:R-:W-:-:S04]  /*12090*/  @!P1 IADD3 R14, P2, R29, R14, RZ ;  /* 0x0000000e1d0e9210 */ /* 0x000fc80007f5e0ff */
[----:B------:R-:W-:Y:S01]  /*120a0*/  @!P1 MOV R2, R14 ;  /* 0x0000000e00029202 */ /* 0x000fe20000000f00 */
[----:B------:R-:W-:-:S08]  /*120b0*/  @!P1 IMAD.X R3, RZ, RZ, R7, P2 ;  /* 0x000000ffff039224 */ /* 0x000fd000010e0607 */
[----:B------:R-:W-:Y:S05]  /*120c0*/  WARPSYNC.COLLECTIVE R15, `(.L_x_149) ;  /* 0x000000000f087348 */ /* 0x000fea0003c00000 */
[----:B------:R0:W1:Y:S02]  /*120d0*/  SHFL.IDX P6, R14, R13, R12, R11 ;  /* 0x0000000c0d0e7389 */ /* 0x00006400000c000b */
[----:B01----:R-:W-:Y:S01]  /*120e0*/  ENDCOLLECTIVE ;  /* 0x000000000000791b */ /* 0x003fe20003800000 */
.L_x_149:
[----:B------:R-:W-:Y:S01]  /*120f0*/  VIADD R7, R25, 0x30 ;  /* 0x0000003019077836 */ /* 0x000fe20000000000 */
[----:B------:R-:W-:Y:S01]  /*12100*/  @!PT LDS RZ, [RZ] ;  /* 0x00000000fffff984 */ /* 0x000fe20000000800 */
[----:B------:R-:W-:Y:S01]  /*12110*/  @!PT LDS RZ, [RZ] ;  /* 0x00000000fffff984 */ /* 0x000fe20000000800 */
[----:B------:R-:W-:Y:S01]  /*12120*/  @!PT LDS RZ, [RZ] ;  /* 0x00000000fffff984 */ /* 0x000fe20000000800 */
[----:B------:R0:W-:Y:S04]  /*12130*/  @!P1 LDGSTS.E.BYPASS.LTC128B.128 [R28+0x15400], desc[UR48][R2.64], !P0 ;  /* 0x15400000021c9fae */ /* 0x0001e8000c101d70 */
[----:B------:R-:W-:Y:S02]  /*12140*/  ISETP.GE.AND P2, PT, R7, R4, PT ;  /* 0x000000040700720c */ /* 0x000fe40003f46270 */
[----:B------:R-:W-:Y:S01]  /*12150*/  IADD3 R7, R25, 0x40, RZ ;  /* 0x0000004019077810 */ /* 0x000fe20007ffe0ff */
[----:B------:R-:W-:Y:S01]  /*12160*/  IMAD.MOV.U32 R13, RZ, RZ, R0 ;  /* 0x000000ffff0d7224 */ /* 0x000fe200078e0000 */
[----:B------:R-:W-:-:S09]  /*12170*/  MOV R6, R14 ;  /* 0x0000000e00067202 */ /* 0x000fd20000000f00 */
[----:B0-----:R-:W-:Y:S05]  /*12180*/  WARPSYNC.COLLECTIVE R15, `(.L_x_150) ;  /* 0x000000000f087348 */ /* 0x001fea0003c00000 */
[----:B------:R1:W2:Y:S02]  /*12190*/  SHFL.IDX P6, R14, R13, R12, R11 ;  /* 0x0000000c0d0e7389 */ /* 0x0002a400000c000b */
[----:B012---:R-:W-:Y:S01]  /*121a0*/  ENDCOLLECTIVE ;  /* 0x000000000000791b */ /* 0x007fe20003800000 */
.L_x_150:
[----:B------:R-:W-:Y:S02]  /*121b0*/  IMAD.MOV.U32 R13, RZ, RZ, R5 ;  /* 0x000000ffff0d7224 */ /* 0x000fe400078e0005 */
[----:B------:R-:W-:Y:S02]  /*121c0*/  IMAD.MOV.U32 R12, RZ, RZ, 0x4 ;  /* 0x00000004ff0c7424 */ /* 0x000fe400078e00ff */
[----:B------:R-:W-:-:S07]  /*121d0*/  IMAD.MOV.U32 R8, RZ, RZ, R14 ;  /* 0x000000ffff087224 */ /* 0x000fce00078e000e */
[----:B------:R-:W-:Y:S05]  /*121e0*/  WARPSYNC.COLLECTIVE R15, `(.L_x_151) ;  /* 0x000000000f087348 */ /* 0x000fea0003c00000 */
[----:B------:R0:W1:Y:S02]  /*121f0*/  SHFL.IDX P6, R14, R13, R12, R11 ;  /* 0x0000000c0d0e7389 */ /* 0x00006400000c000b */
[----:B01----:R-:W-:Y:S01]  /*12200*/  ENDCOLLECTIVE ;  /* 0x000000000000791b */ /* 0x003fe20003800000 */
.L_x_151:
[----:B------:R-:W-:-:S05]  /*12210*/  @!P2 IADD3 R2, P1, R29, R8, RZ ;  /* 0x000000081d02a210 */ /* 0x000fca0007f3e0ff */
[----:B------:R-:W-:Y:S01]  /*12220*/  @!P2 IMAD.X R3, RZ, RZ, R6, P1 ;  /* 0x000000ffff03a224 */ /* 0x000fe200008e0606 */
[----:B------:R-:W-:-:S04]  /*12230*/  ISETP.GE.AND P1, PT, R7, R4, PT ;  /* 0x000000040700720c */ /* 0x000fc80003f26270 */
[----:B------:R-:W-:Y:S01]  /*12240*/  @!PT LDS RZ, [RZ] ;  /* 0x00000000fffff984 */ /* 0x000fe20000000800 */
[----:B------:R-:W-:Y:S01]  /*12250*/  @!PT LDS RZ, [RZ] ;  /* 0x00000000fffff984 */ /* 0x000fe20000000800 */
[----:B------:R-:W-:Y:S01]  /*12260*/  @!PT LDS RZ, [RZ] ;  /* 0x00000000fffff984 */ /* 0x000fe20000000800 */
[----:B------:R0:W-:Y:S01]  /*12270*/  @!P2 LDGSTS.E.BYPASS.LTC128B.128 [R28+0x15c00], desc[UR48][R2.64], !P0 ;  /* 0x15c00000021cafae */ /* 0x0001e2000c101d70 */
[----:B------:R-:W-:Y:S01]  /*12280*/  MOV R13, R0 ;  /* 0x00000000000d7202 */ /* 0x000fe20000000f00 */
[----:B------:R-:W-:-:S07]  /*12290*/  IMAD.MOV.U32 R7, RZ, RZ, R14 ;  /* 0x000000ffff077224 */ /* 0x000fce00078e000e */
[----:B0-----:R-:W-:Y:S05]  /*122a0*/  WARPSYNC.COLLECTIVE R15, `(.L_x_152) ;  /* 0x000000000f087348 */ /* 0x001fea0003c00000 */
[----:B------:R1:W2:Y:S02]  /*122b0*/  SHFL.IDX P6, R14, R13, R12, R11 ;  /* 0x0000000c0d0e7389 */ /* 0x0002a400000c000b */
[----:B012---:R-:W-:Y:S01]  /*122c0*/  ENDCOLLECTIVE ;  /* 0x000000000000791b */ /* 0x007fe20003800000 */
.L_x_152:
[----:B------:R-:W-:Y:S01]  /*122d0*/  IMAD.MOV.U32 R13, RZ, RZ, R5 ;  /* 0x000000ffff0d7224 */ /* 0x000fe200078e0005 */
[----:B------:R-:W-:Y:S02]  /*122e0*/  MOV R12, 0x5 ;  /* 0x00000005000c7802 */ /* 0x000fe40000000f00 */
[----:B------:R-:W-:-:S13]  /*122f0*/  @!P1 IADD3 R2, P2, R29, R14, RZ ;  /* 0x0000000e1d029210 */ /* 0x000fda0007f5e0ff */
[----:B------:R-:W-:Y:S05]  /*12300*/  WARPSYNC.COLLECTIVE R15, `(.L_x_153) ;  /* 0x000000000f087348 */ /* 0x000fea0003c00000 */
[----:B------:R0:W1:Y:S02]  /*12310*/  SHFL.IDX P6, R14, R13, R12, R11 ;  /* 0x0000000c0d0e7389 */ /* 0x00006400000c000b */
[----:B01----:R-:W-:Y:S01]  /*12320*/  ENDCOLLECTIVE ;  /* 0x000000000000791b */ /* 0x003fe20003800000 */
.L_x_153:
[----:B------:R-:W-:Y:S02]  /*12330*/  @!P1 IMAD.X R3, RZ, RZ, R7, P2 ;  /* 0x000000ffff039224 */ /* 0x000fe400010e0607 */
[----:B------:R-:W-:-:S03]  /*12340*/  VIADD R7, R25, 0x50 ;  /* 0x0000005019077836 */ /* 0x000fc60000000000 */
[----:B------:R-:W-:Y:S01]  /*12350*/  @!PT LDS RZ, [RZ] ;  /* 0x00000000fffff984 */ /* 0x000fe20000000800 */
[----:B------:R-:W-:Y:S01]  /*12360*/  @!PT LDS RZ, [RZ] ;  /* 0x00000000fffff984 */ /* 0x000fe20000000800 */
[----:B------:R-:W-:Y:S01]  /*12370*/  @!PT LDS RZ, [RZ] ;  /* 0x00000000fffff984 */ /* 0x000fe20000000800 */
[----:B------:R0:W-:Y:S02]  /*12380*/  @!P1 LDGSTS.E.BYPASS.LTC128B.128 [R28+0x16400], desc[UR48][R2.64], !P0 ;  /* 0x16400000021c9fae */ /* 0x0001e4000c101d70 */
[----:B------:R-:W-:Y:S01]  /*12390*/  ISETP.GE.AND P2, PT, R7, R4, PT ;  /* 0x000000040700720c */ /* 0x000fe20003f46270 */
[----:B------:R-:W-:Y:S02]  /*123a0*/  IMAD.MOV.U32 R13, RZ, RZ, R0 ;  /* 0x000000ffff0d7224 */ /* 0x000fe400078e0000 */
[----:B------:R-:W-:-:S10]  /*123b0*/  IMAD.MOV.U32 R6, RZ, RZ, R14 ;  /* 0x000000ffff067224 */ /* 0x000fd400078e000e */
[----:B0-----:R-:W-:Y:S05]  /*123c0*/  WARPSYNC.COLLECTIVE R15, `(.L_x_154) ;  /* 0x000000000f087348 */ /* 0x001fea0003c00000 */
[----:B------:R1:W2:Y:S02]  /*123d0*/  SHFL.IDX P6, R14, R13, R12, R11 ;  /* 0x0000000c0d0e7389 */ /* 0x0002a400000c000b */
[----:B012---:R-:W-:Y:S01]  /*123e0*/  ENDCOLLECTIVE ;  /* 0x000000000000791b */ /* 0x007fe20003800000 */
.L_x_154:
[----:B------:R-:W-:Y:S02]  /*123f0*/  IMAD.MOV.U32 R13, RZ, RZ, R5 ;  /* 0x000000ffff0d7224 */ /* 0x000fe400078e0005 */
[----:B------:R-:W-:Y:S02]  /*12400*/  IMAD.MOV.U32 R12, RZ, RZ, 0x6 ;  /* 0x00000006ff0c7424 */ /* 0x000fe400078e00ff */
[----:B------:R-:W-:-:S07]  /*12410*/  IMAD.MOV.U32 R8, RZ, RZ, R14 ;  /* 0x000000ffff087224 */ /* 0x000fce00078e000e */
[----:B------:R-:W-:Y:S05]  /*12420*/  WARPSYNC.COLLECTIVE R15, `(.L_x_155) ;  /* 0x000000000f087348 */ /* 0x000fea0003c00000 */
[----:B------:R0:W1:Y:S02]  /*12430*/  SHFL.IDX P6, R14, R13, R12, R11 ;  /* 0x0000000c0d0e7389 */ /* 0x00006400000c000b */
[----:B01----:R-:W-:Y:S01]  /*12440*/  ENDCOLLECTIVE ;  /* 0x000000000000791b */ /* 0x003fe20003800000 */
.L_x_155:
[----:B------:R-:W-:-:S04]  /*12450*/  @!P2 IADD3 R2, P1, R29, R8, RZ ;  /* 0x000000081d02a210 */ /* 0x000fc80007f3e0ff */
[----:B------:R-:W-:-:S05]  /*12460*/  @!P2 IADD3.X R3, RZ, R6, RZ, P1, !PT ;  /* 0x00000006ff03a210 */ /* 0x000fca0000ffe4ff */
        /* <DEDUP_REMOVED lines=9> */
.L_x_156:
[----:B------:R-:W-:-:S05]  /*12500*/  VIADD R3, R25, 0x60 ;  /* 0x0000006019037836 */ /* 0x000fca0000000000 */
[----:B------:R-:W-:Y:S01]  /*12510*/  ISETP.GE.AND P1, PT, R3, R4, PT ;  /* 0x000000040300720c */ /* 0x000fe20003f26270 */
[----:B------:R-:W-:Y:S02]  /*12520*/  IMAD.MOV.U32 R13, RZ, RZ, R5 ;  /* 0x000000ffff0d7224 */ /* 0x000fe400078e0005 */
[----:B------:R-:W-:-:S10]  /*12530*/  IMAD.MOV.U32 R12, RZ, RZ, 0x7 ;  /* 0x00000007ff0c7424 */ /* 0x000fd400078e00ff */
[----:B------:R-:W-:-:S13]  /*12540*/  @!P1 IADD3 R8, P2, R29, R14, RZ ;  /* 0x0000000e1d089210 */ /* 0x000fda0007f5e0ff */
[----:B------:R-:W-:Y:S05]  /*12550*/  WARPSYNC.COLLECTIVE R15, `(.L_x_157) ;  /* 0x000000000f087348 */ /* 0x000fea0003c00000 */
[----:B------:R0:W1:Y:S02]  /*12560*/  SHFL.IDX P6, R14, R13, R12, R11 ;  /* 0x0000000c0d0e7389 */ /* 0x00006400000c000b */
[----:B01----:R-:W-:Y:S01]  /*12570*/  ENDCOLLECTIVE ;  /* 0x000000000000791b */ /* 0x003fe20003800000 */
.L_x_157:
[----:B------:R-:W-:Y:S02]  /*12580*/  @!P1 IMAD.X R9, RZ, RZ, R7, P2 ;  /* 0x000000ffff099224 */ /* 0x000fe400010e0607 */
[----:B------:R-:W-:-:S03]  /*12590*/  @!P1 IMAD.MOV.U32 R2, RZ, RZ, R8 ;  /* 0x000000ffff029224 */ /* 0x000fc600078e0008 */
[----:B------:R-:W-:-:S05]  /*125a0*/  @!P1 MOV R3, R9 ;  /* 0x0000000900039202 */ /* 0x000fca0000000f00 */
        /* <DEDUP_REMOVED lines=9> */
.L_x_158:
[----:B------:R-:W-:Y:S05]  /*12640*/  BRA `(.L_x_159) ;  /* 0xffffffb400e87947 */ /* 0x000fea000383ffff */
.L_x_57:
[----:B0-----:R-:W-:-:S04]  /*12650*/  IMAD.U32 R3, RZ, RZ, UR42 ;  /* 0x0000002aff037e24 */ /* 0x001fc8000f8e00ff */
[----:B------:R0:W1:Y:S03]  /*12660*/  SYNCS.PHASECHK.TRANS64.TRYWAIT P0, [R3+URZ+0x22820], R0 ;  /* 0x02282000030075a7 */ /* 0x000066000800017f */
[----:B-1----:R-:W-:Y:S05]  /*12670*/  @!P0 NANOSLEEP.SYNCS 0x989680 ;  /* 0x009896800000895d */ /* 0x002fea0003900000 */
[----:B------:R-:W1:Y:S02]  /*12680*/  @!P0 SYNCS.PHASECHK.TRANS64 P0, [R3+URZ+0x22820], R0 ;  /* 0x02282000030085a7 */ /* 0x000e64000800007f */
[----:B-1----:R-:W-:Y:S05]  /*12690*/  @!P0 BRA `(.L_x_57) ;  /* 0xfffffffc00ec8947 */ /* 0x002fea000383ffff */
[----:B------:R-:W-:Y:S05]  /*126a0*/  BRA `(.L_x_160) ;  /* 0xffffffb800147947 */ /* 0x000fea000383ffff */
.L_x_60:
[----:B0-----:R0:W1:Y:S02]  /*126b0*/  SYNCS.PHASECHK.TRANS64.TRYWAIT P1, [R3+URZ+0x22880], R25 ;  /* 0x02288019030075a7 */ /* 0x001064000802017f */
[----:B-1----:R-:W-:Y:S05]  /*126c0*/  @!P1 NANOSLEEP.SYNCS 0x989680 ;  /* 0x009896800000995d */ /* 0x002fea0003900000 */
[----:B------:R-:W1:Y:S02]  /*126d0*/  @!P1 SYNCS.PHASECHK.TRANS64 P1, [R3+URZ+0x22880], R25 ;  /* 0x02288019030095a7 */ /* 0x000e64000802007f */
[----:B-1----:R-:W-:Y:S05]  /*126e0*/  @!P1 BRA `(.L_x_60) ;  /* 0xfffffffc00f09947 */ /* 0x002fea000383ffff */
[----:B------:R-:W-:Y:S05]  /*126f0*/  BRA `(.L_x_161) ;  /* 0xffffffbc00147947 */ /* 0x000fea000383ffff */
.L_x_61:
[----:B------:R-:W-:Y:S01]  /*12700*/  BSSY B0, `(.L_x_162) ;  /* 0x0000008000007945 */ /* 0x000fe20003800000 */
[----:B------:R-:W-:Y:S01]  /*12710*/  IMAD.MOV.U32 R13, RZ, RZ, R7 ;  /* 0x000000ffff0d7224 */ /* 0x000fe200078e0007 */
[----:B------:R-:W-:Y:S01]  /*12720*/  MOV R11, 0x181f ;  /* 0x0000181f000b7802 */ /* 0x000fe20000000f00 */
[----:B------:R-:W-:Y:S02]  /*12730*/  IMAD.MOV.U32 R12, RZ, RZ, RZ ;  /* 0x000000ffff0c7224 */ /* 0x000fe400078e00ff */
[----:B------:R-:W-:-:S07]  /*12740*/  IMAD.MOV.U32 R15, RZ, RZ, -0x1 ;  /* 0xffffffffff0f7424 */ /* 0x000fce00078e00ff */
[----:B0-----:R-:W-:Y:S05]  /*12750*/  WARPSYNC.COLLECTIVE R15, `(.L_x_163) ;  /* 0x000000000f087348 */ /* 0x001fea0003c00000 */
[----:B------:R1:W2:Y:S02]  /*12760*/  SHFL.IDX P6, R14, R13, R12, R11 ;  /* 0x0000000c0d0e7389 */ /* 0x0002a400000c000b */
[----:B012---:R-:W-:Y:S01]  /*12770*/  ENDCOLLECTIVE ;  /* 0x000000000000791b */ /* 0x007fe20003800000 */
.L_x_163:
[----:B------:R-:W-:Y:S05]  /*12780*/  BSYNC B0 ;  /* 0x0000000000007941 */ /* 0x000fea0003800000 */
.L_x_162:
[----:B------:R-:W-:Y:S01]  /*12790*/  IMAD.MOV.U32 R13, RZ, RZ, R6 ;  /* 0x000000ffff0d7224 */ /* 0x000fe200078e0006 */
[----:B------:R-:W-:Y:S01]  /*127a0*/  MOV R12, RZ ;  /* 0x000000ff000c7202 */ /* 0x000fe20000000f00 */
[----:B------:R-:W-:Y:S02]  /*127b0*/  IMAD.MOV.U32 R11, RZ, RZ, 0x181f ;  /* 0x0000181fff0b7424 */ /* 0x000fe400078e00ff */
[----:B------:R-:W-:Y:S02]  /*127c0*/  IMAD.MOV.U32 R15, RZ, RZ, -0x1 ;  /* 0xffffffffff0f7424 */ /* 0x000fe400078e00ff */
[----:B------:R-:W-:Y:S02]  /*127d0*/  IMAD.MOV.U32 R5, RZ, RZ, R14 ;  /* 0x000000ffff057224 */ /* 0x000fe400078e000e */
[----:B------:R-:W-:-:S07]  /*127e0*/  IMAD R17, R2, 0x5000, R28 ;  /* 0x0000500002117824 */ /* 0x000fce00078e021c */
[----:B------:R-:W-:Y:S05]  /*127f0*/  WARPSYNC.COLLECTIVE R15, `(.L_x_164) ;  /* 0x000000000f087348 */ /* 0x000fea0003c00000 */
[----:B------:R0:W1:Y:S02]  /*12800*/  SHFL.IDX P6, R14, R13, R12, R11 ;  /* 0x0000000c0d0e7389 */ /* 0x00006400000c000b */
[----:B01----:R-:W-:Y:S01]  /*12810*/  ENDCOLLECTIVE ;  /* 0x000000000000791b */ /* 0x003fe20003800000 */
.L_x_164:
[----:B------:R-:W-:Y:S02]  /*12820*/  IMAD.MOV.U32 R13, RZ, RZ, R7 ;  /* 0x000000ffff0d7224 */ /* 0x000fe400078e0007 */
[----:B------:R-:W-:Y:S02]  /*12830*/  IMAD.MOV.U32 R12, RZ, RZ, 0x1 ;  /* 0x00000001ff0c7424 */ /* 0x000fe400078e00ff */
[----:B------:R-:W-:-:S07]  /*12840*/  IMAD.MOV.U32 R4, RZ, RZ, R14 ;  /* 0x000000ffff047224 */ /* 0x000fce00078e000e */
[----:B------:R-:W-:Y:S05]  /*12850*/  WARPSYNC.COLLECTIVE R15, `(.L_x_165) ;  /* 0x000000000f087348 */ /* 0x000fea0003c00000 */
[----:B------:R0:W1:Y:S02]  /*12860*/  SHFL.IDX P6, R14, R13, R12, R11 ;  /* 0x0000000c0d0e7389 */ /* 0x00006400000c000b */
[----:B01----:R-:W-:Y:S01]  /*12870*/  ENDCOLLECTIVE ;  /* 0x000000000000791b */ /* 0x003fe20003800000 */
.L_x_165:
[----:B------:R-:W-:-:S04]  /*12880*/  IADD3 R4, P1, R29, R4, RZ ;  /* 0x000000041d047210 */ /* 0x000fc80007f3e0ff */
[----:B------:R-:W-:-:S05]  /*12890*/  IADD3.X R5, RZ, R5, RZ, P1, !PT ;  /* 0x00000005ff057210 */ /* 0x000fca0000ffe4ff */
[----:B------:R-:W-:Y:S01]  /*128a0*/  @!PT LDS RZ, [RZ] ;  /* 0x00000000fffff984 */ /* 0x000fe20000000800 */
[----:B------:R-:W-:Y:S01]  /*128b0*/  @!PT LDS RZ, [RZ] ;  /* 0x00000000fffff984 */ /* 0x000fe20000000800 */
[----:B------:R-:W-:Y:S01]  /*128c0*/  @!PT LDS RZ, [RZ] ;  /* 0x00000000fffff984 */ /* 0x000fe20000000800 */
[----:B------:R0:W-:Y:S01]  /*128d0*/  LDGSTS.E.BYPASS.LTC128B.128 [R17+0xa400], desc[UR48][R4.64], !P2 ;  /* 0x0a40000004117fae */ /* 0x0001e2000d101d70 */
[----:B------:R-:W-:Y:S01]  /*128e0*/  MOV R13, R6 ;  /* 0x00000006000d7202 */ /* 0x000fe20000000f00 */
[----:B------:R-:W-:-:S07]  /*128f0*/  IMAD.MOV.U32 R27, RZ, RZ, R14 ;  /* 0x000000ffff1b7224 */ /* 0x000fce00078e000e */
[----:B0-----:R-:W-:Y:S05]  /*12900*/  WARPSYNC.COLLECTIVE R15, `(.L_x_166) ;  /* 0x000000000f087348 */ /* 0x001fea0003c00000 */
[----:B------:R1:W2:Y:S02]  /*12910*/  SHFL.IDX P6, R14, R13, R12, R11 ;  /* 0x0000000c0d0e7389 */ /* 0x0002a400000c000b */
[----:B012---:R-:W-:Y:S01]  /*12920*/  ENDCOLLECTIVE ;  /* 0x000000000000791b */ /* 0x007fe20003800000 */
.L_x_166:
[----:B------:R-:W-:Y:S01]  /*12930*/  IMAD.MOV.U32 R13, RZ, RZ, R7 ;  /* 0x000000ffff0d7224 */ /* 0x000fe200078e0007 */
[----:B------:R-:W-:Y:S01]  /*12940*/  MOV R12, 0x2 ;  /* 0x00000002000c7802 */ /* 0x000fe20000000f00 */
[----:B------:R-:W-:-:S05]  /*12950*/  IMAD.MOV.U32 R11, RZ, RZ, R14 ;  /* 0x000000ffff0b7224 */ /* 0x000fca00078e000e */
[----:B------:R-:W-:Y:S01]  /*12960*/  IADD3 R4, P1, R29, R11, RZ ;  /* 0x0000000b1d047210 */ /* 0x000fe20007f3e0ff */
[----:B------:R-:W-:-:S04]  /*12970*/  IMAD.MOV.U32 R11, RZ, RZ, 0x181f ;  /* 0x0000181fff0b7424 */ /* 0x000fc800078e00ff */
[----:B------:R-:W-:-:S08]  /*12980*/  IMAD.X R5, RZ, RZ, R27, P1 ;  /* 0x000000ffff057224 */ /* 0x000fd000008e061b */
[----:B------:R-:W-:Y:S05]  /*12990*/  WARPSYNC.COLLECTIVE R15, `(.L_x_167) ;  /* 0x000000000f087348 */ /* 0x000fea0003c00000 */
[----:B------:R0:W1:Y:S02]  /*129a0*/  SHFL.IDX P6, R14, R13, R12, R11 ;  /* 0x0000000c0d0e7389 */ /* 0x00006400000c000b */
[----:B01----:R-:W-:Y:S01]  /*129b0*/  ENDCOLLECTIVE ;  /* 0x000000000000791b */ /* 0x003fe20003800000 */
.L_x_167:
[----:B------:R-:W-:Y:S01]  /*129c0*/  @!PT LDS RZ, [RZ] ;  /* 0x00000000fffff984 */ /* 0x000fe20000000800 */
[----:B------:R-:W-:Y:S01]  /*129d0*/  @!PT LDS RZ, [RZ] ;  /* 0x00000000fffff984 */ /* 0x000fe20000000800 */
[----:B------:R-:W-:Y:S01]  /*129e0*/  @!PT LDS RZ, [RZ] ;  /* 0x00000000fffff984 */ /* 0x000fe20000000800 */
[----:B------:R0:W-:Y:S01]  /*129f0*/  LDGSTS.E.BYPASS.LTC128B.128 [R17+0xac00], desc[UR48][R4.64], !P2 ;  /* 0x0ac0000004117fae */ /* 0x0001e2000d101d70 */
[----:B------:R-:W-:Y:S02]  /*12a00*/  IMAD.MOV.U32 R13, RZ, RZ, R6 ;  /* 0x000000ffff0d7224 */ /* 0x000fe400078e0006 */
[----:B0-----:R-:W-:-:S07]  /*12a10*/  IMAD.MOV.U32 R5, RZ, RZ, R14 ;  /* 0x000000ffff057224 */ /* 0x001fce00078e000e */
[----:B------:R-:W-:Y:S05]  /*12a20*/  WARPSYNC.COLLECTIVE R15, `(.L_x_168) ;  /* 0x000000000f087348 */ /* 0x000fea0003c00000 */
[----:B------:R0:W1:Y:S02]  /*12a30*/  SHFL.IDX P6, R14, R13, R12, R11 ;  /* 0x0000000c0d0e7389 */ /* 0x00006400000c000b */
[----:B01----:R-:W-:Y:S01]  /*12a40*/  ENDCOLLECTIVE ;  /* 0x000000000000791b */ /* 0x003fe20003800000 */
.L_x_168:
[----:B------:R-:W-:Y:S02]  /*12a50*/  IMAD.MOV.U32 R13, RZ, RZ, R7 ;  /* 0x000000ffff0d7224 */ /* 0x000fe400078e0007 */
[----:B------:R-:W-:Y:S01]  /*12a60*/  IMAD.MOV.U32 R12, RZ, RZ, 0x3 ;  /* 0x00000003ff0c7424 */ /* 0x000fe200078e00ff */
[----:B------:R-:W-:-:S07]  /*12a70*/  MOV R4, R14 ;  /* 0x0000000e00047202 */ /* 0x000fce0000000f00 */
[----:B------:R-:W-:Y:S05]  /*12a80*/  WARPSYNC.COLLECTIVE R15, `(.L_x_169) ;  /* 0x000000000f087348 */ /* 0x000fea0003c00000 */
[----:B------:R0:W1:Y:S02]  /*12a90*/  SHFL.IDX P6, R14, R13, R12, R11 ;  /* 0x0000000c0d0e7389 */ /* 0x00006400000c000b */
[----:B01----:R-:W-:Y:S01]  /*12aa0*/  ENDCOLLECTIVE ;  /* 0x000000000000791b */ /* 0x003fe20003800000 */
.L_x_169:
[----:B------:R-:W-:-:S05]  /*12ab0*/  IADD3 R4, P1, R29, R4, RZ ;  /* 0x000000041d047210 */ /* 0x000fca0007f3e0ff */
[----:B------:R-:W-:-:S05]  /*12ac0*/  IMAD.X R5, RZ, RZ, R5, P1 ;  /* 0x000000ffff057224 */ /* 0x000fca00008e0605 */
[----:B------:R-:W-:Y:S01]  /*12ad0*/  @!PT LDS RZ, [RZ] ;  /* 0x00000000fffff984 */ /* 0x000fe20000000800 */
[----:B------:R-:W-:Y:S01]  /*12ae0*/  @!PT LDS RZ, [RZ] ;  /* 0x00000000fffff984 */ /* 0x000fe20000000800 */
[----:B------:R-:W-:Y:S01]  /*12af0*/  @!PT LDS RZ, [RZ] ;  /* 0x00000000fffff984 */ /* 0x000fe20000000800 */
[----:B------:R0:W-:Y:S01]  /*12b00*/  LDGSTS.E.BYPASS.LTC128B.128 [R17+0xb400], desc[UR48][R4.64], !P2 ;  /* 0x0b40000004117fae */ /* 0x0001e2000d101d70 */
[----:B------:R-:W-:Y:S01]  /*12b10*/  IMAD.MOV.U32 R13, RZ, RZ, R6 ;  /* 0x000000ffff0d7224 */ /* 0x000fe200078e0006 */
[----:B0-----:R-:W-:-:S07]  /*12b20*/  MOV R5, R14 ;  /* 0x0000000e00057202 */ /* 0x001fce0000000f00 */
[----:B------:R-:W-:Y:S05]  /*12b30*/  WARPSYNC.COLLECTIVE R15, `(.L_x_170) ;  /* 0x000000000f087348 */ /* 0x000fea0003c00000 */
[----:B------:R0:W1:Y:S02]  /*12b40*/  SHFL.IDX P6, R14, R13, R12, R11 ;  /* 0x0000000c0d0e7389 */ /* 0x00006400000c000b */
[----:B01----:R-:W-:Y:S01]  /*12b50*/  ENDCOLLECTIVE ;  /* 0x000000000000791b */ /* 0x003fe20003800000 */
.L_x_170:
[----:B------:R-:W-:Y:S01]  /*12b60*/  MOV R13, R7 ;  /* 0x00000007000d7202 */ /* 0x000fe20000000f00 */
[----:B------:R-:W-:Y:S02]  /*12b70*/  IMAD.MOV.U32 R12, RZ, RZ, 0x4 ;  /* 0x00000004ff0c7424 */ /* 0x000fe400078e00ff */
[----:B------:R-:W-:-:S07]  /*12b80*/  IMAD.MOV.U32 R4, RZ, RZ, R14 ;  /* 0x000000ffff047224 */ /* 0x000fce00078e000e */
[----:B------:R-:W-:Y:S05]  /*12b90*/  WARPSYNC.COLLECTIVE R15, `(.L_x_171) ;  /* 0x000000000f087348 */ /* 0x000fea0003c00000 */
[----:B------:R0:W1:Y:S02]  /*12ba0*/  SHFL.IDX P6, R14, R13, R12, R11 ;  /* 0x0000000c0d0e7389 */ /* 0x00006400000c000b */
[----:B01----:R-:W-:Y:S01]  /*12bb0*/  ENDCOLLECTIVE ;  /* 0x000000000000791b */ /* 0x003fe20003800000 */
.L_x_171:
[----:B------:R-:W-:-:S05]  /*12bc0*/  IADD3 R4, P1, R29, R4, RZ ;  /* 0x000000041d047210 */ /* 0x000fca0007f3e0ff */
[----:B------:R-:W-:-:S05]  /*12bd0*/  IMAD.X R5, RZ, RZ, R5, P1 ;  /* 0x000000ffff057224 */ /* 0x000fca00008e0605 */
        /* <DEDUP_REMOVED lines=9> */
.L_x_172:
[----:B------:R-:W-:Y:S02]  /*12c70*/  IMAD.MOV.U32 R13, RZ, RZ, R7 ;  /* 0x000000ffff0d7224 */ /* 0x000fe400078e0007 */
[----:B------:R-:W-:Y:S01]  /*12c80*/  IMAD.MOV.U32 R12, RZ, RZ, 0x5 ;  /* 0x00000005ff0c7424 */ /* 0x000fe200078e00ff */
[----:B------:R-:W-:-:S07]  /*12c90*/  MOV R4, R14 ;  /* 0x0000000e00047202 */ /* 0x000fce0000000f00 */
[----:B------:R-:W-:Y:S05]  /*12ca0*/  WARPSYNC.COLLECTIVE R15, `(.L_x_173) ;  /* 0x000000000f087348 */ /* 0x000fea0003c00000 */
[----:B------:R0:W1:Y:S02]  /*12cb0*/  SHFL.IDX P6, R14, R13, R12, R11 ;  /* 0x0000000c0d0e7389 */ /* 0x00006400000c000b */
[----:B01----:R-:W-:Y:S01]  /*12cc0*/  ENDCOLLECTIVE ;  /* 0x000000000000791b */ /* 0x003fe20003800000 */
.L_x_173:
        /* <DEDUP_REMOVED lines=11> */
.L_x_174:
[----:B------:R-:W-:Y:S01]  /*12d80*/  MOV R13, R7 ;  /* 0x00000007000d7202 */ /* 0x000fe20000000f00 */
[----:B------:R-:W-:Y:S02]  /*12d90*/  IMAD.MOV.U32 R12, RZ, RZ, 0x6 ;  /* 0x00000006ff0c7424 */ /* 0x000fe400078e00ff */
[----:B------:R-:W-:-:S07]  /*12da0*/  IMAD.MOV.U32 R4, RZ, RZ, R14 ;  /* 0x000000ffff047224 */ /* 0x000fce00078e000e */
[----:B------:R-:W-:Y:S05]  /*12db0*/  WARPSYNC.COLLECTIVE R15, `(.L_x_175) ;  /* 0x000000000f087348 */ /* 0x000fea0003c00000 */
[----:B------:R0:W1:Y:S02]  /*12dc0*/  SHFL.IDX P6, R14, R13, R12, R11 ;  /* 0x0000000c0d0e7389 */ /* 0x00006400000c000b */
[----:B01----:R-:W-:Y:S01]  /*12dd0*/  ENDCOLLECTIVE ;  /* 0x000000000000791b */ /* 0x003fe20003800000 */
.L_x_175:
[----:B------:R-:W-:-:S05]  /*12de0*/  IADD3 R4, P1, R29, R4, RZ ;  /* 0x000000041d047210 */ /* 0x000fca0007f3e0ff */
[----:B------:R-:W-:-:S05]  /*12df0*/  IMAD.X R5, RZ, RZ, R5, P1 ;  /* 0x000000ffff057224 */ /* 0x000fca00008e0605 */
[----:B------:R-:W-:Y:S01]  /*12e00*/  @!PT LDS RZ, [RZ] ;  /* 0x00000000fffff984 */ /* 0x000fe20000000800 */
[----:B------:R-:W-:Y:S01]  /*12e10*/  @!PT LDS RZ, [RZ] ;  /* 0x00000000fffff984 */ /* 0x000fe20000000800 */
[----:B------:R-:W-:Y:S01]  /*12e20*/  @!PT LDS RZ, [RZ] ;  /* 0x00000000fffff984 */ /* 0x000fe20000000800 */
[----:B------:R0:W-:Y:S01]  /*12e30*/  LDGSTS.E.BYPASS.LTC128B.128 [R17+0xcc00], desc[UR48][R4.64], !P2 ;  /* 0x0cc0000004117fae */ /* 0x0001e2000d101d70 */
[----:B------:R-:W-:Y:S02]  /*12e40*/  IMAD.MOV.U32 R13, RZ, RZ, R6 ;  /* 0x000000ffff0d7224 */ /* 0x000fe400078e0006 */
[----:B------:R-:W-:-:S07]  /*12e50*/  IMAD.MOV.U32 R27, RZ, RZ, R14 ;  /* 0x000000ffff1b7224 */ /* 0x000fce00078e000e */
[----:B0-----:R-:W-:Y:S05]  /*12e60*/  WARPSYNC.COLLECTIVE R15, `(.L_x_176) ;  /* 0x000000000f087348 */ /* 0x001fea0003c00000 */
[----:B------:R1:W2:Y:S02]  /*12e70*/  SHFL.IDX P6, R14, R13, R12, R11 ;  /* 0x0000000c0d0e7389 */ /* 0x0002a400000c000b */
[----:B012---:R-:W-:Y:S01]  /*12e80*/  ENDCOLLECTIVE ;  /* 0x000000000000791b */ /* 0x007fe20003800000 */
.L_x_176:
[----:B------:R-:W-:Y:S02]  /*12e90*/  IMAD.MOV.U32 R13, RZ, RZ, R7 ;  /* 0x000000ffff0d7224 */ /* 0x000fe400078e0007 */
[----:B------:R-:W-:Y:S01]  /*12ea0*/  IMAD.MOV.U32 R12, RZ, RZ, 0x7 ;  /* 0x00000007ff0c7424 */ /* 0x000fe200078e00ff */
[----:B------:R-:W-:-:S07]  /*12eb0*/  MOV R4, R14 ;  /* 0x0000000e00047202 */ /* 0x000fce0000000f00 */
[----:B------:R-:W-:Y:S05]  /*12ec0*/  WARPSYNC.COLLECTIVE R15, `(.L_x_177) ;  /* 0x000000000f087348 */ /* 0x000fea0003c00000 */
[----:B------:R0:W1:Y:S02]  /*12ed0*/  SHFL.IDX P6, R14, R13, R12, R11 ;  /* 0x0000000c0d0e7389 */ /* 0x00006400000c000b */
[----:B01----:R-:W-:Y:S01]  /*12ee0*/  ENDCOLLECTIVE ;  /* 0x000000000000791b */ /* 0x003fe20003800000 */
.L_x_177:
[----:B------:R-:W-:Y:S02]  /*12ef0*/  MOV R13, R6 ;  /* 0x00000006000d7202 */ /* 0x000fe40000000f00 */
[----:B------:R-:W-:-:S05]  /*12f00*/  IADD3 R6, P1, R29, R4, RZ ;  /* 0x000000041d067210 */ /* 0x000fca0007f3e0ff */
[----:B------:R-:W-:Y:S02]  /*12f10*/  IMAD.X R7, RZ, RZ, R27, P1 ;  /* 0x000000ffff077224 */ /* 0x000fe400008e061b */
[----:B------:R-:W-:-:S07]  /*12f20*/  IMAD.MOV.U32 R5, RZ, RZ, R14 ;  /* 0x000000ffff057224 */ /* 0x000fce00078e000e */
[----:B------:R-:W-:Y:S05]  /*12f30*/  WARPSYNC.COLLECTIVE R15, `(.L_x_178) ;  /* 0x000000000f087348 */ /* 0x000fea0003c00000 */
[----:B------:R0:W1:Y:S02]  /*12f40*/  SHFL.IDX P6, R14, R13, R12, R11 ;  /* 0x0000000c0d0e7389 */ /* 0x00006400000c000b */
[----:B01----:R-:W-:Y:S01]  /*12f50*/  ENDCOLLECTIVE ;  /* 0x000000000000791b */ /* 0x003fe20003800000 */
.L_x_178:
[----:B------:R-:W-:Y:S01]  /*12f60*/  @!PT LDS RZ, [RZ] ;  /* 0x00000000fffff984 */ /* 0x000fe20000000800 */
[----:B------:R-:W-:Y:S01]  /*12f70*/  @!PT LDS RZ, [RZ] ;  /* 0x00000000fffff984 */ /* 0x000fe20000000800 */
[----:B------:R-:W-:Y:S01]  /*12f80*/  @!PT LDS RZ, [RZ] ;  /* 0x00000000fffff984 */ /* 0x000fe20000000800 */
[----:B------:R0:W-:Y:S01]  /*12f90*/  LDGSTS.E.BYPASS.LTC128B.128 [R17+0xd400], desc[UR48][R6.64], !P2 ;  /* 0x0d40000006117fae */ /* 0x0001e2000d101d70 */
[----:B------:R-:W-:Y:S01]  /*12fa0*/  MOV R13, R19 ;  /* 0x00000013000d7202 */ /* 0x000fe20000000f00 */
[----:B------:R-:W-:Y:S02]  /*12fb0*/  IMAD.MOV.U32 R12, RZ, RZ, RZ ;  /* 0x000000ffff0c7224 */ /* 0x000fe400078e00ff */
[----:B------:R-:W-:-:S05]  /*12fc0*/  IMAD.MOV.U32 R11, RZ, RZ, R14 ;  /* 0x000000ffff0b7224 */ /* 0x000fca00078e000e */
[----:B------:R-:W-:Y:S01]  /*12fd0*/  IADD3 R4, P1, R29, R11, RZ ;  /* 0x0000000b1d047210 */ /* 0x000fe20007f3e0ff */
[----:B------:R-:W-:-:S04]  /*12fe0*/  IMAD.MOV.U32 R11, RZ, RZ, 0x181f ;  /* 0x0000181fff0b7424 */ /* 0x000fc800078e00ff */
[----:B0-----:R-:W-:-:S08]  /*12ff0*/  IMAD.X R5, RZ, RZ, R5, P1 ;  /* 0x000000ffff057224 */ /* 0x001fd000008e0605 */
[----:B------:R-:W-:Y:S05]  /*13000*/  WARPSYNC.COLLECTIVE R15, `(.L_x_179) ;  /* 0x000000000f087348 */ /* 0x000fea0003c00000 */
[----:B------:R0:W1:Y:S02]  /*13010*/  SHFL.IDX P6, R14, R13, R12, R11 ;  /* 0x0000000c0d0e7389 */ /* 0x00006400000c000b */
[----:B01----:R-:W-:Y:S01]  /*13020*/  ENDCOLLECTIVE ;  /* 0x000000000000791b */ /* 0x003fe20003800000 */
.L_x_179:
        /* <DEDUP_REMOVED lines=9> */
.L_x_180:
[----:B------:R-:W-:Y:S01]  /*130c0*/  IMAD.MOV.U32 R13, RZ, RZ, R19 ;  /* 0x000000ffff0d7224 */ /* 0x000fe200078e0013 */
[----:B------:R-:W-:Y:S01]  /*130d0*/  MOV R12, 0x1 ;  /* 0x00000001000c7802 */ /* 0x000fe20000000f00 */
[----:B------:R-:W-:-:S07]  /*130e0*/  IMAD.MOV.U32 R7, RZ, RZ, R14 ;  /* 0x000000ffff077224 */ /* 0x000fce00078e000e */
[----:B------:R-:W-:Y:S05]  /*130f0*/  WARPSYNC.COLLECTIVE R15, `(.L_x_181) ;  /* 0x000000000f087348 */ /* 0x000fea0003c00000 */
[----:B------:R0:W1:Y:S02]  /*13100*/  SHFL.IDX P6, R14, R13, R12, R11 ;  /* 0x0000000c0d0e7389 */ /* 0x00006400000c000b */
[----:B01----:R-:W-:Y:S01]  /*13110*/  ENDCOLLECTIVE ;  /* 0x000000000000791b */ /* 0x003fe20003800000 */
.L_x_181:
        /* <DEDUP_REMOVED lines=11> */
.L_x_182:
[----:B------:R-:W-:Y:S05]  /*131d0*/  BRA `(.L_x_183) ;  /* 0xffffffb400c87947 */ /* 0x000fea000383ffff */
.L_x_64:
[----:B--2---:R2:W3:Y:S02]  /*131e0*/  SYNCS.PHASECHK.TRANS64.TRYWAIT P1, [R3+URZ+0x22840], R25 ;  /* 0x02284019030075a7 */ /* 0x0044e4000802017f */
[----:B---3--:R-:W-:Y:S05]  /*131f0*/  @!P1 NANOSLEEP.SYNCS 0x989680 ;  /* 0x009896800000995d */ /* 0x008fea0003900000 */
[----:B------:R-:W3:Y:S02]  /*13200*/  @!P1 SYNCS.PHASECHK.TRANS64 P1, [R3+URZ+0x22840], R25 ;  /* 0x02284019030095a7 */ /* 0x000ee4000802007f */
[----:B---3--:R-:W-:Y:S05]  /*13210*/  @!P1 BRA `(.L_x_64) ;  /* 0xfffffffc00f09947 */ /* 0x008fea000383ffff */
[----:B------:R-:W-:Y:S05]  /*13220*/  BRA `(.L_x_184) ;  /* 0xffffffb800087947 */ /* 0x000fea000383ffff */
.L_x_65:
[----:B------:R-:W-:Y:S01]  /*13230*/  BSSY B0, `(.L_x_185) ;  /* 0x0000008000007945 */ /* 0x000fe20003800000 */
[----:B------:R-:W-:Y:S01]  /*13240*/  IMAD.MOV.U32 R13, RZ, RZ, R7 ;  /* 0x000000ffff0d7224 */ /* 0x000fe200078e0007 */
[----:B------:R-:W-:Y:S01]  /*13250*/  MOV R12, RZ ;  /* 0x000000ff000c7202 */ /* 0x000fe20000000f00 */
[----:B------:R-:W-:Y:S02]  /*13260*/  IMAD.MOV.U32 R11, RZ, RZ, 0x181f ;  /* 0x0000181fff0b7424 */ /* 0x000fe400078e00ff */
[----:B------:R-:W-:-:S07]  /*13270*/  IMAD.MOV.U32 R15, RZ, RZ, -0x1 ;  /* 0xffffffffff0f7424 */ /* 0x000fce00078e00ff */
[----:B012---:R-:W-:Y:S05]  /*13280*/  WARPSYNC.COLLECTIVE R15, `(.L_x_186) ;  /* 0x000000000f087348 */ /* 0x007fea0003c00000 */
[----:B------:R3:W4:Y:S02]  /*13290*/  SHFL.IDX P6, R14, R13, R12, R11 ;  /* 0x0000000c0d0e7389 */ /* 0x00072400000c000b */
[----:B01234-:R-:W-:Y:S01]  /*132a0*/  ENDCOLLECTIVE ;  /* 0x000000000000791b */ /* 0x01ffe20003800000 */
.L_x_186:
[----:B------:R-:W-:Y:S05]  /*132b0*/  BSYNC B0 ;  /* 0x0000000000007941 */ /* 0x000fea0003800000 */
.L_x_185:
[----:B------:R-:W-:Y:S01]  /*132c0*/  MOV R13, R6 ;  /* 0x00000006000d7202 */ /* 0x000fe20000000f00 */
[----:B------:R-:W-:Y:S02]  /*132d0*/  IMAD.MOV.U32 R12, RZ, RZ, RZ ;  /* 0x000000ffff0c7224 */ /* 0x000fe400078e00ff */
[----:B------:R-:W-:Y:S02]  /*132e0*/  IMAD.MOV.U32 R11, RZ, RZ, 0x181f ;  /* 0x0000181fff0b7424 */ /* 0x000fe400078e00ff */
[----:B------:R-:W-:Y:S02]  /*132f0*/  IMAD.MOV.U32 R15, RZ, RZ, -0x1 ;  /* 0xffffffffff0f7424 */ /* 0x000fe400078e00ff */
[----:B------:R-:W-:Y:S02]  /*13300*/  IMAD.MOV.U32 R5, RZ, RZ, R14 ;  /* 0x000000ffff057224 */ /* 0x000fe400078e000e */
[----:B------:R-:W-:-:S07]  /*13310*/  IMAD R8, R2, 0x5000, R34 ;  /* 0x0000500002087824 */ /* 0x000fce00078e0222 */
[----:B------:R-:W-:Y:S05]  /*13320*/  WARPSYNC.COLLECTIVE R15, `(.L_x_187) ;  /* 0x000000000f087348 */ /* 0x000fea0003c00000 */
[----:B------:R0:W1:Y:S02]  /*13330*/  SHFL.IDX P6, R14, R13, R12, R11 ;  /* 0x0000000c0d0e7389 */ /* 0x00006400000c000b */
[----:B01----:R-:W-:Y:S01]  /*13340*/  ENDCOLLECTIVE ;  /* 0x000000000000791b */ /* 0x003fe20003800000 */
.L_x_187:
[----:B------:R-:W-:Y:S02]  /*13350*/  VIADD R8, R8, UR42 ;  /* 0x0000002a08087c36 */ /* 0x000fe40008000000 */
[----:B------:R-:W-:Y:S02]  /*13360*/  IMAD.MOV.U32 R13, RZ, RZ, R7 ;  /* 0x000000ffff0d7224 */ /* 0x000fe400078e0007 */
[----:B------:R-:W-:Y:S01]  /*13370*/  IMAD.MOV.U32 R12, RZ, RZ, 0x1 ;  /* 0x00000001ff0c7424 */ /* 0x000fe200078e00ff */
[----:B------:R-:W-:-:S13]  /*13380*/  IADD3 R4, P1, R29, R14, RZ ;  /* 0x0000000e1d047210 */ /* 0x000fda0007f3e0ff */
[----:B------:R-:W-:Y:S05]  /*13390*/  WARPSYNC.COLLECTIVE R15, `(.L_x_188) ;  /* 0x000000000f087348 */ /* 0x000fea0003c00000 */
[----:B------:R0:W1:Y:S02]  /*133a0*/  SHFL.IDX P6, R14, R13, R12, R11 ;  /* 0x0000000c0d0e7389 */ /* 0x00006400000c000b */
[----:B01----:R-:W-:Y:S01]  /*133b0*/  ENDCOLLECTIVE ;  /* 0x000000000000791b */ /* 0x003fe20003800000 */
.L_x_188:
[----:B------:R-:W-:-:S05]  /*133c0*/  IADD3.X R5, RZ, R5, RZ, P1, !PT ;  /* 0x00000005ff057210 */ /* 0x000fca0000ffe4ff */
[----:B------:R-:W-:Y:S01]  /*133d0*/  @!PT LDS RZ, [RZ] ;  /* 0x00000000fffff984 */ /* 0x000fe20000000800 */
[----:B------:R-:W-:Y:S01]  /*133e0*/  @!PT LDS RZ, [RZ] ;  /* 0x00000000fffff984 */ /* 0x000fe20000000800 */
[----:B------:R-:W-:Y:S01]  /*133f0*/  @!PT LDS RZ, [RZ] ;  /* 0x00000000fffff984 */ /* 0x000fe20000000800 */
[----:B------:R0:W-:Y:S01]  /*13400*/  LDGSTS.E.BYPASS.LTC128B.128 [R8+0x18400], desc[UR48][R4.64], !P2 ;  /* 0x1840000004087fae */ /* 0x0001e2000d101d70 */
[----:B------:R-:W-:Y:S01]  /*13410*/  IMAD.MOV.U32 R13, RZ, RZ, R6 ;  /* 0x000000ffff0d7224 */ /* 0x000fe200078e0006 */
[----:B------:R-:W-:-:S07]  /*13420*/  MOV R17, R14 ;  /* 0x0000000e00117202 */ /* 0x000fce0000000f00 */
[----:B0-----:R-:W-:Y:S05]  /*13430*/  WARPSYNC.COLLECTIVE R15, `(.L_x_189) ;  /* 0x000000000f087348 */ /* 0x001fea0003c00000 */
[----:B------:R1:W2:Y:S02]  /*13440*/  SHFL.IDX P6, R14, R13, R12, R11 ;  /* 0x0000000c0d0e7389 */ /* 0x0002a400000c000b */
[----:B012---:R-:W-:Y:S01]  /*13450*/  ENDCOLLECTIVE ;  /* 0x000000000000791b */ /* 0x007fe20003800000 */
.L_x_189:
[----:B------:R-:W-:Y:S01]  /*13460*/  IMAD.MOV.U32 R13, RZ, RZ, R7 ;  /* 0x000000ffff0d7224 */ /* 0x000fe200078e0007 */
[----:B------:R-:W-:Y:S02]  /*13470*/  MOV R12, 0x2 ;  /* 0x00000002000c7802 */ /* 0x000fe40000000f00 */
[----:B------:R-:W-:-:S13]  /*13480*/  IADD3 R4, P1, R29, R14, RZ ;  /* 0x0000000e1d047210 */ /* 0x000fda0007f3e0ff */
[----:B------:R-:W-:Y:S05]  /*13490*/  WARPSYNC.COLLECTIVE R15, `(.L_x_190) ;  /* 0x000000000f087348 */ /* 0x000fea0003c00000 */
[----:B------:R0:W1:Y:S02]  /*134a0*/  SHFL.IDX P6, R14, R13, R12, R11 ;  /* 0x0000000c0d0e7389 */ /* 0x00006400000c000b */
[----:B01----:R-:W-:Y:S01]  /*134b0*/  ENDCOLLECTIVE ;  /* 0x000000000000791b */ /* 0x003fe20003800000 */
.L_x_190:
        /* <DEDUP_REMOVED lines=10> */
.L_x_191:
[----:B------:R-:W-:Y:S02]  /*13560*/  IMAD.MOV.U32 R13, RZ, RZ, R7 ;  /* 0x000000ffff0d7224 */ /* 0x000fe400078e0007 */
[----:B------:R-:W-:Y:S02]  /*13570*/  IMAD.MOV.U32 R12, RZ, RZ, 0x3 ;  /* 0x00000003ff0c7424 */ /* 0x000fe400078e00ff */
[----:B------:R-:W-:-:S07]  /*13580*/  IMAD.MOV.U32 R18, RZ, RZ, R14 ;  /* 0x000000ffff127224 */ /* 0x000fce00078e000e */
[----:B------:R-:W-:Y:S05]  /*13590*/  WARPSYNC.COLLECTIVE R15, `(.L_x_192) ;  /* 0x000000000f087348 */ /* 0x000fea0003c00000 */
[----:B------:R0:W1:Y:S02]  /*135a0*/  SHFL.IDX P6, R14, R13, R12, R11 ;  /* 0x0000000c0d0e7389 */ /* 0x00006400000c000b */
[----:B01----:R-:W-:Y:S01]  /*135b0*/  ENDCOLLECTIVE ;  /* 0x000000000000791b */ /* 0x003fe20003800000 */
.L_x_192:
        /* <DEDUP_REMOVED lines=11> */
.L_x_193:
[----:B------:R-:W-:Y:S02]  /*13670*/  IMAD.MOV.U32 R13, RZ, RZ, R7 ;  /* 0x000000ffff0d7224 */ /* 0x000fe400078e0007 */
[----:B------:R-:W-:Y:S01]  /*13680*/  IMAD.MOV.U32 R12, RZ, RZ, 0x4 ;  /* 0x00000004ff0c7424 */ /* 0x000fe200078e00ff */
[----:B------:R-:W-:-:S13]  /*13690*/  IADD3 R4, P1, R29, R14, RZ ;  /* 0x0000000e1d047210 */ /* 0x000fda0007f3e0ff */
[----:B------:R-:W-:Y:S05]  /*136a0*/  WARPSYNC.COLLECTIVE R15, `(.L_x_194) ;  /* 0x000000000f087348 */ /* 0x000fea0003c00000 */
[----:B------:R0:W1:Y:S02]  /*136b0*/  SHFL.IDX P6, R14, R13, R12, R11 ;  /* 0x0000000c0d0e7389 */ /* 0x00006400000c000b */
[----:B01----:R-:W-:Y:S01]  /*136c0*/  ENDCOLLECTIVE ;  /* 0x000000000000791b */ /* 0x003fe20003800000 */
.L_x_194:
[----:B------:R-:W-:-:S05]  /*136d0*/  IMAD.X R5, RZ, RZ, R17, P1 ;  /* 0x000000ffff057224 */ /* 0x000fca00008e0611 */
        /* <DEDUP_REMOVED lines=9> */
.L_x_195:
[----:B------:R-:W-:Y:S01]  /*13770*/  MOV R13, R7 ;  /* 0x00000007000d7202 */ /* 0x000fe20000000f00 */
[----:B------:R-:W-:Y:S02]  /*13780*/  IMAD.MOV.U32 R12, RZ, RZ, 0x5 ;  /* 0x00000005ff0c7424 */ /* 0x000fe400078e00ff */
[----:B------:R-:W-:-:S07]  /*13790*/  IMAD.MOV.U32 R18, RZ, RZ, R14 ;  /* 0x000000ffff127224 */ /* 0x000fce00078e000e */
[----:B------:R-:W-:Y:S05]  /*137a0*/  WARPSYNC.COLLECTIVE R15, `(.L_x_196) ;  /* 0x000000000f087348 */ /* 0x000fea0003c00000 */
[----:B------:R0:W1:Y:S02]  /*137b0*/  SHFL.IDX P6, R14, R13, R12, R11 ;  /* 0x0000000c0d0e7389 */ /* 0x00006400000c000b */
[----:B01----:R-:W-:Y:S01]  /*137c0*/  ENDCOLLECTIVE ;  /* 0x000000000000791b */ /* 0x003fe20003800000 */
.L_x_196:
        /* <DEDUP_REMOVED lines=11> */
.L_x_197:
[----:B------:R-:W-:Y:S02]  /*13880*/  IMAD.MOV.U32 R13, RZ, RZ, R7 ;  /* 0x000000ffff0d7224 */ /* 0x000fe400078e0007 */
[----:B------:R-:W-:Y:S01]  /*13890*/  IMAD.MOV.U32 R12, RZ, RZ, 0x6 ;  /* 0x00000006ff0c7424 */ /* 0x000fe200078e00ff */
[----:B------:R-:W-:-:S13]  /*138a0*/  IADD3 R4, P1, R29, R14, RZ ;  /* 0x0000000e1d047210 */ /* 0x000fda0007f3e0ff */
[----:B------:R-:W-:Y:S05]  /*138b0*/  WARPSYNC.COLLECTIVE R15, `(.L_x_198) ;  /* 0x000000000f087348 */ /* 0x000fea0003c00000 */
[----:B------:R0:W1:Y:S02]  /*138c0*/  SHFL.IDX P6, R14, R13, R12, R11 ;  /* 0x0000000c0d0e7389 */ /* 0x00006400000c000b */
[----:B01----:R-:W-:Y:S01]  /*138d0*/  ENDCOLLECTIVE ;  /* 0x000000000000791b */ /* 0x003fe20003800000 */
.L_x_198:
        /* <DEDUP_REMOVED lines=10> */
.L_x_199:
[----:B------:R-:W-:Y:S02]  /*13980*/  IMAD.MOV.U32 R13, RZ, RZ, R7 ;  /* 0x000000ffff0d7224 */ /* 0x000fe400078e0007 */
[----:B------:R-:W-:Y:S02]  /*13990*/  IMAD.MOV.U32 R12, RZ, RZ, 0x7 ;  /* 0x00000007ff0c7424 */ /* 0x000fe400078e00ff */
[----:B------:R-:W-:-:S07]  /*139a0*/  IMAD.MOV.U32 R19, RZ, RZ, R14 ;  /* 0x000000ffff137224 */ /* 0x000fce00078e000e */
[----:B------:R-:W-:Y:S05]  /*139b0*/  WARPSYNC.COLLECTIVE R15, `(.L_x_200) ;  /* 0x000000000f087348 */ /* 0x000fea0003c00000 */
[----:B------:R0:W1:Y:S02]  /*139c0*/  SHFL.IDX P6, R14, R13, R12, R11 ;  /* 0x0000000c0d0e7389 */ /* 0x00006400000c000b */
[----:B01----:R-:W-:Y:S01]  /*139d0*/  ENDCOLLECTIVE ;  /* 0x000000000000791b */ /* 0x003fe20003800000 */
.L_x_200:
[----:B------:R-:W-:Y:S01]  /*139e0*/  IMAD.MOV.U32 R13, RZ, RZ, R6 ;  /* 0x000000ffff0d7224 */ /* 0x000fe200078e0006 */
[----:B------:R-:W-:-:S05]  /*139f0*/  IADD3 R6, P1, R29, R19, RZ ;  /* 0x000000131d067210 */ /* 0x000fca0007f3e0ff */
[----:B------:R-:W-:Y:S01]  /*13a00*/  IMAD.X R7, RZ, RZ, R17, P1 ;  /* 0x000000ffff077224 */ /* 0x000fe200008e0611 */
[----:B------:R-:W-:-:S04]  /*13a10*/  MOV R16, R14 ;  /* 0x0000000e00107202 */ /* 0x000fc80000000f00 */
[----:B------:R-:W-:Y:S01]  /*13a20*/  @!PT LDS RZ, [RZ] ;  /* 0x00000000fffff984 */ /* 0x000fe20000000800 */
[----:B------:R-:W-:Y:S01]  /*13a30*/  @!PT LDS RZ, [RZ] ;  /* 0x00000000fffff984 */ /* 0x000fe20000000800 */
[----:B------:R-:W-:Y:S01]  /*13a40*/  @!PT LDS RZ, [RZ] ;  /* 0x00000000fffff984 */ /* 0x000fe20000000800 */
[----:B------:R0:W-:Y:S03]  /*13a50*/  LDGSTS.E.BYPASS.LTC128B.128 [R8+0x1b400], desc[UR48][R6.64], !P2 ;  /* 0x1b40000006087fae */ /* 0x0001e6000d101d70 */
[----:B0-----:R-:W-:Y:S05]  /*13a60*/  WARPSYNC.COLLECTIVE R15, `(.L_x_201) ;  /* 0x000000000f087348 */ /* 0x001fea0003c00000 */
[----:B------:R1:W2:Y:S02]  /*13a70*/  SHFL.IDX P6, R14, R13, R12, R11 ;  /* 0x0000000c0d0e7389 */ /* 0x0002a400000c000b */
[----:B012---:R-:W-:Y:S01]  /*13a80*/  ENDCOLLECTIVE ;  /* 0x000000000000791b */ /* 0x007fe20003800000 */
.L_x_201:
[----:B------:R-:W-:Y:S02]  /*13a90*/  IMAD.MOV.U32 R13, RZ, RZ, R10 ;  /* 0x000000ffff0d7224 */ /* 0x000fe400078e000a */
[----:B------:R-:W-:Y:S02]  /*13aa0*/  IMAD.MOV.U32 R12, RZ, RZ, RZ ;  /* 0x000000ffff0c7224 */ /* 0x000fe400078e00ff */
[----:B------:R-:W-:-:S05]  /*13ab0*/  IMAD.MOV.U32 R11, RZ, RZ, R14 ;  /* 0x000000ffff0b7224 */ /* 0x000fca00078e000e */
[----:B------:R-:W-:Y:S01]  /*13ac0*/  IADD3 R4, P1, R29, R11, RZ ;  /* 0x0000000b1d047210 */ /* 0x000fe20007f3e0ff */
[----:B------:R-:W-:-:S03]  /*13ad0*/  IMAD.MOV.U32 R11, RZ, RZ, 0x181f ;  /* 0x0000181fff0b7424 */ /* 0x000fc600078e00ff */
[----:B------:R-:W-:-:S09]  /*13ae0*/  IADD3.X R5, RZ, R16, RZ, P1, !PT ;  /* 0x00000010ff057210 */ /* 0x000fd20000ffe4ff */
[----:B------:R-:W-:Y:S05]  /*13af0*/  WARPSYNC.COLLECTIVE R15, `(.L_x_202) ;  /* 0x000000000f087348 */ /* 0x000fea0003c00000 */
[----:B------:R0:W1:Y:S02]  /*13b00*/  SHFL.IDX P6, R14, R13, R12, R11 ;  /* 0x0000000c0d0e7389 */ /* 0x00006400000c000b */
[----:B01----:R-:W-:Y:S01]  /*13b10*/  ENDCOLLECTIVE ;  /* 0x000000000000791b */ /* 0x003fe20003800000 */
.L_x_202:
        /* <DEDUP_REMOVED lines=9> */
.L_x_203:
[----:B------:R-:W-:Y:S01]  /*13bb0*/  IMAD.MOV.U32 R13, RZ, RZ, R10 ;  /* 0x000000ffff0d7224 */ /* 0x000fe200078e000a */
[----:B------:R-:W-:Y:S02]  /*13bc0*/  MOV R12, 0x1 ;  /* 0x00000001000c7802 */ /* 0x000fe40000000f00 */
[----:B------:R-:W-:-:S13]  /*13bd0*/  IADD3 R4, P1, R29, R14, RZ ;  /* 0x0000000e1d047210 */ /* 0x000fda0007f3e0ff */
[----:B------:R-:W-:Y:S05]  /*13be0*/  WARPSYNC.COLLECTIVE R15, `(.L_x_204) ;  /* 0x000000000f087348 */ /* 0x000fea0003c00000 */
[----:B------:R0:W1:Y:S02]  /*13bf0*/  SHFL.IDX P6, R14, R13, R12, R11 ;  /* 0x0000000c0d0e7389 */ /* 0x00006400000c000b */
[----:B01----:R-:W-:Y:S01]  /*13c00*/  ENDCOLLECTIVE ;  /* 0x000000000000791b */ /* 0x003fe20003800000 */
.L_x_204:
        /* <DEDUP_REMOVED lines=10> */
.L_x_205:
[----:B------:R-:W-:Y:S05]  /*13cb0*/  BRA `(.L_x_206) ;  /* 0xffffffb000b47947 */ /* 0x000fea000383ffff */
.L_x_68:
[----:B0-----:R0:W1:Y:S02]  /*13cc0*/  SYNCS.PHASECHK.TRANS64.TRYWAIT P2, [R6+URZ+0x22870], R3 ;  /* 0x02287003060075a7 */ /* 0x001064000804017f */
[----:B-1----:R-:W-:Y:S05]  /*13cd0*/  @!P2 NANOSLEEP.SYNCS 0x989680 ;  /* 0x009896800000a95d */ /* 0x002fea0003900000 */
[----:B------:R-:W1:Y:S02]  /*13ce0*/  @!P2 SYNCS.PHASECHK.TRANS64 P2, [R6+URZ+0x22870], R3 ;  /* 0x022870030600a5a7 */ /* 0x000e64000804007f */
[----:B-1----:R-:W-:Y:S05]  /*13cf0*/  @!P2 BRA `(.L_x_68) ;  /* 0xfffffffc00f0a947 */ /* 0x002fea000383ffff */
[----:B------:R-:W-:Y:S05]  /*13d00*/  BRA `(.L_x_207) ;  /* 0xffffffb4000c7947 */ /* 0x000fea000383ffff */
.L_x_70:
[----:B0-----:R0:W1:Y:S02]  /*13d10*/  SYNCS.PHASECHK.TRANS64.TRYWAIT P2, [R6+URZ+0x22860], R5 ;  /* 0x02286005060075a7 */ /* 0x001064000804017f */
[----:B-1----:R-:W-:Y:S05]  /*13d20*/  @!P2 NANOSLEEP.SYNCS 0x989680 ;  /* 0x009896800000a95d */ /* 0x002fea0003900000 */
[----:B------:R-:W1:Y:S02]  /*13d30*/  @!P2 SYNCS.PHASECHK.TRANS64 P2, [R6+URZ+0x22860], R5 ;  /* 0x022860050600a5a7 */ /* 0x000e64000804007f */
[----:B-1----:R-:W-:Y:S05]  /*13d40*/  @!P2 BRA `(.L_x_70) ;  /* 0xfffffffc00f0a947 */ /* 0x002fea000383ffff */
[----:B------:R-:W-:Y:S05]  /*13d50*/  BRA `(.L_x_208) ;  /* 0xffffffb400207947 */ /* 0x000fea000383ffff */
.L_x_77:
[----:B0-----:R0:W1:Y:S02]  /*13d60*/  SYNCS.PHASECHK.TRANS64.TRYWAIT P0, [R3+URZ+0x22870], R0 ;  /* 0x02287000030075a7 */ /* 0x001064000800017f */
[----:B-1----:R-:W-:Y:S05]  /*13d70*/  @!P0 NANOSLEEP.SYNCS 0x989680 ;  /* 0x009896800000895d */ /* 0x002fea0003900000 */
[----:B------:R-:W1:Y:S02]  /*13d80*/  @!P0 SYNCS.PHASECHK.TRANS64 P0, [R3+URZ+0x22870], R0 ;  /* 0x02287000030085a7 */ /* 0x000e64000800007f */
[----:B-1----:R-:W-:Y:S05]  /*13d90*/  @!P0 BRA `(.L_x_77) ;  /* 0xfffffffc00f08947 */ /* 0x002fea000383ffff */
[----:B------:R-:W-:Y:S05]  /*13da0*/  BRA `(.L_x_209) ;  /* 0xffffffb800a07947 */ /* 0x000fea000383ffff */
.L_x_79:
[----:B0-----:R0:W1:Y:S02]  /*13db0*/  SYNCS.PHASECHK.TRANS64.TRYWAIT P0, [R3+URZ+0x22860], R4 ;  /* 0x02286004030075a7 */ /* 0x001064000800017f */
[----:B-1----:R-:W-:Y:S05]  /*13dc0*/  @!P0 NANOSLEEP.SYNCS 0x989680 ;  /* 0x009896800000895d */ /* 0x002fea0003900000 */
[----:B------:R-:W1:Y:S02]  /*13dd0*/  @!P0 SYNCS.PHASECHK.TRANS64 P0, [R3+URZ+0x22860], R4 ;  /* 0x02286004030085a7 */ /* 0x000e64000800007f */
[----:B-1----:R-:W-:Y:S05]  /*13de0*/  @!P0 BRA `(.L_x_79) ;  /* 0xfffffffc00f08947 */ /* 0x002fea000383ffff */
[----:B------:R-:W-:Y:S05]  /*13df0*/  BRA `(.L_x_210) ;  /* 0xffffffb800c47947 */ /* 0x000fea000383ffff */
.L_x_82:
[----:B0-----:R0:W1:Y:S02]  /*13e00*/  SYNCS.PHASECHK.TRANS64.TRYWAIT P0, [R7+URZ+0x22820], R2 ;  /* 0x02282002070075a7 */ /* 0x001064000800017f */
[----:B-1----:R-:W-:Y:S05]  /*13e10*/  @!P0 NANOSLEEP.SYNCS 0x989680 ;  /* 0x009896800000895d */ /* 0x002fea0003900000 */
[----:B------:R-:W1:Y:S02]  /*13e20*/  @!P0 SYNCS.PHASECHK.TRANS64 P0, [R7+URZ+0x22820], R2 ;  /* 0x02282002070085a7 */ /* 0x000e64000800007f */
[----:B-1----:R-:W-:Y:S05]  /*13e30*/  @!P0 BRA `(.L_x_82) ;  /* 0xfffffffc00f08947 */ /* 0x002fea000383ffff */
[----:B------:R-:W-:Y:S05]  /*13e40*/  BRA `(.L_x_211) ;  /* 0xffffffc000247947 */ /* 0x000fea000383ffff */
.L_x_84:
[----:B0-----:R0:W1:Y:S02]  /*13e50*/  SYNCS.PHASECHK.TRANS64.TRYWAIT P1, [R5+URZ+0x22840], R2 ;  /* 0x02284002050075a7 */ /* 0x001064000802017f */
[----:B-1----:R-:W-:Y:S05]  /*13e60*/  @!P1 NANOSLEEP.SYNCS 0x989680 ;  /* 0x009896800000995d */ /* 0x002fea0003900000 */
[----:B------:R-:W1:Y:S02]  /*13e70*/  @!P1 SYNCS.PHASECHK.TRANS64 P1, [R5+URZ+0x22840], R2 ;  /* 0x02284002050095a7 */ /* 0x000e64000802007f */
[----:B-1----:R-:W-:Y:S05]  /*13e80*/  @!P1 BRA `(.L_x_84) ;  /* 0xfffffffc00f09947 */ /* 0x002fea000383ffff */
[----:B------:R-:W-:Y:S05]  /*13e90*/  BRA `(.L_x_212) ;  /* 0xffffffc000607947 */ /* 0x000fea000383ffff */
.L_x_86:
[----:B-1----:R1:W2:Y:S02]  /*13ea0*/  SYNCS.PHASECHK.TRANS64.TRYWAIT P1, [R7+URZ+0x22840], R0 ;  /* 0x02284000070075a7 */ /* 0x0022a4000802017f */
[----:B--2---:R-:W-:Y:S05]  /*13eb0*/  @!P1 NANOSLEEP.SYNCS 0x989680 ;  /* 0x009896800000995d */ /* 0x004fea0003900000 */
[----:B------:R-:W2:Y:S02]  /*13ec0*/  @!P1 SYNCS.PHASECHK.TRANS64 P1, [R7+URZ+0x22840], R0 ;  /* 0x02284000070095a7 */ /* 0x000ea4000802007f */
[----:B--2---:R-:W-:Y:S05]  /*13ed0*/  @!P1 BRA `(.L_x_86) ;  /* 0xfffffffc00f09947 */ /* 0x004fea000383ffff */
[----:B------:R-:W-:Y:S05]  /*13ee0*/  BRA `(.L_x_213) ;  /* 0xffffffc0006c7947 */ /* 0x000fea000383ffff */
.L_x_88:
[----:B--2---:R2:W3:Y:S02]  /*13ef0*/  SYNCS.PHASECHK.TRANS64.TRYWAIT P1, [R5+URZ+0x22860], R2 ;  /* 0x02286002050075a7 */ /* 0x0044e4000802017f */
[----:B---3--:R-:W-:Y:S05]  /*13f00*/  @!P1 NANOSLEEP.SYNCS 0x989680 ;  /* 0x009896800000995d */ /* 0x008fea0003900000 */
[----:B------:R-:W3:Y:S02]  /*13f10*/  @!P1 SYNCS.PHASECHK.TRANS64 P1, [R5+URZ+0x22860], R2 ;  /* 0x02286002050095a7 */ /* 0x000ee4000802007f */
[----:B---3--:R-:W-:Y:S05]  /*13f20*/  @!P1 BRA `(.L_x_88) ;  /* 0xfffffffc00f09947 */ /* 0x008fea000383ffff */
[----:B------:R-:W-:Y:S05]  /*13f30*/  BRA `(.L_x_214) ;  /* 0xffffffc000687947 */ /* 0x000fea000383ffff */
.L_x_90:
[----:B---3--:R3:W4:Y:S02]  /*13f40*/  SYNCS.PHASECHK.TRANS64.TRYWAIT P1, [R7+URZ+0x22860], R0 ;  /* 0x02286000070075a7 */ /* 0x008724000802017f */
[----:B----4-:R-:W-:Y:S05]  /*13f50*/  @!P1 NANOSLEEP.SYNCS 0x989680 ;  /* 0x009896800000995d */ /* 0x010fea0003900000 */
[----:B------:R-:W4:Y:S02]  /*13f60*/  @!P1 SYNCS.PHASECHK.TRANS64 P1, [R7+URZ+0x22860], R0 ;  /* 0x02286000070095a7 */ /* 0x000f24000802007f */
[----:B----4-:R-:W-:Y:S05]  /*13f70*/  @!P1 BRA `(.L_x_90) ;  /* 0xfffffffc00f09947 */ /* 0x010fea000383ffff */
[----:B------:R-:W-:Y:S05]  /*13f80*/  BRA `(.L_x_215) ;  /* 0xffffffc000647947 */ /* 0x000fea000383ffff */
.L_x_92:
[----:B----4-:R4:W0:Y:S02]  /*13f90*/  SYNCS.PHASECHK.TRANS64.TRYWAIT P1, [R5+URZ+0x22880], R2 ;  /* 0x02288002050075a7 */ /* 0x010824000802017f */
[----:B0-----:R-:W-:Y:S05]  /*13fa0*/  @!P1 NANOSLEEP.SYNCS 0x989680 ;  /* 0x009896800000995d */ /* 0x001fea0003900000 */
[----:B------:R-:W0:Y:S02]  /*13fb0*/  @!P1 SYNCS.PHASECHK.TRANS64 P1, [R5+URZ+0x22880], R2 ;  /* 0x02288002050095a7 */ /* 0x000e24000802007f */
[----:B0-----:R-:W-:Y:S05]  /*13fc0*/  @!P1 BRA `(.L_x_92) ;  /* 0xfffffffc00f09947 */ /* 0x001fea000383ffff */
[----:B------:R-:W-:Y:S05]  /*13fd0*/  BRA `(.L_x_216) ;  /* 0xffffffc000607947 */ /* 0x000fea000383ffff */
.L_x_217:
[----:B------:R-:W-:-:S00]  /*13fe0*/  BRA `(.L_x_217) ;  /* 0xfffffffc00fc7947 */ /* 0x000fc0000383ffff */
[----:B------:R-:W-:-:S00]  /*13ff0*/  NOP ;  /* 0x0000000000007918 */ /* 0x000fc00000000000 */
        /* <DEDUP_REMOVED lines=8> */
.L_x_3740:


//--------------------- .text._ZN7cutlass13device_kernelIN5flash11enable_sm90INS1_16FlashAttnFwdSm90INS1_25CollectiveMainloopFwdSm90ILi2EN4cute5tupleIJNS5_1CILi1EEES8_S8_EEENS6_IJNS7_ILi128EEENS7_ILi160EEESA_EEELi128ENS_12float_e4m3_tEfNS_4arch4Sm90ELb0ELb0ELb1ELb1ELb1ELb0ELb0ELb1ELb1ELb1ELb1ELb0EEENS1_21CollectiveEpilogueFwdINS6_IJSA_SA_SB_EEES9_NS_10bfloat16_tESF_Li256ELb1ELb1ELb1ELb1EEENS1_36VarlenDynamicPersistentTileSchedulerILi128ELi160ELi256ELi128ELb1ELb1ELb1ELb0ELb1ELb1EEEEEEEEEvNT_6ParamsE --------------------------
	.section	.text._ZN7cutlass13device_kernelIN5flash11enable_sm90INS1_16FlashAttnFwdSm90INS1_25CollectiveMainloopFwdSm90ILi2EN4cute5tupleIJNS5_1CILi1EEES8_S8_EEENS6_IJNS7_ILi128EEENS7_ILi160EEESA_EEELi128ENS_12float_e4m3_tEfNS_4arch4Sm90ELb0ELb0ELb1ELb1ELb1ELb0ELb0ELb1ELb1ELb1ELb1ELb0EEENS1_21CollectiveEpilogueFwdINS6_IJSA_SA_SB_EEES9_NS_10bfloat16_tESF_Li256ELb1ELb1ELb1ELb1EEENS1_36VarlenDynamicPersistentTileSchedulerILi128ELi160ELi256ELi128ELb1ELb1ELb1ELb0ELb1ELb1EEEEEEEEEvNT_6ParamsE,"ax",@progbits
	.align	128
.text._ZN7cutlass13device_kernelIN5flash11enable_sm90INS1_16FlashAttnFwdSm90INS1_25CollectiveMainloopFwdSm90ILi2EN4cute5tupleIJNS5_1CILi1EEES8_S8_EEENS6_IJNS7_ILi128EEENS7_ILi160EEESA_EEELi128ENS_12float_e4m3_tEfNS_4arch4Sm90ELb0ELb0ELb1ELb1ELb1ELb0ELb0ELb1ELb1ELb1ELb1ELb0EEENS1_21CollectiveEpilogueFwdINS6_IJSA_SA_SB_EEES9_NS_10bfloat16_tESF_Li256ELb1ELb1ELb1ELb1EEENS1_36VarlenDynamicPersistentTileSchedulerILi128ELi160ELi256ELi128ELb1ELb1ELb1ELb0ELb1ELb1EEEEEEEEEvNT_6ParamsE:
        .type           _ZN7cutlass13device_kernelIN5flash11enable_sm90INS1_16FlashAttnFwdSm90INS1_25CollectiveMainloopFwdSm90ILi2EN4cute5tupleIJNS5_1CILi1EEES8_S8_EEENS6_IJNS7_ILi128EEENS7_ILi160EEESA_EEELi128ENS_12float_e4m3_tEfNS_4arch4Sm90ELb0ELb0ELb1ELb1ELb1ELb0ELb0ELb1ELb1ELb1ELb1ELb0EEENS1_21CollectiveEpilogueFwdINS6_IJSA_SA_SB_EEES9_NS_10bfloat16_tESF_Li256ELb1ELb1ELb1ELb1EEENS1_36VarlenDynamicPersistentTileSchedulerILi128ELi160ELi256ELi128ELb1ELb1ELb1ELb0ELb1ELb1EEEEEEEEEvNT_6ParamsE,@function
        .size           _ZN7cutlass13device_kernelIN5flash11enable_sm90INS1_16FlashAttnFwdSm90INS1_25CollectiveMainloopFwdSm90ILi2EN4cute5tupleIJNS5_1CILi1EEES8_S8_EEENS6_IJNS7_ILi128EEENS7_ILi160EEESA_EEELi128ENS_12float_e4m3_tEfNS_4arch4Sm90ELb0ELb0ELb1ELb1ELb1ELb0ELb0ELb1ELb1ELb1ELb1ELb0EEENS1_21CollectiveEpilogueFwdINS6_IJSA_SA_SB_EEES9_NS_10bfloat16_tESF_Li256ELb1ELb1ELb1ELb1EEENS1_36VarlenDynamicPersistentTileSchedulerILi128ELi160ELi256ELi128ELb1ELb1ELb1ELb0ELb1ELb1EEEEEEEEEvNT_6ParamsE,(.L_x_3741 - _ZN7cutlass13device_kernelIN5flash11enable_sm90INS1_16FlashAttnFwdSm90INS1_25CollectiveMainloopFwdSm90ILi2EN4cute5tupleIJNS5_1CILi1EEES8_S8_EEENS6_IJNS7_ILi128EEENS7_ILi160EEESA_EEELi128ENS_12float_e4m3_tEfNS_4arch4Sm90ELb0ELb0ELb1ELb1ELb1ELb0ELb0ELb1ELb1ELb1ELb1ELb0EEENS1_21CollectiveEpilogueFwdINS6_IJSA_SA_SB_EEES9_NS_10bfloat16_tESF_Li256ELb1ELb1ELb1ELb1EEENS1_36VarlenDynamicPersistentTileSchedulerILi128ELi160ELi256ELi128ELb1ELb1ELb1ELb0ELb1ELb1EEEEEEEEEvNT_6ParamsE)
        .other          _ZN7cutlass13device_kernelIN5flash11enable_sm90INS1_16FlashAttnFwdSm90INS1_25CollectiveMainloopFwdSm90ILi2EN4cute5tupleIJNS5_1CILi1EEES8_S8_EEENS6_IJNS7_ILi128EEENS7_ILi160EEESA_EEELi128ENS_12float_e4m3_tEfNS_4arch4Sm90ELb0ELb0ELb1ELb1ELb1ELb0ELb0ELb1ELb1ELb1ELb1ELb0EEENS1_21CollectiveEpilogueFwdINS6_IJSA_SA_SB_EEES9_NS_10bfloat16_tESF_Li256ELb1ELb1ELb1ELb1EEENS1_36VarlenDynamicPersistentTileSchedulerILi128ELi160ELi256ELi128ELb1ELb1ELb1ELb0ELb1ELb1EEEEEEEEEvNT_6ParamsE,@"STO_CUDA_ENTRY STV_DEFAULT"
_ZN7cutlass13device_kernelIN5flash11enable_sm90INS1_16FlashAttnFwdSm90INS1_25CollectiveMainloopFwdSm90ILi2EN4cute5tupleIJNS5_1CILi1EEES8_S8_EEENS6_IJNS7_ILi128EEENS7_ILi160EEESA_EEELi128ENS_12float_e4m3_tEfNS_4arch4Sm90ELb0ELb0ELb1ELb1ELb1ELb0ELb0ELb1ELb1ELb1ELb1ELb0EEENS1_21CollectiveEpilogueFwdINS6_IJSA_SA_SB_EEES9_NS_10bfloat16_tESF_Li256ELb1ELb1ELb1ELb1EEENS1_36VarlenDynamicPersistentTileSchedulerILi128ELi160ELi256ELi128ELb1ELb1ELb1ELb0ELb1ELb1EEEEEEEEEvNT_6ParamsE:
[----:B------:R-:W0:Y:S02]  /*0000*/  LDC R1, c[0x0][0x28] ;  /* 0x00000a00ff017b82 */ /* 0x000e240000000800 */
[----:B0-----:R-:W-:Y:S01]  /*0010*/  VIADD R1, R1, 0xffffffd8 ;  /* 0xffffffd801017836 */ /* 0x001fe20000000000 */
[----:B------:R-:W0:Y:S01]  /*0020*/  S2R R3, SR_TID.X ;  /* 0x0000000000037919 */ /* 0x000e220000002100 */
[----:B------:R-:W-:Y:S01]  /*0030*/  ELECT P0, URZ, PT ;  /* 0x00000000003f782f */ /* 0x000fe20003800000 */
[----:B------:R-:W-:Y:S01]  /*0040*/  UMOV UR4, 0x80 ;  /* 0x0000008000047882 */ /* 0x000fe20000000000 */
[----:B------:R-:W-:Y:S01]  /*0050*/  UMOV UR7, 0x100 ;  /* 0x0000010000077882 */ /* 0x000fe20000000000 */
[--C-:B0-----:R-:W-:Y:S02]  /*0060*/  SHF.R.U32.HI R0, RZ, 0x5, R3.reuse ;  /* 0x00000005ff007819 */ /* 0x101fe40000011603 */
[----:B------:R-:W-:-:S03]  /*0070*/  SHF.R.U32.HI R3, RZ, 0x7, R3 ;  /* 0x00000007ff037819 */ /* 0x000fc60000011603 */
[----:B------:R-:W0:Y:S04]  /*0080*/  SHFL.IDX PT, R2, R0, RZ, 0x1f ;  /* 0x00001fff00027589 */ /* 0x000e2800000e0000 */
[----:B------:R1:W2:Y:S01]  /*0090*/  SHFL.IDX PT, R4, R3, RZ, 0x1f ;  /* 0x00001fff03047589 */ /* 0x0002a200000e0000 */
[C---:B0-----:R-:W-:Y:S02]  /*00a0*/  ISETP.NE.OR P0, PT, R2.reuse, RZ, !P0 ;  /* 0x000000ff0200720c */ /* 0x041fe40004705670 */
[----:B------:R-:W-:-:S11]  /*00b0*/  ISETP.NE.AND P1, PT, R2, RZ, PT ;  /* 0x000000ff0200720c */ /* 0x000fd60003f25270 */
[----:B------:R-:W-:Y:S01]  /*00c0*/  VOTEU.ALL UP0, P0 ;  /* 0x00000000003f7886 */ /* 0x000fe20000000000 */
[----:B------:R-:W-:-:S04]  /*00d0*/  VOTEU.ALL UP1, P0 ;  /* 0x00000000003f7886 */ /* 0x000fc80000020000 */
[----:B------:R-:W0:Y:S01]  /*00e0*/  @!UP0 S2UR UR8, SR_CgaCtaId ;  /* 0x00000000000889c3 */ /* 0x000e220000008800 */
[----:B------:R-:W-:Y:S01]  /*00f0*/  @!UP0 UMOV UR6, 0x400 ;  /* 0x0000040000068882 */ /* 0x000fe20000000000 */
[----:B------:R-:W-:-:S04]  /*0100*/  @!UP0 UIADD3 UR4, -UR4, 0x100000, URZ ;  /* 0x0010000004048890 */ /* 0x000fc8000fffe13f */
[----:B------:R-:W-:Y:S02]  /*0110*/  @!UP0 USHF.L.U32 UR5, UR4, 0xb, URZ ;  /* 0x0000000b04058899 */ /* 0x000fe4000800063f */
[----:B------:R-:W-:Y:S02]  /*0120*/  @!UP0 USHF.L.U32 UR4, UR4, 0x1, URZ ;  /* 0x0000000104048899 */ /* 0x000fe4000800063f */
[----:B0-----:R-:W-:Y:S02]  /*0130*/  @!UP0 ULEA UR8, UR8, UR6, 0x18 ;  /* 0x0000000608088291 */ /* 0x001fe4000f8ec03f */
[----:B------:R-:W-:-:S04]  /*0140*/  @!UP0 UIADD3 UR6, -UR7, 0x100000, URZ ;  /* 0x0010000007068890 */ /* 0x000fc8000fffe13f */
[----:B------:R-:W-:Y:S02]  /*0150*/  @!UP0 USHF.L.U32 UR7, UR6, 0xb, URZ ;  /* 0x0000000b06078899 */ /* 0x000fe4000800063f */
[----:B------:R-:W-:Y:S01]  /*0160*/  @!UP0 USHF.L.U32 UR6, UR6, 0x1, URZ ;  /* 0x0000000106068899 */ /* 0x000fe2000800063f */
[----:B------:R-:W-:-:S05]  /*0170*/  VOTEU.ALL UP0, P0 ;  /* 0x00000000003f7886 */ /* 0x000fca0000000000 */
[----:B------:R1:W0:Y:S06]  /*0180*/  @!UP0 SYNCS.EXCH.64 URZ, [UR8+0x22800], UR4 ;  /* 0x02280004083f85b2 */ /* 0x00022c0008000100 */
[----:B------:R1:W3:Y:S02]  /*0190*/  @!UP1 SYNCS.EXCH.64 URZ, [UR8+0x22820], UR6 ;  /* 0x02282006083f95b2 */ /* 0x0002e40008000100 */
[----:B-12---:R-:W-:Y:S05]  /*01a0*/  @P1 BRA `(.L_x_218) ;  /* 0x0000000000481947 */ /* 0x006fea0003800000 */
[----:B------:R-:W1:Y:S01]  /*01b0*/  S2UR UR5, SR_CgaCtaId ;  /* 0x00000000000579c3 */ /* 0x000e620000008800 */
[----:B------:R-:W-:Y:S01]  /*01c0*/  UMOV UR4, 0x400 ;  /* 0x0000040000047882 */ /* 0x000fe20000000000 */
[----:B------:R-:W-:Y:S01]  /*01d0*/  UMOV UR6, 0x80 ;  /* 0x0000008000067882 */ /* 0x000fe20000000000 */
[----:B------:R-:W-:Y:S01]  /*01e0*/  UMOV UR7, 0x100 ;  /* 0x0000010000077882 */ /* 0x000fe20000000000 */
[----:B------:R-:W-:Y:S01]  /*01f0*/  ELECT P0, URZ, PT ;  /* 0x00000000003f782f */ /* 0x000fe20003800000 */
[----:B-1----:R-:W-:Y:S02]  /*0200*/  ULEA UR8, UR5, UR4, 0x18 ;  /* 0x0000000405087291 */ /* 0x002fe4000f8ec03f */
[----:B------:R-:W-:-:S04]  /*0210*/  UIADD3 UR4, -UR6, 0x100000, URZ ;  /* 0x0010000006047890 */ /* 0x000fc8000fffe13f */
[----:B------:R-:W-:Y:S02]  /*0220*/  USHF.L.U32 UR5, UR4, 0xb, URZ ;  /* 0x0000000b04057899 */ /* 0x000fe4000800063f */
[----:B------:R-:W-:Y:S02]  /*0230*/  USHF.L.U32 UR4, UR4, 0x1, URZ ;  /* 0x0000000104047899 */ /* 0x000fe4000800063f */
[----:B------:R-:W-:-:S04]  /*0240*/  UIADD3 UR6, -UR7, 0x100000, URZ ;  /* 0x0010000007067890 */ /* 0x000fc8000fffe13f */
[----:B------:R-:W-:Y:S02]  /*0250*/  USHF.L.U32 UR7, UR6, 0xb, URZ ;  /* 0x0000000b06077899 */ /* 0x000fe4000800063f */
[----:B------:R-:W-:Y:S01]  /*0260*/  USHF.L.U32 UR6, UR6, 0x1, URZ ;  /* 0x0000000106067899 */ /* 0x000fe2000800063f */
[----:B------:R-:W1:Y:S03]  /*0270*/  FENCE.VIEW.ASYNC.S ;  /* 0x00000000000073c6 */ /* 0x000e660000000000 */
[----:B-1----:R1:W2:Y:S08]  /*0280*/  SYNCS.EXCH.64 URZ, [UR8+0x22830], UR4 ;  /* 0x02283004083f75b2 */ /* 0x0022b00008000100 */
[----:B------:R1:W4:Y:S01]  /*0290*/  SYNCS.EXCH.64 URZ, [UR8+0x22840], UR6 ;  /* 0x02284006083f75b2 */ /* 0x0003220008000100 */
[----:B------:R1:W0:Y:S01]  /*02a0*/  SYNCS.EXCH.64 URZ, [UR8+0x22838], UR4 ;  /* 0x02283804083f75b2 */ /* 0x0002220008000100 */
[----:B------:R1:W0:Y:S01]  /*02b0*/  SYNCS.EXCH.64 URZ, [UR8+0x22848], UR6 ;  /* 0x02284806083f75b2 */ /* 0x0002220008000100 */
[----:B------:R-:W-:Y:S01]  /*02c0*/  NOP ;  /* 0x0000000000007918 */ /* 0x000fe20000000000 */
.L_x_218:
[----:B------:R-:W5:Y:S01]  /*02d0*/  SHFL.IDX PT, R2, R0, RZ, 0x1f ;  /* 0x00001fff00027589 */ /* 0x000f6200000e0000 */
[----:B------:R-:W-:Y:S01]  /*02e0*/  NOP ;  /* 0x0000000000007918 */ /* 0x000fe20000000000 */
[----:B-----5:R-:W-:-:S13]  /*02f0*/  ISETP.NE.AND P0, PT, R2, RZ, PT ;  /* 0x000000ff0200720c */ /* 0x020fda0003f05270 */
[----:B------:R-:W-:Y:S05]  /*0300*/  @P0 BRA `(.L_x_219) ;  /* 0x0000000000480947 */ /* 0x000fea0003800000 */
[----:B-1----:R-:W1:Y:S01]  /*0310*/  S2UR UR5, SR_CgaCtaId ;  /* 0x00000000000579c3 */ /* 0x002e620000008800 */
        /* <DEDUP_REMOVED lines=12> */
[----:B-1----:R1:W0:Y:S08]  /*03e0*/  SYNCS.EXCH.64 URZ, [UR8+0x22850], UR4 ;  /* 0x02285004083f75b2 */ /* 0x0022300008000100 */
[----:B------:R1:W0:Y:S01]  /*03f0*/  SYNCS.EXCH.64 URZ, [UR8+0x22860], UR6 ;  /* 0x02286006083f75b2 */ /* 0x0002220008000100 */
[----:B------:R1:W0:Y:S01]  /*0400*/  SYNCS.EXCH.64 URZ, [UR8+0x22858], UR4 ;  /* 0x02285804083f75b2 */ /* 0x0002220008000100 */
[----:B------:R1:W0:Y:S01]  /*0410*/  SYNCS.EXCH.64 URZ, [UR8+0x22868], UR6 ;  /* 0x02286806083f75b2 */ /* 0x0002220008000100 */
[----:B------:R-:W-:Y:S01]  /*0420*/  NOP ;  /* 0x0000000000007918 */ /* 0x000fe20000000000 */
.L_x_219:
[----:B------:R-:W5:Y:S01]  /*0430*/  SHFL.IDX PT, R2, R0, RZ, 0x1f ;  /* 0x00001fff00027589 */ /* 0x000f6200000e0000 */
[----:B------:R-:W-:Y:S01]  /*0440*/  NOP ;  /* 0x0000000000007918 */ /* 0x000fe20000000000 */
[----:B-----5:R-:W-:-:S13]  /*0450*/  ISETP.NE.AND P0, PT, R2, RZ, PT ;  /* 0x000000ff0200720c */ /* 0x020fda0003f05270 */
[----:B------:R-:W-:Y:S05]  /*0460*/  @P0 BRA `(.L_x_220) ;  /* 0x0000000000380947 */ /* 0x000fea0003800000 */
[----:B-1----:R-:W1:Y:S01]  /*0470*/  S2UR UR5, SR_CgaCtaId ;  /* 0x00000000000579c3 */ /* 0x002e620000008800 */
[----:B------:R-:W-:Y:S01]  /*0480*/  UMOV UR4, 0x400 ;  /* 0x0000040000047882 */ /* 0x000fe20000000000 */
[----:B------:R-:W-:Y:S01]  /*0490*/  UMOV UR7, 0x80 ;  /* 0x0000008000077882 */ /* 0x000fe20000000000 */
[----:B------:R-:W-:Y:S01]  /*04a0*/  ELECT P0, URZ, PT ;  /* 0x00000000003f782f */ /* 0x000fe20003800000 */
[----:B-1----:R-:W-:Y:S02]  /*04b0*/  ULEA UR6, UR5, UR4, 0x18 ;  /* 0x0000000405067291 */ /* 0x002fe4000f8ec03f */
[----:B------:R-:W-:-:S04]  /*04c0*/  UIADD3 UR4, -UR7, 0x100000, URZ ;  /* 0x0010000007047890 */ /* 0x000fc8000fffe13f */
[----:B------:R-:W-:Y:S02]  /*04d0*/  USHF.L.U32 UR5, UR4, 0xb, URZ ;  /* 0x0000000b04057899 */ /* 0x000fe4000800063f */
[----:B------:R-:W-:Y:S01]  /*04e0*/  USHF.L.U32 UR4, UR4, 0x1, URZ ;  /* 0x0000000104047899 */ /* 0x000fe2000800063f */
[----:B------:R-:W1:Y:S11]  /*04f0*/  FENCE.VIEW.ASYNC.S ;  /* 0x00000000000073c6 */ /* 0x000e760000000000 */
[----:B-1----:R1:W0:Y:S01]  /*0500*/  SYNCS.EXCH.64 URZ, [UR6+0x22870], UR4 ;  /* 0x02287004063f75b2 */ /* 0x0022220008000100 */
[----:B------:R1:W0:Y:S01]  /*0510*/  SYNCS.EXCH.64 URZ, [UR6+0x22880], UR4 ;  /* 0x02288004063f75b2 */ /* 0x0002220008000100 */
[----:B------:R1:W0:Y:S01]  /*0520*/  SYNCS.EXCH.64 URZ, [UR6+0x22878], UR4 ;  /* 0x02287804063f75b2 */ /* 0x0002220008000100 */
[----:B------:R1:W0:Y:S01]  /*0530*/  SYNCS.EXCH.64 URZ, [UR6+0x22888], UR4 ;  /* 0x02288804063f75b2 */ /* 0x0002220008000100 */
[----:B------:R-:W-:Y:S01]  /*0540*/  NOP ;  /* 0x0000000000007918 */ /* 0x000fe20000000000 */
.L_x_220:
        /* <DEDUP_REMOVED lines=22> */
.L_x_221:
[----:B------:R-:W5:Y:S01]  /*06b0*/  SHFL.IDX PT, R3, R0, RZ, 0x1f ;  /* 0x00001fff00037589 */ /* 0x000f6200000e0000 */
[----:B------:R-:W-:Y:S01]  /*06c0*/  R2UR UR9, R4 ;  /* 0x00000000040972ca */ /* 0x000fe200000e0000 */
[----:B------:R-:W-:Y:S01]  /*06d0*/  NOP ;  /* 0x0000000000007918 */ /* 0x000fe20000000000 */
[----:B------:R-:W0:Y:S01]  /*06e0*/  S2R R2, SR_CgaCtaId ;  /* 0x0000000000027919 */ /* 0x000e220000008800 */
[----:B-----5:R-:W-:-:S13]  /*06f0*/  ISETP.NE.AND P0, PT, R3, RZ, PT ;  /* 0x000000ff0300720c */ /* 0x020fda0003f05270 */
[----:B0-----:R-:W-:Y:S05]  /*0700*/  @P0 BRA `(.L_x_222) ;  /* 0x0000000000480947 */ /* 0x001fea0003800000 */
[----:B-1----:R-:W0:Y:S01]  /*0710*/  S2UR UR5, SR_CgaCtaId ;  /* 0x00000000000579c3 */ /* 0x002e220000008800 */
        /* <DEDUP_REMOVED lines=13> */
[----:B------:R0:W0:Y:S01]  /*07f0*/  SYNCS.EXCH.64 URZ, [UR8+0x228c0], UR6 ;  /* 0x0228c006083f75b2 */ /* 0x0000220008000100 */
[----:B------:R0:W0:Y:S01]  /*0800*/  SYNCS.EXCH.64 URZ, [UR8+0x228b8], UR4 ;  /* 0x0228b804083f75b2 */ /* 0x0000220008000100 */
[----:B------:R0:W0:Y:S01]  /*0810*/  SYNCS.EXCH.64 URZ, [UR8+0x228c8], UR6 ;  /* 0x0228c806083f75b2 */ /* 0x0000220008000100 */
[----:B------:R-:W-:Y:S01]  /*0820*/  NOP ;  /* 0x0000000000007918 */ /* 0x000fe20000000000 */
.L_x_222:
[----:B------:R-:W-:Y:S01]  /*0830*/  UISETP.NE.AND UP0, UPT, UR9, URZ, UPT ;  /* 0x0000003f0900728c */ /* 0x000fe2000bf05270 */
[----:B------:R-:W-:Y:S01]  /*0840*/  NOP ;  /* 0x0000000000007918 */ /* 0x000fe20000000000 */
[----:B------:R-:W-:Y:S01]  /*0850*/  UMOV UR36, 0x1 ;  /* 0x0000000100247882 */ /* 0x000fe20000000000 */
[----:B------:R-:W-:Y:S01]  /*0860*/  ULDC.64 UR50, c[0x0][0x208] ;  /* 0x0000820000327ab9 */ /* 0x000fe20000000a00 */
[----:B------:R-:W-:Y:S01]  /*0870*/  USEL UR36, UR36, 0x2, !UP0 ;  /* 0x0000000224247887 */ /* 0x000fe2000c000000 */
[----:B01234-:R-:W-:Y:S01]  /*0880*/  BAR.SYNC.DEFER_BLOCKING 0x0 ;  /* 0x0000000000007b1d */ /* 0x01ffe20000010000 */
[----:B------:R-:W-:-:S13]  /*0890*/  PLOP3.LUT P0, PT, PT, PT, UP0, 0x80, 0x0 ;  /* 0x000000000000781c */ /* 0x000fda0003f0f008 */
[----:B------:R-:W-:Y:S05]  /*08a0*/  @!P0 BRA `(.L_x_223) ;  /* 0x000000c400c48947 */ /* 0x000fea0003800000 */
.L_x_224:
[----:B------:R-:W-:-:S08]  /*08b0*/  NOP ;  /* 0x0000000000007918 */ /* 0x000fd00000000000 */
[----:B------:R-:W0:Y:S02]  /*08c0*/  USETMAXREG.TRY_ALLOC.CTAPOOL UP0, 0xe8 ;  /* 0x000000e8000079c8 */ /* 0x000e240008000600 */
[----:B0-----:R-:W-:-:S13]  /*08d0*/  PLOP3.LUT P0, PT, PT, PT, UP0, 0x80, 0x0 ;  /* 0x000000000000781c */ /* 0x001fda0003f0f008 */
[----:B------:R-:W-:Y:S05]  /*08e0*/  @!P0 BRA `(.L_x_224) ;  /* 0xfffffffc00f08947 */ /* 0x000fea000383ffff */
[----:B------:R-:W0:Y:S01]  /*08f0*/  S2R R2, SR_TID.X ;  /* 0x0000000000027919 */ /* 0x000e220000002100 */
[----:B------:R-:W1:Y:S01]  /*0900*/  S2UR UR5, SR_CgaCtaId ;  /* 0x00000000000579c3 */ /* 0x000e620000008800 */
[----:B------:R-:W-:-:S07]  /*0910*/  UMOV UR4, 0x400 ;  /* 0x0000040000047882 */ /* 0x000fce0000000000 */
[----:B------:R-:W-:Y:S06]  /*0920*/  BAR.ARV 0x8, 0x180 ;  /* 0x0206000000007b1d */ /* 0x000fec0000002000 */
[----:B-1----:R-:W-:Y:S01]  /*0930*/  ULEA UR4, UR5, UR4, 0x18 ;  /* 0x0000000405047291 */ /* 0x002fe2000f8ec03f */
[----:B0-----:R-:W-:-:S04]  /*0940*/  LOP3.LUT R0, R2, 0xffffff80, RZ, 0xc0, !PT ;  /* 0xffffff8002007812 */ /* 0x001fc800078ec0ff */
[----:B------:R-:W-:-:S13]  /*0950*/  ISETP.NE.AND P0, PT, R0, 0x80, PT ;  /* 0x000000800000780c */ /* 0x000fda0003f05270 */
[----:B------:R-:W-:Y:S08]  /*0960*/  @!P0 BAR.ARV 0x9, 0x100 ;  /* 0x0244000000008b1d */ /* 0x000ff00000002000 */
[----:B------:R-:W-:Y:S06]  /*0970*/  BAR.SYNC.DEFER_BLOCKING 0x5, 0x180 ;  /* 0x0146000000007b1d */ /* 0x000fec0000010000 */
[----:B------:R-:W0:Y:S01]  /*0980*/  LDS.128 R32, [UR4+0x228d0] ;  /* 0x0228d004ff207984 */ /* 0x000e220008000c00 */
[----:B------:R-:W-:Y:S01]  /*0990*/  ULDC UR4, c[0x0][0xc3c] ;  /* 0x00030f0000047ab9 */ /* 0x000fe20000000800 */
[----:B------:R-:W-:Y:S06]  /*09a0*/  BAR.ARV 0x4, 0x180 ;  /* 0x0106000000007b1d */ /* 0x000fec0000002000 */
[----:B0-----:R-:W-:-:S13]  /*09b0*/  ISETP.GE.AND P0, PT, R35, UR4, PT ;  /* 0x0000000423007c0c */ /* 0x001fda000bf06270 */
[----:B------:R-:W-:Y:S05]  /*09c0*/  @P0 EXIT ;  /* 0x000000000000094d */ /* 0x000fea0003800000 */
[----:B------:R-:W-:Y:S01]  /*09d0*/  VIADD R223, R2, 0xffffff80 ;  /* 0xffffff8002df7836 */ /* 0x000fe20000000000 */
[----:B------:R-:W-:Y:S01]  /*09e0*/  R2UR UR6, R33 ;  /* 0x00000000210672ca */ /* 0x000fe200000e0000 */
[----:B------:R-:W-:Y:S01]  /*09f0*/  ULOP3.LUT UR48, UR36, 0x1, URZ, 0xfc, !UPT ;  /* 0x0000000124307892 */ /* 0x000fe2000f8efc3f */
[----:B------:R-:W-:Y:S01]  /*0a00*/  R2UR UR5, R34 ;  /* 0x00000000220572ca */ /* 0x000fe200000e0000 */
[----:B------:R-:W-:Y:S01]  /*0a10*/  UMOV UR47, URZ ;  /* 0x0000003f002f7c82 */ /* 0x000fe20008000000 */
[----:B------:R-:W-:Y:S01]  /*0a20*/  SHF.R.S32.HI R0, RZ, 0x1f, R223 ;  /* 0x0000001fff007819 */ /* 0x000fe200000114df */
[----:B------:R-:W-:Y:S01]  /*0a30*/  UMOV UR46, URZ ;  /* 0x0000003f002e7c82 */ /* 0x000fe20008000000 */
[----:B------:R-:W-:Y:S02]  /*0a40*/  UMOV UR45, URZ ;  /* 0x0000003f002d7c82 */ /* 0x000fe40008000000 */
[CC--:B------:R-:W-:Y:S02]  /*0a50*/  LEA.HI R2, R0.reuse, R223.reuse, RZ, 0x7 ;  /* 0x000000df00027211 */ /* 0x0c0fe400078f38ff */
[----:B------:R-:W-:-:S02]  /*0a60*/  LEA.HI R3, R0, R223, RZ, 0x4 ;  /* 0x000000df00037211 */ /* 0x000fc400078f20ff */
[----:B------:R-:W-:Y:S02]  /*0a70*/  LOP3.LUT R4, R2, 0xffffff80, RZ, 0xc0, !PT ;  /* 0xffffff8002047812 */ /* 0x000fe400078ec0ff */
[----:B------:R-:W-:Y:S02]  /*0a80*/  SHF.R.S32.HI R6, RZ, 0x4, R3 ;  /* 0x00000004ff067819 */ /* 0x000fe40000011403 */
[----:B------:R-:W-:Y:S01]  /*0a90*/  SHF.R.S32.HI R217, RZ, 0x7, R2 ;  /* 0x00000007ffd97819 */ /* 0x000fe20000011402 */
[----:B------:R-:W-:Y:S01]  /*0aa0*/  IMAD.IADD R201, R223, 0x1, -R4 ;  /* 0x00000001dfc97824 */ /* 0x000fe200078e0a04 */
[----:B------:R-:W-:Y:S02]  /*0ab0*/  LEA.HI R4, R0, R223, RZ, 0x5 ;  /* 0x000000df00047211 */ /* 0x000fe400078f28ff */
[----:B------:R-:W-:Y:S02]  /*0ac0*/  LEA.HI R2, R2, R217, RZ, 0x1 ;  /* 0x000000d902027211 */ /* 0x000fe400078f08ff */
[----:B------:R-:W-:Y:S01]  /*0ad0*/  SHF.R.S32.HI R8, RZ, 0x1f, R201 ;  /* 0x0000001fff087819 */ /* 0x000fe200000114c9 */
[----:B------:R-:W-:Y:S01]  /*0ae0*/  IMAD.SHL.U32 R5, R4, 0x20, RZ ;  /* 0x0000002004057824 */ /* 0x000fe200078e00ff */
[----:B------:R-:W-:-:S02]  /*0af0*/  LOP3.LUT R4, R3, 0x3fffff0, RZ, 0xc0, !PT ;  /* 0x03fffff003047812 */ /* 0x000fc400078ec0ff */
[----:B------:R-:W-:Y:S02]  /*0b00*/  LEA.HI R3, R3, R6, RZ, 0x1 ;  /* 0x0000000603037211 */ /* 0x000fe400078f08ff */
[----:B------:R-:W-:Y:S01]  /*0b10*/  LOP3.LUT R5, R5, 0xfffffc00, RZ, 0xc0, !PT ;  /* 0xfffffc0005057812 */ /* 0x000fe200078ec0ff */
[----:B------:R-:W-:Y:S01]  /*0b20*/  IMAD.IADD R4, R223, 0x1, -R4 ;  /* 0x00000001df047824 */ /* 0x000fe200078e0a04 */
[----:B------:R-:W-:Y:S02]  /*0b30*/  LOP3.LUT R3, R3, 0x1ffffffe, RZ, 0xc0, !PT ;  /* 0x1ffffffe03037812 */ /* 0x000fe400078ec0ff */
[----:B------:R-:W-:Y:S01]  /*0b40*/  LEA.HI R7, R8, R201, RZ, 0x2 ;  /* 0x000000c908077211 */ /* 0x000fe200078f10ff */
[----:B------:R-:W-:Y:S01]  /*0b50*/  IMAD R4, R4, 0x40, R5 ;  /* 0x0000004004047824 */ /* 0x000fe200078e0205 */
[----:B------:R-:W-:Y:S01]  /*0b60*/  LEA.HI R5, R0, R223, RZ, 0x2 ;  /* 0x000000df00057211 */ /* 0x000fe200078f10ff */
[----:B------:R-:W-:Y:S01]  /*0b70*/  IMAD.IADD R3, R6, 0x1, -R3 ;  /* 0x0000000106037824 */ /* 0x000fe200078e0a03 */
[----:B------:R-:W-:-:S02]  /*0b80*/  SHF.R.S32.HI R9, RZ, 0x2, R7 ;  /* 0x00000002ff097819 */ /* 0x000fc40000011407 */
[----:B------:R-:W-:Y:S01]  /*0b90*/  LOP3.LUT R6, R5, 0xfffffffc, RZ, 0xc0, !PT ;  /* 0xfffffffc05067812 */ /* 0x000fe200078ec0ff */
[----:B------:R-:W-:Y:S01]  /*0ba0*/  IMAD R220, R3, 0x8, R4 ;  /* 0x0000000803dc7824 */ /* 0x000fe200078e0204 */
[----:B------:R-:W-:Y:S02]  /*0bb0*/  SHF.R.S32.HI R10, RZ, 0x1f, R7 ;  /* 0x0000001fff0a7819 */ /* 0x000fe40000011407 */
[----:B------:R-:W-:Y:S01]  /*0bc0*/  LEA.HI R0, R0, R223, RZ, 0x3 ;  /* 0x000000df00007211 */ /* 0x000fe200078f18ff */
[----:B------:R-:W-:Y:S01]  /*0bd0*/  IMAD.IADD R6, R223, 0x1, -R6 ;  /* 0x00000001df067824 */ /* 0x000fe200078e0a06 */
[----:B------:R-:W-:Y:S02]  /*0be0*/  LEA.HI R10, R10, R9, RZ, 0x3 ;  /* 0x000000090a0a7211 */ /* 0x000fe400078f18ff */
[----:B------:R-:W-:Y:S02]  /*0bf0*/  LOP3.LUT R4, R2, 0x3fffffe, RZ, 0xc0, !PT ;  /* 0x03fffffe02047812 */ /* 0x000fe400078ec0ff */
[----:B------:R-:W-:-:S02]  /*0c00*/  LEA.HI R3, R6, R6, RZ, 0x1 ;  /* 0x0000000606037211 */ /* 0x000fc400078f08ff */
[----:B------:R-:W-:Y:S01]  /*0c10*/  LOP3.LUT R2, R0, 0xfffffff8, RZ, 0xc0, !PT ;  /* 0xfffffff800027812 */ /* 0x000fe200078ec0ff */
[----:B------:R-:W-:Y:S01]  /*0c20*/  IMAD.IADD R4, R217, 0x1, -R4 ;  /* 0x00000001d9047824 */ /* 0x000fe200078e0a04 */
[----:B------:R-:W-:Y:S02]  /*0c30*/  LOP3.LUT R3, R3, 0x1ffffffe, RZ, 0xc0, !PT ;  /* 0x1ffffffe03037812 */ /* 0x000fe400078ec0ff */
[----:B------:R-:W-:Y:S01]  /*0c40*/  LOP3.LUT R10, R10, 0xfffffff8, RZ, 0xc0, !PT ;  /* 0xfffffff80a0a7812 */ /* 0x000fe200078ec0ff */
[----:B------:R-:W-:Y:S01]  /*0c50*/  IMAD.IADD R17, R223, 0x1, -R2 ;  /* 0x00000001df117824 */ /* 0x000fe200078e0a02 */
[----:B------:R-:W-:Y:S02]  /*0c60*/  IADD3 R3, R6, -R3, RZ ;  /* 0x8000000306037210 */ /* 0x000fe40007ffe0ff */
[----:B------:R-:W-:Y:S01]  /*0c70*/  LOP3.LUT R6, R7, 0x7ffffffc, RZ, 0xc0, !PT ;  /* 0x7ffffffc07067812 */ /* 0x000fe200078ec0ff */
[----:B------:R-:W-:Y:S01]  /*0c80*/  IMAD.IADD R9, R9, 0x1, -R10 ;  /* 0x0000000109097824 */ /* 0x000fe200078e0a0a */
[----:B------:R-:W-:Y:S01]  /*0c90*/  LEA.HI R8, R8, R201, RZ, 0x5 ;  /* 0x000000c908087211 */ /* 0x000fe200078f28ff */
[----:B------:R-:W-:Y:S01]  /*0ca0*/  IMAD.SHL.U32 R2, R17, 0x8, RZ ;  /* 0x0000000811027824 */ /* 0x000fe200078e00ff */
[----:B------:R-:W-:Y:S01]  /*0cb0*/  SHF.R.S32.HI R200, RZ, 0x3, R0 ;  /* 0x00000003ffc87819 */ /* 0x000fe20000011400 */
[----:B------:R-:W-:Y:S01]  /*0cc0*/  IMAD.IADD R6, R201, 0x1, -R6 ;  /* 0x00000001c9067824 */ /* 0x000fe200078e0a06 */
[----:B------:R-:W-:Y:S01]  /*0cd0*/  SHF.R.S32.HI R8, RZ, 0x5, R8 ;  /* 0x00000005ff087819 */ /* 0x000fe20000011408 */
[----:B------:R-:W-:Y:S01]  /*0ce0*/  VIADD R16, R2, 0x40 ;  /* 0x0000004002107836 */ /* 0x000fe20000000000 */
[----:B------:R-:W-:Y:S01]  /*0cf0*/  SHF.R.S32.HI R222, RZ, 0x1f, R2 ;  /* 0x0000001fffde7819 */ /* 0x000fe20000011402 */
[----:B------:R-:W-:-:S02]  /*0d00*/  IMAD.SHL.U32 R199, R6, 0x2, RZ ;  /* 0x0000000206c77824 */ /* 0x000fc400078e00ff */
[----:B------:R-:W-:Y:S01]  /*0d10*/  IMAD R9, R8, 0x10, R9 ;  /* 0x0000001008097824 */ /* 0x000fe200078e0209 */
[----:B------:R-:W-:Y:S01]  /*0d20*/  SHF.R.S32.HI R221, RZ, 0x1f, R16 ;  /* 0x0000001fffdd7819 */ /* 0x000fe20000011410 */
[C---:B------:R-:W-:Y:S01]  /*0d30*/  VIADD R198, R199.reuse, 0x8 ;  /* 0x00000008c7c67836 */ /* 0x040fe20000000000 */
[C---:B------:R-:W-:Y:S01]  /*0d40*/  IADD3 R192, R199.reuse, 0x38, RZ ;  /* 0x00000038c7c07810 */ /* 0x040fe20007ffe0ff */
[C---:B------:R-:W-:Y:S02]  /*0d50*/  VIADD R197, R199.reuse, 0x10 ;  /* 0x00000010c7c57836 */ /* 0x040fe40000000000 */
[C---:B------:R-:W-:Y:S01]  /*0d60*/  VIADD R196, R199.reuse, 0x18 ;  /* 0x00000018c7c47836 */ /* 0x040fe20000000000 */
[----:B------:R-:W-:Y:S01]  /*0d70*/  SHF.R.S32.HI R216, RZ, 0x1f, R198 ;  /* 0x0000001fffd87819 */ /* 0x000fe200000114c6 */
        /* <DEDUP_REMOVED lines=20> */
[----:B------:R-:W-:Y:S01]  /*0ec0*/  VIADD R18, R199, 0x78 ;  /* 0x00000078c7127836 */ /* 0x000fe20000000000 */
[----:B------:R-:W-:Y:S01]  /*0ed0*/  SHF.R.S32.HI R205, RZ, 0x1f, R23 ;  /* 0x0000001fffcd7819 */ /* 0x000fe20000011417 */
[----:B------:R-:W-:Y:S01]  /*0ee0*/  IMAD R218, R4, 0x40, R9 ;  /* 0x0000004004da7824 */ /* 0x000fe200078e0209 */
[----:B------:R-:W-:-:S02]  /*0ef0*/  SHF.R.S32.HI R204, RZ, 0x1f, R22 ;  /* 0x0000001fffcc7819 */ /* 0x000fc40000011416 */
[----:B------:R-:W-:Y:S01]  /*0f00*/  SHF.R.S32.HI R203, RZ, 0x1f, R19 ;  /* 0x0000001fffcb7819 */ /* 0x000fe20000011413 */
[----:B------:R-:W-:Y:S01]  /*0f10*/  IMAD R219, R3, 0x8, R218 ;  /* 0x0000000803db7824 */ /* 0x000fe200078e02da */
[----:B------:R-:W-:-:S07]  /*0f20*/  SHF.R.S32.HI R202, RZ, 0x1f, R18 ;  /* 0x0000001fffca7819 */ /* 0x000fce0000011412 */
.L_x_274:
[----:B012-4-:R-:W0:Y:S01]  /*0f30*/  LDC.64 R4, c[0x0][0xc88] ;  /* 0x00032200ff047b82 */ /* 0x017e220000000a00 */
[----:B------:R-:W-:Y:S01]  /*0f40*/  ULDC.64 UR8, c[0x0][0xa28] ;  /* 0x00028a0000087ab9 */ /* 0x000fe20000000a00 */
[----:B------:R-:W-:Y:S01]  /*0f50*/  ULDC.64 UR10, c[0x0][0xa20] ;  /* 0x00028800000a7ab9 */ /* 0x000fe20000000a00 */
[----:B------:R-:W-:Y:S01]  /*0f60*/  ULDC UR4, c[0x0][0x424] ;  /* 0x0001090000047ab9 */ /* 0x000fe20000000800 */
[----:B------:R-:W-:Y:S01]  /*0f70*/  ULDC UR7, c[0x0][0x2f0] ;  /* 0x0000bc0000077ab9 */ /* 0x000fe20000000800 */
[----:B0-----:R-:W-:-:S06]  /*0f80*/  IMAD.WIDE R4, R35, 0x4, R4 ;  /* 0x0000000423047825 */ /* 0x001fcc00078e0204 */
[----:B------:R-:W2:Y:S01]  /*0f90*/  LDG.E R4, desc[UR50][R4.64] ;  /* 0x0000003204047981 */ /* 0x000ea2000c1e1900 */
[----:B------:R-:W-:Y:S02]  /*0fa0*/  UISETP.NE.U32.AND UP0, UPT, UR8, URZ, UPT ;  /* 0x0000003f0800728c */ /* 0x000fe4000bf05070 */
[----:B------:R-:W-:Y:S02]  /*0fb0*/  UISETP.NE.U32.AND UP1, UPT, UR10, URZ, UPT ;  /* 0x0000003f0a00728c */ /* 0x000fe4000bf25070 */
[----:B------:R-:W-:Y:S02]  /*0fc0*/  UISETP.NE.AND.EX UP0, UPT, UR9, URZ, UPT, UP0 ;  /* 0x0000003f0900728c */ /* 0x000fe4000bf05300 */
[----:B------:R-:W-:-:S04]  /*0fd0*/  UISETP.NE.AND.EX UP1, UPT, UR11, URZ, UPT, UP1 ;  /* 0x0000003f0b00728c */ /* 0x000fc8000bf25310 */
[----:B------:R-:W-:Y:S02]  /*0fe0*/  PLOP3.LUT P0, PT, PT, PT, UP0, 0x80, 0x0 ;  /* 0x000000000000781c */ /* 0x000fe40003f0f008 */
[----:B------:R-:W-:Y:S02]  /*0ff0*/  PLOP3.LUT P1, PT, PT, PT, UP1, 0x80, 0x0 ;  /* 0x000000000000781c */ /* 0x000fe40003f2f018 */
[----:B--2---:R-:W-:-:S13]  /*1000*/  R2UR UR37, R4 ;  /* 0x00000000042572ca */ /* 0x004fda00000e0000 */
[----:B------:R-:W-:Y:S02]  /*1010*/  USHF.R.S32.HI UR38, URZ, 0x1f, UR37 ;  /* 0x0000001f3f267899 */ /* 0x000fe40008011425 */
[----:B------:R-:W-:-:S04]  /*1020*/  @UP0 ULEA UR8, UP2, UR37, UR8, 0x2 ;  /* 0x0000000825080291 */ /* 0x000fc8000f84103f */
[----:B------:R-:W-:Y:S02]  /*1030*/  @UP0 ULEA.HI.X UR9, UR37, UR9, UR38, 0x2, UP2 ;  /* 0x0000000925090291 */ /* 0x000fe400090f1426 */
[----:B------:R-:W-:Y:S01]  /*1040*/  @UP1 ULEA UR10, UP0, UR37, UR10, 0x2 ;  /* 0x0000000a250a1291 */ /* 0x000fe2000f80103f */
[----:B------:R-:W-:-:S03]  /*1050*/  IMAD.U32 R4, RZ, RZ, UR8 ;  /* 0x00000008ff047e24 */ /* 0x000fc6000f8e00ff */
[----:B------:R-:W-:Y:S01]  /*1060*/  @UP1 ULEA.HI.X UR11, UR37, UR11, UR38, 0x2, UP0 ;  /* 0x0000000b250b1291 */ /* 0x000fe200080f1426 */
[----:B------:R-:W-:Y:S01]  /*1070*/  IMAD.U32 R5, RZ, RZ, UR9 ;  /* 0x00000009ff057e24 */ /* 0x000fe2000f8e00ff */
[----:B------:R-:W-:Y:S01]  /*1080*/  ULDC.64 UR8, c[0x0][0x418] ;  /* 0x0001060000087ab9 */ /* 0x000fe20000000a00 */
[----:B------:R-:W-:-:S03]  /*1090*/  IMAD.U32 R6, RZ, RZ, UR10 ;  /* 0x0000000aff067e24 */ /* 0x000fc6000f8e00ff */
[----:B---3--:R-:W-:Y:S01]  /*10a0*/  MOV R7, UR11 ;  /* 0x0000000b00077c02 */ /* 0x008fe20008000f00 */
[----:B------:R-:W2:Y:S04]  /*10b0*/  @P0 LDG.E R4, desc[UR50][R4.64] ;  /* 0x0000003204040981 */ /* 0x000ea8000c1e1900 */
[----:B------:R-:W3:Y:S01]  /*10c0*/  @P1 LDG.E R6, desc[UR50][R6.64] ;  /* 0x0000003206061981 */ /* 0x000ee2000c1e1900 */
[----:B------:R-:W-:Y:S01]  /*10d0*/  UISETP.NE.U32.AND UP0, UPT, UR8, URZ, UPT ;  /* 0x0000003f0800728c */ /* 0x000fe2000bf05070 */
[----:B------:R-:W-:Y:S01]  /*10e0*/  UMOV UR53, URZ ;  /* 0x0000003f00357c82 */ /* 0x000fe20008000000 */
[----:B------:R-:W-:Y:S02]  /*10f0*/  ULOP3.LUT UR8, UR5, 0xff000000, URZ, 0xc0, !UPT ;  /* 0xff00000005087892 */ /* 0x000fe4000f8ec03f */
[----:B------:R-:W-:Y:S01]  /*1100*/  UISETP.NE.AND.EX UP0, UPT, UR9, URZ, UPT, UP0 ;  /* 0x0000003f0900728c */ /* 0x000fe2000bf05300 */
[----:B------:R-:W-:-:S03]  /*1110*/  UMOV UR39, UR6 ;  /* 0x0000000600277c82 */ /* 0x000fc60008000000 */
[----:B------:R-:W-:-:S04]  /*1120*/  USEL UR4, UR4, 0x1, UP0 ;  /* 0x0000000104047887 */ /* 0x000fc80008000000 */
[----:B------:R-:W-:Y:S01]  /*1130*/  UIMAD UR4, UR4, UR7, URZ ;  /* 0x00000007040472a4 */ /* 0x000fe2000f8e023f */
[----:B--2---:R-:W-:-:S06]  /*1140*/  @P0 R2UR UR53, R4 ;  /* 0x00000000043502ca */ /* 0x004fcc00000e0000 */
[----:B---3--:R-:W-:Y:S01]  /*1150*/  @P1 R2UR UR4, R6 ;  /* 0x00000000060412ca */ /* 0x008fe200000e0000 */
[----:B-----5:R-:W-:-:S14]  /*1160*/  @P1 BRA `(.L_x_225) ;  /* 0x0000000000341947 */ /* 0x020fdc0003800000 */
[----:B------:R-:W-:Y:S02]  /*1170*/  ULDC.64 UR6, c[0x0][0xa08] ;  /* 0x0002820000067ab9 */ /* 0x000fe40000000a00 */
[----:B------:R-:W-:-:S04]  /*1180*/  ISETP.NE.U32.AND P0, PT, RZ, UR6, PT ;  /* 0x00000006ff007c0c */ /* 0x000fc8000bf05070 */
[----:B------:R-:W-:-:S13]  /*1190*/  ISETP.NE.AND.EX P0, PT, RZ, UR7, PT, P0 ;  /* 0x00000007ff007c0c */ /* 0x000fda000bf05300 */
[----:B------:R-:W-:Y:S05]  /*11a0*/  @!P0 BRA `(.L_x_225) ;  /* 0x0000000000248947 */ /* 0x000fea0003800000 */
[----:B------:R-:W-:Y:S02]  /*11b0*/  ULDC.64 UR6, c[0x0][0xa08] ;  /* 0x0002820000067ab9 */ /* 0x000fe40000000a00 */
[----:B------:R-:W-:-:S06]  /*11c0*/  UIMAD.WIDE UR6, UR37, 0x4, UR6 ;  /* 0x00000004250678a5 */ /* 0x000fcc000f8e0206 */
[----:B------:R-:W-:Y:S02]  /*11d0*/  IMAD.U32 R4, RZ, RZ, UR6 ;  /* 0x00000006ff047e24 */ /* 0x000fe4000f8e00ff */
[----:B------:R-:W-:-:S05]  /*11e0*/  IMAD.U32 R5, RZ, RZ, UR7 ;  /* 0x00000007ff057e24 */ /* 0x000fca000f8e00ff */
[----:B------:R-:W2:Y:S04]  /*11f0*/  LDG.E R3, desc[UR50][R4.64] ;  /* 0x0000003204037981 */ /* 0x000ea8000c1e1900 */
[----:B------:R-:W3:Y:S01]  /*1200*/  LDG.E R0, desc[UR50][R4.64+0x4] ;  /* 0x0000043204007981 */ /* 0x000ee2000c1e1900 */
[----:B--2---:R-:W-:Y:S02]  /*1210*/  R2UR UR4, R3 ;  /* 0x00000000030472ca */ /* 0x004fe400000e0000 */
[----:B---3--:R-:W-:-:S13]  /*1220*/  R2UR UR6, R0 ;  /* 0x00000000000672ca */ /* 0x008fda00000e0000 */
[----:B------:R-:W-:-:S12]  /*1230*/  UIADD3 UR4, -UR4, UR6, URZ ;  /* 0x0000000604047290 */ /* 0x000fd8000fffe13f */
.L_x_225:
[----:B------:R-:W-:Y:S02]  /*1240*/  UIADD3 UR53, -UR53, UR4, URZ ;  /* 0x0000000435357290 */ /* 0x000fe4000fffe13f */
[----:B------:R-:W-:Y:S02]  /*1250*/  ULOP3.LUT UR4, UR5, 0xff0000, URZ, 0xc0, !UPT ;  /* 0x00ff000005047892 */ /* 0x000fe4000f8ec03f */
[----:B------:R-:W-:Y:S02]  /*1260*/  UISETP.GE.AND UP0, UPT, UR53, 0x1, UPT ;  /* 0x000000013500788c */ /* 0x000fe4000bf06270 */
[----:B------:R-:W-:Y:S02]  /*1270*/  UIADD3 UR6, UR53, 0x9f, URZ ;  /* 0x0000009f35067890 */ /* 0x000fe4000fffe03f */
[----:B------:R-:W-:Y:S02]  /*1280*/  USHF.R.U32.HI UR8, URZ, 0x8, UR8 ;  /* 0x000000083f087899 */ /* 0x000fe40008011608 */
[----:B------:R-:W-:Y:S01]  /*1290*/  PLOP3.LUT P0, PT, PT, PT, UP0, 0x80, 0x0 ;  /* 0x000000000000781c */ /* 0x000fe20003f0f008 */
[----:B------:R-:W-:-:S02]  /*12a0*/  UIMAD.WIDE UR6, UR6, 0x66666667, URZ ;  /* 0x66666667060678a5 */ /* 0x000fc4000f8e023f */
[----:B------:R-:W-:Y:S02]  /*12b0*/  ULEA.HI UR8, UR4, UR8, URZ, 0x10 ;  /* 0x0000000804087291 */ /* 0x000fe4000f8f803f */
[----:B------:R-:W-:Y:S02]  /*12c0*/  USHF.R.U32.HI UR6, URZ, 0x1f, UR7 ;  /* 0x0000001f3f067899 */ /* 0x000fe40008011607 */
[----:B------:R-:W-:Y:S02]  /*12d0*/  ULOP3.LUT UR40, UR8, 0xff, URZ, 0xc0, !UPT ;  /* 0x000000ff08287892 */ /* 0x000fe4000f8ec03f */
[----:B------:R-:W-:Y:S01]  /*12e0*/  ULOP3.LUT UR41, UR5, 0xffff, URZ, 0xc0, !UPT ;  /* 0x0000ffff05297892 */ /* 0x000fe2000f8ec03f */
[----:B------:R-:W-:Y:S01]  /*12f0*/  UMOV UR4, URZ ;  /* 0x0000003f00047c82 */ /* 0x000fe20008000000 */
[----:B------:R-:W-:Y:S02]  /*1300*/  USHF.R.U32.HI UR44, URZ, 0x10, UR8 ;  /* 0x000000103f2c7899 */ /* 0x000fe40008011608 */
[----:B------:R-:W-:Y:S01]  /*1310*/  ULEA.HI.SX32 UR9, UR7, UR6, 0x1a ;  /* 0x0000000607097291 */ /* 0x000fe2000f8fd23f */
[----:B------:R-:W-:Y:S11]  /*1320*/  @!P0 BRA `(.L_x_226) ;  /* 0x0000000000908947 */ /* 0x000ff60003800000 */
[----:B------:R-:W-:Y:S01]  /*1330*/  UISETP.NE.AND UP0, UPT, UR44, URZ, UPT ;  /* 0x0000003f2c00728c */ /* 0x000fe2000bf05270 */
[----:B------:R-:W-:-:S03]  /*1340*/  ULDC UR4, c[0x0][0x9f0] ;  /* 0x00027c0000047ab9 */ /* 0x000fc60000000800 */
[----:B------:R-:W-:-:S03]  /*1350*/  USEL UR10, UR44, UR4, UP0 ;  /* 0x000000042c0a7287 */ /* 0x000fc60008000000 */
[----:B------:R-:W-:Y:S01]  /*1360*/  UMOV UR4, URZ ;  /* 0x0000003f00047c82 */ /* 0x000fe20008000000 */
[----:B------:R-:W-:Y:S02]  /*1370*/  UIADD3 UR6, UR9, -0x1, UR10 ;  /* 0xffffffff09067890 */ /* 0x000fe4000fffe00a */
[----:B------:R-:W-:-:S04]  /*1380*/  IMAD.U32 R4, RZ, RZ, UR10 ;  /* 0x0000000aff047e24 */ /* 0x000fc8000f8e00ff */
[----:B------:R-:W-:Y:S01]  /*1390*/  IMAD.U32 R5, RZ, RZ, UR6 ;  /* 0x00000006ff057e24 */ /* 0x000fe2000f8e00ff */
[-C--:B------:R-:W-:Y:S01]  /*13a0*/  IABS R0, R4.reuse ;  /* 0x0000000400007213 */ /* 0x080fe20000000000 */
[----:B------:R-:W-:Y:S01]  /*13b0*/  ULOP3.LUT UR6, UR6, UR10, URZ, 0x3c, !UPT ;  /* 0x0000000a06067292 */ /* 0x000fe2000f8e3c3f */
[----:B------:R-:W-:Y:S02]  /*13c0*/  IABS R6, R4 ;  /* 0x0000000400067213 */ /* 0x000fe40000000000 */
[----:B------:R-:W-:Y:S02]  /*13d0*/  R2UR UR11, R0 ;  /* 0x00000000000b72ca */ /* 0x000fe400000e0000 */
[----:B------:R-:W-:-:S05]  /*13e0*/  IABS R5, R5 ;  /* 0x0000000500057213 */ /* 0x000fca0000000000 */
[----:B------:R-:W-:-:S05]  /*13f0*/  IMAD.MOV.U32 R4, RZ, RZ, R5 ;  /* 0x000000ffff047224 */ /* 0x000fca00078e0005 */
[----:B------:R-:W-:Y:S01]  /*1400*/  R2UR UR8, R4 ;  /* 0x00000000040872ca */ /* 0x000fe200000e0000 */
        /* <DEDUP_REMOVED lines=22> */
.L_x_226:
[----:B------:R-:W-:Y:S01]  /*1570*/  UIMAD UR42, UR40, UR4, URZ ;  /* 0x00000004282a72a4 */ /* 0x000fe2000f8e023f */
[----:B------:R-:W-:Y:S01]  /*1580*/  IMAD.U32 R0, RZ, RZ, UR9 ;  /* 0x00000009ff007e24 */ /* 0x000fe2000f8e00ff */
[----:B------:R-:W-:Y:S01]  /*1590*/  PLOP3.LUT P0, PT, PT, PT, PT, 0x80, 0x0 ;  /* 0x000000000000781c */ /* 0x000fe20003f0f070 */
[----:B------:R-:W-:Y:S01]  /*15a0*/  IMAD.U32 R3, RZ, RZ, UR4 ;  /* 0x00000004ff037e24 */ /* 0x000fe2000f8e00ff */
[----:B------:R-:W-:Y:S02]  /*15b0*/  CS2R R28, SRZ ;  /* 0x00000000001c7805 */ /* 0x000fe4000001ff00 */
[----:B------:R-:W-:Y:S02]  /*15c0*/  CS2R R6, SRZ ;  /* 0x0000000000067805 */ /* 0x000fe4000001ff00 */
[----:B------:R-:W-:Y:S02]  /*15d0*/  CS2R R48, SRZ ;  /* 0x0000000000307805 */ /* 0x000fe4000001ff00 */
[----:B------:R-:W-:-:S02]  /*15e0*/  CS2R R26, SRZ ;  /* 0x00000000001a7805 */ /* 0x000fc4000001ff00 */
[----:B------:R-:W-:Y:S01]  /*15f0*/  VIADDMNMX R0, R3, UR42, R0, PT ;  /* 0x0000002a03007c46 */ /* 0x000fe2000b800100 */
[----:B------:R-:W-:Y:S01]  /*1600*/  IMAD.MOV.U32 R3, RZ, RZ, RZ ;  /* 0x000000ffff037224 */ /* 0x000fe200078e00ff */
[----:B------:R-:W-:Y:S01]  /*1610*/  CS2R R8, SRZ ;  /* 0x0000000000087805 */ /* 0x000fe2000001ff00 */
[----:B------:R-:W-:Y:S01]  /*1620*/  IMAD.MOV.U32 R25, RZ, RZ, RZ ;  /* 0x000000ffff197224 */ /* 0x000fe200078e00ff */
[----:B------:R-:W-:Y:S01]  /*1630*/  R2UR UR52, R0 ;  /* 0x00000000003472ca */ /* 0x000fe200000e0000 */
[----:B------:R-:W-:Y:S01]  /*1640*/  IMAD.MOV.U32 R0, RZ, RZ, RZ ;  /* 0x000000ffff007224 */ /* 0x000fe200078e00ff */
[----:B------:R-:W-:Y:S02]  /*1650*/  CS2R R10, SRZ ;  /* 0x00000000000a7805 */ /* 0x000fe4000001ff00 */
[----:B------:R-:W-:Y:S02]  /*1660*/  CS2R R12, SRZ ;  /* 0x00000000000c7805 */ /* 0x000fe4000001ff00 */
[----:B------:R-:W-:-:S02]  /*1670*/  CS2R R14, SRZ ;  /* 0x00000000000e7805 */ /* 0x000fc4000001ff00 */
[----:B------:R-:W-:Y:S02]  /*1680*/  CS2R R20, SRZ ;  /* 0x0000000000147805 */ /* 0x000fe4000001ff00 */
[----:B------:R-:W-:Y:S02]  /*1690*/  MOV R47, RZ ;  /* 0x000000ff002f7202 */ /* 0x000fe40000000f00 */
[----:B------:R-:W-:Y:S02]  /*16a0*/  CS2R R44, SRZ ;  /* 0x00000000002c7805 */ /* 0x000fe4000001ff00 */
[----:B------:R-:W-:Y:S02]  /*16b0*/  CS2R R52, SRZ ;  /* 0x0000000000347805 */ /* 0x000fe4000001ff00 */
[----:B------:R-:W-:Y:S01]  /*16c0*/  CS2R R40, SRZ ;  /* 0x0000000000287805 */ /* 0x000fe2000001ff00 */
[----:B------:R-:W-:Y:S01]  /*16d0*/  IMAD.MOV.U32 R50, RZ, RZ, RZ ;  /* 0x000000ffff327224 */ /* 0x000fe200078e00ff */
[----:B------:R-:W-:Y:S01]  /*16e0*/  CS2R R54, SRZ ;  /* 0x0000000000367805 */ /* 0x000fe2000001ff00 */
[----:B------:R-:W-:Y:S01]  /*16f0*/  IMAD.MOV.U32 R37, RZ, RZ, RZ ;  /* 0x000000ffff257224 */ /* 0x000fe200078e00ff */
[----:B------:R-:W-:Y:S01]  /*1700*/  UISETP.GT.AND UP0, UPT, UR52, UR42, UPT ;  /* 0x0000002a3400728c */ /* 0x000fe2000bf04270 */
[----:B------:R-:W-:Y:S01]  /*1710*/  CS2R R56, SRZ ;  /* 0x0000000000387805 */ /* 0x000fe2000001ff00 */
[----:B------:R-:W-:Y:S01]  /*1720*/  IMAD.MOV.U32 R64, RZ, RZ, RZ ;  /* 0x000000ffff407224 */ /* 0x000fe200078e00ff */
[----:B------:R-:W-:-:S02]  /*1730*/  CS2R R88, SRZ ;  /* 0x0000000000587805 */ /* 0x000fc4000001ff00 */
[----:B------:R-:W-:Y:S02]  /*1740*/  CS2R R62, SRZ ;  /* 0x00000000003e7805 */ /* 0x000fe4000001ff00 */
[----:B------:R-:W-:Y:S02]  /*1750*/  CS2R R58, SRZ ;  /* 0x00000000003a7805 */ /* 0x000fe4000001ff00 */
[----:B------:R-:W-:Y:S02]  /*1760*/  PLOP3.LUT P1, PT, PT, PT, UP0, 0x80, 0x0 ;  /* 0x000000000000781c */ /* 0x000fe40003f2f008 */
[----:B------:R-:W-:Y:S02]  /*1770*/  CS2R R90, SRZ ;  /* 0x00000000005a7805 */ /* 0x000fe4000001ff00 */
[----:B------:R-:W-:Y:S02]  /*1780*/  CS2R R68, SRZ ;  /* 0x0000000000447805 */ /* 0x000fe4000001ff00 */
[----:B------:R-:W-:-:S02]  /*1790*/  CS2R R70, SRZ ;  /* 0x0000000000467805 */ /* 0x000fc4000001ff00 */
[----:B------:R-:W-:Y:S01]  /*17a0*/  CS2R R66, SRZ ;  /* 0x0000000000427805 */ /* 0x000fe2000001ff00 */
[----:B------:R-:W-:Y:S01]  /*17b0*/  IMAD.MOV.U32 R60, RZ, RZ, RZ ;  /* 0x000000ffff3c7224 */ /* 0x000fe200078e00ff */
[----:B------:R-:W-:Y:S02]  /*17c0*/  CS2R R76, SRZ ;  /* 0x00000000004c7805 */ /* 0x000fe4000001ff00 */
[----:B------:R-:W-:Y:S02]  /*17d0*/  CS2R R72, SRZ ;  /* 0x0000000000487805 */ /* 0x000fe4000001ff00 */
[----:B------:R-:W-:Y:S02]  /*17e0*/  CS2R R78, SRZ ;  /* 0x00000000004e7805 */ /* 0x000fe4000001ff00 */
[----:B------:R-:W-:Y:S02]  /*17f0*/  CS2R R74, SRZ ;  /* 0x00000000004a7805 */ /* 0x000fe4000001ff00 */
[----:B------:R-:W-:-:S02]  /*1800*/  CS2R R84, SRZ ;  /* 0x0000000000547805 */ /* 0x000fc4000001ff00 */
[----:B------:R-:W-:Y:S02]  /*1810*/  CS2R R80, SRZ ;  /* 0x0000000000507805 */ /* 0x000fe4000001ff00 */
[----:B------:R-:W-:Y:S02]  /*1820*/  CS2R R86, SRZ ;  /* 0x0000000000567805 */ /* 0x000fe4000001ff00 */
[----:B------:R-:W-:Y:S01]  /*1830*/  CS2R R82, SRZ ;  /* 0x0000000000527805 */ /* 0x000fe2000001ff00 */
[----:B------:R-:W-:Y:S06]  /*1840*/  @!P1 BRA `(.L_x_227) ;  /* 0x0000007800f89947 */ /* 0x000fec0003800000 */
[----:B------:R-:W0:Y:S01]  /*1850*/  SHFL.IDX PT, R0, R217, RZ, 0x1f ;  /* 0x00001fffd9007589 */ /* 0x000e2200000e0000 */
[----:B------:R-:W1:Y:S01]  /*1860*/  S2UR UR49, SR_CgaCtaId ;  /* 0x00000000003179c3 */ /* 0x000e620000008800 */
[----:B------:R-:W-:Y:S01]  /*1870*/  UMOV UR54, 0x400 ;  /* 0x0000040000367882 */ /* 0x000fe20000000000 */
[----:B0-----:R-:W-:Y:S01]  /*1880*/  R2UR UR43, R0 ;  /* 0x00000000002b72ca */ /* 0x001fe200000e0000 */
[----:B-1----:R-:W-:-:S04]  /*1890*/  ULEA UR54, UR49, UR54, 0x18 ;  /* 0x0000003631367291 */ /* 0x002fc8000f8ec03f */
[----:B------:R-:W-:-:S04]  /*18a0*/  UIADD3 UR5, UR54, 0x14400, URZ ;  /* 0x0001440036057890 */ /* 0x000fc8000fffe03f */
[----:B------:R-:W-:-:S04]  /*18b0*/  ULOP3.LUT UP0, URZ, UR5, 0x9f, URZ, 0xc0, !UPT ;  /* 0x0000009f053f7892 */ /* 0x000fc8000f80c03f */
[----:B------:R-:W-:Y:S02]  /*18c0*/  ULEA.HI UR4, UR43, UR43, URZ, 0x1 ;  /* 0x0000002b2b047291 */ /* 0x000fe4000f8f083f */
[----:B------:R-:W-:Y:S02]  /*18d0*/  PLOP3.LUT P0, PT, PT, PT, UP0, 0x80, 0x0 ;  /* 0x000000000000781c */ /* 0x000fe40003f0f008 */
        /* <DEDUP_REMOVED lines=14> */
[----:B------:R-:W-:Y:S01]  /*19c0*/  MOV R13, RZ ;  /* 0x000000ff000d7202 */ /* 0x000fe20000000f00 */
[----:B------:R-:W-:Y:S02]  /*19d0*/  IMAD.U32 R6, RZ, RZ, UR4 ;  /* 0x00000004ff067e24 */ /* 0x000fe4000f8e00ff */
[----:B------:R-:W-:-:S02]  /*19e0*/  IMAD.U32 R7, RZ, RZ, UR5 ;  /* 0x00000005ff077e24 */ /* 0x000fc4000f8e00ff */
[----:B------:R-:W-:Y:S02]  /*19f0*/  IMAD.U32 R11, RZ, RZ, UR7 ;  /* 0x00000007ff0b7e24 */ /* 0x000fe4000f8e00ff */
[----:B------:R-:W-:Y:S02]  /*1a00*/  IMAD.MOV.U32 R8, RZ, RZ, 0x70 ;  /* 0x00000070ff087424 */ /* 0x000fe400078e00ff */
[----:B0-----:R-:W-:-:S07]  /*1a10*/  IMAD.MOV.U32 R12, RZ, RZ, 0x1 ;  /* 0x00000001ff0c7424 */ /* 0x001fce00078e00ff */
[----:B------:R-:W-:-:S07]  /*1a20*/  LEPC R20, `(.L_x_228) ;  /* 0x000000001014794e */ /* 0x000fce0000000000 */
[----:B-1----:R-:W-:Y:S05]  /*1a30*/  CALL.ABS.NOINC R14 ;  /* 0x000000000e007343 */ /* 0x002fea0003c00000 */
.L_x_228:
[----:B------:R-:W-:Y:S01]  /*1a40*/  ULDC.64 UR6, c[0x0][0x998] ;  /* 0x0002660000067ab9 */ /* 0x000fe20000000a00 */
[----:B------:R-:W-:Y:S01]  /*1a50*/  ULDC.64 UR4, c[0x0][0x990] ;  /* 0x0002640000047ab9 */ /* 0x000fe20000000a00 */
[----:B------:R-:W-:Y:S02]  /*1a60*/  ISETP.NE.U32.AND P1, PT, RZ, UR6, PT ;  /* 0x00000006ff007c0c */ /* 0x000fe4000bf25070 */
[----:B------:R-:W-:Y:S02]  /*1a70*/  ISETP.NE.U32.AND P0, PT, RZ, UR4, PT ;  /* 0x00000004ff007c0c */ /* 0x000fe4000bf05070 */
[----:B------:R-:W-:Y:S02]  /*1a80*/  ISETP.NE.AND.EX P1, PT, RZ, UR7, PT, P1 ;  /* 0x00000007ff007c0c */ /* 0x000fe4000bf25310 */
[----:B------:R-:W-:-:S11]  /*1a90*/  ISETP.NE.AND.EX P0, PT, RZ, UR5, PT, P0 ;  /* 0x00000005ff007c0c */ /* 0x000fd6000bf05300 */
[----:B------:R-:W0:Y:S08]  /*1aa0*/  @P1 LDC.64 R8, c[0x0][0x9b8] ;  /* 0x00026e00ff081b82 */ /* 0x000e300000000a00 */
[----:B------:R-:W1:Y:S08]  /*1ab0*/  @P0 LDC.64 R6, c[0x0][0x9a8] ;  /* 0x00026a00ff060b82 */ /* 0x000e700000000a00 */
[----:B------:R-:W2:Y:S08]  /*1ac0*/  @P1 LDC.64 R12, c[0x0][0x9c0] ;  /* 0x00027000ff0c1b82 */ /* 0x000eb00000000a00 */
[----:B------:R-:W3:Y:S01]  /*1ad0*/  @P0 LDC.64 R10, c[0x0][0x9b0] ;  /* 0x00026c00ff0a0b82 */ /* 0x000ee20000000a00 */
[----:B0-----:R-:W-:-:S04]  /*1ae0*/  @P1 IMAD R4, R8, UR38, RZ ;  /* 0x0000002608041c24 */ /* 0x001fc8000f8e02ff */
[----:B------:R-:W-:Y:S02]  /*1af0*/  @P1 IMAD R9, R9, UR37, R4 ;  /* 0x0000002509091c24 */ /* 0x000fe4000f8e0204 */
[C---:B-1----:R-:W-:Y:S02]  /*1b00*/  @P0 IMAD R0, R6.reuse, UR38, RZ ;  /* 0x0000002606000c24 */ /* 0x042fe4000f8e02ff */
[----:B------:R-:W-:-:S04]  /*1b10*/  @P0 IMAD.WIDE.U32 R4, R6, UR37, RZ ;  /* 0x0000002506040c25 */ /* 0x000fc8000f8e00ff */
[----:B------:R-:W-:Y:S02]  /*1b20*/  @P0 IMAD R3, R7, UR37, R0 ;  /* 0x0000002507030c24 */ /* 0x000fe4000f8e0200 */
[----:B------:R-:W-:-:S04]  /*1b30*/  @P1 IMAD.WIDE.U32 R6, R8, UR37, RZ ;  /* 0x0000002508061c25 */ /* 0x000fc8000f8e00ff */
[----:B------:R-:W-:Y:S02]  /*1b40*/  @P1 IMAD.IADD R7, R7, 0x1, R9 ;  /* 0x0000000107071824 */ /* 0x000fe400078e0209 */
[----:B------:R-:W-:Y:S02]  /*1b50*/  @P0 IMAD.IADD R5, R5, 0x1, R3 ;  /* 0x0000000105050824 */ /* 0x000fe400078e0203 */
[----:B--2---:R-:W-:-:S04]  /*1b60*/  @P1 IMAD.WIDE.U32 R8, R12, UR41, R6 ;  /* 0x000000290c081c25 */ /* 0x004fc8000f8e0006 */
[----:B---3--:R-:W-:Y:S01]  /*1b70*/  @P0 IMAD.WIDE.U32 R4, R10, UR41, R4 ;  /* 0x000000290a040c25 */ /* 0x008fe2000f8e0004 */
[----:B------:R-:W-:-:S03]  /*1b80*/  @P1 LEA R10, P3, R8, UR6, 0x2 ;  /* 0x00000006080a1c11 */ /* 0x000fc6000f8610ff */
[----:B------:R-:W-:Y:S01]  /*1b90*/  @P1 IMAD R3, R13, UR41, R9 ;  /* 0x000000290d031c24 */ /* 0x000fe2000f8e0209 */
[----:B------:R-:W-:Y:S01]  /*1ba0*/  @P0 LEA R6, P2, R4, UR4, 0x2 ;  /* 0x0000000404060c11 */ /* 0x000fe2000f8410ff */
[----:B------:R-:W-:Y:S02]  /*1bb0*/  @P0 IMAD R5, R11, UR41, R5 ;  /* 0x000000290b050c24 */ /* 0x000fe4000f8e0205 */
[----:B------:R-:W-:Y:S01]  /*1bc0*/  IMAD.MOV.U32 R0, RZ, RZ, 0x3f800000 ;  /* 0x3f800000ff007424 */ /* 0x000fe200078e00ff */
[----:B------:R-:W-:Y:S01]  /*1bd0*/  @P1 LEA.HI.X R11, R8, UR7, R3, 0x2, P3 ;  /* 0x00000007080b1c11 */ /* 0x000fe200098f1403 */
[----:B------:R-:W-:Y:S01]  /*1be0*/  IMAD.MOV.U32 R3, RZ, RZ, 0x3f800000 ;  /* 0x3f800000ff037424 */ /* 0x000fe200078e00ff */
[----:B------:R-:W-:-:S03]  /*1bf0*/  @P0 LEA.HI.X R7, R4, UR5, R5, 0x2, P2 ;  /* 0x0000000504070c11 */ /* 0x000fc600090f1405 */
[----:B------:R-:W2:Y:S04]  /*1c00*/  @P1 LDG.E R0, desc[UR50][R10.64] ;  /* 0x000000320a001981 */ /* 0x000ea8000c1e1900 */
[----:B------:R-:W2:Y:S01]  /*1c10*/  @P0 LDG.E R3, desc[UR50][R6.64] ;  /* 0x0000003206030981 */ /* 0x000ea2000c1e1900 */
[----:B------:R-:W-:-:S04]  /*1c20*/  ULEA.HI UR4, UR47, UR47, URZ, 0x1 ;  /* 0x0000002f2f047291 */ /* 0x000fc8000f8f083f */
[----:B------:R-:W-:-:S04]  /*1c30*/  ULOP3.LUT UR4, UR4, 0xfffffffe, URZ, 0xc0, !UPT ;  /* 0xfffffffe04047892 */ /* 0x000fc8000f8ec03f */
[----:B------:R-:W-:-:S06]  /*1c40*/  UIADD3 UR4, UR47, -UR4, URZ ;  /* 0x800000042f047290 */ /* 0x000fcc000fffe03f */
[----:B------:R-:W-:Y:S01]  /*1c50*/  IMAD.U32 R4, RZ, RZ, UR4 ;  /* 0x00000004ff047e24 */ /* 0x000fe2000f8e00ff */
[----:B------:R-:W-:-:S04]  /*1c60*/  ULDC UR4, c[0x0][0x9d8] ;  /* 0x0002760000047ab9 */ /* 0x000fc80000000800 */
[----:B------:R-:W-:-:S04]  /*1c70*/  SHF.L.U32 R4, R4, 0x1f, RZ ;  /* 0x0000001f04047819 */ /* 0x000fc800000006ff */
[----:B------:R-:W0:Y:S01]  /*1c80*/  SYNCS.PHASECHK.TRANS64.TRYWAIT P1, [UR54+0x22800], R4 ;  /* 0x02280004ff0075a7 */ /* 0x000e220008020176 */
[----:B------:R-:W-:-:S05]  /*1c90*/  IMAD.U32 R5, RZ, RZ, UR48 ;  /* 0x00000030ff057e24 */ /* 0x000fca000f8e00ff */
[----:B------:R-:W-:Y:S01]  /*1ca0*/  ISETP.NE.AND P0, PT, R5, 0x3, PT ;  /* 0x000000030500780c */ /* 0x000fe20003f05270 */
[----:B--2---:R-:W-:-:S04]  /*1cb0*/  FMUL.FTZ R0, R3, R0 ;  /* 0x0000000003007220 */ /* 0x004fc80000410000 */
[----:B------:R-:W-:Y:S01]  /*1cc0*/  FMUL.FTZ R0, R0, UR4 ;  /* 0x0000000400007c20 */ /* 0x000fe20008410000 */
[----:B0-----:R-:W-:Y:S07]  /*1cd0*/  @!P1 BRA `(.L_x_229) ;  /* 0x0000012000f49947 */ /* 0x001fee0003800000 */
.L_x_371:
[----:B------:R-:W-:Y:S05]  /*1ce0*/  @!P0 BRA `(.L_x_230) ;  /* 0x0000000000048947 */ /* 0x000fea0003800000 */
[----:B------:R-:W-:Y:S01]  /*1cf0*/  BPT.TRAP 0x1 ;  /* 0x000000040000795c */ /* 0x000fe20000300000 */
.L_x_230:
[----:B0-----:R-:W-:Y:S02]  /*1d00*/  IMAD.U32 R4, RZ, RZ, UR45 ;  /* 0x0000002dff047e24 */ /* 0x001fe4000f8e00ff */
[----:B------:R-:W-:-:S03]  /*1d10*/  IMAD.U32 R3, RZ, RZ, UR46 ;  /* 0x0000002eff037e24 */ /* 0x000fc6000f8e00ff */
[----:B------:R-:W-:Y:S02]  /*1d20*/  LEA R4, R4, UR54, 0x3 ;  /* 0x0000003604047c11 */ /* 0x000fe4000f8e18ff */
[----:B------:R-:W-:-:S04]  /*1d30*/  SHF.L.U32 R3, R3, 0x1f, RZ ;  /* 0x0000001f03037819 */ /* 0x000fc800000006ff */
[----:B------:R0:W1:Y:S01]  /*1d40*/  SYNCS.PHASECHK.TRANS64.TRYWAIT P1, [R4+URZ+0x22830], R3 ;  /* 0x02283003040075a7 */ /* 0x000062000802017f */
[----:B------:R-:W-:Y:S05]  /*1d50*/  @!P0 BRA `(.L_x_231) ;  /* 0x0000000000048947 */ /* 0x000fea0003800000 */
[----:B------:R-:W-:Y:S01]  /*1d60*/  BPT.TRAP 0x1 ;  /* 0x000000040000795c */ /* 0x000fe20000300000 */
.L_x_231:
[----:B-1----:R-:W-:Y:S05]  /*1d70*/  @P1 BRA `(.L_x_232) ;  /* 0x0000000000081947 */ /* 0x002fea0003800000 */
[----:B------:R-:W1:Y:S02]  /*1d80*/  SYNCS.PHASECHK.TRANS64.TRYWAIT P1, [R4+URZ+0x22830], R3 ;  /* 0x02283003040075a7 */ /* 0x000e64000802017f */
[----:B-1----:R-:W-:Y:S05]  /*1d90*/  @!P1 BRA `(.L_x_233) ;  /* 0x0000012000dc9947 */ /* 0x002fea0003800000 */
.L_x_232:
[----:B------:R-:W-:Y:S01]  /*1da0*/  UIADD3 UR4, UR54, 0x18400, URZ ;  /* 0x0001840036047890 */ /* 0x000fe2000fffe03f */
[----:B------:R-:W-:-:S03]  /*1db0*/  IMAD.MOV.U32 R25, RZ, RZ, RZ ;  /* 0x000000ffff197224 */ /* 0x000fc600078e00ff */
[----:B------:R-:W-:-:S04]  /*1dc0*/  USHF.R.U32.HI UR4, URZ, 0x4, UR4 ;  /* 0x000000043f047899 */ /* 0x000fc80008011604 */
[----:B------:R-:W-:-:S06]  /*1dd0*/  ULOP3.LUT UR4, UR4, 0x3fff, URZ, 0xc0, !UPT ;  /* 0x00003fff04047892 */ /* 0x000fcc000f8ec03f */
[----:B01----:R-:W-:Y:S01]  /*1de0*/  IMAD.U32 R3, RZ, RZ, UR4 ;  /* 0x00000004ff037e24 */ /* 0x003fe2000f8e00ff */
[----:B------:R-:W-:Y:S05]  /*1df0*/  WARPSYNC.ALL ;  /* 0x0000000000007948 */ /* 0x000fea0003800000 */
[----:B------:R-:W-:-:S04]  /*1e00*/  LOP3.LUT R3, R3, 0x10000, RZ, 0xfc, !PT ;  /* 0x0001000003037812 */ /* 0x000fc800078efcff */
[----:B------:R-:W-:Y:S01]  /*1e10*/  R2UR UR20, R3 ;  /* 0x00000000031472ca */ /* 0x000fe200000e0000 */
[----:B------:R-:W-:Y:S01]  /*1e20*/  ULOP3.LUT UR12, UR55, 0x10000, URZ, 0xfc, !UPT ;  /* 0x00010000370c7892 */ /* 0x000fe2000f8efc3f */
[----:B------:R-:W-:Y:S01]  /*1e30*/  WARPGROUP.ARRIVE ;  /* 0x00000000000079c5 */ /* 0x000fe20000000000 */
[----:B------:R-:W-:Y:S01]  /*1e40*/  UMOV UR17, 0x40000040 ;  /* 0x4000004000117882 */ /* 0x000fe20000000000 */
[----:B------:R-:W-:Y:S01]  /*1e50*/  UMOV UR19, 0x40000040 ;  /* 0x4000004000137882 */ /* 0x000fe20000000000 */
[----:B------:R-:W-:Y:S01]  /*1e60*/  UMOV UR7, 0x40000040 ;  /* 0x4000004000077882 */ /* 0x000fe20000000000 */
[----:B------:R-:W-:Y:S01]  /*1e70*/  UMOV UR11, 0x40000040 ;  /* 0x40000040000b7882 */ /* 0x000fe20000000000 */
[----:B------:R-:W-:Y:S01]  /*1e80*/  UMOV UR15, 0x40000040 ;  /* 0x40000040000f7882 */ /* 0x000fe20000000000 */
[----:B------:R-:W-:-:S05]  /*1e90*/  UMOV UR16, UR12 ;  /* 0x0000000c00107c82 */ /* 0x000fca0008000000 */
[----:B------:R-:W-:-:S04]  /*1ea0*/  UIMAD UR20, UR45, 0x500, UR20 ;  /* 0x000005002d1478a4 */ /* 0x000fc8000f8e0214 */
[----:B------:R-:W-:Y:S02]  /*1eb0*/  UIADD3 UR4, UR20, 0x100, URZ ;  /* 0x0000010014047890 */ /* 0x000fe4000fffe03f */
[----:B------:R-:W-:Y:S02]  /*1ec0*/  UIADD3 UR5, UR20, 0x200, URZ ;  /* 0x0000020014057890 */ /* 0x000fe4000fffe03f */
[----:B------:R-:W-:Y:S01]  /*1ed0*/  UMOV UR18, UR20 ;  /* 0x0000001400127c82 */ /* 0x000fe20008000000 */
[----:B------:R-:W-:Y:S01]  /*1ee0*/  UIADD3 UR6, UR20, 0x300, URZ ;  /* 0x0000030014067890 */ /* 0x000fe2000fffe03f */
[----:B------:R-:W-:Y:S01]  /*1ef0*/  QGMMA.64x32x32.F32.E4M3.E4M3 R92, gdesc[UR16], RZ, !UPT, gsb0 ;  /* 0x00600000105c79f3 */ /* 0x000fe2000c0008ff */
[----:B------:R-:W-:Y:S01]  /*1f00*/  UMOV UR18, UR4 ;  /* 0x0000000400127c82 */ /* 0x000fe20008000000 */
[----:B------:R-:W-:Y:S01]  /*1f10*/  UMOV UR19, 0x40000040 ;  /* 0x4000004000137882 */ /* 0x000fe20000000000 */
[----:B------:R-:W-:Y:S02]  /*1f20*/  UIADD3 UR4, UR20, 0x400, URZ ;  /* 0x0000040014047890 */ /* 0x000fe4000fffe03f */
[----:B------:R-:W-:-:S02]  /*1f30*/  UIADD3 UR8, UR20, 0x102, URZ ;  /* 0x0000010214087890 */ /* 0x000fc4000fffe03f */
[----:B------:R-:W-:Y:S02]  /*1f40*/  UIADD3 UR9, UR20, 0x202, URZ ;  /* 0x0000020214097890 */ /* 0x000fe4000fffe03f */
[----:B------:R-:W-:Y:S02]  /*1f50*/  UIADD3 UR10, UR20, 0x302, URZ ;  /* 0x00000302140a7890 */ /* 0x000fe4000fffe03f */
[----:B------:R-:W-:Y:S02]  /*1f60*/  UIADD3 UR13, UR20, 0x304, URZ ;  /* 0x00000304140d7890 */ /* 0x000fe4000fffe03f */
[----:B------:R-:W-:Y:S01]  /*1f70*/  UIADD3 UR14, UR20, 0x6, URZ ;  /* 0x00000006140e7890 */ /* 0x000fe2000fffe03f */
[----:B------:R-:W-:Y:S02]  /*1f80*/  WARPGROUP.DEPBAR.LE gsb0, 0x0 ;  /* 0x00008000000079c5 */ /* 0x000fe40000010000 */
[----:B------:R-:W-:-:S06]  /*1f90*/  WARPGROUP.ARRIVE ;  /* 0x00000000000079c5 */ /* 0x000fcc0000000000 */
[----:B------:R-:W-:Y:S01]  /*1fa0*/  QGMMA.64x32x32.F32.E4M3.E4M3 R76, gdesc[UR16], RZ, !UPT, gsb0 ;  /* 0x00600000104c79f3 */ /* 0x000fe2000c0008ff */
[----:B------:R-:W-:Y:S01]  /*1fb0*/  UMOV UR18, UR5 ;  /* 0x0000000500127c82 */ /* 0x000fe20008000000 */
[----:B------:R-:W-:Y:S01]  /*1fc0*/  UMOV UR19, 0x40000040 ;  /* 0x4000004000137882 */ /* 0x000fe20000000000 */
[----:B------:R-:W-:Y:S01]  /*1fd0*/  UMOV UR5, 0x40000040 ;  /* 0x4000004000057882 */ /* 0x000fe20000000000 */
[----:B------:R-:W-:Y:S02]  /*1fe0*/  WARPGROUP.DEPBAR.LE gsb0, 0x0 ;  /* 0x00008000000079c5 */ /* 0x000fe40000010000 */
[----:B------:R-:W-:-:S06]  /*1ff0*/  WARPGROUP.ARRIVE ;  /* 0x00000000000079c5 */ /* 0x000fcc0000000000 */
[----:B------:R-:W-:Y:S01]  /*2000*/  QGMMA.64x32x32.F32.E4M3.E4M3 R60, gdesc[UR16], RZ, !UPT, gsb0 ;  /* 0x00600000103c79f3 */ /* 0x000fe2000c0008ff */
[----:B------:R-:W-:Y:S01]  /*2010*/  UMOV UR18, UR6 ;  /* 0x0000000600127c82 */ /* 0x000fe20008000000 */
[----:B------:R-:W-:Y:S01]  /*2020*/  UMOV UR19, 0x40000040 ;  /* 0x4000004000137882 */ /* 0x000fe20000000000 */
[----:B------:R-:W-:Y:S01]  /*2030*/  UIADD3 UR6, UR20, 0x2, URZ ;  /* 0x0000000214067890 */ /* 0x000fe2000fffe03f */
        /* <DEDUP_REMOVED lines=32> */
[----:B------:R-:W-:Y:S02]  /*2240*/  UIADD3 UR8, UR12, 0x4, URZ ;  /* 0x000000040c087890 */ /* 0x000fe4000fffe03f */
[----:B------:R-:W-:Y:S01]  /*2250*/  UIADD3 UR12, UR12, 0x6, URZ ;  /* 0x000000060c0c7890 */ /* 0x000fe2000fffe03f */
[----:B------:R-:W-:Y:S02]  /*2260*/  WARPGROUP.DEPBAR.LE gsb0, 0x0 ;  /* 0x00008000000079c5 */ /* 0x000fe40000010000 */
[----:B------:R-:W-:-:S06]  /*2270*/  WARPGROUP.ARRIVE ;  /* 0x00000000000079c5 */ /* 0x000fcc0000000000 */
[----:B------:R-:W-:Y:S01]  /*2280*/  QGMMA.64x32x32.F32.E4M3.E4M3 R28, gdesc[UR4], R28, gsb0 ;  /* 0x00600000041c79f3 */ /* 0x000fe2000800081c */
[----:B------:R-:W-:Y:S02]  /*2290*/  UIADD3 UR6, UR20, 0x104, URZ ;  /* 0x0000010414067890 */ /* 0x000fe4000fffe03f */
        /* <DEDUP_REMOVED lines=56> */
.L_x_234:
[C---:B------:R-:W-:Y:S01]  /*2620*/  FMUL.FTZ R8, R0.reuse, R97 ;  /* 0x0000006100087220 */ /* 0x040fe20000410000 */
        /* <DEDUP_REMOVED lines=19> */
[----:B------:R-:W-:Y:S01]  /*2760*/  FMUL.FTZ R74, R0, R47 ;  /* 0x0000002f004a7220 */ /* 0x000fe20000410000 */
[----:B------:R-:W-:-:S02]  /*2770*/  IMAD.U32 R28, RZ, RZ, UR53 ;  /* 0x00000035ff1c7e24 */ /* 0x000fc4000f8e00ff */
[C---:B------:R-:W-:Y:S01]  /*2780*/  FMUL.FTZ R85, R0.reuse, R90 ;  /* 0x0000005a00557220 */ /* 0x040fe20000410000 */
[C---:B------:R-:W-:Y:S01]  /*2790*/  FMUL.FTZ R47, R0.reuse, R53 ;  /* 0x00000035002f7220 */ /* 0x040fe20000410000 */
[----:B------:R-:W0:Y:S01]  /*27a0*/  MUFU.TANH R11, R11 ;  /* 0x0000000b000b7308 */ /* 0x000e220000002400 */
[C---:B------:R-:W-:Y:S01]  /*27b0*/  FMUL.FTZ R90, R0.reuse, R50 ;  /* 0x00000032005a7220 */ /* 0x040fe20000410000 */
[C---:B------:R-:W-:Y:S01]  /*27c0*/  FMUL.FTZ R53, R0.reuse, R54 ;  /* 0x0000003600357220 */ /* 0x040fe20000410000 */
[C---:B------:R-:W-:Y:S01]  /*27d0*/  FMUL.FTZ R54, R0.reuse, R55 ;  /* 0x0000003700367220 */ /* 0x040fe20000410000 */
[C---:B------:R-:W-:Y:S01]  /*27e0*/  FMUL.FTZ R50, R0.reuse, R57 ;  /* 0x0000003900327220 */ /* 0x040fe20000410000 */
[C---:B------:R-:W-:Y:S01]  /*27f0*/  FMUL.FTZ R24, R0.reuse, R99 ;  /* 0x0000006300187220 */ /* 0x040fe20000410000 */
[C---:B------:R-:W-:Y:S01]  /*2800*/  FMUL.FTZ R55, R0.reuse, R59 ;  /* 0x0000003b00377220 */ /* 0x040fe20000410000 */
[C---:B------:R-:W-:Y:S01]  /*2810*/  FMUL.FTZ R57, R0.reuse, R35 ;  /* 0x0000002300397220 */ /* 0x040fe20000410000 */
[----:B------:R-:W1:Y:S01]  /*2820*/  MUFU.TANH R12, R12 ;  /* 0x0000000c000c7308 */ /* 0x000e620000002400 */
[----:B------:R-:W-:Y:S01]  /*2830*/  FMUL.FTZ R59, R0, R30 ;  /* 0x0000001e003b7220 */ /* 0x000fe20000410000 */
[----:B------:R-:W-:Y:S01]  /*2840*/  IADD3 R35, R28, 0xa0, -R199 ;  /* 0x000000a01c237810 */ /* 0x000fe20007ffe8c7 */
[----:B------:R-:W-:-:S02]  /*2850*/  IMAD.U32 R30, RZ, RZ, UR52 ;  /* 0x00000034ff1e7e24 */ /* 0x000fc4000f8e00ff */
[C---:B------:R-:W-:Y:S01]  /*2860*/  FMUL.FTZ R6, R0.reuse, R93 ;  /* 0x0000005d00067220 */ /* 0x040fe20000410000 */
[C---:B------:R-:W-:Y:S01]  /*2870*/  FMUL.FTZ R93, R0.reuse, R102 ;  /* 0x00000066005d7220 */ /* 0x040fe20000410000 */
[C---:B------:R-:W-:Y:S01]  /*2880*/  FMUL.FTZ R27, R0.reuse, R80 ;  /* 0x00000050001b7220 */ /* 0x040fe20000410000 */
[C---:B------:R-:W-:Y:S01]  /*2890*/  FMUL.FTZ R80, R0.reuse, R83 ;  /* 0x0000005300507220 */ /* 0x040fe20000410000 */
[----:B------:R-:W2:Y:S01]  /*28a0*/  MUFU.TANH R21, R21 ;  /* 0x0000001500157308 */ /* 0x000ea20000002400 */
[----:B------:R-:W-:Y:S01]  /*28b0*/  FMUL.FTZ R83, R0, R87 ;  /* 0x0000005700537220 */ /* 0x000fe20000410000 */
[----:B------:R-:W-:Y:S02]  /*28c0*/  IMAD R35, R30, -0xa0, R35 ;  /* 0xffffff601e237824 */ /* 0x000fe400078e0223 */
[C---:B------:R-:W-:Y:S01]  /*28d0*/  FMUL.FTZ R5, R0.reuse, R92 ;  /* 0x0000005c00057220 */ /* 0x040fe20000410000 */
[C---:B------:R-:W-:Y:S01]  /*28e0*/  FMUL.FTZ R87, R0.reuse, R63 ;  /* 0x0000003f00577220 */ /* 0x040fe20000410000 */
[C---:B------:R-:W-:Y:S01]  /*28f0*/  FMUL.FTZ R92, R0.reuse, R103 ;  /* 0x00000067005c7220 */ /* 0x040fe20000410000 */
[C---:B------:R-:W-:Y:S01]  /*2900*/  FMUL.FTZ R63, R0.reuse, R64 ;  /* 0x00000040003f7220 */ /* 0x040fe20000410000 */
[C---:B------:R-:W-:Y:S01]  /*2910*/  FMUL.FTZ R64, R0.reuse, R69 ;  /* 0x0000004500407220 */ /* 0x040fe20000410000 */
[----:B------:R-:W3:Y:S01]  /*2920*/  MUFU.TANH R24, R24 ;  /* 0x0000001800187308 */ /* 0x000ee20000002400 */
[C---:B------:R-:W-:Y:S01]  /*2930*/  FMUL.FTZ R69, R0.reuse, R70 ;  /* 0x0000004600457220 */ /* 0x040fe20000410000 */
[C---:B------:R-:W-:Y:S01]  /*2940*/  FMUL.FTZ R70, R0.reuse, R71 ;  /* 0x0000004700467220 */ /* 0x040fe20000410000 */
[C---:B------:R-:W-:Y:S01]  /*2950*/  ISETP.GT.AND P4, PT, R35.reuse, RZ, PT ;  /* 0x000000ff2300720c */ /* 0x040fe20003f84270 */
[C---:B------:R-:W-:Y:S01]  /*2960*/  FMUL.FTZ R95, R0.reuse, R106 ;  /* 0x0000006a005f7220 */ /* 0x040fe20000410000 */
[C---:B------:R-:W-:Y:S01]  /*2970*/  ISETP.GT.AND P3, PT, R35.reuse, 0x1, PT ;  /* 0x000000012300780c */ /* 0x040fe20003f64270 */
[C---:B------:R-:W-:Y:S01]  /*2980*/  FMUL.FTZ R71, R0.reuse, R75 ;  /* 0x0000004b00477220 */ /* 0x040fe20000410000 */
[C---:B------:R-:W-:Y:S01]  /*2990*/  FMUL.FTZ R75, R0.reuse, R51 ;  /* 0x00000033004b7220 */ /* 0x040fe20000410000 */
[----:B------:R-:W4:Y:S01]  /*29a0*/  MUFU.TANH R93, R93 ;  /* 0x0000005d005d7308 */ /* 0x000f220000002400 */
[C---:B------:R-:W-:Y:S01]  /*29b0*/  FMUL.FTZ R51, R0.reuse, R29 ;  /* 0x0000001d00337220 */ /* 0x040fe20000410000 */
[----:B------:R-:W-:Y:S01]  /*29c0*/  ISETP.GT.AND P2, PT, R35, 0x8, PT ;  /* 0x000000082300780c */ /* 0x000fe20003f44270 */
[C---:B------:R-:W-:Y:S01]  /*29d0*/  FMUL.FTZ R94, R0.reuse, R107 ;  /* 0x0000006b005e7220 */ /* 0x040fe20000410000 */
[----:B0-----:R-:W-:Y:S01]  /*29e0*/  FSEL R28, R11, -INF , P4 ;  /* 0xff8000000b1c7808 */ /* 0x001fe20002000000 */
[----:B------:R-:W-:Y:S01]  /*29f0*/  FMUL.FTZ R15, R0, R77 ;  /* 0x0000004d000f7220 */ /* 0x000fe20000410000 */
[----:B-1----:R-:W-:Y:S01]  /*2a00*/  FSEL R29, R12, -INF , P3 ;  /* 0xff8000000c1d7808 */ /* 0x002fe20001800000 */
[C---:B------:R-:W-:Y:S01]  /*2a10*/  FMUL.FTZ R77, R0.reuse, R84 ;  /* 0x00000054004d7220 */ /* 0x040fe20000410000 */
[----:B------:R-:W0:Y:S01]  /*2a20*/  MUFU.TANH R5, R5 ;  /* 0x0000000500057308 */ /* 0x000e220000002400 */
[----:B------:R-:W-:Y:S01]  /*2a30*/  ISETP.GT.AND P1, PT, R35, 0x9, PT ;  /* 0x000000092300780c */ /* 0x000fe20003f24270 */
[C---:B------:R-:W-:Y:S01]  /*2a40*/  FMUL.FTZ R84, R0.reuse, R91 ;  /* 0x0000005b00547220 */ /* 0x040fe20000410000 */
[----:B--2---:R-:W-:Y:S01]  /*2a50*/  FSEL R30, R21, -INF , P2 ;  /* 0xff800000151e7808 */ /* 0x004fe20001000000 */
[----:B------:R-:W-:Y:S01]  /*2a60*/  FMUL.FTZ R91, R0, R31 ;  /* 0x0000001f005b7220 */ /* 0x000fe20000410000 */
[----:B------:R-:W-:Y:S01]  /*2a70*/  FMNMX.FTZ R11, R28, R29, !PT ;  /* 0x0000001d1c0b7209 */ /* 0x000fe20007810000 */
[----:B------:R-:W-:Y:S01]  /*2a80*/  FMUL.FTZ R9, R0, R100 ;  /* 0x0000006400097220 */ /* 0x000fe20000410000 */
[C---:B------:R-:W-:Y:S01]  /*2a90*/  ISETP.GT.AND P6, PT, R35.reuse, 0x10, PT ;  /* 0x000000102300780c */ /* 0x040fe20003fc4270 */
[----:B------:R-:W1:Y:S01]  /*2aa0*/  MUFU.TANH R92, R92 ;  /* 0x0000005c005c7308 */ /* 0x000e620000002400 */
[----:B---3--:R-:W-:Y:S01]  /*2ab0*/  FSEL R31, R24, -INF , P1 ;  /* 0xff800000181f7808 */ /* 0x008fe20000800000 */
[----:B------:R-:W-:Y:S01]  /*2ac0*/  FMUL.FTZ R10, R0, R101 ;  /* 0x00000065000a7220 */ /* 0x000fe20000410000 */
[----:B------:R-:W-:Y:S01]  /*2ad0*/  FMNMX.FTZ R12, R30, R11, !PT ;  /* 0x0000000b1e0c7209 */ /* 0x000fe20007810000 */
[C---:B------:R-:W-:Y:S01]  /*2ae0*/  FMUL.FTZ R26, R0.reuse, R81 ;  /* 0x00000051001a7220 */ /* 0x040fe20000410000 */
[----:B------:R-:W-:Y:S01]  /*2af0*/  ISETP.GT.AND P5, PT, R35, 0x11, PT ;  /* 0x000000112300780c */ /* 0x000fe20003fa4270 */
[C---:B------:R-:W-:Y:S01]  /*2b00*/  FMUL.FTZ R81, R0.reuse, R82 ;  /* 0x0000005200517220 */ /* 0x040fe20000410000 */
[----:B----4-:R-:W-:Y:S01]  /*2b10*/  FSEL R93, R93, -INF , P6 ;  /* 0xff8000005d5d7808 */ /* 0x010fe20003000000 */
[----:B------:R-:W2:Y:S01]  /*2b20*/  MUFU.TANH R6, R6 ;  /* 0x0000000600067308 */ /* 0x000ea20000002400 */
[----:B------:R-:W-:Y:S01]  /*2b30*/  FMNMX.FTZ R12, R31, R12, !PT ;  /* 0x0000000c1f0c7209 */ /* 0x000fe20007810000 */
[C---:B------:R-:W-:Y:S01]  /*2b40*/  FMUL.FTZ R14, R0.reuse, R104 ;  /* 0x00000068000e7220 */ /* 0x040fe20000410000 */
[----:B0-----:R-:W-:Y:S01]  /*2b50*/  FSEL R5, R5, -INF , P4 ;  /* 0xff80000005057808 */ /* 0x001fe20002000000 */
[C---:B------:R-:W-:Y:S01]  /*2b60*/  FMUL.FTZ R13, R0.reuse, R105 ;  /* 0x00000069000d7220 */ /* 0x040fe20000410000 */
[----:B------:R-:W-:Y:S01]  /*2b70*/  ISETP.GT.AND P4, PT, R35, 0x18, PT ;  /* 0x000000182300780c */ /* 0x000fe20003f84270 */
[----:B------:R-:W-:Y:S01]  /*2b80*/  FMUL.FTZ R82, R0, R86 ;  /* 0x0000005600527220 */ /* 0x000fe20000410000 */
[----:B------:R-:W-:Y:S01]  /*2b90*/  FMNMX.FTZ R11, R93, R12, !PT ;  /* 0x0000000c5d0b7209 */ /* 0x000fe20007810000 */
[----:B------:R-:W0:Y:S01]  /*2ba0*/  MUFU.TANH R95, R95 ;  /* 0x0000005f005f7308 */ /* 0x000e220000002400 */
        /* <DEDUP_REMOVED lines=16> */
[----:B0-----:R-:W-:Y:S01]  /*2cb0*/  FSEL R95, R95, -INF , P4 ;  /* 0xff8000005f5f7808 */ /* 0x001fe20002000000 */
[C---:B------:R-:W-:Y:S01]  /*2cc0*/  FMUL.FTZ R49, R0.reuse, R56 ;  /* 0x0000003800317220 */ /* 0x040fe20000410000 */
[C---:B------:R-:W-:Y:S01]  /*2cd0*/  FMUL.FTZ R56, R0.reuse, R58 ;  /* 0x0000003a00387220 */ /* 0x040fe20000410000 */
[C---:B------:R-:W-:Y:S01]  /*2ce0*/  FMUL.FTZ R38, R0.reuse, R38 ;  /* 0x0000002600267220 */ /* 0x040fe20000410000 */
[----:B------:R-:W-:Y:S01]  /*2cf0*/  FMNMX.FTZ R11, R95, R12, !PT ;  /* 0x0000000c5f0b7209 */ /* 0x000fe20007810000 */
[C---:B------:R-:W-:Y:S01]  /*2d00*/  FMUL.FTZ R39, R0.reuse, R39 ;  /* 0x0000002700277220 */ /* 0x040fe20000410000 */
[C---:B------:R-:W-:Y:S01]  /*2d10*/  FMUL.FTZ R43, R0.reuse, R43 ;  /* 0x0000002b002b7220 */ /* 0x040fe20000410000 */
[----:B------:R-:W0:Y:S01]  /*2d20*/  MUFU.TANH R8, R8 ;  /* 0x0000000800087308 */ /* 0x000e220000002400 */
[----:B-1----:R-:W-:Y:S01]  /*2d30*/  FSEL R7, R7, -INF , P2 ;  /* 0xff80000007077808 */ /* 0x002fe20001000000 */
[C---:B------:R-:W-:Y:S01]  /*2d40*/  FMUL.FTZ R36, R0.reuse, R36 ;  /* 0x0000002400247220 */ /* 0x040fe20000410000 */
[C---:B------:R-:W-:Y:S01]  /*2d50*/  ISETP.GT.AND P2, PT, R35.reuse, 0x20, PT ;  /* 0x000000202300780c */ /* 0x040fe20003f44270 */
[C---:B------:R-:W-:Y:S01]  /*2d60*/  FMUL.FTZ R37, R0.reuse, R37 ;  /* 0x0000002500257220 */ /* 0x040fe20000410000 */
[C---:B------:R-:W-:Y:S01]  /*2d70*/  FMUL.FTZ R40, R0.reuse, R40 ;  /* 0x0000002800287220 */ /* 0x040fe20000410000 */
[----:B------:R-:W-:Y:S01]  /*2d80*/  ULDC UR28, c[0x0][0x988] ;  /* 0x00026200001c7ab9 */ /* 0x000fe20000000800 */
[----:B------:R-:W-:Y:S01]  /*2d90*/  FMUL.FTZ R41, R0, R41 ;  /* 0x0000002900297220 */ /* 0x000fe20000410000 */
[----:B------:R-:W1:Y:S01]  /*2da0*/  MUFU.TANH R96, R96 ;  /* 0x0000006000607308 */ /* 0x000e620000002400 */
[----:B--2---:R-:W-:Y:S01]  /*2db0*/  FSEL R94, R94, -INF , P3 ;  /* 0xff8000005e5e7808 */ /* 0x004fe20001800000 */
[C---:B------:R-:W-:Y:S01]  /*2dc0*/  FMUL.FTZ R32, R0.reuse, R32 ;  /* 0x0000002000207220 */ /* 0x040fe20000410000 */
[----:B------:R-:W-:Y:S01]  /*2dd0*/  MOV R120, UR28 ;  /* 0x0000001c00787c02 */ /* 0x000fe20008000f00 */
[----:B------:R-:W-:Y:S01]  /*2de0*/  FMUL.FTZ R33, R0, R33 ;  /* 0x0000002100217220 */ /* 0x000fe20000410000 */
[----:B------:R-:W-:Y:S01]  /*2df0*/  FMNMX.FTZ R11, R94, R11, !PT ;  /* 0x0000000b5e0b7209 */ /* 0x000fe20007810000 */
[----:B------:R-:W-:Y:S01]  /*2e00*/  UIADD3 UR30, UR52, -0x2, URZ ;  /* 0xfffffffe341e7890 */ /* 0x000fe2000fffe03f */
[----:B------:R-:W-:Y:S01]  /*2e10*/  P2R R108, PR, RZ, 0x1 ;  /* 0x00000001ff6c7803 */ /* 0x000fe20000000000 */
[----:B------:R-:W2:Y:S01]  /*2e20*/  MUFU.TANH R9, R9 ;  /* 0x0000000900097308 */ /* 0x000ea20000002400 */
[----:B0-----:R-:W-:Y:S01]  /*2e30*/  FSEL R8, R8, -INF , P1 ;  /* 0xff80000008087808 */ /* 0x001fe20000800000 */
[----:B------:R-:W-:Y:S01]  /*2e40*/  UISETP.GE.AND UP0, UPT, UR30, UR42, UPT ;  /* 0x0000002a1e00728c */ /* 0x000fe2000bf06270 */
[----:B------:R-:W-:-:S02]  /*2e50*/  ISETP.GT.AND P1, PT, R35, 0x21, PT ;  /* 0x000000212300780c */ /* 0x000fc40003f24270 */
[----:B------:R-:W-:-:S03]  /*2e60*/  R2UR UR6, R4 ;  /* 0x00000000040672ca */ /* 0x000fc600000e0000 */
[----:B------:R-:W0:Y:S01]  /*2e70*/  MUFU.TANH R97, R97 ;  /* 0x0000006100617308 */ /* 0x000e220000002400 */
[----:B-1----:R-:W-:-:S04]  /*2e80*/  FSEL R96, R96, -INF , P2 ;  /* 0xff80000060607808 */ /* 0x002fc80001000000 */
[----:B------:R-:W-:-:S03]  /*2e90*/  FMNMX.FTZ R12, R96, R11, !PT ;  /* 0x0000000b600c7209 */ /* 0x000fc60007810000 */
[----:B------:R-:W1:Y:S01]  /*2ea0*/  MUFU.TANH R10, R10 ;  /* 0x0000000a000a7308 */ /* 0x000e620000002400 */
[----:B--2---:R-:W-:Y:S01]  /*2eb0*/  FSEL R9, R9, -INF , P6 ;  /* 0xff80000009097808 */ /* 0x004fe20003000000 */
[----:B------:R-:W-:Y:S01]  /*2ec0*/  UIADD3 UR6, UR6, 0x22840, URZ ;  /* 0x0002284006067890 */ /* 0x000fe2000fffe03f */
[----:B------:R-:W-:-:S03]  /*2ed0*/  ISETP.GT.AND P6, PT, R35, 0x28, PT ;  /* 0x000000282300780c */ /* 0x000fc60003fc4270 */
[----:B------:R-:W-:Y:S02]  /*2ee0*/  UPRMT UR6, UR49, 0x654, UR6 ;  /* 0x0000065431067896 */ /* 0x000fe40008000006 */
[----:B------:R-:W2:Y:S01]  /*2ef0*/  MUFU.TANH R81, R81 ;  /* 0x0000005100517308 */ /* 0x000ea20000002400 */
[----:B0-----:R-:W-:-:S04]  /*2f00*/  FSEL R97, R97, -INF , P1 ;  /* 0xff80000061617808 */ /* 0x001fc80000800000 */
[----:B------:R-:W-:Y:S02]  /*2f10*/  FMNMX.FTZ R12, R97, R12, !PT ;  /* 0x0000000c610c7209 */ /* 0x000fe40007810000 */
[----:B------:R-:W-:Y:S01]  /*2f20*/  SYNCS.ARRIVE.TRANS64.RED.A1T0 RZ, [UR6], RZ ;  /* 0x000000ffffff79a7 */ /* 0x000fe20008100406 */
[----:B------:R-:W0:Y:S01]  /*2f30*/  MUFU.TANH R14, R14 ;  /* 0x0000000e000e7308 */ /* 0x000e220000002400 */
[----:B-1----:R-:W-:Y:S02]  /*2f40*/  FSEL R10, R10, -INF , P5 ;  /* 0xff8000000a0a7808 */ /* 0x002fe40002800000 */
[----:B------:R-:W-:-:S05]  /*2f50*/  ISETP.GT.AND P5, PT, R35, 0x29, PT ;  /* 0x000000292300780c */ /* 0x000fca0003fa4270 */
[----:B------:R-:W1:Y:S01]  /*2f60*/  MUFU.TANH R80, R80 ;  /* 0x0000005000507308 */ /* 0x000e620000002400 */
[----:B--2---:R-:W-:-:S04]  /*2f70*/  FSEL R81, R81, -INF , P6 ;  /* 0xff80000051517808 */ /* 0x004fc80003000000 */
[----:B------:R-:W-:-:S03]  /*2f80*/  FMNMX.FTZ R21, R81, R12, !PT ;  /* 0x0000000c51157209 */ /* 0x000fc60007810000 */
[----:B------:R-:W2:Y:S01]  /*2f90*/  MUFU.TANH R13, R13 ;  /* 0x0000000d000d7308 */ /* 0x000ea20000002400 */
[----:B0-----:R-:W-:Y:S02]  /*2fa0*/  FSEL R11, R14, -INF , P4 ;  /* 0xff8000000e0b7808 */ /* 0x001fe40002000000 */
[----:B------:R-:W-:-:S05]  /*2fb0*/  ISETP.GT.AND P4, PT, R35, 0x30, PT ;  /* 0x000000302300780c */ /* 0x000fca0003f84270 */
[----:B------:R-:W0:Y:S01]  /*2fc0*/  MUFU.TANH R82, R82 ;  /* 0x0000005200527308 */ /* 0x000e220000002400 */
[----:B-1----:R-:W-:-:S04]  /*2fd0*/  FSEL R80, R80, -INF , P5 ;  /* 0xff80000050507808 */ /* 0x002fc80002800000 */
[----:B------:R-:W-:-:S03]  /*2fe0*/  FMNMX.FTZ R21, R80, R21, !PT ;  /* 0x0000001550157209 */ /* 0x000fc60007810000 */
[----:B------:R-:W1:Y:S01]  /*2ff0*/  MUFU.TANH R20, R20 ;  /* 0x0000001400147308 */ /* 0x000e620000002400 */
[----:B--2---:R-:W-:Y:S02]  /*3000*/  FSEL R12, R13, -INF , P3 ;  /* 0xff8000000d0c7808 */ /* 0x004fe40001800000 */
[----:B------:R-:W-:-:S05]  /*3010*/  ISETP.GT.AND P3, PT, R35, 0x31, PT ;  /* 0x000000312300780c */ /* 0x000fca0003f64270 */
[----:B------:R-:W2:Y:S01]  /*3020*/  MUFU.TANH R83, R83 ;  /* 0x0000005300537308 */ /* 0x000ea20000002400 */
[----:B0-----:R-:W-:-:S07]  /*3030*/  FSEL R82, R82, -INF , P4 ;  /* 0xff80000052527808 */ /* 0x001fce0002000000 */
[----:B------:R-:W0:Y:S01]  /*3040*/  MUFU.TANH R15, R15 ;  /* 0x0000000f000f7308 */ /* 0x000e220000002400 */
[----:B-1----:R-:W-:Y:S02]  /*3050*/  FSEL R13, R20, -INF , P2 ;  /* 0xff800000140d7808 */ /* 0x002fe40001000000 */
[----:B------:R-:W-:Y:S02]  /*3060*/  ISETP.GT.AND P2, PT, R35, 0x38, PT ;  /* 0x000000382300780c */ /* 0x000fe40003f44270 */
[----:B------:R-:W-:-:S03]  /*3070*/  FMNMX.FTZ R20, R82, R21, !PT ;  /* 0x0000001552147209 */ /* 0x000fc60007810000 */
        /* <DEDUP_REMOVED lines=13> */
[----:B0-----:R-:W-:-:S04]  /*3150*/  FSEL R84, R84, -INF , P1 ;  /* 0xff80000054547808 */ /* 0x001fc80000800000 */
[----:B------:R-:W-:-:S03]  /*3160*/  FMNMX.FTZ R27, R84, R21, !PT ;  /* 0x00000015541b7209 */ /* 0x000fc60007810000 */
        /* <DEDUP_REMOVED lines=135> */
[----:B------:R0:W-:Y:S01]  /*39e0*/  MUFU.TANH R71, R36 ;  /* 0x0000002400477308 */ /* 0x0001e20000002400 */
[----:B-1----:R-:W-:-:S04]  /*39f0*/  FSEL R116, R99, -INF , P2 ;  /* 0xff80000063747808 */ /* 0x002fc80001000000 */
[----:B------:R-:W-:-:S03]  /*3a00*/  FMNMX.FTZ R77, R116, R77, !PT ;  /* 0x0000004d744d7209 */ /* 0x000fc60007810000 */
[----:B------:R1:W-:Y:S01]  /*3a10*/  MUFU.TANH R75, R37 ;  /* 0x00000025004b7308 */ /* 0x0003e20000002400 */
[----:B--2---:R-:W-:Y:S02]  /*3a20*/  FSEL R38, R43, -INF , P1 ;  /* 0xff8000002b267808 */ /* 0x004fe40000800000 */
[----:B0-----:R-:W-:Y:S02]  /*3a30*/  FMNMX.FTZ R36, R5, R6, !PT ;  /* 0x0000000605247209 */ /* 0x001fe40007810000 */
[----:B------:R-:W-:-:S03]  /*3a40*/  FMNMX.FTZ R77, R38, R77, !PT ;  /* 0x0000004d264d7209 */ /* 0x000fc60007810000 */
[----:B------:R-:W-:Y:S01]  /*3a50*/  MUFU.TANH R79, R41 ;  /* 0x00000029004f7308 */ /* 0x000fe20000002400 */
[----:B-1----:R-:W-:Y:S01]  /*3a60*/  FMNMX.FTZ R37, R7, R36, !PT ;  /* 0x0000002407257209 */ /* 0x002fe20007810000 */
[----:B------:R-:W0:Y:S06]  /*3a70*/  SHFL.BFLY PT, R118, R77, 0x2, 0x1f ;  /* 0x0c401f004d767f89 */ /* 0x000e2c00000e0000 */
[----:B------:R-:W1:Y:S08]  /*3a80*/  MUFU.TANH R69, R32 ;  /* 0x0000002000457308 */ /* 0x000e700000002400 */
[----:B------:R-:W2:Y:S01]  /*3a90*/  MUFU.TANH R73, R33 ;  /* 0x0000002100497308 */ /* 0x000ea20000002400 */
[----:B-1----:R-:W-:-:S02]  /*3aa0*/  FSEL R69, R69, -INF , P6 ;  /* 0xff80000045457808 */ /* 0x002fc40003000000 */
[----:B0-----:R-:W-:-:S05]  /*3ab0*/  FMNMX.FTZ R118, R77, R118, !PT ;  /* 0x000000764d767209 */ /* 0x001fca0007810000 */
[----:B------:R0:W-:Y:S01]  /*3ac0*/  MUFU.TANH R77, R40 ;  /* 0x00000028004d7308 */ /* 0x0001e20000002400 */
[----:B------:R-:W1:Y:S01]  /*3ad0*/  SHFL.BFLY PT, R89, R118, 0x1, 0x1f ;  /* 0x0c201f0076597f89 */ /* 0x000e6200000e0000 */
[----:B--2---:R-:W-:Y:S02]  /*3ae0*/  FSEL R73, R73, -INF , P5 ;  /* 0xff80000049497808 */ /* 0x004fe40002800000 */
[----:B0-----:R-:W-:-:S04]  /*3af0*/  FMNMX.FTZ R40, R8, R37, !PT ;  /* 0x0000002508287209 */ /* 0x001fc80007810000 */
[----:B------:R-:W-:-:S04]  /*3b00*/  FMNMX.FTZ R39, R9, R40, !PT ;  /* 0x0000002809277209 */ /* 0x000fc80007810000 */
[----:B------:R-:W-:-:S04]  /*3b10*/  FMNMX.FTZ R40, R10, R39, !PT ;  /* 0x000000270a287209 */ /* 0x000fc80007810000 */
[----:B------:R-:W-:-:S04]  /*3b20*/  FMNMX.FTZ R41, R11, R40, !PT ;  /* 0x000000280b297209 */ /* 0x000fc80007810000 */
[----:B------:R-:W-:Y:S02]  /*3b30*/  FMNMX.FTZ R40, R12, R41, !PT ;  /* 0x000000290c287209 */ /* 0x000fe40007810000 */
[----:B-1----:R-:W-:Y:S02]  /*3b40*/  FMNMX.FTZ R89, R118, R89, !PT ;  /* 0x0000005976597209 */ /* 0x002fe40007810000 */
[----:B------:R-:W-:Y:S02]  /*3b50*/  FMNMX.FTZ R41, R13, R40, !PT ;  /* 0x000000280d297209 */ /* 0x000fe40007810000 */
[C---:B------:R-:W-:Y:S01]  /*3b60*/  FSETP.NEU.FTZ.AND P0, PT, R89.reuse, -INF , PT ;  /* 0xff8000005900780b */ /* 0x040fe20003f1d000 */
[----:B------:R-:W-:-:S05]  /*3b70*/  FFMA.FTZ R35, R89, R120, -8 ;  /* 0xc100000059237423 */ /* 0x000fca0000010078 */
[----:B------:R-:W-:Y:S02]  /*3b80*/  FSEL R35, R35, RZ, P0 ;  /* 0x000000ff23237208 */ /* 0x000fe40000000000 */
[----:B------:R-:W-:-:S03]  /*3b90*/  ISETP.NE.AND P0, PT, R108, RZ, PT ;  /* 0x000000ff6c00720c */ /* 0x000fc60003f05270 */
[--C-:B------:R-:W-:Y:S01]  /*3ba0*/  FFMA.FTZ R32, R92, UR28, -R35.reuse ;  /* 0x0000001c5c207c23 */ /* 0x100fe20008010823 */
[----:B------:R-:W-:Y:S01]  /*3bb0*/  FMNMX.FTZ R92, R14, R41, !PT ;  /* 0x000000290e5c7209 */ /* 0x000fe20007810000 */
[--C-:B------:R-:W-:Y:S01]  /*3bc0*/  FFMA.FTZ R57, R82, UR28, -R35.reuse ;  /* 0x0000001c52397c23 */ /* 0x100fe20008010823 */
[----:B------:R-:W-:-:S01]  /*3bd0*/  FFMA.FTZ R59, R86, UR28, -R35 ;  /* 0x0000001c563b7c23 */ /* 0x000fc20008010823 */
        /* <DEDUP_REMOVED lines=10> */
[----:B------:R-:W-:Y:S01]  /*3c80*/  MUFU.EX2 R28, R28 ;  /* 0x0000001c001c7308 */ /* 0x000fe20000000800 */
        /* <DEDUP_REMOVED lines=15> */
[----:B------:R0:W-:Y:S01]  /*3d80*/  MUFU.EX2 R43, R57 ;  /* 0x00000039002b7308 */ /* 0x0001e20000000800 */
[----:B------:R-:W-:-:S01]  /*3d90*/  FFMA.FTZ R53, R85, UR28, -R35 ;  /* 0x0000001c55357c23 */ /* 0x000fc20008010823 */
[--C-:B------:R-:W-:Y:S01]  /*3da0*/  FFMA.FTZ R85, R76, UR28, -R35.reuse ;  /* 0x0000001c4c557c23 */ /* 0x100fe20008010823 */
[----:B------:R-:W-:Y:S01]  /*3db0*/  FMNMX.FTZ R92, R61, R92, !PT ;  /* 0x0000005c3d5c7209 */ /* 0x000fe20007810000 */
[--C-:B------:R-:W-:Y:S01]  /*3dc0*/  FFMA.FTZ R58, R58, UR28, -R35.reuse ;  /* 0x0000001c3a3a7c23 */ /* 0x100fe20008010823 */
[----:B------:R-:W-:-:S02]  /*3dd0*/  FFMA.FTZ R93, R106, UR28, -R35 ;  /* 0x0000001c6a5d7c23 */ /* 0x000fc40008010823 */
[----:B------:R-:W-:Y:S01]  /*3de0*/  FMNMX.FTZ R55, R63, R92, !PT ;  /* 0x0000005c3f377209 */ /* 0x000fe20007810000 */
[----:B------:R-:W-:Y:S03]  /*3df0*/  MUFU.EX2 R30, R30 ;  /* 0x0000001e001e7308 */ /* 0x000fe60000000800 */
[----:B------:R-:W-:-:S04]  /*3e00*/  FMNMX.FTZ R92, R62, R55, !PT ;  /* 0x000000373e5c7209 */ /* 0x000fc80007810000 */
[----:B------:R-:W-:Y:S01]  /*3e10*/  FMNMX.FTZ R55, R65, R92, !PT ;  /* 0x0000005c41377209 */ /* 0x000fe20007810000 */
[----:B------:R-:W1:Y:S03]  /*3e20*/  MUFU.EX2 R33, R33 ;  /* 0x0000002100217308 */ /* 0x000e660000000800 */
[----:B------:R-:W-:-:S04]  /*3e30*/  FMNMX.FTZ R55, R64, R55, !PT ;  /* 0x0000003740377209 */ /* 0x000fc80007810000 */
[----:B------:R-:W-:Y:S01]  /*3e40*/  FMNMX.FTZ R86, R66, R55, !PT ;  /* 0x0000003742567209 */ /* 0x000fe20007810000 */
[----:B------:R-:W-:Y:S03]  /*3e50*/  MUFU.EX2 R31, R31 ;  /* 0x0000001f001f7308 */ /* 0x000fe60000000800 */
[----:B0-----:R-:W-:Y:S01]  /*3e60*/  FMNMX.FTZ R57, R67, R86, !PT ;  /* 0x0000005643397209 */ /* 0x001fe20007810000 */
[--C-:B------:R-:W-:Y:S01]  /*3e70*/  FFMA.FTZ R86, R87, UR28, -R35.reuse ;  /* 0x0000001c57567c23 */ /* 0x100fe20008010823 */
[----:B------:R-:W-:-:S02]  /*3e80*/  FFMA.FTZ R87, R72, UR28, -R35 ;  /* 0x0000001c48577c23 */ /* 0x000fc40008010823 */
[----:B------:R-:W-:Y:S01]  /*3e90*/  FMNMX.FTZ R57, R68, R57, !PT ;  /* 0x0000003944397209 */ /* 0x000fe20007810000 */
[----:B------:R0:W-:Y:S01]  /*3ea0*/  MUFU.EX2 R55, R59 ;  /* 0x0000003b00377308 */ /* 0x0001e20000000800 */
[----:B-1----:R-:W-:-:S02]  /*3eb0*/  F2FP.SATFINITE.E4M3.F32.PACK_AB_MERGE_C R169, R33, R30, RZ ;  /* 0x0000001e21a9723e */ /* 0x002fc400048070ff */
[----:B------:R-:W-:Y:S02]  /*3ec0*/  FMNMX.FTZ R57, R44, R57, !PT ;  /* 0x000000392c397209 */ /* 0x000fe40007810000 */
[----:B------:R-:W-:Y:S02]  /*3ed0*/  F2FP.SATFINITE.E4M3.F32.PACK_AB_MERGE_C R169, R29, R28, R169 ;  /* 0x0000001c1da9723e */ /* 0x000fe400048070a9 */
[----:B------:R-:W-:Y:S01]  /*3ee0*/  FMNMX.FTZ R92, R46, R57, !PT ;  /* 0x000000392e5c7209 */ /* 0x000fe20007810000 */
[----:B------:R-:W-:Y:S03]  /*3ef0*/  MUFU.EX2 R32, R32 ;  /* 0x0000002000207308 */ /* 0x000fe60000000800 */
[----:B------:R-:W-:Y:S01]  /*3f00*/  FMNMX.FTZ R57, R45, R92, !PT ;  /* 0x0000005c2d397209 */ /* 0x000fe20007810000 */
[----:B------:R-:W-:-:S03]  /*3f10*/  IMAD.U32 R92, RZ, RZ, UR28 ;  /* 0x0000001cff5c7e24 */ /* 0x000fc6000f8e00ff */
[----:B------:R-:W-:Y:S01]  /*3f20*/  FMNMX.FTZ R88, R48, R57, !PT ;  /* 0x0000003930587209 */ /* 0x000fe20007810000 */
[----:B------:R1:W-:Y:S03]  /*3f30*/  MUFU.EX2 R36, R95 ;  /* 0x0000005f00247308 */ /* 0x0003e60000000800 */
[----:B------:R-:W-:-:S04]  /*3f40*/  FMNMX.FTZ R88, R47, R88, !PT ;  /* 0x000000582f587209 */ /* 0x000fc80007810000 */
[----:B0-----:R-:W-:Y:S01]  /*3f50*/  FMNMX.FTZ R59, R49, R88, !PT ;  /* 0x00000058313b7209 */ /* 0x001fe20007810000 */
[----:B------:R0:W-:Y:S01]  /*3f60*/  MUFU.EX2 R57, R81 ;  /* 0x0000005100397308 */ /* 0x0001e20000000800 */
[----:B-1----:R-:W-:-:S02]  /*3f70*/  FFMA.FTZ R95, R110, UR28, -R35 ;  /* 0x0000001c6e5f7c23 */ /* 0x002fc40008010823 */
[----:B------:R-:W-:-:S04]  /*3f80*/  FMNMX.FTZ R59, R50, R59, !PT ;  /* 0x0000003b323b7209 */ /* 0x000fc80007810000 */
[----:B------:R-:W-:Y:S01]  /*3f90*/  FMNMX.FTZ R76, R52, R59, !PT ;  /* 0x0000003b344c7209 */ /* 0x000fe20007810000 */
[----:B------:R-:W1:Y:S01]  /*3fa0*/  MUFU.EX2 R37, R37 ;  /* 0x0000002500257308 */ /* 0x000e620000000800 */
[----:B0-----:R-:W-:Y:S01]  /*3fb0*/  FSEL R81, R75, -INF , P3 ;  /* 0xff8000004b517808 */ /* 0x001fe20001800000 */
[--C-:B------:R-:W-:Y:S01]  /*3fc0*/  FFMA.FTZ R75, R74, UR28, -R35.reuse ;  /* 0x0000001c4a4b7c23 */ /* 0x100fe20008010823 */
[----:B------:R-:W-:Y:S01]  /*3fd0*/  FMNMX.FTZ R76, R51, R76, !PT ;  /* 0x0000004c334c7209 */ /* 0x000fe20007810000 */
[----:B------:R-:W-:-:S03]  /*3fe0*/  FFMA.FTZ R74, R100, UR28, -R35 ;  /* 0x0000001c644a7c23 */ /* 0x000fc60008010823 */
[----:B------:R-:W-:Y:S01]  /*3ff0*/  FMNMX.FTZ R72, R69, R76, !PT ;  /* 0x0000004c45487209 */ /* 0x000fe20007810000 */
[----:B------:R0:W-:Y:S01]  /*4000*/  MUFU.EX2 R59, R85 ;  /* 0x00000055003b7308 */ /* 0x0001e20000000800 */
[----:B------:R-:W-:Y:S02]  /*4010*/  FSEL R76, R71, -INF , P4 ;  /* 0xff800000474c7808 */ /* 0x000fe40002000000 */
[----:B------:R-:W-:-:S04]  /*4020*/  FMNMX.FTZ R83, R73, R72, !PT ;  /* 0x0000004849537209 */ /* 0x000fc80007810000 */
[----:B------:R-:W-:Y:S01]  /*4030*/  FMNMX.FTZ R72, R76, R83, !PT ;  /* 0x000000534c487209 */ /* 0x000fe20007810000 */
[----:B------:R2:W-:Y:S01]  /*4040*/  MUFU.EX2 R71, R87 ;  /* 0x0000005700477308 */ /* 0x0005e20000000800 */
[----:B------:R-:W-:Y:S01]  /*4050*/  FSEL R83, R77, -INF , P2 ;  /* 0xff8000004d537808 */ /* 0x000fe20001000000 */
[--C-:B------:R-:W-:Y:S01]  /*4060*/  FFMA.FTZ R77, R78, UR28, -R35.reuse ;  /* 0x0000001c4e4d7c23 */ /* 0x100fe20008010823 */
[----:B------:R-:W-:Y:S01]  /*4070*/  FMNMX.FTZ R72, R81, R72, !PT ;  /* 0x0000004851487209 */ /* 0x000fe20007810000 */
[--C-:B------:R-:W-:Y:S01]  /*4080*/  FFMA.FTZ R78, R98, UR28, -R35.reuse ;  /* 0x0000001c624e7c23 */ /* 0x100fe20008010823 */
[----:B0-----:R-:W-:Y:S01]  /*4090*/  FSEL R85, R79, -INF , P1 ;  /* 0xff8000004f557808 */ /* 0x001fe20000800000 */
[--C-:B------:R-:W-:Y:S01]  /*40a0*/  FFMA.FTZ R79, R54, UR28, -R35.reuse ;  /* 0x0000001c364f7c23 */ /* 0x100fe20008010823 */
[----:B------:R-:W-:Y:S01]  /*40b0*/  FMNMX.FTZ R72, R83, R72, !PT ;  /* 0x0000004853487209 */ /* 0x000fe20007810000 */
[----:B------:R-:W-:Y:S01]  /*40c0*/  MUFU.EX2 R39, R39 ;  /* 0x0000002700277308 */ /* 0x000fe20000000800 */
[----:B------:R-:W-:-:S01]  /*40d0*/  FFMA.FTZ R54, R56, UR28, -R35 ;  /* 0x0000001c38367c23 */ /* 0x000fc20008010823 */
[--C-:B------:R-:W-:Y:S01]  /*40e0*/  FFMA.FTZ R56, R104, UR28, -R35.reuse ;  /* 0x0000001c68387c23 */ /* 0x100fe20008010823 */
[----:B--2---:R-:W-:Y:S01]  /*40f0*/  FMNMX.FTZ R87, R85, R72, !PT ;  /* 0x0000004855577209 */ /* 0x004fe20007810000 */
[--C-:B------:R-:W-:Y:S01]  /*4100*/  FFMA.FTZ R72, R90, UR28, -R35.reuse ;  /* 0x0000001c5a487c23 */ /* 0x100fe20008010823 */
[----:B------:R-:W-:-:S01]  /*4110*/  FFMA.FTZ R90, R116, UR28, -R35 ;  /* 0x0000001c745a7c23 */ /* 0x000fc20008010823 */
[----:B-1----:R-:W-:-:S02]  /*4120*/  F2FP.SATFINITE.E4M3.F32.PACK_AB_MERGE_C R171, R37, R36, RZ ;  /* 0x0000002425ab723e */ /* 0x002fc400048070ff */
[----:B------:R-:W0:Y:S01]  /*4130*/  SHFL.BFLY PT, R88, R87, 0x2, 0x1f ;  /* 0x0c401f0057587f89 */ /* 0x000e2200000e0000 */
[----:B------:R1:W-:Y:S01]  /*4140*/  MUFU.EX2 R40, R97 ;  /* 0x0000006100287308 */ /* 0x0003e20000000800 */
[----:B------:R-:W-:-:S07]  /*4150*/  F2FP.SATFINITE.E4M3.F32.PACK_AB_MERGE_C R171, R32, R31, R171 ;  /* 0x0000001f20ab723e */ /* 0x000fce00048070ab */
[----:B------:R-:W-:Y:S01]  /*4160*/  MUFU.EX2 R41, R41 ;  /* 0x0000002900297308 */ /* 0x000fe20000000800 */
[----:B-1----:R-:W-:-:S07]  /*4170*/  FFMA.FTZ R97, R114, UR28, -R35 ;  /* 0x0000001c72617c23 */ /* 0x002fce0008010823 */
[----:B------:R-:W1:Y:S01]  /*4180*/  MUFU.EX2 R80, R80 ;  /* 0x0000005000507308 */ /* 0x000e620000000800 */
[----:B0-----:R-:W-:Y:S01]  /*4190*/  FMNMX.FTZ R88, R87, R88, !PT ;  /* 0x0000005857587209 */ /* 0x001fe20007810000 */
[----:B------:R-:W-:-:S06]  /*41a0*/  FFMA.FTZ R87, R102, UR28, -R35 ;  /* 0x0000001c66577c23 */ /* 0x000fcc0008010823 */
[----:B------:R-:W-:Y:S01]  /*41b0*/  MUFU.EX2 R82, R82 ;  /* 0x0000005200527308 */ /* 0x000fe20000000800 */
[----:B------:R-:W0:Y:S07]  /*41c0*/  SHFL.BFLY PT, R91, R88, 0x1, 0x1f ;  /* 0x0c201f00585b7f89 */ /* 0x000e2e00000e0000 */
[----:B------:R-:W-:Y:S01]  /*41d0*/  MUFU.EX2 R53, R53 ;  /* 0x0000003500357308 */ /* 0x000fe20000000800 */
[----:B-1----:R-:W-:-:S04]  /*41e0*/  F2FP.SATFINITE.E4M3.F32.PACK_AB_MERGE_C R173, R80, R41, RZ ;  /* 0x0000002950ad723e */ /* 0x002fc800048070ff */
[----:B------:R-:W-:-:S03]  /*41f0*/  F2FP.SATFINITE.E4M3.F32.PACK_AB_MERGE_C R173, R40, R39, R173 ;  /* 0x0000002728ad723e */ /* 0x000fc600048070ad */
[----:B------:R-:W1:Y:S08]  /*4200*/  MUFU.EX2 R84, R84 ;  /* 0x0000005400547308 */ /* 0x000e700000000800 */
[----:B------:R-:W-:Y:S01]  /*4210*/  MUFU.EX2 R86, R86 ;  /* 0x0000005600567308 */ /* 0x000fe20000000800 */
[----:B0-----:R-:W-:Y:S01]  /*4220*/  FMNMX.FTZ R91, R88, R91, !PT ;  /* 0x0000005b585b7209 */ /* 0x001fe20007810000 */
[--C-:B------:R-:W-:Y:S01]  /*4230*/  FFMA.FTZ R88, R112, UR28, -R35.reuse ;  /* 0x0000001c70587c23 */ /* 0x100fe20008010823 */
[----:B------:R-:W-:-:S02]  /*4240*/  FFMA.FTZ R35, R38, UR28, -R35 ;  /* 0x0000001c26237c23 */ /* 0x000fc40008010823 */
[C---:B------:R-:W-:Y:S01]  /*4250*/  FSETP.NEU.FTZ.AND P1, PT, R91.reuse, -INF , PT ;  /* 0xff8000005b00780b */ /* 0x040fe20003f3d000 */
[----:B------:R-:W-:-:S02]  /*4260*/  FFMA.FTZ R92, R91, R92, -8 ;  /* 0xc10000005b5c7423 */ /* 0x000fc4000001005c */
[----:B------:R-:W0:Y:S01]  /*4270*/  MUFU.EX2 R34, R34 ;  /* 0x0000002200227308 */ /* 0x000e220000000800 */
[----:B-1----:R-:W-:Y:S02]  /*4280*/  F2FP.SATFINITE.E4M3.F32.PACK_AB_MERGE_C R175, R84, R53, RZ ;  /* 0x0000003554af723e */ /* 0x002fe400048070ff */
[----:B------:R-:W-:Y:S02]  /*4290*/  FSEL R92, R92, RZ, P1 ;  /* 0x000000ff5c5c7208 */ /* 0x000fe40000800000 */
[----:B------:R-:W-:-:S03]  /*42a0*/  PLOP3.LUT P1, PT, PT, PT, UP0, 0x80, 0x0 ;  /* 0x000000000000781c */ /* 0x000fc60003f2f008 */
[----:B------:R-:W-:Y:S01]  /*42b0*/  MUFU.EX2 R42, R42 ;  /* 0x0000002a002a7308 */ /* 0x000fe20000000800 */
[----:B------:R-:W-:-:S01]  /*42c0*/  FFMA.FTZ R5, R5, UR28, -R92 ;  /* 0x0000001c05057c23 */ /* 0x000fc2000801085c */
[--C-:B------:R-:W-:Y:S01]  /*42d0*/  FFMA.FTZ R6, R6, UR28, -R92.reuse ;  /* 0x0000001c06067c23 */ /* 0x100fe2000801085c */
[----:B------:R-:W-:-:S01]  /*42e0*/  FFMA.FTZ R94, R7, UR28, -R92 ;  /* 0x0000001c075e7c23 */ /* 0x000fc2000801085c */
[--C-:B------:R-:W-:Y:S01]  /*42f0*/  FFMA.FTZ R99, R8, UR28, -R92.reuse ;  /* 0x0000001c08637c23 */ /* 0x100fe2000801085c */
[----:B------:R-:W-:-:S01]  /*4300*/  FFMA.FTZ R7, R9, UR28, -R92 ;  /* 0x0000001c09077c23 */ /* 0x000fc2000801085c */
[--C-:B------:R-:W-:Y:S01]  /*4310*/  FFMA.FTZ R8, R10, UR28, -R92.reuse ;  /* 0x0000001c0a087c23 */ /* 0x100fe2000801085c */
[----:B------:R-:W-:-:S01]  /*4320*/  FFMA.FTZ R15, R15, UR28, -R92 ;  /* 0x0000001c0f0f7c23 */ /* 0x000fc2000801085c */
        /* <DEDUP_REMOVED lines=8> */
[----:B------:R-:W1:Y:S01]  /*43b0*/  MUFU.EX2 R6, R6 ;  /* 0x0000000600067308 */ /* 0x000e620000000800 */
[----:B------:R-:W-:-:S01]  /*43c0*/  FFMA.FTZ R12, R24, UR28, -R92 ;  /* 0x0000001c180c7c23 */ /* 0x000fc2000801085c */
[--C-:B------:R-:W-:Y:S01]  /*43d0*/  FFMA.FTZ R24, R44, UR28, -R92.reuse ;  /* 0x0000001c2c187c23 */ /* 0x100fe2000801085c */
[----:B------:R-:W-:-:S01]  /*43e0*/  FFMA.FTZ R11, R21, UR28, -R92 ;  /* 0x0000001c150b7c23 */ /* 0x000fc2000801085c */
[--C-:B------:R-:W-:Y:S01]  /*43f0*/  FFMA.FTZ R26, R26, UR28, -R92.reuse ;  /* 0x0000001c1a1a7c23 */ /* 0x100fe2000801085c */
[----:B------:R-:W-:-:S01]  /*4400*/  FFMA.FTZ R27, R27, UR28, -R92 ;  /* 0x0000001c1b1b7c23 */ /* 0x000fc2000801085c */
[--C-:B------:R-:W-:Y:S01]  /*4410*/  FFMA.FTZ R63, R63, UR28, -R92.reuse ;  /* 0x0000001c3f3f7c23 */ /* 0x100fe2000801085c */
[----:B------:R-:W-:-:S01]  /*4420*/  FFMA.FTZ R62, R62, UR28, -R92 ;  /* 0x0000001c3e3e7c23 */ /* 0x000fc2000801085c */
[----:B------:R-:W2:Y:S01]  /*4430*/  MUFU.EX2 R94, R94 ;  /* 0x0000005e005e7308 */ /* 0x000ea20000000800 */
[----:B------:R-:W-:-:S01]  /*4440*/  FFMA.FTZ R66, R66, UR28, -R92 ;  /* 0x0000001c42427c23 */ /* 0x000fc2000801085c */
[--C-:B------:R-:W-:Y:S01]  /*4450*/  FFMA.FTZ R67, R67, UR28, -R92.reuse ;  /* 0x0000001c43437c23 */ /* 0x100fe2000801085c */
[----:B------:R-:W-:-:S01]  /*4460*/  FFMA.FTZ R21, R68, UR28, -R92 ;  /* 0x0000001c44157c23 */ /* 0x000fc2000801085c */
[----:B0-----:R-:W-:Y:S01]  /*4470*/  F2FP.SATFINITE.E4M3.F32.PACK_AB_MERGE_C R177, R57, R34, RZ ;  /* 0x0000002239b1723e */ /* 0x001fe200048070ff */
[----:B------:R-:W-:-:S01]  /*4480*/  FFMA.FTZ R46, R46, UR28, -R92 ;  /* 0x0000001c2e2e7c23 */ /* 0x000fc2000801085c */
[--C-:B------:R-:W-:Y:S01]  /*4490*/  FFMA.FTZ R45, R45, UR28, -R92.reuse ;  /* 0x0000001c2d2d7c23 */ /* 0x100fe2000801085c */
[----:B------:R-:W-:-:S01]  /*44a0*/  FFMA.FTZ R4, R48, UR28, -R92 ;  /* 0x0000001c30047c23 */ /* 0x000fc2000801085c */
[----:B------:R-:W0:Y:S01]  /*44b0*/  MUFU.EX2 R99, R99 ;  /* 0x0000006300637308 */ /* 0x000e220000000800 */
[----:B-1----:R-:W-:-:S01]  /*44c0*/  FADD.FTZ R61, R5, R6 ;  /* 0x00000006053d7221 */ /* 0x002fc20000010000 */
[--C-:B------:R-:W-:Y:S01]  /*44d0*/  FFMA.FTZ R47, R47, UR28, -R92.reuse ;  /* 0x0000001c2f2f7c23 */ /* 0x100fe2000801085c */
[----:B------:R-:W-:-:S01]  /*44e0*/  FFMA.FTZ R49, R49, UR28, -R92 ;  /* 0x0000001c31317c23 */ /* 0x000fc2000801085c */
[--C-:B------:R-:W-:Y:S01]  /*44f0*/  FFMA.FTZ R50, R50, UR28, -R92.reuse ;  /* 0x0000001c32327c23 */ /* 0x100fe2000801085c */
[----:B------:R-:W-:-:S01]  /*4500*/  FFMA.FTZ R52, R52, UR28, -R92 ;  /* 0x0000001c34347c23 */ /* 0x000fc2000801085c */
[--C-:B------:R-:W-:Y:S01]  /*4510*/  FFMA.FTZ R51, R51, UR28, -R92.reuse ;  /* 0x0000001c33337c23 */ /* 0x100fe2000801085c */
[----:B------:R-:W-:-:S01]  /*4520*/  FFMA.FTZ R69, R69, UR28, -R92 ;  /* 0x0000001c45457c23 */ /* 0x000fc2000801085c */
[----:B------:R-:W1:Y:S01]  /*4530*/  MUFU.EX2 R7, R7 ;  /* 0x0000000700077308 */ /* 0x000e620000000800 */
[----:B--2---:R-:W-:-:S01]  /*4540*/  FADD.FTZ R60, R94, R61 ;  /* 0x0000003d5e3c7221 */ /* 0x004fc20000010000 */
[--C-:B------:R-:W-:Y:S01]  /*4550*/  FFMA.FTZ R73, R73, UR28, -R92.reuse ;  /* 0x0000001c49497c23 */ /* 0x100fe2000801085c */
[----:B------:R-:W-:-:S01]  /*4560*/  FFMA.FTZ R76, R76, UR28, -R92 ;  /* 0x0000001c4c4c7c23 */ /* 0x000fc2000801085c */
[--C-:B------:R-:W-:Y:S01]  /*4570*/  FFMA.FTZ R81, R81, UR28, -R92.reuse ;  /* 0x0000001c51517c23 */ /* 0x100fe2000801085c */
[----:B------:R-:W-:-:S01]  /*4580*/  FFMA.FTZ R83, R83, UR28, -R92 ;  /* 0x0000001c53537c23 */ /* 0x000fc2000801085c */
[----:B------:R-:W-:Y:S01]  /*4590*/  FFMA.FTZ R85, R85, UR28, -R92 ;  /* 0x0000001c55557c23 */ /* 0x000fe2000801085c */
[----:B------:R-:W-:Y:S01]  /*45a0*/  F2FP.SATFINITE.E4M3.F32.PACK_AB_MERGE_C R175, R82, R43, R175 ;  /* 0x0000002b52af723e */ /* 0x000fe200048070af */
[----:B------:R2:W-:Y:S01]  /*45b0*/  MUFU.EX2 R98, R15 ;  /* 0x0000000f00627308 */ /* 0x0005e20000000800 */
[----:B0-----:R-:W-:-:S01]  /*45c0*/  FADD.FTZ R60, R99, R60 ;  /* 0x0000003c633c7221 */ /* 0x001fc20000010000 */
[----:B------:R-:W-:Y:S01]  /*45d0*/  F2FP.SATFINITE.E4M3.F32.PACK_AB_MERGE_C R94, R99, R94, RZ ;  /* 0x0000005e635e723e */ /* 0x000fe200048070ff */
[----:B------:R-:W-:Y:S01]  /*45e0*/  IMAD.MOV.U32 R68, RZ, RZ, R25 ;  /* 0x000000ffff447224 */ /* 0x000fe200078e0019 */
[----:B------:R-:W-:-:S02]  /*45f0*/  F2FP.SATFINITE.E4M3.F32.PACK_AB_MERGE_C R177, R86, R55, R177 ;  /* 0x0000003756b1723e */ /* 0x000fc400048070b1 */
[----:B------:R-:W-:Y:S02]  /*4600*/  F2FP.SATFINITE.E4M3.F32.PACK_AB_MERGE_C R168, R6, R5, R94 ;  /* 0x0000000506a8723e */ /* 0x000fe4000480705e */
[----:B------:R-:W0:Y:S01]  /*4610*/  MUFU.EX2 R8, R8 ;  /* 0x0000000800087308 */ /* 0x000e220000000800 */
[----:B--2---:R-:W-:-:S01]  /*4620*/  FFMA.FTZ R15, R65, UR28, -R92 ;  /* 0x0000001c410f7c23 */ /* 0x004fc2000801085c */
[----:B------:R-:W-:Y:S01]  /*4630*/  FADD.FTZ R65, R28, R29 ;  /* 0x0000001d1c417221 */ /* 0x000fe20000010000 */
[----:B-1----:R-:W-:-:S01]  /*4640*/  FADD.FTZ R61, R7, R60 ;  /* 0x0000003c073d7221 */ /* 0x002fc20000010000 */
[----:B------:R-:W-:Y:S01]  /*4650*/  MOV R48, R25 ;  /* 0x0000001900307202 */ /* 0x000fe20000000f00 */
[----:B------:R-:W-:-:S03]  /*4660*/  IMAD.MOV.U32 R60, RZ, RZ, R25 ;  /* 0x000000ffff3c7224 */ /* 0x000fc600078e0019 */
[----:B------:R1:W-:Y:S08]  /*4670*/  MUFU.EX2 R103, R20 ;  /* 0x0000001400677308 */ /* 0x0003f00000000800 */
[----:B------:R-:W2:Y:S01]  /*4680*/  MUFU.EX2 R96, R96 ;  /* 0x0000006000607308 */ /* 0x000ea20000000800 */
[----:B-1----:R-:W-:-:S01]  /*4690*/  FFMA.FTZ R20, R64, UR28, -R92 ;  /* 0x0000001c40147c23 */ /* 0x002fc2000801085c */
[----:B------:R-:W-:Y:S01]  /*46a0*/  FADD.FTZ R64, R30, R65 ;  /* 0x000000411e407221 */ /* 0x000fe20000010000 */
[----:B0-----:R-:W-:-:S03]  /*46b0*/  FADD.FTZ R61, R8, R61 ;  /* 0x0000003d083d7221 */ /* 0x001fc60000010000 */
[----:B------:R-:W-:Y:S02]  /*46c0*/  FADD.FTZ R64, R33, R64 ;  /* 0x0000004021407221 */ /* 0x000fe40000010000 */
[----:B------:R-:W0:Y:S02]  /*46d0*/  MUFU.EX2 R101, R101 ;  /* 0x0000006500657308 */ /* 0x000e240000000800 */
[----:B------:R-:W-:-:S01]  /*46e0*/  FADD.FTZ R65, R31, R64 ;  /* 0x000000401f417221 */ /* 0x000fc20000010000 */
[--C-:B------:R-:W-:Y:S02]  /*46f0*/  IMAD.MOV.U32 R31, RZ, RZ, R25.reuse ;  /* 0x000000ffff1f7224 */ /* 0x100fe400078e0019 */
[----:B------:R-:W-:Y:S02]  /*4700*/  IMAD.MOV.U32 R64, RZ, RZ, R25 ;  /* 0x000000ffff407224 */ /* 0x000fe400078e0019 */
[----:B------:R-:W-:Y:S01]  /*4710*/  FADD.FTZ R65, R32, R65 ;  /* 0x0000004120417221 */ /* 0x000fe20000010000 */
[----:B------:R-:W-:Y:S01]  /*4720*/  IMAD.MOV.U32 R32, RZ, RZ, R25 ;  /* 0x000000ffff207224 */ /* 0x000fe200078e0019 */
[----:B------:R-:W1:Y:S01]  /*4730*/  MUFU.EX2 R9, R9 ;  /* 0x0000000900097308 */ /* 0x000e620000000800 */
[----:B--2---:R-:W-:-:S01]  /*4740*/  FADD.FTZ R38, R96, R61 ;  /* 0x0000003d60267221 */ /* 0x004fc20000010000 */
[----:B------:R-:W-:-:S04]  /*4750*/  FADD.FTZ R44, R36, R65 ;  /* 0x00000041242c7221 */ /* 0x000fc80000010000 */
[----:B------:R-:W-:Y:S02]  /*4760*/  FADD.FTZ R44, R37, R44 ;  /* 0x0000002c252c7221 */ /* 0x000fe40000010000 */
[----:B------:R-:W2:Y:S01]  /*4770*/  MUFU.EX2 R10, R10 ;  /* 0x0000000a000a7308 */ /* 0x000ea20000000800 */
[----:B0-----:R-:W-:-:S01]  /*4780*/  FADD.FTZ R38, R101, R38 ;  /* 0x0000002665267221 */ /* 0x001fc20000010000 */
[----:B------:R-:W-:Y:S01]  /*4790*/  FADD.FTZ R65, R39, R44 ;  /* 0x0000002c27417221 */ /* 0x000fe20000010000 */
[----:B------:R-:W-:Y:S01]  /*47a0*/  F2FP.SATFINITE.E4M3.F32.PACK_AB_MERGE_C R96, R101, R96, RZ ;  /* 0x000000606560723e */ /* 0x000fe200048070ff */
[----:B------:R-:W-:-:S03]  /*47b0*/  IMAD.MOV.U32 R39, RZ, RZ, R25 ;  /* 0x000000ffff277224 */ /* 0x000fc600078e0019 */
[----:B------:R-:W-:Y:S01]  /*47c0*/  F2FP.SATFINITE.E4M3.F32.PACK_AB_MERGE_C R170, R8, R7, R96 ;  /* 0x0000000708aa723e */ /* 0x000fe20004807060 */
[----:B------:R-:W0:Y:S01]  /*47d0*/  MUFU.EX2 R11, R11 ;  /* 0x0000000b000b7308 */ /* 0x000e220000000800 */
[----:B-1----:R-:W-:-:S01]  /*47e0*/  FADD.FTZ R61, R9, R38 ;  /* 0x00000026093d7221 */ /* 0x002fc20000010000 */
[----:B------:R-:W-:Y:S01]  /*47f0*/  FADD.FTZ R38, R40, R65 ;  /* 0x0000004128267221 */ /* 0x000fe20000010000 */
[----:B------:R-:W-:-:S03]  /*4800*/  IMAD.MOV.U32 R40, RZ, RZ, R25 ;  /* 0x000000ffff287224 */ /* 0x000fc600078e0019 */
[----:B------:R-:W-:Y:S01]  /*4810*/  FADD.FTZ R65, R41, R38 ;  /* 0x0000002629417221 */ /* 0x000fe20000010000 */
[----:B------:R-:W-:Y:S01]  /*4820*/  IMAD.MOV.U32 R41, RZ, RZ, R25 ;  /* 0x000000ffff297224 */ /* 0x000fe200078e0019 */
[----:B------:R-:W1:Y:S01]  /*4830*/  MUFU.EX2 R12, R12 ;  /* 0x0000000c000c7308 */ /* 0x000e620000000800 */
[----:B--2---:R-:W-:-:S01]  /*4840*/  FADD.FTZ R61, R10, R61 ;  /* 0x0000003d0a3d7221 */ /* 0x004fc20000010000 */
[----:B------:R-:W-:Y:S01]  /*4850*/  FADD.FTZ R44, R80, R65 ;  /* 0x00000041502c7221 */ /* 0x000fe20000010000 */
[----:B------:R-:W-:Y:S02]  /*4860*/  IMAD.MOV.U32 R80, RZ, RZ, R25 ;  /* 0x000000ffff507224 */ /* 0x000fe400078e0019 */
[----:B------:R-:W-:Y:S01]  /*4870*/  FADD.FTZ R38, R98, R61 ;  /* 0x0000003d62267221 */ /* 0x000fe20000010000 */
[----:B------:R-:W-:-:S01]  /*4880*/  FADD.FTZ R65, R43, R44 ;  /* 0x0000002c2b417221 */ /* 0x000fc20000010000 */
[C---:B------:R-:W-:Y:S01]  /*4890*/  F2FP.SATFINITE.E4M3.F32.PACK_AB_MERGE_C R98, R103.reuse, R98, RZ ;  /* 0x000000626762723e */ /* 0x040fe200048070ff */
[----:B------:R-:W2:Y:S01]  /*48a0*/  MUFU.EX2 R26, R26 ;  /* 0x0000001a001a7308 */ /* 0x000ea20000000800 */
[----:B------:R-:W-:-:S01]  /*48b0*/  FADD.FTZ R38, R103, R38 ;  /* 0x0000002667267221 */ /* 0x000fc20000010000 */
[--C-:B------:R-:W-:Y:S01]  /*48c0*/  IMAD.MOV.U32 R43, RZ, RZ, R25.reuse ;  /* 0x000000ffff2b7224 */ /* 0x100fe200078e0019 */
[----:B------:R-:W-:Y:S01]  /*48d0*/  F2FP.SATFINITE.E4M3.F32.PACK_AB_MERGE_C R172, R10, R9, R98 ;  /* 0x000000090aac723e */ /* 0x000fe20004807062 */
[----:B------:R-:W-:-:S02]  /*48e0*/  IMAD.MOV.U32 R44, RZ, RZ, R25 ;  /* 0x000000ffff2c7224 */ /* 0x000fc400078e0019 */
[----:B0-----:R-:W-:-:S01]  /*48f0*/  FADD.FTZ R61, R11, R38 ;  /* 0x000000260b3d7221 */ /* 0x001fc20000010000 */
[----:B------:R-:W-:Y:S01]  /*4900*/  FADD.FTZ R38, R82, R65 ;  /* 0x0000004152267221 */ /* 0x000fe20000010000 */
[----:B------:R-:W-:Y:S01]  /*4910*/  IMAD.MOV.U32 R82, RZ, RZ, R25 ;  /* 0x000000ffff527224 */ /* 0x000fe200078e0019 */
        /* <DEDUP_REMOVED lines=9> */
[--C-:B------:R-:W-:Y:S02]  /*49b0*/  IMAD.MOV.U32 R55, RZ, RZ, R25.reuse ;  /* 0x000000ffff377224 */ /* 0x100fe400078e0019 */
[----:B------:R-:W-:Y:S02]  /*49c0*/  IMAD.MOV.U32 R61, RZ, RZ, R25 ;  /* 0x000000ffff3d7224 */ /* 0x000fe400078e0019 */
[----:B------:R-:W-:-:S01]  /*49d0*/  FADD.FTZ R37, R86, R37 ;  /* 0x0000002556257221 */ /* 0x000fc20000010000 */
[----:B------:R-:W-:Y:S01]  /*49e0*/  IMAD.MOV.U32 R84, RZ, RZ, R25 ;  /* 0x000000ffff547224 */ /* 0x000fe200078e0019 */
[----:B------:R-:W2:Y:S01]  /*49f0*/  MUFU.EX2 R14, R14 ;  /* 0x0000000e000e7308 */ /* 0x000ea20000000800 */
[----:B0-----:R-:W-:-:S01]  /*4a00*/  FADD.FTZ R38, R27, R38 ;  /* 0x000000261b267221 */ /* 0x001fc20000010000 */
[----:B------:R-:W-:Y:S01]  /*4a10*/  FADD.FTZ R36, R34, R37 ;  /* 0x0000002522247221 */ /* 0x000fe20000010000 */
[----:B------:R-:W-:Y:S01]  /*4a20*/  MOV R37, R25 ;  /* 0x0000001900257202 */ /* 0x000fe20000000f00 */
[----:B------:R-:W-:-:S02]  /*4a30*/  IMAD.MOV.U32 R86, RZ, RZ, R25 ;  /* 0x000000ffff567224 */ /* 0x000fc400078e0019 */
[----:B------:R-:W-:-:S01]  /*4a40*/  FADD.FTZ R57, R57, R36 ;  /* 0x0000002439397221 */ /* 0x000fc20000010000 */
[----:B------:R-:W-:Y:S01]  /*4a50*/  IMAD.MOV.U32 R36, RZ, RZ, R25 ;  /* 0x000000ffff247224 */ /* 0x000fe200078e0019 */
[----:B------:R-:W0:Y:S01]  /*4a60*/  MUFU.EX2 R63, R63 ;  /* 0x0000003f003f7308 */ /* 0x000e220000000800 */
[----:B-1----:R-:W-:-:S01]  /*4a70*/  FADD.FTZ R33, R13, R38 ;  /* 0x000000260d217221 */ /* 0x002fc20000010000 */
[----:B------:R-:W-:Y:S01]  /*4a80*/  FADD.FTZ R34, R42, R57 ;  /* 0x000000392a227221 */ /* 0x000fe20000010000 */
[--C-:B------:R-:W-:Y:S02]  /*4a90*/  IMAD.MOV.U32 R38, RZ, RZ, R25.reuse ;  /* 0x000000ffff267224 */ /* 0x100fe400078e0019 */
[----:B------:R-:W-:Y:S02]  /*4aa0*/  IMAD.MOV.U32 R57, RZ, RZ, R25 ;  /* 0x000000ffff397224 */ /* 0x000fe400078e0019 */
[----:B------:R-:W-:-:S01]  /*4ab0*/  FADD.FTZ R34, R59, R34 ;  /* 0x000000223b227221 */ /* 0x000fc20000010000 */
[----:B------:R-:W1:Y:S01]  /*4ac0*/  MUFU.EX2 R62, R62 ;  /* 0x0000003e003e7308 */ /* 0x000e620000000800 */
[----:B--2---:R-:W-:-:S02]  /*4ad0*/  FADD.FTZ R30, R14, R33 ;  /* 0x000000210e1e7221 */ /* 0x004fc40000010000 */
[----:B------:R-:W-:Y:S01]  /*4ae0*/  FADD.FTZ R29, R71, R34 ;  /* 0x00000022471d7221 */ /* 0x000fe20000010000 */
[----:B------:R-:W-:-:S04]  /*4af0*/  IMAD.MOV.U32 R34, RZ, RZ, R25 ;  /* 0x000000ffff227224 */ /* 0x000fc800078e0019 */
[----:B------:R-:W2:Y:S01]  /*4b00*/  MUFU.EX2 R15, R15 ;  /* 0x0000000f000f7308 */ /* 0x000ea20000000800 */
[----:B0-----:R-:W-:-:S07]  /*4b10*/  FADD.FTZ R33, R63, R30 ;  /* 0x0000001e3f217221 */ /* 0x001fce0000010000 */
[----:B------:R-:W0:Y:S01]  /*4b20*/  MUFU.EX2 R20, R20 ;  /* 0x0000001400147308 */ /* 0x000e220000000800 */
[----:B-1----:R-:W-:-:S01]  /*4b30*/  FADD.FTZ R30, R62, R33 ;  /* 0x000000213e1e7221 */ /* 0x002fc20000010000 */
[----:B------:R-:W-:Y:S02]  /*4b40*/  F2FP.SATFINITE.E4M3.F32.PACK_AB_MERGE_C R33, R27, R26, RZ ;  /* 0x0000001a1b21723e */ /* 0x000fe400048070ff */
[----:B------:R-:W-:Y:S02]  /*4b50*/  F2FP.SATFINITE.E4M3.F32.PACK_AB_MERGE_C R62, R62, R63, RZ ;  /* 0x0000003f3e3e723e */ /* 0x000fe400048070ff */
[----:B------:R-:W-:Y:S01]  /*4b60*/  F2FP.SATFINITE.E4M3.F32.PACK_AB_MERGE_C R174, R12, R11, R33 ;  /* 0x0000000b0cae723e */ /* 0x000fe20004807021 */
[----:B------:R-:W-:Y:S01]  /*4b70*/  IMAD.MOV.U32 R33, RZ, RZ, R25 ;  /* 0x000000ffff217224 */ /* 0x000fe200078e0019 */
[----:B------:R-:W1:Y:S01]  /*4b80*/  MUFU.EX2 R66, R66 ;  /* 0x0000004200427308 */ /* 0x000e620000000800 */
[----:B--2---:R-:W-:-:S01]  /*4b90*/  FADD.FTZ R27, R15, R30 ;  /* 0x0000001e0f1b7221 */ /* 0x004fc20000010000 */
[----:B------:R-:W-:Y:S01]  /*4ba0*/  F2FP.SATFINITE.E4M3.F32.PACK_AB_MERGE_C R176, R14, R13, R62 ;  /* 0x0000000d0eb0723e */ /* 0x000fe2000480703e */
[----:B------:R-:W-:Y:S01]  /*4bb0*/  IMAD.MOV.U32 R62, RZ, RZ, R25 ;  /* 0x000000ffff3e7224 */ /* 0x000fe200078e0019 */
[----:B------:R-:W-:-:S04]  /*4bc0*/  MOV R63, R25 ;  /* 0x00000019003f7202 */ /* 0x000fc80000000f00 */
[----:B------:R-:W2:Y:S01]  /*4bd0*/  MUFU.EX2 R70, R70 ;  /* 0x0000004600467308 */ /* 0x000ea20000000800 */
[----:B0-----:R-:W-:-:S07]  /*4be0*/  FADD.FTZ R27, R20, R27 ;  /* 0x0000001b141b7221 */ /* 0x001fce0000010000 */
[----:B------:R-:W0:Y:S01]  /*4bf0*/  MUFU.EX2 R67, R67 ;  /* 0x0000004300437308 */ /* 0x000e220000000800 */
[----:B-1----:R-:W-:-:S07]  /*4c00*/  FADD.FTZ R26, R66, R27 ;  /* 0x0000001b421a7221 */ /* 0x002fce0000010000 */
[----:B------:R-:W1:Y:S01]  /*4c10*/  MUFU.EX2 R58, R58 ;  /* 0x0000003a003a7308 */ /* 0x000e620000000800 */
[----:B--2---:R-:W-:-:S01]  /*4c20*/  FADD.FTZ R29, R70, R29 ;  /* 0x0000001d461d7221 */ /* 0x004fc20000010000 */
[----:B------:R-:W-:Y:S01]  /*4c30*/  F2FP.SATFINITE.E4M3.F32.PACK_AB_MERGE_C R179, R70, R71, RZ ;  /* 0x0000004746b3723e */ /* 0x000fe200048070ff */
[--C-:B------:R-:W-:Y:S02]  /*4c40*/  IMAD.MOV.U32 R71, RZ, RZ, R25.reuse ;  /* 0x000000ffff477224 */ /* 0x100fe400078e0019 */
[----:B------:R-:W-:Y:S01]  /*4c50*/  IMAD.MOV.U32 R70, RZ, RZ, R25 ;  /* 0x000000ffff467224 */ /* 0x000fe200078e0019 */
[----:B------:R-:W-:Y:S01]  /*4c60*/  F2FP.SATFINITE.E4M3.F32.PACK_AB_MERGE_C R179, R59, R42, R179 ;  /* 0x0000002a3bb3723e */ /* 0x000fe200048070b3 */
[----:B------:R-:W-:Y:S01]  /*4c70*/  IMAD.MOV.U32 R42, RZ, RZ, R25 ;  /* 0x000000ffff2a7224 */ /* 0x000fe200078e0019 */
[----:B------:R-:W2:Y:S01]  /*4c80*/  MUFU.EX2 R21, R21 ;  /* 0x0000001500157308 */ /* 0x000ea20000000800 */
[----:B0-----:R-:W-:-:S01]  /*4c90*/  FADD.FTZ R28, R67, R26 ;  /* 0x0000001a431c7221 */ /* 0x001fc20000010000 */
[----:B------:R-:W-:Y:S01]  /*4ca0*/  F2FP.SATFINITE.E4M3.F32.PACK_AB_MERGE_C R66, R67, R66, RZ ;  /* 0x000000424342723e */ /* 0x000fe200048070ff */
[----:B------:R-:W-:-:S02]  /*4cb0*/  IMAD.MOV.U32 R59, RZ, RZ, R25 ;  /* 0x000000ffff3b7224 */ /* 0x000fc400078e0019 */
[--C-:B------:R-:W-:Y:S01]  /*4cc0*/  IMAD.MOV.U32 R67, RZ, RZ, R25.reuse ;  /* 0x000000ffff437224 */ /* 0x100fe200078e0019 */
[----:B------:R-:W-:Y:S01]  /*4cd0*/  F2FP.SATFINITE.E4M3.F32.PACK_AB_MERGE_C R178, R20, R15, R66 ;  /* 0x0000000f14b2723e */ /* 0x000fe20004807042 */
[----:B------:R-:W-:Y:S01]  /*4ce0*/  IMAD.MOV.U32 R66, RZ, RZ, R25 ;  /* 0x000000ffff427224 */ /* 0x000fe200078e0019 */
        /* <DEDUP_REMOVED lines=13> */
[C---:B-1----:R-:W-:Y:S01]  /*4dc0*/  F2FP.SATFINITE.E4M3.F32.PACK_AB_MERGE_C R72, R77.reuse, R72, RZ ;  /* 0x000000484d48723e */ /* 0x042fe200048070ff */
[----:B------:R-:W-:-:S03]  /*4dd0*/  FADD.FTZ R77, R77, R30 ;  /* 0x0000001e4d4d7221 */ /* 0x000fc60000010000 */
[----:B------:R-:W-:Y:S01]  /*4de0*/  F2FP.SATFINITE.E4M3.F32.PACK_AB_MERGE_C R181, R75, R58, R72 ;  /* 0x0000003a4bb5723e */ /* 0x000fe20004807048 */
[--C-:B------:R-:W-:Y:S01]  /*4df0*/  IMAD.MOV.U32 R58, RZ, RZ, R25.reuse ;  /* 0x000000ffff3a7224 */ /* 0x100fe200078e0019 */
[----:B------:R-:W-:Y:S01]  /*4e00*/  MOV R75, R25 ;  /* 0x00000019004b7202 */ /* 0x000fe20000000f00 */
[----:B------:R-:W1:Y:S01]  /*4e10*/  MUFU.EX2 R4, R4 ;  /* 0x0000000400047308 */ /* 0x000e620000000800 */
[C---:B--2---:R-:W-:Y:S01]  /*4e20*/  F2FP.SATFINITE.E4M3.F32.PACK_AB_MERGE_C R46, R45.reuse, R46, RZ ;  /* 0x0000002e2d2e723e */ /* 0x044fe200048070ff */
[----:B------:R-:W-:Y:S01]  /*4e30*/  FADD.FTZ R45, R45, R28 ;  /* 0x0000001c2d2d7221 */ /* 0x000fe20000010000 */
[--C-:B------:R-:W-:Y:S02]  /*4e40*/  IMAD.MOV.U32 R72, RZ, RZ, R25.reuse ;  /* 0x000000ffff487224 */ /* 0x100fe400078e0019 */
[----:B------:R-:W-:Y:S01]  /*4e50*/  F2FP.SATFINITE.E4M3.F32.PACK_AB_MERGE_C R180, R24, R21, R46 ;  /* 0x0000001518b4723e */ /* 0x000fe2000480702e */
[----:B------:R-:W-:Y:S02]  /*4e60*/  IMAD.MOV.U32 R24, RZ, RZ, R25 ;  /* 0x000000ffff187224 */ /* 0x000fe400078e0019 */
[----:B------:R-:W2:Y:S01]  /*4e70*/  MUFU.EX2 R79, R79 ;  /* 0x0000004f004f7308 */ /* 0x000ea20000000800 */
[----:B0-----:R-:W-:-:S01]  /*4e80*/  FADD.FTZ R30, R74, R77 ;  /* 0x0000004d4a1e7221 */ /* 0x001fc20000010000 */
[----:B------:R-:W-:-:S02]  /*4e90*/  IMAD.MOV.U32 R46, RZ, RZ, R25 ;  /* 0x000000ffff2e7224 */ /* 0x000fc400078e0019 */
[----:B------:R-:W-:-:S04]  /*4ea0*/  IMAD.MOV.U32 R77, RZ, RZ, R25 ;  /* 0x000000ffff4d7224 */ /* 0x000fc800078e0019 */
[----:B------:R-:W0:Y:S01]  /*4eb0*/  MUFU.EX2 R47, R47 ;  /* 0x0000002f002f7308 */ /* 0x000e220000000800 */
[----:B-1----:R-:W-:-:S01]  /*4ec0*/  FADD.FTZ R28, R4, R45 ;  /* 0x0000002d041c7221 */ /* 0x002fc20000010000 */
[----:B------:R-:W-:-:S06]  /*4ed0*/  IMAD.MOV.U32 R45, RZ, RZ, R25 ;  /* 0x000000ffff2d7224 */ /* 0x000fcc00078e0019 */
[----:B------:R-:W-:Y:S01]  /*4ee0*/  MUFU.EX2 R54, R54 ;  /* 0x0000003600367308 */ /* 0x000fe20000000800 */
[----:B--2---:R-:W-:-:S01]  /*4ef0*/  FADD.FTZ R27, R79, R30 ;  /* 0x0000001e4f1b7221 */ /* 0x004fc20000010000 */
[----:B------:R-:W-:-:S06]  /*4f00*/  IMAD.MOV.U32 R30, RZ, RZ, R25 ;  /* 0x000000ffff1e7224 */ /* 0x000fcc00078e0019 */
[----:B------:R-:W1:Y:S01]  /*4f10*/  MUFU.EX2 R87, R87 ;  /* 0x0000005700577308 */ /* 0x000e620000000800 */
[----:B0-----:R-:W-:-:S07]  /*4f20*/  FADD.FTZ R28, R47, R28 ;  /* 0x0000001c2f1c7221 */ /* 0x001fce0000010000 */
[----:B------:R-:W0:Y:S08]  /*4f30*/  MUFU.EX2 R49, R49 ;  /* 0x0000003100317308 */ /* 0x000e300000000800 */
[----:B------:R-:W2:Y:S01]  /*4f40*/  MUFU.EX2 R50, R50 ;  /* 0x0000003200327308 */ /* 0x000ea20000000800 */
[----:B-1----:R-:W-:Y:S01]  /*4f50*/  F2FP.SATFINITE.E4M3.F32.PACK_AB_MERGE_C R29, R87, R54, RZ ;  /* 0x00000036571d723e */ /* 0x002fe200048070ff */
[----:B------:R-:W-:Y:S01]  /*4f60*/  FADD.FTZ R54, R54, R27 ;  /* 0x0000001b36367221 */ /* 0x000fe20000010000 */
[----:B------:R-:W-:-:S02]  /*4f70*/  IMAD.MOV.U32 R27, RZ, RZ, R25 ;  /* 0x000000ffff1b7224 */ /* 0x000fc400078e0019 */
[----:B------:R-:W-:Y:S01]  /*4f80*/  F2FP.SATFINITE.E4M3.F32.PACK_AB_MERGE_C R183, R79, R74, R29 ;  /* 0x0000004a4fb7723e */ /* 0x000fe2000480701d */
[----:B------:R-:W-:-:S01]  /*4f90*/  FADD.FTZ R87, R87, R54 ;  /* 0x0000003657577221 */ /* 0x000fc20000010000 */
[----:B------:R-:W-:Y:S01]  /*4fa0*/  IMAD.MOV.U32 R29, RZ, RZ, R25 ;  /* 0x000000ffff1d7224 */ /* 0x000fe200078e0019 */
[----:B------:R-:W1:Y:S01]  /*4fb0*/  MUFU.EX2 R56, R56 ;  /* 0x0000003800387308 */ /* 0x000e620000000800 */
[----:B0-----:R-:W-:-:S01]  /*4fc0*/  FADD.FTZ R5, R49, R28 ;  /* 0x0000001c31057221 */ /* 0x001fc20000010000 */
[--C-:B------:R-:W-:Y:S02]  /*4fd0*/  IMAD.MOV.U32 R54, RZ, RZ, R25.reuse ;  /* 0x000000ffff367224 */ /* 0x100fe400078e0019 */
[--C-:B------:R-:W-:Y:S02]  /*4fe0*/  IMAD.MOV.U32 R74, RZ, RZ, R25.reuse ;  /* 0x000000ffff4a7224 */ /* 0x100fe400078e0019 */
[----:B------:R-:W-:Y:S02]  /*4ff0*/  IMAD.MOV.U32 R79, RZ, RZ, R25 ;  /* 0x000000ffff4f7224 */ /* 0x000fe400078e0019 */
[----:B------:R-:W0:Y:S01]  /*5000*/  MUFU.EX2 R52, R52 ;  /* 0x0000003400347308 */ /* 0x000e220000000800 */
[----:B--2---:R-:W-:-:S01]  /*5010*/  FADD.FTZ R5, R50, R5 ;  /* 0x0000000532057221 */ /* 0x004fc20000010000 */
[----:B------:R-:W-:Y:S01]  /*5020*/  F2FP.SATFINITE.E4M3.F32.PACK_AB_MERGE_C R49, R50, R49, RZ ;  /* 0x000000313231723e */ /* 0x000fe200048070ff */
[----:B------:R-:W-:-:S03]  /*5030*/  IMAD.MOV.U32 R50, RZ, RZ, R25 ;  /* 0x000000ffff327224 */ /* 0x000fc600078e0019 */
[----:B------:R-:W-:Y:S01]  /*5040*/  F2FP.SATFINITE.E4M3.F32.PACK_AB_MERGE_C R182, R47, R4, R49 ;  /* 0x000000042fb6723e */ /* 0x000fe20004807031 */
[----:B------:R-:W-:Y:S01]  /*5050*/  IMAD.MOV.U32 R47, RZ, RZ, R25 ;  /* 0x000000ffff2f7224 */ /* 0x000fe200078e0019 */
[----:B------:R-:W2:Y:S01]  /*5060*/  MUFU.EX2 R93, R93 ;  /* 0x0000005d005d7308 */ /* 0x000ea20000000800 */
[----:B-1----:R-:W-:-:S01]  /*5070*/  FADD.FTZ R28, R56, R87 ;  /* 0x00000057381c7221 */ /* 0x002fc20000010000 */
[----:B------:R-:W-:Y:S01]  /*5080*/  IMAD.MOV.U32 R49, RZ, RZ, R25 ;  /* 0x000000ffff317224 */ /* 0x000fe200078e0019 */
[----:B------:R-:W-:-:S05]  /*5090*/  MOV R87, R25 ;  /* 0x0000001900577202 */ /* 0x000fca0000000f00 */
[----:B------:R-:W1:Y:S01]  /*50a0*/  MUFU.EX2 R51, R51 ;  /* 0x0000003300337308 */ /* 0x000e620000000800 */
[----:B0-----:R-:W-:-:S07]  /*50b0*/  FADD.FTZ R8, R52, R5 ;  /* 0x0000000534087221 */ /* 0x001fce0000010000 */
[----:B------:R-:W0:Y:S01]  /*50c0*/  MUFU.EX2 R78, R78 ;  /* 0x0000004e004e7308 */ /* 0x000e220000000800 */
[----:B--2---:R-:W-:-:S01]  /*50d0*/  FADD.FTZ R5, R93, R28 ;  /* 0x0000001c5d057221 */ /* 0x004fc20000010000 */
[----:B------:R-:W-:-:S06]  /*50e0*/  IMAD.MOV.U32 R28, RZ, RZ, R25 ;  /* 0x000000ffff1c7224 */ /* 0x000fcc00078e0019 */
[----:B------:R-:W2:Y:S01]  /*50f0*/  MUFU.EX2 R69, R69 ;  /* 0x0000004500457308 */ /* 0x000ea20000000800 */
[----:B-1----:R-:W-:-:S07]  /*5100*/  FADD.FTZ R8, R51, R8 ;  /* 0x0000000833087221 */ /* 0x002fce0000010000 */
[----:B------:R-:W1:Y:S01]  /*5110*/  MUFU.EX2 R95, R95 ;  /* 0x0000005f005f7308 */ /* 0x000e620000000800 */
[----:B0-----:R-:W-:-:S07]  /*5120*/  FADD.FTZ R10, R78, R5 ;  /* 0x000000054e0a7221 */ /* 0x001fce0000010000 */
[----:B------:R0:W3:Y:S01]  /*5130*/  MUFU.EX2 R26, R73 ;  /* 0x00000049001a7308 */ /* 0x0000e20000000800 */
[----:B--2---:R-:W-:-:S07]  /*5140*/  FADD.FTZ R5, R69, R8 ;  /* 0x0000000845057221 */ /* 0x004fce0000010000 */
[----:B------:R-:W2:Y:S01]  /*5150*/  MUFU.EX2 R88, R88 ;  /* 0x0000005800587308 */ /* 0x000ea20000000800 */
[C---:B-1----:R-:W-:Y:S01]  /*5160*/  F2FP.SATFINITE.E4M3.F32.PACK_AB_MERGE_C R78, R95.reuse, R78, RZ ;  /* 0x0000004e5f4e723e */ /* 0x042fe200048070ff */
[----:B------:R-:W-:Y:S01]  /*5170*/  FADD.FTZ R95, R95, R10 ;  /* 0x0000000a5f5f7221 */ /* 0x000fe20000010000 */
[--C-:B0-----:R-:W-:Y:S02]  /*5180*/  IMAD.MOV.U32 R73, RZ, RZ, R25.reuse ;  /* 0x000000ffff497224 */ /* 0x101fe400078e0019 */
[----:B------:R-:W-:Y:S01]  /*5190*/  F2FP.SATFINITE.E4M3.F32.PACK_AB_MERGE_C R185, R93, R56, R78 ;  /* 0x000000385db9723e */ /* 0x000fe2000480704e */
[----:B------:R-:W-:Y:S02]  /*51a0*/  IMAD.MOV.U32 R56, RZ, RZ, R25 ;  /* 0x000000ffff387224 */ /* 0x000fe400078e0019 */
[----:B------:R-:W0:Y:S01]  /*51b0*/  MUFU.EX2 R76, R76 ;  /* 0x0000004c004c7308 */ /* 0x000e220000000800 */
[----:B---3--:R-:W-:-:S01]  /*51c0*/  FADD.FTZ R5, R26, R5 ;  /* 0x000000051a057221 */ /* 0x008fc20000010000 */
[----:B------:R-:W-:Y:S01]  /*51d0*/  F2FP.SATFINITE.E4M3.F32.PACK_AB_MERGE_C R69, R26, R69, RZ ;  /* 0x000000451a45723e */ /* 0x000fe200048070ff */
[----:B------:R-:W-:-:S02]  /*51e0*/  IMAD.MOV.U32 R26, RZ, RZ, R25 ;  /* 0x000000ffff1a7224 */ /* 0x000fc400078e0019 */
[----:B------:R-:W-:Y:S01]  /*51f0*/  IMAD.MOV.U32 R78, RZ, RZ, R25 ;  /* 0x000000ffff4e7224 */ /* 0x000fe200078e0019 */
[----:B------:R-:W-:Y:S01]  /*5200*/  F2FP.SATFINITE.E4M3.F32.PACK_AB_MERGE_C R184, R51, R52, R69 ;  /* 0x0000003433b8723e */ /* 0x000fe20004807045 */
[----:B------:R-:W-:Y:S01]  /*5210*/  IMAD.MOV.U32 R51, RZ, RZ, R25 ;  /* 0x000000ffff337224 */ /* 0x000fe200078e0019 */
[----:B------:R-:W1:Y:S01]  /*5220*/  MUFU.EX2 R97, R97 ;  /* 0x0000006100617308 */ /* 0x000e620000000800 */
[----:B--2---:R-:W-:-:S01]  /*5230*/  FADD.FTZ R8, R88, R95 ;  /* 0x0000005f58087221 */ /* 0x004fc20000010000 */
[--C-:B------:R-:W-:Y:S02]  /*5240*/  IMAD.MOV.U32 R52, RZ, RZ, R25.reuse ;  /* 0x000000ffff347224 */ /* 0x100fe400078e0019 */
[----:B------:R-:W-:-:S04]  /*5250*/  IMAD.MOV.U32 R69, RZ, RZ, R25 ;  /* 0x000000ffff457224 */ /* 0x000fc800078e0019 */
[----:B------:R-:W2:Y:S01]  /*5260*/  MUFU.EX2 R81, R81 ;  /* 0x0000005100517308 */ /* 0x000ea20000000800 */
[----:B0-----:R-:W-:-:S07]  /*5270*/  FADD.FTZ R4, R76, R5 ;  /* 0x000000054c047221 */ /* 0x001fce0000010000 */
[----:B------:R-:W-:Y:S01]  /*5280*/  MUFU.EX2 R90, R90 ;  /* 0x0000005a005a7308 */ /* 0x000fe20000000800 */
[----:B-1----:R-:W-:-:S07]  /*5290*/  FADD.FTZ R5, R97, R8 ;  /* 0x0000000861057221 */ /* 0x002fce0000010000 */
[----:B------:R-:W-:Y:S01]  /*52a0*/  MUFU.EX2 R83, R83 ;  /* 0x0000005300537308 */ /* 0x000fe20000000800 */
[----:B--2---:R-:W-:-:S07]  /*52b0*/  FADD.FTZ R4, R81, R4 ;  /* 0x0000000451047221 */ /* 0x004fce0000010000 */
[----:B------:R0:W1:Y:S08]  /*52c0*/  MUFU.EX2 R6, R85 ;  /* 0x0000005500067308 */ /* 0x0000700000000800 */
[----:B------:R-:W2:Y:S01]  /*52d0*/  MUFU.EX2 R35, R35 ;  /* 0x0000002300237308 */ /* 0x000ea20000000800 */
[----:B0-----:R-:W-:Y:S01]  /*52e0*/  IMAD.MOV.U32 R85, RZ, RZ, R25 ;  /* 0x000000ffff557224 */ /* 0x001fe200078e0019 */
[----:B-1----:R-:W-:-:S04]  /*52f0*/  F2FP.SATFINITE.E4M3.F32.PACK_AB_MERGE_C R7, R6, R83, RZ ;  /* 0x000000530607723e */ /* 0x002fc800048070ff */
[----:B------:R-:W-:Y:S01]  /*5300*/  F2FP.SATFINITE.E4M3.F32.PACK_AB_MERGE_C R186, R81, R76, R7 ;  /* 0x0000004c51ba723e */ /* 0x000fe20004807007 */
[--C-:B------:R-:W-:Y:S02]  /*5310*/  IMAD.MOV.U32 R76, RZ, RZ, R25.reuse ;  /* 0x000000ffff4c7224 */ /* 0x100fe400078e0019 */
[----:B------:R-:W-:Y:S01]  /*5320*/  IMAD.MOV.U32 R81, RZ, RZ, R25 ;  /* 0x000000ffff517224 */ /* 0x000fe200078e0019 */
[----:B--2---:R-:W-:Y:S01]  /*5330*/  F2FP.SATFINITE.E4M3.F32.PACK_AB_MERGE_C R8, R35, R90, RZ ;  /* 0x0000005a2308723e */ /* 0x004fe200048070ff */
[----:B------:R-:W-:Y:S01]  /*5340*/  FADD.FTZ R90, R90, R5 ;  /* 0x000000055a5a7221 */ /* 0x000fe20000010000 */
[----:B------:R-:W-:-:S01]  /*5350*/  FADD.FTZ R5, R83, R4 ;  /* 0x0000000453057221 */ /* 0x000fc20000010000 */
[----:B------:R-:W-:Y:S01]  /*5360*/  IMAD.MOV.U32 R83, RZ, RZ, R25 ;  /* 0x000000ffff537224 */ /* 0x000fe200078e0019 */
[----:B------:R-:W-:Y:S01]  /*5370*/  F2FP.SATFINITE.E4M3.F32.PACK_AB_MERGE_C R187, R97, R88, R8 ;  /* 0x0000005861bb723e */ /* 0x000fe20004807008 */
[----:B------:R-:W-:Y:S01]  /*5380*/  FADD.FTZ R7, R35, R90 ;  /* 0x0000005a23077221 */ /* 0x000fe20000010000 */
[----:B------:R-:W-:-:S01]  /*5390*/  FADD.FTZ R5, R6, R5 ;  /* 0x0000000506057221 */ /* 0x000fc20000010000 */
[----:B------:R-:W-:Y:S01]  /*53a0*/  IMAD.MOV.U32 R35, RZ, RZ, R25 ;  /* 0x000000ffff237224 */ /* 0x000fe200078e0019 */
        /* <DEDUP_REMOVED lines=35> */
[----:B------:R-:W-:Y:S01]  /*55e0*/  UMOV UR31, UR46 ;  /* 0x0000002e001f7c82 */ /* 0x000fe20008000000 */
[----:B------:R-:W-:Y:S01]  /*55f0*/  UMOV UR29, UR45 ;  /* 0x0000002d001d7c82 */ /* 0x000fe20008000000 */
[----:B------:R-:W-:-:S05]  /*5600*/  ULDC UR28, c[0x0][0x988] ;  /* 0x00026200001c7ab9 */ /* 0x000fca0000000800 */
.L_x_246:
[----:B------:R-:W-:Y:S01]  /*5610*/  ISETP.NE.AND P2, PT, RZ, UR43, PT ;  /* 0x0000002bff007c0c */ /* 0x000fe2000bf45270 */
[----:B------:R-:W-:-:S04]  /*5620*/  UISETP.NE.AND UP0, UPT, UR29, 0x1, UPT ;  /* 0x000000011d00788c */ /* 0x000fc8000bf05270 */
[----:B------:R-:W-:-:S04]  /*5630*/  USEL UR46, URZ, 0x1, UP0 ;  /* 0x000000013f2e7887 */ /* 0x000fc80008000000 */
[----:B------:R-:W-:-:S04]  /*5640*/  ULOP3.LUT UR46, UR31, UR46, URZ, 0x3c, !UPT ;  /* 0x0000002e1f2e7292 */ /* 0x000fc8000f8e3c3f */
[----:B------:R-:W-:Y:S08]  /*5650*/  @P2 BRA `(.L_x_236) ;  /* 0x0000000000442947 */ /* 0x000ff00003800000 */
[----:B------:R-:W-:Y:S05]  /*5660*/  @!P0 BRA `(.L_x_237) ;  /* 0x0000000000048947 */ /* 0x000fea0003800000 */
[----:B------:R-:W-:Y:S01]  /*5670*/  BPT.TRAP 0x1 ;  /* 0x000000040000795c */ /* 0x000fe20000300000 */
.L_x_237:
[----:B------:R-:W0:Y:S01]  /*5680*/  S2UR UR10, SR_CgaCtaId ;  /* 0x00000000000a79c3 */ /* 0x000e220000008800 */
[----:B------:R-:W-:Y:S01]  /*5690*/  UIADD3 UR6, UR29, 0x1, URZ ;  /* 0x000000011d067890 */ /* 0x000fe2000fffe03f */
[----:B------:R-:W-:Y:S01]  /*56a0*/  IMAD.U32 R8, RZ, RZ, UR46 ;  /* 0x0000002eff087e24 */ /* 0x000fe2000f8e00ff */
[----:B------:R-:W-:Y:S02]  /*56b0*/  UMOV UR7, 0x400 ;  /* 0x0000040000077882 */ /* 0x000fe40000000000 */
[----:B------:R-:W-:Y:S02]  /*56c0*/  UISETP.NE.AND UP0, UPT, UR6, 0x2, UPT ;  /* 0x000000020600788c */ /* 0x000fe4000bf05270 */
[----:B------:R-:W-:Y:S02]  /*56d0*/  SHF.L.U32 R8, R8, 0x1f, RZ ;  /* 0x0000001f08087819 */ /* 0x000fe400000006ff */
[----:B------:R-:W-:Y:S02]  /*56e0*/  USEL UR6, UR6, URZ, UP0 ;  /* 0x0000003f06067287 */ /* 0x000fe40008000000 */
[----:B0-----:R-:W-:-:S04]  /*56f0*/  ULEA UR7, UR10, UR7, 0x18 ;  /* 0x000000070a077291 */ /* 0x001fc8000f8ec03f */
[----:B------:R-:W-:-:S09]  /*5700*/  ULEA UR6, UR6, UR7, 0x3 ;  /* 0x0000000706067291 */ /* 0x000fd2000f8e183f */
[----:B------:R0:W1:Y:S01]  /*5710*/  SYNCS.PHASECHK.TRANS64.TRYWAIT P1, [UR6+0x22830], R8 ;  /* 0x02283008ff0075a7 */ /* 0x0000620008020146 */
[----:B------:R-:W-:Y:S05]  /*5720*/  @!P0 BRA `(.L_x_238) ;  /* 0x0000000000048947 */ /* 0x000fea0003800000 */
[----:B------:R-:W-:Y:S01]  /*5730*/  BPT.TRAP 0x1 ;  /* 0x000000040000795c */ /* 0x000fe20000300000 */
.L_x_238:
[----:B-1----:R-:W-:Y:S05]  /*5740*/  @P1 BRA `(.L_x_236) ;  /* 0x0000000000081947 */ /* 0x002fea0003800000 */
[----:B------:R-:W1:Y:S02]  /*5750*/  SYNCS.PHASECHK.TRANS64.TRYWAIT P1, [UR6+0x22830], R8 ;  /* 0x02283008ff0075a7 */ /* 0x000e640008020146 */
[----:B-1----:R-:W-:Y:S05]  /*5760*/  @!P1 BRA `(.L_x_239) ;  /* 0x000000e8007c9947 */ /* 0x002fea0003800000 */
.L_x_236:
[----:B-1----:R-:W1:Y:S01]  /*5770*/  S2R R9, SR_TID.X ;  /* 0x0000000000097919 */ /* 0x002e620000002100 */
[----:B------:R-:W-:Y:S01]  /*5780*/  R2UR UR32, R3 ;  /* 0x00000000032072ca */ /* 0x000fe200000e0000 */
[----:B------:R-:W-:Y:S01]  /*5790*/  UIADD3 UR45, UR29, 0x1, URZ ;  /* 0x000000011d2d7890 */ /* 0x000fe2000fffe03f */
[----:B------:R-:W-:Y:S01]  /*57a0*/  UMOV UR19, 0x40000040 ;  /* 0x4000004000137882 */ /* 0x000fe20000000000 */
[----:B------:R-:W-:Y:S02]  /*57b0*/  UMOV UR20, UR16 ;  /* 0x0000001000147c82 */ /* 0x000fe40008000000 */
[----:B------:R-:W-:Y:S01]  /*57c0*/  UISETP.NE.AND UP0, UPT, UR45, 0x2, UPT ;  /* 0x000000022d00788c */ /* 0x000fe2000bf05270 */
[----:B------:R-:W-:Y:S01]  /*57d0*/  UMOV UR21, UR17 ;  /* 0x0000001100157c82 */ /* 0x000fe20008000000 */
[----:B------:R-:W-:Y:S02]  /*57e0*/  UMOV UR23, 0x40000040 ;  /* 0x4000004000177882 */ /* 0x000fe40000000000 */
[----:B------:R-:W-:Y:S01]  /*57f0*/  USEL UR45, UR45, URZ, UP0 ;  /* 0x0000003f2d2d7287 */ /* 0x000fe20008000000 */
[----:B------:R-:W-:Y:S01]  /*5800*/  UMOV UR24, UR16 ;  /* 0x0000001000187c82 */ /* 0x000fe20008000000 */
[----:B------:R-:W-:-:S02]  /*5810*/  UMOV UR25, UR17 ;  /* 0x0000001100197c82 */ /* 0x000fc40008000000 */
[----:B------:R-:W-:Y:S01]  /*5820*/  UIMAD UR32, UR45, 0x500, UR32 ;  /* 0x000005002d2078a4 */ /* 0x000fe2000f8e0220 */
[----:B------:R-:W-:Y:S01]  /*5830*/  UMOV UR27, 0x40000040 ;  /* 0x40000040001b7882 */ /* 0x000fe20000000000 */
[----:B------:R-:W-:Y:S02]  /*5840*/  UMOV UR7, 0x40000040 ;  /* 0x4000004000077882 */ /* 0x000fe40000000000 */
[----:B------:R-:W-:Y:S02]  /*5850*/  UIADD3 UR22, UR32, 0x100, URZ ;  /* 0x0000010020167890 */ /* 0x000fe4000fffe03f */
[----:B------:R-:W-:Y:S02]  /*5860*/  UIADD3 UR26, UR32, 0x200, URZ ;  /* 0x00000200201a7890 */ /* 0x000fe4000fffe03f */
[----:B------:R-:W-:Y:S01]  /*5870*/  UMOV UR18, UR32 ;  /* 0x0000002000127c82 */ /* 0x000fe20008000000 */
[----:B------:R-:W-:Y:S02]  /*5880*/  UIADD3 UR6, UR32, 0x400, URZ ;  /* 0x0000040020067890 */ /* 0x000fe4000fffe03f */
[----:B------:R-:W-:Y:S01]  /*5890*/  UIADD3 UR10, UR32, 0x402, URZ ;  /* 0x00000402200a7890 */ /* 0x000fe2000fffe03f */
[----:B------:R-:W-:Y:S01]  /*58a0*/  UMOV UR11, 0x40000040 ;  /* 0x40000040000b7882 */ /* 0x000fe20000000000 */
[----:B------:R-:W-:Y:S01]  /*58b0*/  UIADD3 UR14, UR32, 0x6, URZ ;  /* 0x00000006200e7890 */ /* 0x000fe2000fffe03f */
[----:B------:R-:W-:Y:S01]  /*58c0*/  UMOV UR15, 0x40000040 ;  /* 0x40000040000f7882 */ /* 0x000fe20000000000 */
[----:B-1----:R-:W-:-:S05]  /*58d0*/  SHF.R.U32.HI R9, RZ, 0x7, R9 ;  /* 0x00000007ff097819 */ /* 0x002fca0000011609 */
[----:B0-----:R-:W-:-:S05]  /*58e0*/  VIADD R8, R9, 0x8 ;  /* 0x0000000809087836 */ /* 0x001fca0000000000 */
[----:B------:R0:W-:Y:S06]  /*58f0*/  BAR.SYNC.DEFER_BLOCKING R8, 0x100 ;  /* 0x000400080000751d */ /* 0x0001ec0000010000 */
[----:B------:R-:W-:-:S06]  /*5900*/  WARPGROUP.ARRIVE ;  /* 0x00000000000079c5 */ /* 0x000fcc0000000000 */
[----:B------:R-:W-:Y:S01]  /*5910*/  QGMMA.64x32x32.F32.E4M3.E4M3 R152, gdesc[UR16], RZ, !UPT, gsb0 ;  /* 0x00600000109879f3 */ /* 0x000fe2000c0008ff */
[----:B------:R-:W-:Y:S01]  /*5920*/  UIADD3 UR18, UR32, 0x300, URZ ;  /* 0x0000030020127890 */ /* 0x000fe2000fffe03f */
[----:B------:R-:W-:Y:S01]  /*5930*/  UMOV UR19, 0x40000040 ;  /* 0x4000004000137882 */ /* 0x000fe20000000000 */
[----:B------:R-:W-:Y:S02]  /*5940*/  WARPGROUP.DEPBAR.LE gsb0, 0x0 ;  /* 0x00008000000079c5 */ /* 0x000fe40000010000 */
[----:B------:R-:W-:-:S06]  /*5950*/  WARPGROUP.ARRIVE ;  /* 0x00000000000079c5 */ /* 0x000fcc0000000000 */
[----:B------:R-:W-:Y:S01]  /*5960*/  QGMMA.64x32x32.F32.E4M3.E4M3 R136, gdesc[UR20], RZ, !UPT, gsb0 ;  /* 0x00600000148879f3 */ /* 0x000fe2000c0008ff */
[----:B------:R-:W-:Y:S01]  /*5970*/  UIADD3 UR22, UR32, 0x102, URZ ;  /* 0x0000010220167890 */ /* 0x000fe2000fffe03f */
[----:B------:R-:W-:Y:S01]  /*5980*/  UMOV UR20, UR4 ;  /* 0x0000000400147c82 */ /* 0x000fe20008000000 */
[----:B------:R-:W-:Y:S01]  /*5990*/  UMOV UR21, UR5 ;  /* 0x0000000500157c82 */ /* 0x000fe20008000000 */
        /* <DEDUP_REMOVED lines=78> */
[----:B------:R-:W-:Y:S01]  /*5e80*/  UIADD3 UR32, UR32, 0x406, URZ ;  /* 0x0000040620207890 */ /* 0x000fe2000fffe03f */
[----:B------:R-:W-:Y:S02]  /*5e90*/  WARPGROUP.DEPBAR.LE gsb0, 0x0 ;  /* 0x00008000000079c5 */ /* 0x000fe40000010000 */
[----:B------:R-:W-:-:S06]  /*5ea0*/  WARPGROUP.ARRIVE ;  /* 0x00000000000079c5 */ /* 0x000fcc0000000000 */
[----:B------:R-:W-:Y:S03]  /*5eb0*/  QGMMA.64x32x32.F32.E4M3.E4M3 R136, gdesc[UR20], R136, gsb0 ;  /* 0x00600000148879f3 */ /* 0x000fe60008000888 */
        /* <DEDUP_REMOVED lines=12> */
[----:B0-----:R-:W-:Y:S05]  /*5f80*/  @P2 BRA `(.L_x_240) ;  /* 0x0000000000382947 */ /* 0x001fea0003800000 */
[----:B------:R-:W-:Y:S05]  /*5f90*/  @!P0 BRA `(.L_x_241) ;  /* 0x0000000000048947 */ /* 0x000fea0003800000 */
[----:B------:R-:W-:Y:S01]  /*5fa0*/  BPT.TRAP 0x1 ;  /* 0x000000040000795c */ /* 0x000fe20000300000 */
.L_x_241:
[----:B------:R-:W0:Y:S01]  /*5fb0*/  S2UR UR7, SR_CgaCtaId ;  /* 0x00000000000779c3 */ /* 0x000e220000008800 */
[----:B------:R-:W-:Y:S01]  /*5fc0*/  UMOV UR6, 0x400 ;  /* 0x0000040000067882 */ /* 0x000fe20000000000 */
[----:B------:R-:W-:-:S05]  /*5fd0*/  IMAD.U32 R8, RZ, RZ, UR31 ;  /* 0x0000001fff087e24 */ /* 0x000fca000f8e00ff */
[----:B------:R-:W-:Y:S01]  /*5fe0*/  SHF.L.U32 R8, R8, 0x1f, RZ ;  /* 0x0000001f08087819 */ /* 0x000fe200000006ff */
[----:B0-----:R-:W-:-:S04]  /*5ff0*/  ULEA UR6, UR7, UR6, 0x18 ;  /* 0x0000000607067291 */ /* 0x001fc8000f8ec03f */
[----:B------:R-:W-:-:S09]  /*6000*/  ULEA UR6, UR29, UR6, 0x3 ;  /* 0x000000061d067291 */ /* 0x000fd2000f8e183f */
[----:B------:R0:W1:Y:S01]  /*6010*/  SYNCS.PHASECHK.TRANS64.TRYWAIT P1, [UR6+0x22850], R8 ;  /* 0x02285008ff0075a7 */ /* 0x0000620008020146 */
[----:B------:R-:W-:Y:S05]  /*6020*/  @!P0 BRA `(.L_x_242) ;  /* 0x0000000000048947 */ /* 0x000fea0003800000 */
[----:B------:R-:W-:Y:S01]  /*6030*/  BPT.TRAP 0x1 ;  /* 0x000000040000795c */ /* 0x000fe20000300000 */
.L_x_242:
[----:B-1----:R-:W-:Y:S05]  /*6040*/  @P1 BRA `(.L_x_240) ;  /* 0x0000000000081947 */ /* 0x002fea0003800000 */
[----:B------:R-:W1:Y:S02]  /*6050*/  SYNCS.PHASECHK.TRANS64.TRYWAIT P1, [UR6+0x22850], R8 ;  /* 0x02285008ff0075a7 */ /* 0x000e640008020146 */
[----:B-1----:R-:W-:Y:S05]  /*6060*/  @!P1 BRA `(.L_x_243) ;  /* 0x000000e000549947 */ /* 0x002fea0003800000 */
.L_x_240:
[----:B------:R-:W2:Y:S01]  /*6070*/  S2UR UR11, SR_CgaCtaId ;  /* 0x00000000000b79c3 */ /* 0x000ea20000008800 */
[----:B------:R-:W-:Y:S01]  /*6080*/  UMOV UR6, 0x400 ;  /* 0x0000040000067882 */ /* 0x000fe20000000000 */
[----:B------:R-:W-:Y:S01]  /*6090*/  WARPGROUP.ARRIVE ;  /* 0x00000000000079c5 */ /* 0x000fe20000000000 */
[----:B------:R-:W-:-:S05]  /*60a0*/  UMOV UR7, 0xc0000010 ;  /* 0xc000001000077882 */ /* 0x000fca0000000000 */
[----:B-1----:R-:W1:Y:S01]  /*60b0*/  S2R R9, SR_TID.X ;  /* 0x0000000000097919 */ /* 0x002e620000002100 */
[----:B--2---:R-:W-:-:S04]  /*60c0*/  ULEA UR14, UR11, UR6, 0x18 ;  /* 0x000000060b0e7291 */ /* 0x004fc8000f8ec03f */
[----:B------:R-:W-:-:S04]  /*60d0*/  UIADD3 UR6, UR14, 0x400, URZ ;  /* 0x000004000e067890 */ /* 0x000fc8000fffe03f */
[----:B------:R-:W-:-:S04]  /*60e0*/  USHF.R.U32.HI UR6, URZ, 0x4, UR6 ;  /* 0x000000043f067899 */ /* 0x000fc80008011606 */
[----:B------:R-:W-:Y:S01]  /*60f0*/  ULOP3.LUT UR6, UR6, 0x3fff, URZ, 0xc0, !UPT ;  /* 0x00003fff06067892 */ /* 0x000fe2000f8ec03f */
[----:B-1----:R-:W-:-:S03]  /*6100*/  SHF.R.U32.HI R9, RZ, 0x7, R9 ;  /* 0x00000007ff097819 */ /* 0x002fc60000011609 */
[----:B------:R-:W-:Y:S01]  /*6110*/  ULOP3.LUT UR6, UR6, 0x10000, URZ, 0xfc, !UPT ;  /* 0x0001000006067892 */ /* 0x000fe2000f8efc3f */
[----:B0-----:R-:W-:-:S03]  /*6120*/  IADD3 R8, -R9, 0xb, RZ ;  /* 0x0000000b09087810 */ /* 0x001fc60007ffe1ff */
        /* <DEDUP_REMOVED lines=27> */
.L_x_244:
[C---:B------:R-:W-:Y:S01]  /*62e0*/  FMUL.FTZ R9, R0.reuse, R152 ;  /* 0x0000009800097220 */ /* 0x040fe20000410000 */
[C---:B------:R-:W-:Y:S01]  /*62f0*/  FMUL.FTZ R11, R0.reuse, R154 ;  /* 0x0000009a000b7220 */ /* 0x040fe20000410000 */
[C---:B0-----:R-:W-:Y:S01]  /*6300*/  FMUL.FTZ R8, R0.reuse, R153 ;  /* 0x0000009900087220 */ /* 0x041fe20000410000 */
[C---:B------:R-:W-:Y:S01]  /*6310*/  FMUL.FTZ R10, R0.reuse, R155 ;  /* 0x0000009b000a7220 */ /* 0x040fe20000410000 */
        /* <DEDUP_REMOVED lines=19> */
[----:B0-----:R-:W-:Y:S01]  /*6450*/  FMNMX.FTZ R159, R9, R4, !PT ;  /* 0x00000004099f7209 */ /* 0x001fe20007810000 */
[C---:B------:R-:W-:Y:S01]  /*6460*/  FMUL.FTZ R140, R0.reuse, R140 ;  /* 0x0000008c008c7220 */ /* 0x040fe20000410000 */
[C---:B------:R-:W-:Y:S01]  /*6470*/  FMUL.FTZ R142, R0.reuse, R142 ;  /* 0x0000008e008e7220 */ /* 0x040fe20000410000 */
[C---:B------:R-:W-:Y:S01]  /*6480*/  FMUL.FTZ R141, R0.reuse, R141 ;  /* 0x0000008d008d7220 */ /* 0x040fe20000410000 */
[C---:B------:R-:W-:Y:S01]  /*6490*/  FMUL.FTZ R143, R0.reuse, R143 ;  /* 0x0000008f008f7220 */ /* 0x040fe20000410000 */
[C---:B------:R-:W-:Y:S01]  /*64a0*/  FMUL.FTZ R144, R0.reuse, R144 ;  /* 0x0000009000907220 */ /* 0x040fe20000410000 */
[C---:B------:R-:W-:Y:S01]  /*64b0*/  FMUL.FTZ R146, R0.reuse, R146 ;  /* 0x0000009200927220 */ /* 0x040fe20000410000 */
[----:B------:R-:W0:Y:S01]  /*64c0*/  MUFU.TANH R10, R10 ;  /* 0x0000000a000a7308 */ /* 0x000e220000002400 */
        /* <DEDUP_REMOVED lines=16> */
[----:B0-----:R-:W-:Y:S01]  /*65d0*/  FMNMX.FTZ R161, R10, R161, !PT ;  /* 0x000000a10aa17209 */ /* 0x001fe20007810000 */
[C---:B------:R-:W-:Y:S01]  /*65e0*/  FMUL.FTZ R125, R0.reuse, R125 ;  /* 0x0000007d007d7220 */ /* 0x040fe20000410000 */
[C---:B------:R-:W-:Y:S01]  /*65f0*/  FMUL.FTZ R127, R0.reuse, R127 ;  /* 0x0000007f007f7220 */ /* 0x040fe20000410000 */
[C---:B------:R-:W-:Y:S01]  /*6600*/  FMUL.FTZ R128, R0.reuse, R128 ;  /* 0x0000008000807220 */ /* 0x040fe20000410000 */
[C---:B------:R-:W-:Y:S01]  /*6610*/  FMUL.FTZ R130, R0.reuse, R130 ;  /* 0x0000008200827220 */ /* 0x040fe20000410000 */
[C---:B------:R-:W-:Y:S01]  /*6620*/  FMUL.FTZ R129, R0.reuse, R129 ;  /* 0x0000008100817220 */ /* 0x040fe20000410000 */
[----:B------:R-:W-:Y:S01]  /*6630*/  FMUL.FTZ R131, R0, R131 ;  /* 0x0000008300837220 */ /* 0x000fe20000410000 */
        /* <DEDUP_REMOVED lines=45> */
[----:B------:R-:W-:Y:S01]  /*6910*/  FMUL.FTZ R103, R0, R103 ;  /* 0x0000006700677220 */ /* 0x000fe20000410000 */
[----:B------:R-:W-:-:S02]  /*6920*/  ULEA UR6, UR45, UR14, 0x3 ;  /* 0x0000000e2d067291 */ /* 0x000fc4000f8e183f */
[----:B------:R-:W0:Y:S01]  /*6930*/  MUFU.TANH R154, R154 ;  /* 0x0000009a009a7308 */ /* 0x000e220000002400 */
[----:B-1----:R-:W-:Y:S01]  /*6940*/  FMNMX.FTZ R159, R21, R158, !PT ;  /* 0x0000009e159f7209 */ /* 0x002fe20007810000 */
[----:B------:R-:W-:Y:S01]  /*6950*/  FMUL.FTZ R158, R0, R89 ;  /* 0x00000059009e7220 */ /* 0x000fe20000410000 */
[----:B------:R-:W-:-:S04]  /*6960*/  UIADD3 UR6, UR6, 0x22840, URZ ;  /* 0x0002284006067890 */ /* 0x000fc8000fffe03f */
[----:B------:R-:W-:Y:S01]  /*6970*/  UPRMT UR6, UR11, 0x654, UR6 ;  /* 0x000006540b067896 */ /* 0x000fe20008000006 */
[----:B------:R-:W1:Y:S01]  /*6980*/  MUFU.TANH R156, R156 ;  /* 0x0000009c009c7308 */ /* 0x000e620000002400 */
[----:B--2---:R-:W-:-:S07]  /*6990*/  FMNMX.FTZ R161, R153, R160, !PT ;  /* 0x000000a099a17209 */ /* 0x004fce0007810000 */
[----:B------:R-:W2:Y:S01]  /*69a0*/  MUFU.TANH R155, R155 ;  /* 0x0000009b009b7308 */ /* 0x000ea20000002400 */
[----:B0-----:R-:W-:Y:S01]  /*69b0*/  FMNMX.FTZ R160, R154, R159, !PT ;  /* 0x0000009f9aa07209 */ /* 0x001fe20007810000 */
[----:B------:R-:W-:Y:S06]  /*69c0*/  SYNCS.ARRIVE.TRANS64.RED.A1T0 RZ, [UR6], RZ ;  /* 0x000000ffffff79a7 */ /* 0x000fec0008100406 */
[----:B------:R-:W0:Y:S01]  /*69d0*/  MUFU.TANH R157, R157 ;  /* 0x0000009d009d7308 */ /* 0x000e220000002400 */
[----:B-1----:R-:W-:-:S07]  /*69e0*/  FMNMX.FTZ R162, R156, R161, !PT ;  /* 0x000000a19ca27209 */ /* 0x002fce0007810000 */
[----:B------:R-:W1:Y:S01]  /*69f0*/  MUFU.TANH R136, R136 ;  /* 0x0000008800887308 */ /* 0x000e620000002400 */
[----:B--2---:R-:W-:-:S07]  /*6a00*/  FMNMX.FTZ R89, R155, R160, !PT ;  /* 0x000000a09b597209 */ /* 0x004fce0007810000 */
[----:B------:R-:W2:Y:S01]  /*6a10*/  MUFU.TANH R138, R138 ;  /* 0x0000008a008a7308 */ /* 0x000ea20000002400 */
[----:B0-----:R-:W-:-:S07]  /*6a20*/  FMNMX.FTZ R159, R157, R162, !PT ;  /* 0x000000a29d9f7209 */ /* 0x001fce0007810000 */
[----:B------:R-:W0:Y:S01]  /*6a30*/  MUFU.TANH R137, R137 ;  /* 0x0000008900897308 */ /* 0x000e220000002400 */
[----:B-1----:R-:W-:-:S07]  /*6a40*/  FMNMX.FTZ R160, R136, R89, !PT ;  /* 0x0000005988a07209 */ /* 0x002fce0007810000 */
[----:B------:R-:W1:Y:S01]  /*6a50*/  MUFU.TANH R139, R139 ;  /* 0x0000008b008b7308 */ /* 0x000e620000002400 */
[----:B--2---:R-:W-:Y:S01]  /*6a60*/  FMNMX.FTZ R162, R138, R159, !PT ;  /* 0x0000009f8aa27209 */ /* 0x004fe20007810000 */
[----:B------:R-:W-:-:S06]  /*6a70*/  FMUL.FTZ R159, R0, R91 ;  /* 0x0000005b009f7220 */ /* 0x000fcc0000410000 */
[----:B------:R-:W2:Y:S01]  /*6a80*/  MUFU.TANH R140, R140 ;  /* 0x0000008c008c7308 */ /* 0x000ea20000002400 */
[----:B0-----:R-:W-:-:S07]  /*6a90*/  FMNMX.FTZ R89, R137, R160, !PT ;  /* 0x000000a089597209 */ /* 0x001fce0007810000 */
        /* <DEDUP_REMOVED lines=117> */
[----:B--2---:R-:W-:-:S05]  /*71f0*/  FMNMX.FTZ R160, R101, R160, !PT ;  /* 0x000000a065a07209 */ /* 0x004fca0007810000 */
[----:B------:R-:W2:Y:S01]  /*7200*/  SHFL.BFLY PT, R89, R160, 0x2, 0x1f ;  /* 0x0c401f00a0597f89 */ /* 0x000ea200000e0000 */
[----:B0-----:R-:W-:-:S04]  /*7210*/  FMNMX.FTZ R162, R102, R91, !PT ;  /* 0x0000005b66a27209 */ /* 0x001fc80007810000 */
[----:B-1----:R-:W-:-:S05]  /*7220*/  FMNMX.FTZ R162, R103, R162, !PT ;  /* 0x000000a267a27209 */ /* 0x002fca0007810000 */
[----:B------:R-:W0:Y:S01]  /*7230*/  SHFL.BFLY PT, R91, R162, 0x2, 0x1f ;  /* 0x0c401f00a25b7f89 */ /* 0x000e2200000e0000 */
[----:B--2---:R-:W-:-:S05]  /*7240*/  FMNMX.FTZ R161, R160, R89, !PT ;  /* 0x00000059a0a17209 */ /* 0x004fca0007810000 */
[----:B------:R-:W1:Y:S01]  /*7250*/  SHFL.BFLY PT, R164, R161, 0x1, 0x1f ;  /* 0x0c201f00a1a47f89 */ /* 0x000e6200000e0000 */
[----:B0-----:R-:W-:-:S05]  /*7260*/  FMNMX.FTZ R163, R162, R91, !PT ;  /* 0x0000005ba2a37209 */ /* 0x001fca0007810000 */
[----:B------:R-:W0:Y:S01]  /*7270*/  SHFL.BFLY PT, R166, R163, 0x1, 0x1f ;  /* 0x0c201f00a3a67f89 */ /* 0x000e2200000e0000 */
[----:B-1----:R-:W-:Y:S01]  /*7280*/  FMNMX.FTZ R91, R161, R164, !PT ;  /* 0x000000a4a15b7209 */ /* 0x002fe20007810000 */
[----:B------:R-:W-:-:S04]  /*7290*/  IMAD.U32 R164, RZ, RZ, UR28 ;  /* 0x0000001cffa47e24 */ /* 0x000fc8000f8e00ff */
[C---:B------:R-:W-:Y:S01]  /*72a0*/  FFMA.FTZ R161, R91.reuse, R164, -8 ;  /* 0xc10000005ba17423 */ /* 0x040fe200000100a4 */
[----:B------:R-:W-:-:S03]  /*72b0*/  FADD.FTZ R4, -R91, R4 ;  /* 0x000000045b047221 */ /* 0x000fc60000010100 */
[--C-:B------:R-:W-:Y:S01]  /*72c0*/  FFMA.FTZ R9, R9, UR28, -R161.reuse ;  /* 0x0000001c09097c23 */ /* 0x100fe200080108a1 */
[----:B------:R-:W-:Y:S01]  /*72d0*/  FMUL.FTZ R160, R4, UR28 ;  /* 0x0000001c04a07c20 */ /* 0x000fe20008410000 */
[--C-:B------:R-:W-:Y:S01]  /*72e0*/  FFMA.FTZ R8, R8, UR28, -R161.reuse ;  /* 0x0000001c08087c23 */ /* 0x100fe200080108a1 */
[----:B------:R-:W-:-:S01]  /*72f0*/  FFMA.FTZ R12, R12, UR28, -R161 ;  /* 0x0000001c0c0c7c23 */ /* 0x000fc200080108a1 */
[--C-:B------:R-:W-:Y:S01]  /*7300*/  FFMA.FTZ R13, R13, UR28, -R161.reuse ;  /* 0x0000001c0d0d7c23 */ /* 0x100fe200080108a1 */
[----:B------:R-:W-:-:S01]  /*7310*/  FFMA.FTZ R20, R20, UR28, -R161 ;  /* 0x0000001c14147c23 */ /* 0x000fc200080108a1 */
[----:B------:R-:W-:Y:S01]  /*7320*/  MUFU.EX2 R9, R9 ;  /* 0x0000000900097308 */ /* 0x000fe20000000800 */
[----:B0-----:R-:W-:Y:S01]  /*7330*/  FMNMX.FTZ R89, R163, R166, !PT ;  /* 0x000000a6a3597209 */ /* 0x001fe20007810000 */
[--C-:B------:R-:W-:Y:S01]  /*7340*/  FFMA.FTZ R163, R158, UR28, -R161.reuse ;  /* 0x0000001c9ea37c23 */ /* 0x100fe200080108a1 */
[----:B------:R-:W-:Y:S02]  /*7350*/  IMAD.U32 R158, RZ, RZ, UR28 ;  /* 0x0000001cff9e7e24 */ /* 0x000fe4000f8e00ff */
[--C-:B------:R-:W-:Y:S01]  /*7360*/  FFMA.FTZ R21, R21, UR28, -R161.reuse ;  /* 0x0000001c15157c23 */ /* 0x100fe200080108a1 */
[----:B------:R-:W-:-:S01]  /*7370*/  FFMA.FTZ R154, R154, UR28, -R161 ;  /* 0x0000001c9a9a7c23 */ /* 0x000fc200080108a1 */
[C---:B------:R-:W-:Y:S01]  /*7380*/  FADD.FTZ R4, -R89.reuse, R6 ;  /* 0x0000000659047221 */ /* 0x040fe20000010100 */
[----:B------:R-:W-:-:S01]  /*7390*/  FFMA.FTZ R158, R89, R158, -8 ;  /* 0xc1000000599e7423 */ /* 0x000fc2000001009e */
[----:B------:R-:W0:Y:S01]  /*73a0*/  MUFU.EX2 R6, R160 ;  /* 0x000000a000067308 */ /* 0x000e220000000800 */
[----:B------:R-:W-:-:S01]  /*73b0*/  FFMA.FTZ R155, R155, UR28, -R161 ;  /* 0x0000001c9b9b7c23 */ /* 0x000fc200080108a1 */
[----:B------:R-:W-:Y:S01]  /*73c0*/  FMUL.FTZ R4, R4, UR28 ;  /* 0x0000001c04047c20 */ /* 0x000fe20008410000 */
        /* <DEDUP_REMOVED lines=9> */
[----:B------:R-:W-:Y:S01]  /*7460*/  FFMA.FTZ R136, R136, UR28, -R161 ;  /* 0x0000001c88887c23 */ /* 0x000fe200080108a1 */
[----:B------:R-:W-:-:S01]  /*7470*/  FFMA.FTZ R138, R138, UR28, -R158 ;  /* 0x0000001c8a8a7c23 */ /* 0x000fc2000801089e */
[----:B------:R-:W-:Y:S01]  /*7480*/  FFMA.FTZ R137, R137, UR28, -R161 ;  /* 0x0000001c89897c23 */ /* 0x000fe200080108a1 */
[----:B------:R-:W-:-:S01]  /*7490*/  FFMA.FTZ R139, R139, UR28, -R158 ;  /* 0x0000001c8b8b7c23 */ /* 0x000fc2000801089e */
[----:B------:R-:W1:Y:S01]  /*74a0*/  MUFU.EX2 R11, R11 ;  /* 0x0000000b000b7308 */ /* 0x000e620000000800 */
[----:B0-----:R-:W-:-:S01]  /*74b0*/  FFMA.FTZ R5, R6, R5, R9 ;  /* 0x0000000506057223 */ /* 0x001fc20000010009 */
[----:B------:R-:W-:Y:S01]  /*74c0*/  FFMA.FTZ R140, R140, UR28, -R161 ;  /* 0x0000001c8c8c7c23 */ /* 0x000fe200080108a1 */
[----:B------:R-:W-:-:S01]  /*74d0*/  FFMA.FTZ R142, R142, UR28, -R158 ;  /* 0x0000001c8e8e7c23 */ /* 0x000fc2000801089e */
[----:B------:R-:W-:Y:S01]  /*74e0*/  FFMA.FTZ R141, R141, UR28, -R161 ;  /* 0x0000001c8d8d7c23 */ /* 0x000fe200080108a1 */
[----:B------:R-:W-:-:S01]  /*74f0*/  FFMA.FTZ R143, R143, UR28, -R158 ;  /* 0x0000001c8f8f7c23 */ /* 0x000fc2000801089e */
[----:B------:R-:W-:Y:S01]  /*7500*/  FFMA.FTZ R144, R144, UR28, -R161 ;  /* 0x0000001c90907c23 */ /* 0x000fe200080108a1 */
[----:B------:R-:W-:-:S01]  /*7510*/  FFMA.FTZ R146, R146, UR28, -R158 ;  /* 0x0000001c92927c23 */ /* 0x000fc2000801089e */
[----:B------:R-:W0:Y:S01]  /*7520*/  MUFU.EX2 R8, R8 ;  /* 0x0000000800087308 */ /* 0x000e220000000800 */
[----:B------:R-:W-:-:S01]  /*7530*/  FFMA.FTZ R145, R145, UR28, -R161 ;  /* 0x0000001c91917c23 */ /* 0x000fc200080108a1 */
[----:B------:R-:W-:Y:S01]  /*7540*/  FFMA.FTZ R147, R147, UR28, -R158 ;  /* 0x0000001c93937c23 */ /* 0x000fe2000801089e */
[----:B------:R-:W-:-:S01]  /*7550*/  FFMA.FTZ R148, R148, UR28, -R161 ;  /* 0x0000001c94947c23 */ /* 0x000fc200080108a1 */
[----:B------:R-:W-:Y:S01]  /*7560*/  FFMA.FTZ R150, R150, UR28, -R158 ;  /* 0x0000001c96967c23 */ /* 0x000fe2000801089e */
[----:B------:R-:W-:-:S01]  /*7570*/  FFMA.FTZ R149, R149, UR28, -R161 ;  /* 0x0000001c95957c23 */ /* 0x000fc200080108a1 */
[----:B------:R-:W-:Y:S01]  /*7580*/  FFMA.FTZ R151, R151, UR28, -R158 ;  /* 0x0000001c97977c23 */ /* 0x000fe2000801089e */
[----:B------:R-:W-:-:S01]  /*7590*/  FFMA.FTZ R120, R120, UR28, -R161 ;  /* 0x0000001c78787c23 */ /* 0x000fc200080108a1 */
[----:B------:R-:W2:Y:S01]  /*75a0*/  MUFU.EX2 R10, R10 ;  /* 0x0000000a000a7308 */ /* 0x000ea20000000800 */
[----:B-1----:R-:W-:-:S01]  /*75b0*/  FFMA.FTZ R7, R4, R7, R11 ;  /* 0x0000000704077223 */ /* 0x002fc2000001000b */
[----:B------:R-:W-:Y:S01]  /*75c0*/  FFMA.FTZ R122, R122, UR28, -R158 ;  /* 0x0000001c7a7a7c23 */ /* 0x000fe2000801089e */
[----:B------:R-:W-:-:S01]  /*75d0*/  FFMA.FTZ R121, R121, UR28, -R161 ;  /* 0x0000001c79797c23 */ /* 0x000fc200080108a1 */
[----:B------:R-:W-:Y:S01]  /*75e0*/  FFMA.FTZ R123, R123, UR28, -R158 ;  /* 0x0000001c7b7b7c23 */ /* 0x000fe2000801089e */
[----:B------:R-:W-:-:S01]  /*75f0*/  FFMA.FTZ R124, R124, UR28, -R161 ;  /* 0x0000001c7c7c7c23 */ /* 0x000fc200080108a1 */
[----:B------:R-:W-:Y:S01]  /*7600*/  FFMA.FTZ R126, R126, UR28, -R158 ;  /* 0x0000001c7e7e7c23 */ /* 0x000fe2000801089e */
[----:B------:R-:W-:-:S01]  /*7610*/  FFMA.FTZ R125, R125, UR28, -R161 ;  /* 0x0000001c7d7d7c23 */ /* 0x000fc200080108a1 */
[----:B------:R-:W1:Y:S01]  /*7620*/  MUFU.EX2 R12, R12 ;  /* 0x0000000c000c7308 */ /* 0x000e620000000800 */
[----:B0-----:R-:W-:-:S01]  /*7630*/  FADD.FTZ R5, R8, R5 ;  /* 0x0000000508057221 */ /* 0x001fc20000010000 */
[----:B------:R-:W-:Y:S01]  /*7640*/  FFMA.FTZ R127, R127, UR28, -R158 ;  /* 0x0000001c7f7f7c23 */ /* 0x000fe2000801089e */
[----:B------:R-:W-:-:S01]  /*7650*/  FFMA.FTZ R128, R128, UR28, -R161 ;  /* 0x0000001c80807c23 */ /* 0x000fc200080108a1 */
[----:B------:R-:W-:Y:S01]  /*7660*/  FFMA.FTZ R130, R130, UR28, -R158 ;  /* 0x0000001c82827c23 */ /* 0x000fe2000801089e */
[----:B------:R-:W-:-:S01]  /*7670*/  FFMA.FTZ R129, R129, UR28, -R161 ;  /* 0x0000001c81817c23 */ /* 0x000fc200080108a1 */
[----:B------:R-:W-:Y:S01]  /*7680*/  FFMA.FTZ R131, R131, UR28, -R158 ;  /* 0x0000001c83837c23 */ /* 0x000fe2000801089e */
[----:B------:R-:W-:-:S01]  /*7690*/  FFMA.FTZ R132, R132, UR28, -R161 ;  /* 0x0000001c84847c23 */ /* 0x000fc200080108a1 */
[----:B------:R-:W0:Y:S01]  /*76a0*/  MUFU.EX2 R14, R14 ;  /* 0x0000000e000e7308 */ /* 0x000e220000000800 */
[----:B--2---:R-:W-:-:S01]  /*76b0*/  FADD.FTZ R7, R10, R7 ;  /* 0x000000070a077221 */ /* 0x004fc20000010000 */
[----:B------:R-:W-:Y:S01]  /*76c0*/  FFMA.FTZ R134, R134, UR28, -R158 ;  /* 0x0000001c86867c23 */ /* 0x000fe2000801089e */
[----:B------:R-:W-:-:S01]  /*76d0*/  FFMA.FTZ R133, R133, UR28, -R161 ;  /* 0x0000001c85857c23 */ /* 0x000fc200080108a1 */
[----:B------:R-:W-:Y:S01]  /*76e0*/  FFMA.FTZ R135, R135, UR28, -R158 ;  /* 0x0000001c87877c23 */ /* 0x000fe2000801089e */
[----:B------:R-:W-:-:S01]  /*76f0*/  FFMA.FTZ R104, R104, UR28, -R161 ;  /* 0x0000001c68687c23 */ /* 0x000fc200080108a1 */
[----:B------:R-:W-:Y:S01]  /*7700*/  FFMA.FTZ R106, R106, UR28, -R158 ;  /* 0x0000001c6a6a7c23 */ /* 0x000fe2000801089e */
[----:B------:R-:W-:-:S01]  /*7710*/  FFMA.FTZ R105, R105, UR28, -R161 ;  /* 0x0000001c69697c23 */ /* 0x000fc200080108a1 */
[----:B------:R-:W2:Y:S01]  /*7720*/  MUFU.EX2 R13, R13 ;  /* 0x0000000d000d7308 */ /* 0x000ea20000000800 */
[----:B-1----:R-:W-:-:S01]  /*7730*/  FADD.FTZ R160, R12, R5 ;  /* 0x000000050ca07221 */ /* 0x002fc20000010000 */
        /* <DEDUP_REMOVED lines=18> */
[--C-:B------:R-:W-:Y:S01]  /*7860*/  FFMA.FTZ R90, R90, UR28, -R158.reuse ;  /* 0x0000001c5a5a7c23 */ /* 0x100fe2000801089e */
        /* <DEDUP_REMOVED lines=16> */
[----:B------:R-:W-:-:S03]  /*7970*/  FFMA.FTZ R103, R103, UR28, -R158 ;  /* 0x0000001c67677c23 */ /* 0x000fc6000801089e */
[----:B------:R-:W0:Y:S01]  /*7980*/  MUFU.EX2 R153, R153 ;  /* 0x0000009900997308 */ /* 0x000e220000000800 */
[----:B--2---:R-:W-:-:S07]  /*7990*/  FADD.FTZ R162, R152, R7 ;  /* 0x0000000798a27221 */ /* 0x004fce0000010000 */
[----:B------:R-:W2:Y:S01]  /*79a0*/  MUFU.EX2 R154, R154 ;  /* 0x0000009a009a7308 */ /* 0x000ea20000000800 */
[----:B-1----:R-:W-:-:S07]  /*79b0*/  FADD.FTZ R5, R21, R160 ;  /* 0x000000a015057221 */ /* 0x002fce0000010000 */
[----:B------:R-:W1:Y:S01]  /*79c0*/  MUFU.EX2 R156, R156 ;  /* 0x0000009c009c7308 */ /* 0x000e620000000800 */
[----:B0-----:R-:W-:-:S07]  /*79d0*/  FADD.FTZ R7, R153, R162 ;  /* 0x000000a299077221 */ /* 0x001fce0000010000 */
        /* <DEDUP_REMOVED lines=131> */
[----:B0-----:R-:W-:-:S01]  /*8210*/  FADD.FTZ R7, R102, R7 ;  /* 0x0000000766077221 */ /* 0x001fc20000010000 */
[----:B--2---:R-:W-:-:S03]  /*8220*/  FADD.FTZ R5, R101, R158 ;  /* 0x0000009e65057221 */ /* 0x004fc60000010000 */
[----:B-1----:R-:W-:Y:S01]  /*8230*/  FADD.FTZ R7, R103, R7 ;  /* 0x0000000767077221 */ /* 0x002fe20000010000 */
[----:B------:R-:W-:Y:S06]  /*8240*/  @!P0 BRA `(.L_x_245) ;  /* 0x0000000000048947 */ /* 0x000fec0003800000 */
[----:B------:R-:W-:Y:S01]  /*8250*/  BPT.TRAP 0x1 ;  /* 0x000000040000795c */ /* 0x000fe20000300000 */
.L_x_245:
        /* <DEDUP_REMOVED lines=12> */
[----:B------:R-:W-:Y:S01]  /*8320*/  UMOV UR29, UR45 ;  /* 0x0000002d001d7c82 */ /* 0x000fe20008000000 */
[----:B------:R-:W-:Y:S01]  /*8330*/  F2FP.SATFINITE.E4M3.F32.PACK_AB_MERGE_C R142, R143, R142, RZ ;  /* 0x0000008e8f8e723e */ /* 0x000fe200048070ff */
[----:B------:R-:W-:Y:S01]  /*8340*/  FMUL.FTZ R24, R24, R6 ;  /* 0x0000000618187220 */ /* 0x000fe20000410000 */
[----:B------:R-:W-:Y:S01]  /*8350*/  F2FP.SATFINITE.E4M3.F32.PACK_AB_MERGE_C R148, R149, R148, RZ ;  /* 0x000000949594723e */ /* 0x000fe200048070ff */
[----:B------:R-:W-:Y:S01]  /*8360*/  FMUL.FTZ R25, R25, R6 ;  /* 0x0000000619197220 */ /* 0x000fe20000410000 */
[----:B------:R-:W-:Y:S01]  /*8370*/  F2FP.SATFINITE.E4M3.F32.PACK_AB_MERGE_C R150, R151, R150, RZ ;  /* 0x000000969796723e */ /* 0x000fe200048070ff */
        /* <DEDUP_REMOVED lines=96> */
[----:B------:R-:W-:Y:S01]  /*8980*/  F2FP.SATFINITE.E4M3.F32.PACK_AB_MERGE_C R187, R99, R98, R102 ;  /* 0x0000006263bb723e */ /* 0x000fe20004807066 */
[----:B------:R-:W-:Y:S06]  /*8990*/  @P1 BRA `(.L_x_246) ;  /* 0xffffffcc001c1947 */ /* 0x000fec000383ffff */
.L_x_235:
[----:B------:R-:W-:Y:S06]  /*89a0*/  BAR.ARV 0x8, 0x180 ;  /* 0x0206000000007b1d */ /* 0x000fec0000002000 */
[----:B------:R-:W-:Y:S05]  /*89b0*/  @!P0 BRA `(.L_x_247) ;  /* 0x0000000000048947 */ /* 0x000fea0003800000 */
[----:B------:R-:W-:Y:S01]  /*89c0*/  BPT.TRAP 0x1 ;  /* 0x000000040000795c */ /* 0x000fe20000300000 */
.L_x_247:
        /* <DEDUP_REMOVED lines=9> */
.L_x_248:
[----:B-1----:R-:W-:Y:S05]  /*8a60*/  @P1 BRA `(.L_x_249) ;  /* 0x0000000000081947 */ /* 0x002fea0003800000 */
[----:B------:R-:W1:Y:S02]  /*8a70*/  SYNCS.PHASECHK.TRANS64.TRYWAIT P1, [UR5+0x22850], R0 ;  /* 0x02285000ff0075a7 */ /* 0x000e640008020145 */
[----:B-1----:R-:W-:Y:S05]  /*8a80*/  @!P1 BRA `(.L_x_250) ;  /* 0x000000b400e49947 */ /* 0x002fea0003800000 */
.L_x_249:
[----:B------:R-:W-:Y:S01]  /*8a90*/  UIADD3 UR4, UR4, 0x400, URZ ;  /* 0x0000040004047890 */ /* 0x000fe2000fffe03f */
[----:B------:R-:W-:Y:S01]  /*8aa0*/  WARPGROUP.ARRIVE ;  /* 0x00000000000079c5 */ /* 0x000fe20000000000 */
[----:B------:R-:W-:Y:S01]  /*8ab0*/  UMOV UR7, 0xc0000010 ;  /* 0xc000001000077882 */ /* 0x000fe20000000000 */
[----:B------:R-:W-:Y:S01]  /*8ac0*/  IMAD.MOV.U32 R4, RZ, RZ, 0x3f800000 ;  /* 0x3f800000ff047424 */ /* 0x000fe200078e00ff */
        /* <DEDUP_REMOVED lines=11> */
[----:B------:R-:W-:Y:S02]  /*8b80*/  ULDC.64 UR6, c[0x0][0x9a0] ;  /* 0x0002680000067ab9 */ /* 0x000fe40000000a00 */
[----:B------:R-:W-:-:S04]  /*8b90*/  ISETP.NE.U32.AND P1, PT, RZ, UR6, PT ;  /* 0x00000006ff007c0c */ /* 0x000fc8000bf25070 */
[----:B------:R-:W-:-:S13]  /*8ba0*/  ISETP.NE.AND.EX P1, PT, RZ, UR7, PT, P1 ;  /* 0x00000007ff007c0c */ /* 0x000fda000bf25310 */
[----:B------:R-:W0:Y:S08]  /*8bb0*/  @P1 LDC.64 R8, c[0x0][0x9c8] ;  /* 0x00027200ff081b82 */ /* 0x000e300000000a00 */
[----:B------:R-:W2:Y:S01]  /*8bc0*/  @P1 LDC.64 R10, c[0x0][0x9d0] ;  /* 0x00027400ff0a1b82 */ /* 0x000ea20000000a00 */
[----:B01----:R-:W-:-:S04]  /*8bd0*/  @P1 IMAD R0, R8, UR38, RZ ;  /* 0x0000002608001c24 */ /* 0x003fc8000f8e02ff */
[----:B------:R-:W-:Y:S02]  /*8be0*/  @P1 IMAD R3, R9, UR37, R0 ;  /* 0x0000002509031c24 */ /* 0x000fe4000f8e0200 */
[----:B------:R-:W-:-:S05]  /*8bf0*/  @P1 IMAD.WIDE.U32 R8, R8, UR37, RZ ;  /* 0x0000002508081c25 */ /* 0x000fca000f8e00ff */
[----:B------:R-:W-:-:S03]  /*8c00*/  @P1 IADD3 R9, R9, R3, RZ ;  /* 0x0000000309091210 */ /* 0x000fc60007ffe0ff */
[----:B--2---:R-:W-:-:S04]  /*8c10*/  @P1 IMAD.WIDE.U32 R8, R10, UR41, R8 ;  /* 0x000000290a081c25 */ /* 0x004fc8000f8e0008 */
[----:B------:R-:W-:Y:S01]  /*8c20*/  @P1 IMAD R3, R11, UR41, R9 ;  /* 0x000000290b031c24 */ /* 0x000fe2000f8e0209 */
[----:B------:R-:W-:Y:S01]  /*8c30*/  @P1 LEA R10, P2, R8, UR6, 0x2 ;  /* 0x00000006080a1c11 */ /* 0x000fe2000f8410ff */
[----:B------:R-:W-:-:S03]  /*8c40*/  UIADD3 UR6, UR4, 0x200, URZ ;  /* 0x0000020004067890 */ /* 0x000fc6000fffe03f */
[----:B------:R-:W-:Y:S01]  /*8c50*/  @P1 LEA.HI.X R11, R8, UR7, R3, 0x2, P2 ;  /* 0x00000007080b1c11 */ /* 0x000fe200090f1403 */
[----:B------:R-:W-:-:S04]  /*8c60*/  UMOV UR7, 0xc0000010 ;  /* 0xc000001000077882 */ /* 0x000fc80000000000 */
[----:B------:R0:W2:Y:S01]  /*8c70*/  @P1 LDG.E R4, desc[UR50][R10.64] ;  /* 0x000000320a041981 */ /* 0x0000a2000c1e1900 */
[----:B------:R-:W-:Y:S02]  /*8c80*/  WARPGROUP.DEPBAR.LE gsb0, 0x0 ;  /* 0x00008000000079c5 */ /* 0x000fe40000010000 */
[----:B------:R-:W-:-:S06]  /*8c90*/  WARPGROUP.ARRIVE ;  /* 0x00000000000079c5 */ /* 0x000fcc0000000000 */
[----:B------:R-:W-:Y:S01]  /*8ca0*/  QGMMA.64x128x32.F32.E4M3.E4M3 R24, R176, gdesc[UR4], R24, gsb0 ;  /* 0x01e00004b0187df3 */ /* 0x000fe20008000818 */
[----:B------:R-:W-:Y:S01]  /*8cb0*/  UIADD3 UR6, UR4, 0x300, URZ ;  /* 0x0000030004067890 */ /* 0x000fe2000fffe03f */
[----:B------:R-:W-:Y:S01]  /*8cc0*/  UMOV UR7, 0xc0000010 ;  /* 0xc000001000077882 */ /* 0x000fe20000000000 */
[----:B------:R-:W-:Y:S01]  /*8cd0*/  UIADD3 UR4, UR4, 0x400, URZ ;  /* 0x0000040004047890 */ /* 0x000fe2000fffe03f */
[----:B------:R-:W1:Y:S04]  /*8ce0*/  SHFL.BFLY PT, R0, R5, 0x2, 0x1f ;  /* 0x0c401f0005007f89 */ /* 0x000e6800000e0000 */
[----:B------:R-:W3:Y:S01]  /*8cf0*/  SHFL.BFLY PT, R6, R7, 0x2, 0x1f ;  /* 0x0c401f0007067f89 */ /* 0x000ee200000e0000 */
[----:B------:R-:W-:Y:S02]  /*8d00*/  WARPGROUP.DEPBAR.LE gsb0, 0x0 ;  /* 0x00008000000079c5 */ /* 0x000fe40000010000 */
[----:B------:R-:W-:-:S06]  /*8d10*/  WARPGROUP.ARRIVE ;  /* 0x00000000000079c5 */ /* 0x000fcc0000000000 */
[----:B------:R-:W-:Y:S01]  /*8d20*/  QGMMA.64x128x32.F32.E4M3.E4M3 R24, R180, gdesc[UR4], R24, gsb0 ;  /* 0x01e00004b4187df3 */ /* 0x000fe20008000818 */
[----:B------:R-:W-:Y:S01]  /*8d30*/  UMOV UR6, UR4 ;  /* 0x0000000400067c82 */ /* 0x000fe20008000000 */
[----:B------:R-:W-:Y:S01]  /*8d40*/  UMOV UR7, 0xc0000010 ;  /* 0xc000001000077882 */ /* 0x000fe20000000000 */
[----:B-1----:R-:W-:-:S01]  /*8d50*/  FADD.FTZ R0, R0, R5 ;  /* 0x0000000500007221 */ /* 0x002fc20000010000 */
[----:B---3--:R-:W-:-:S04]  /*8d60*/  FADD.FTZ R6, R6, R7 ;  /* 0x0000000706067221 */ /* 0x008fc80000010000 */
[----:B------:R-:W0:Y:S04]  /*8d70*/  SHFL.BFLY PT, R3, R0, 0x1, 0x1f ;  /* 0x0c201f0000037f89 */ /* 0x000e2800000e0000 */
[----:B------:R-:W1:Y:S01]  /*8d80*/  SHFL.BFLY PT, R9, R6, 0x1, 0x1f ;  /* 0x0c201f0006097f89 */ /* 0x000e6200000e0000 */
        /* <DEDUP_REMOVED lines=16> */
[----:B------:R-:W3:Y:S01]  /*8e90*/  @P1 MUFU.RCP R9, R11 ;  /* 0x0000000b00091308 */ /* 0x000ee20000001000 */
[----:B------:R-:W-:-:S02]  /*8ea0*/  IMAD.U32 R6, RZ, RZ, UR28 ;  /* 0x0000001cff067e24 */ /* 0x000fc4000f8e00ff */
[----:B------:R-:W-:Y:S02]  /*8eb0*/  IMAD.U32 R15, RZ, RZ, UR28 ;  /* 0x0000001cff0f7e24 */ /* 0x000fe4000f8e00ff */
[----:B0-----:R-:W-:Y:S01]  /*8ec0*/  @P2 FMUL.FTZ R7, R7, 0.69314718246459960938 ;  /* 0x3f31721807072820 */ /* 0x001fe20000410000 */
[----:B------:R-:W-:Y:S01]  /*8ed0*/  @P2 FMUL.FTZ R6, R6, 0.69314718246459960938 ;  /* 0x3f31721806062820 */ /* 0x000fe20000410000 */
[----:B------:R-:W-:Y:S01]  /*8ee0*/  @P3 FMUL.FTZ R15, R15, 0.69314718246459960938 ;  /* 0x3f3172180f0f3820 */ /* 0x000fe20000410000 */
[----:B-1----:R-:W-:Y:S01]  /*8ef0*/  @P3 FMUL.FTZ R8, R8, 0.69314718246459960938 ;  /* 0x3f31721808083820 */ /* 0x002fe20000410000 */
[----:B------:R-:W-:Y:S02]  /*8f00*/  IMAD.MOV.U32 R3, RZ, RZ, -0x800000 ;  /* 0xff800000ff037424 */ /* 0x000fe400078e00ff */
[----:B--2---:R-:W-:Y:S01]  /*8f10*/  FMUL.FTZ R5, R5, R4 ;  /* 0x0000000405057220 */ /* 0x004fe20000410000 */
[----:B------:R-:W-:Y:S02]  /*8f20*/  IMAD.MOV.U32 R0, RZ, RZ, -0x800000 ;  /* 0xff800000ff007424 */ /* 0x000fe400078e00ff */
[----:B------:R-:W-:Y:S01]  /*8f30*/  @P2 FFMA.FTZ R3, R6, R91, R7 ;  /* 0x0000005b06032223 */ /* 0x000fe20000010007 */
[----:B------:R-:W-:-:S01]  /*8f40*/  @P3 FFMA.FTZ R0, R15, R89, R8 ;  /* 0x000000590f003223 */ /* 0x000fc20000010008 */
[----:B---3--:R-:W-:Y:S01]  /*8f50*/  FMUL.FTZ R4, R9, R4 ;  /* 0x0000000409047220 */ /* 0x008fe20000410000 */
[----:B------:R-:W-:-:S02]  /*8f60*/  WARPGROUP.DEPBAR.LE gsb0, 0x0 ;  /* 0x00008000000079c5 */ /* 0x000fc40000010000 */
[----:B------:R-:W-:Y:S05]  /*8f70*/  @!P0 BRA `(.L_x_251) ;  /* 0x0000000000048947 */ /* 0x000fea0003800000 */
[----:B------:R-:W-:Y:S01]  /*8f80*/  BPT.TRAP 0x1 ;  /* 0x000000040000795c */ /* 0x000fe20000300000 */
.L_x_251:
[----:B------:R-:W-:Y:S01]  /*8f90*/  UIADD3 UR4, UR5, 0x22860, URZ ;  /* 0x0002286005047890 */ /* 0x000fe2000fffe03f */
[-C--:B------:R-:W-:Y:S01]  /*8fa0*/  FMUL.FTZ R14, R37, R5.reuse ;  /* 0x00000005250e7220 */ /* 0x080fe20000410000 */
[----:B------:R-:W-:Y:S01]  /*8fb0*/  UIADD3 UR45, UR45, 0x1, URZ ;  /* 0x000000012d2d7890 */ /* 0x000fe2000fffe03f */
[-C--:B------:R-:W-:Y:S01]  /*8fc0*/  FMUL.FTZ R13, R40, R5.reuse ;  /* 0x00000005280d7220 */ /* 0x080fe20000410000 */
[----:B------:R-:W-:Y:S01]  /*8fd0*/  UPRMT UR4, UR8, 0x654, UR4 ;  /* 0x0000065408047896 */ /* 0x000fe20008000004 */
[-C--:B------:R-:W-:Y:S01]  /*8fe0*/  FMUL.FTZ R21, R45, R5.reuse ;  /* 0x000000052d157220 */ /* 0x080fe20000410000 */
[----:B------:R-:W-:Y:S01]  /*8ff0*/  UISETP.NE.AND UP0, UPT, UR45, 0x2, UPT ;  /* 0x000000022d00788c */ /* 0x000fe2000bf05270 */
        /* <DEDUP_REMOVED lines=15> */
[----:B------:R-:W-:Y:S01]  /*90f0*/  USEL UR4, URZ, 0x1, UP0 ;  /* 0x000000013f047887 */ /* 0x000fe20008000000 */
        /* <DEDUP_REMOVED lines=47> */
[----:B------:R-:W-:Y:S01]  /*93f0*/  FMUL.FTZ R83, R83, R4 ;  /* 0x0000000453537220 */ /* 0x000fe20000410000 */
[----:B------:R-:W-:-:S02]  /*9400*/  UIADD3 UR47, UR47, 0x1, URZ ;  /* 0x000000012f2f7890 */ /* 0x000fc4000fffe03f */
[----:B------:R-:W-:Y:S02]  /*9410*/  USEL UR45, UR45, URZ, UP0 ;  /* 0x0000003f2d2d7287 */ /* 0x000fe40008000000 */
[----:B------:R-:W-:-:S12]  /*9420*/  ULOP3.LUT UR46, UR46, UR4, URZ, 0x3c, !UPT ;  /* 0x000000042e2e7292 */ /* 0x000fd8000f8e3c3f */
.L_x_227:
[----:B------:R-:W0:Y:S01]  /*9430*/  S2R R5, SR_CgaCtaId ;  /* 0x0000000000057919 */ /* 0x000e220000008800 */
[----:B------:R-:W-:Y:S01]  /*9440*/  MOV R36, 0x400 ;  /* 0x0000040000247802 */ /* 0x000fe20000000f00 */
[----:B------:R-:W-:Y:S01]  /*9450*/  UISETP.NE.AND UP0, UPT, UR44, URZ, UPT ;  /* 0x0000003f2c00728c */ /* 0x000fe2000bf05270 */
[----:B------:R-:W-:Y:S01]  /*9460*/  BSSY B0, `(.L_x_252) ;  /* 0x00003b1000007945 */ /* 0x000fe20003800000 */
[----:B------:R-:W-:Y:S09]  /*9470*/  BAR.SYNC.DEFER_BLOCKING 0x5, 0x180 ;  /* 0x0146000000007b1d */ /* 0x000ff20000010000 */
[----:B------:R-:W-:Y:S01]  /*9480*/  @!UP0 ULDC UR44, c[0x0][0xad4] ;  /* 0x0002b500002c8ab9 */ /* 0x000fe20000000800 */
[----:B0-----:R-:W-:-:S05]  /*9490*/  LEA R36, R5, R36, 0x18 ;  /* 0x0000002405247211 */ /* 0x001fca00078ec0ff */
[----:B------:R-:W0:Y:S02]  /*94a0*/  LDS.128 R32, [R36+0x228d0] ;  /* 0x0228d00024207984 */ /* 0x000e240000000c00 */
[----:B0-----:R-:W-:Y:S02]  /*94b0*/  R2UR UR6, R33 ;  /* 0x00000000210672ca */ /* 0x001fe400000e0000 */
[----:B------:R-:W-:Y:S01]  /*94c0*/  R2UR UR5, R34 ;  /* 0x00000000220572ca */ /* 0x000fe200000e0000 */
[----:B------:R-:W-:Y:S06]  /*94d0*/  BAR.ARV 0x4, 0x180 ;  /* 0x0106000000007b1d */ /* 0x000fec0000002000 */
[----:B------:R-:W-:Y:S08]  /*94e0*/  @P0 BRA `(.L_x_253) ;  /* 0x0000002c00880947 */ /* 0x000ff00003800000 */
[----:B------:R-:W0:Y:S01]  /*94f0*/  S2R R30, SR_TID.X ;  /* 0x00000000001e7919 */ /* 0x000e220000002100 */
[----:B------:R-:W-:Y:S01]  /*9500*/  ULDC.64 UR8, c[0x4][0x38] ;  /* 0x01000e0000087ab9 */ /* 0x000fe20000000a00 */
[----:B------:R-:W-:Y:S01]  /*9510*/  USHF.L.U32 UR4, UR37, 0x2, URZ ;  /* 0x0000000225047899 */ /* 0x000fe2000800063f */
[----:B------:R-:W-:Y:S01]  /*9520*/  ULDC.64 UR10, c[0x0][0xc00] ;  /* 0x00030000000a7ab9 */ /* 0x000fe20000000a00 */
[----:B0-----:R-:W-:-:S05]  /*9530*/  IMAD.SHL.U32 R4, R30, 0x4, RZ ;  /* 0x000000041e047824 */ /* 0x001fca00078e00ff */
[----:B------:R-:W-:Y:S01]  /*9540*/  LOP3.LUT R4, R4, 0xc, RZ, 0xc0, !PT ;  /* 0x0000000c04047812 */ /* 0x000fe200078ec0ff */
[----:B------:R-:W-:Y:S03]  /*9550*/  BAR.SYNC.DEFER_BLOCKING 0x1, 0x100 ;  /* 0x0044000000007b1d */ /* 0x000fe60000010000 */
[----:B------:R-:W-:-:S05]  /*9560*/  IADD3 R4, P0, R4, UR8, RZ ;  /* 0x0000000804047c10 */ /* 0x000fca000ff1e0ff */
[----:B------:R-:W-:-:S05]  /*9570*/  IMAD.X R5, RZ, RZ, UR9, P0 ;  /* 0x00000009ff057e24 */ /* 0x000fca00080e06ff */
[----:B------:R0:W2:Y:S01]  /*9580*/  LDG.E.CONSTANT R24, desc[UR50][R4.64] ;  /* 0x0000003204187981 */ /* 0x0000a2000c1e9900 */
[----:B------:R-:W-:Y:S01]  /*9590*/  LOP3.LUT P0, R30, R30, 0x3, RZ, 0xc0, !PT ;  /* 0x000000031e1e7812 */ /* 0x000fe2000780c0ff */
[----:B------:R-:W-:Y:S02]  /*95a0*/  USHF.L.U64.HI UR12, UR37, 0x2, UR38 ;  /* 0x00000002250c7899 */ /* 0x000fe40008010226 */
[----:B------:R-:W-:Y:S01]  /*95b0*/  UIADD3 UR7, UP0, UR4, UR10, URZ ;  /* 0x0000000a04077290 */ /* 0x000fe2000ff1e03f */
[----:B------:R-:W-:-:S03]  /*95c0*/  ISETP.EQ.OR P0, PT, R30, 0x3, !P0 ;  /* 0x000000031e00780c */ /* 0x000fc60004702670 */
[----:B------:R-:W-:Y:S01]  /*95d0*/  UIADD3.X UR8, UR12, UR11, URZ, UP0, !UPT ;  /* 0x0000000b0c087290 */ /* 0x000fe200087fe43f */
[----:B------:R-:W-:Y:S01]  /*95e0*/  SEL R115, R72, R73, P0 ;  /* 0x0000004948737207 */ /* 0x000fe20000000000 */
[----:B0-----:R-:W0:Y:S01]  /*95f0*/  S2R R5, SR_SWINHI ;  /* 0x0000000000057919 */ /* 0x001e220000002f00 */
        /* <DEDUP_REMOVED lines=16> */
[----:B------:R-:W-:-:S02]  /*9700*/  MOV R20, R36 ;  /* 0x0000002400147202 */ /* 0x000fc40000000f00 */
[----:B0-----:R-:W-:Y:S02]  /*9710*/  MOV R21, R5 ;  /* 0x0000000500157202 */ /* 0x001fe40000000f00 */
[----:B------:R-:W-:Y:S02]  /*9720*/  SEL R55, R55, R54, P0 ;  /* 0x0000003637377207 */ /* 0x000fe40000000000 */
[----:B------:R-:W-:Y:S01]  /*9730*/  SEL R93, R58, R59, P0 ;  /* 0x0000003b3a5d7207 */ /* 0x000fe20000000000 */
[----:B------:R-:W-:Y:S01]  /*9740*/  IMAD.WIDE R8, R220, 0x2, R20 ;  /* 0x00000002dc087825 */ /* 0x000fe200078e0214 */
[----:B------:R-:W-:Y:S02]  /*9750*/  SEL R54, R59, R58, P0 ;  /* 0x0000003a3b367207 */ /* 0x000fe40000000000 */
[----:B------:R-:W-:Y:S02]  /*9760*/  SEL R99, R70, R71, P0 ;  /* 0x0000004746637207 */ /* 0x000fe40000000000 */
[----:B------:R-:W-:-:S02]  /*9770*/  IADD3 R37, P6, R8, 0x20, RZ ;  /* 0x0000002008257810 */ /* 0x000fc40007fde0ff */
[----:B------:R-:W-:Y:S02]  /*9780*/  SEL R59, R71, R70, P0 ;  /* 0x00000046473b7207 */ /* 0x000fe40000000000 */
[----:B------:R-:W-:Y:S02]  /*9790*/  IADD3 R71, P1, R8, 0x40, RZ ;  /* 0x0000004008477810 */ /* 0x000fe40007f3e0ff */
[----:B------:R-:W-:Y:S02]  /*97a0*/  LOP3.LUT R4, R37, 0x380, RZ, 0xc0, !PT ;  /* 0x0000038025047812 */ /* 0x000fe400078ec0ff */
[----:B------:R-:W-:Y:S01]  /*97b0*/  SEL R61, R6, R25, P0 ;  /* 0x00000019063d7207 */ /* 0x000fe20000000000 */
[----:B------:R-:W-:Y:S01]  /*97c0*/  IMAD.X R11, RZ, RZ, R9, P1 ;  /* 0x000000ffff0b7224 */ /* 0x000fe200008e0609 */
        /* <DEDUP_REMOVED lines=11> */
[----:B------:R-:W-:Y:S02]  /*9880*/  IADD3 R75, P2, R8, 0x60, RZ ;  /* 0x00000060084b7810 */ /* 0x000fe40007f5e0ff */
[----:B------:R-:W-:Y:S02]  /*9890*/  LOP3.LUT R6, R71, 0x380, RZ, 0xc0, !PT ;  /* 0x0000038047067812 */ /* 0x000fe400078ec0ff */
[----:B------:R-:W-:-:S02]  /*98a0*/  SHF.R.U64 R4, R4, 0x3, RZ ;  /* 0x0000000304047819 */ /* 0x000fc400000012ff */
[----:B------:R-:W-:Y:S02]  /*98b0*/  SEL R131, R13, R40, P0 ;  /* 0x000000280d837207 */ /* 0x000fe40000000000 */
[----:B------:R-:W-:Y:S02]  /*98c0*/  SEL R30, R40, R13, P0 ;  /* 0x0000000d281e7207 */ /* 0x000fe40000000000 */
[----:B------:R-:W-:Y:S02]  /*98d0*/  SEL R103, R56, R57, P0 ;  /* 0x0000003938677207 */ /* 0x000fe40000000000 */
[----:B------:R-:W-:Y:S02]  /*98e0*/  SEL R52, R57, R56, P0 ;  /* 0x0000003839347207 */ /* 0x000fe40000000000 */
[----:B------:R-:W-:Y:S02]  /*98f0*/  IADD3 R79, P3, R8, 0x4000, RZ ;  /* 0x00004000084f7810 */ /* 0x000fe40007f7e0ff */
[----:B------:R-:W-:-:S02]  /*9900*/  SEL R119, R89, R60, P0 ;  /* 0x0000003c59777207 */ /* 0x000fc40000000000 */
[----:B------:R-:W-:Y:S01]  /*9910*/  SEL R40, R60, R89, P0 ;  /* 0x000000593c287207 */ /* 0x000fe20000000000 */
[----:B------:R-:W-:Y:S01]  /*9920*/  IMAD.X R13, RZ, RZ, R9, P3 ;  /* 0x000000ffff0d7224 */ /* 0x000fe200018e0609 */
[----:B------:R-:W-:Y:S02]  /*9930*/  SEL R105, R12, R47, P0 ;  /* 0x0000002f0c697207 */ /* 0x000fe40000000000 */
[----:B------:R-:W-:Y:S02]  /*9940*/  SEL R95, R66, R67, P0 ;  /* 0x00000043425f7207 */ /* 0x000fe40000000000 */
[----:B------:R-:W-:Y:S02]  /*9950*/  SEL R56, R67, R66, P0 ;  /* 0x0000004243387207 */ /* 0x000fe40000000000 */
[----:B------:R-:W-:Y:S02]  /*9960*/  SEL R123, R88, R69, P0 ;  /* 0x00000045587b7207 */ /* 0x000fe40000000000 */
[----:B------:R-:W-:-:S02]  /*9970*/  SEL R38, R69, R88, P0 ;  /* 0x0000005845267207 */ /* 0x000fc40000000000 */
[----:B------:R-:W-:Y:S02]  /*9980*/  SEL R107, R26, R27, P0 ;  /* 0x0000001b1a6b7207 */ /* 0x000fe40000000000 */
[----:B------:R-:W-:Y:S01]  /*9990*/  SEL R48, R27, R26, P0 ;  /* 0x0000001a1b307207 */ /* 0x000fe20000000000 */
[----:B------:R-:W-:Y:S01]  /*99a0*/  IMAD.X R27, RZ, RZ, R9, P6 ;  /* 0x000000ffff1b7224 */ /* 0x000fe200030e0609 */
        /* <DEDUP_REMOVED lines=9> */
[----:B------:R-:W-:Y:S01]  /*9a40*/  SHF.R.U64 R6, R6, 0x3, RZ ;  /* 0x0000000306067819 */ /* 0x000fe200000012ff */
[----:B------:R-:W-:Y:S01]  /*9a50*/  IMAD.X R101, RZ, RZ, R9, P5 ;  /* 0x000000ffff657224 */ /* 0x000fe200028e0609 */
[----:B------:R-:W-:-:S02]  /*9a60*/  LOP3.LUT R26, R4, R37, RZ, 0x3c, !PT ;  /* 0x00000025041a7212 */ /* 0x000fc400078e3cff */
[C---:B------:R-:W-:Y:S02]  /*9a70*/  IADD3 R83, P4, R8.reuse, 0x4020, RZ ;  /* 0x0000402008537810 */ /* 0x040fe40007f9e0ff */
[----:B------:R-:W-:Y:S02]  /*9a80*/  IADD3 R60, P6, R8, 0x4060, RZ ;  /* 0x00004060083c7810 */ /* 0x000fe40007fde0ff */
[----:B------:R-:W-:Y:S02]  /*9a90*/  LOP3.LUT R4, R79, 0x380, RZ, 0xc0, !PT ;  /* 0x000003804f047812 */ /* 0x000fe400078ec0ff */
[----:B------:R-:W-:Y:S02]  /*9aa0*/  SEL R109, R49, R10, P0 ;  /* 0x0000000a316d7207 */ /* 0x000fe40000000000 */
[----:B------:R-:W-:Y:S02]  /*9ab0*/  SEL R49, R10, R49, P0 ;  /* 0x000000310a317207 */ /* 0x000fe40000000000 */
[----:B------:R-:W-:-:S02]  /*9ac0*/  LOP3.LUT R5, R8, 0x380, RZ, 0xc0, !PT ;  /* 0x0000038008057812 */ /* 0x000fc400078ec0ff */
[----:B------:R-:W-:Y:S02]  /*9ad0*/  SHF.R.U64 R12, R12, 0x3, RZ ;  /* 0x000000030c0c7819 */ /* 0x000fe400000012ff */
[----:B------:R-:W-:Y:S02]  /*9ae0*/  LOP3.LUT R10, R6, R71, RZ, 0x3c, !PT ;  /* 0x00000047060a7212 */ /* 0x000fe400078e3cff */
[----:B------:R-:W-:Y:S02]  /*9af0*/  LOP3.LUT R34, R87, 0x380, RZ, 0xc0, !PT ;  /* 0x0000038057227812 */ /* 0x000fe400078ec0ff */
[----:B------:R-:W-:Y:S02]  /*9b00*/  LOP3.LUT R6, R83, 0x380, RZ, 0xc0, !PT ;  /* 0x0000038053067812 */ /* 0x000fe400078ec0ff */
[----:B------:R-:W-:Y:S02]  /*9b10*/  LOP3.LUT R37, R60, 0x380, RZ, 0xc0, !PT ;  /* 0x000003803c257812 */ /* 0x000fe400078ec0ff */
[----:B------:R-:W-:-:S02]  /*9b20*/  SHF.R.U64 R4, R4, 0x3, RZ ;  /* 0x0000000304047819 */ /* 0x000fc400000012ff */
[----:B------:R-:W-:Y:S02]  /*9b30*/  SEL R137, R7, R14, P0 ;  /* 0x0000000e07897207 */ /* 0x000fe40000000000 */
[----:B------:R-:W-:Y:S01]  /*9b40*/  SEL R31, R14, R7, P0 ;  /* 0x000000070e1f7207 */ /* 0x000fe20000000000 */
[----:B------:R-:W-:Y:S01]  /*9b50*/  IMAD.X R7, RZ, RZ, R9, P4 ;  /* 0x000000ffff077224 */ /* 0x000fe200020e0609 */
[----:B------:R-:W-:Y:S02]  /*9b60*/  SHF.R.U64 R5, R5, 0x3, RZ ;  /* 0x0000000305057819 */ /* 0x000fe400000012ff */
[----:B------:R-:W-:Y:S02]  /*9b70*/  LOP3.LUT R14, R12, R75, RZ, 0x3c, !PT ;  /* 0x0000004b0c0e7212 */ /* 0x000fe400078e3cff */
[----:B------:R-:W-:Y:S02]  /*9b80*/  SHF.R.U64 R34, R34, 0x3, RZ ;  /* 0x0000000322227819 */ /* 0x000fe400000012ff */
[----:B------:R-:W-:-:S02]  /*9b90*/  SHF.R.U64 R6, R6, 0x3, RZ ;  /* 0x0000000306067819 */ /* 0x000fc400000012ff */
[----:B------:R-:W-:Y:S02]  /*9ba0*/  SHF.R.U64 R37, R37, 0x3, RZ ;  /* 0x0000000325257819 */ /* 0x000fe400000012ff */
[----:B------:R-:W-:Y:S02]  /*9bb0*/  LOP3.LUT R12, R4, R79, RZ, 0x3c, !PT ;  /* 0x0000004f040c7212 */ /* 0x000fe400078e3cff */
[----:B------:R-:W-:Y:S02]  /*9bc0*/  SEL R111, R80, R81, P0 ;  /* 0x00000051506f7207 */ /* 0x000fe40000000000 */
[----:B------:R-:W-:Y:S02]  /*9bd0*/  SEL R43, R81, R80, P0 ;  /* 0x00000050512b7207 */ /* 0x000fe40000000000 */
[----:B------:R-:W-:Y:S02]  /*9be0*/  SEL R81, R15, R50, P0 ;  /* 0x000000320f517207 */ /* 0x000fe40000000000 */
[----:B------:R-:W-:-:S02]  /*9bf0*/  SEL R50, R50, R15, P0 ;  /* 0x0000000f32327207 */ /* 0x000fc40000000000 */
[----:B------:R-:W-:Y:S01]  /*9c00*/  LOP3.LUT R8, R5, R8, RZ, 0x3c, !PT ;  /* 0x0000000805087212 */ /* 0x000fe200078e3cff */
[----:B------:R-:W-:Y:S01]  /*9c10*/  IMAD.X R5, RZ, RZ, R9, P6 ;  /* 0x000000ffff057224 */ /* 0x000fe200030e0609 */
[----:B------:R-:W-:Y:S02]  /*9c20*/  LOP3.LUT R100, R34, R87, RZ, 0x3c, !PT ;  /* 0x0000005722647212 */ /* 0x000fe400078e3cff */
[----:B------:R-:W-:Y:S02]  /*9c30*/  IADD3.X R15, RZ, R9, RZ, P2, !PT ;  /* 0x00000009ff0f7210 */ /* 0x000fe400017fe4ff */
[----:B------:R-:W-:Y:S02]  /*9c40*/  LOP3.LUT R6, R6, R83, RZ, 0x3c, !PT ;  /* 0x0000005306067212 */ /* 0x000fe400078e3cff */
[----:B------:R-:W-:Y:S02]  /*9c50*/  LOP3.LUT R4, R37, R60, RZ, 0x3c, !PT ;  /* 0x0000003c25047212 */ /* 0x000fe400078e3cff */
[----:B------:R-:W-:-:S02]  /*9c60*/  MOV R34, R12 ;  /* 0x0000000c00227202 */ /* 0x000fc40000000f00 */
[----:B------:R-:W-:Y:S02]  /*9c70*/  SEL R125, R41, R90, P0 ;  /* 0x0000005a297d7207 */ /* 0x000fe40000000000 */
[----:B------:R-:W-:Y:S02]  /*9c80*/  SEL R41, R90, R41, P0 ;  /* 0x000000295a297207 */ /* 0x000fe40000000000 */
[----:B------:R-:W-:Y:S02]  /*9c90*/  MOV R8, R8 ;  /* 0x0000000800087202 */ /* 0x000fe40000000f00 */
[----:B------:R-:W-:Y:S02]  /*9ca0*/  MOV R10, R10 ;  /* 0x0000000a000a7202 */ /* 0x000fe40000000f00 */
[----:B------:R-:W-:Y:S02]  /*9cb0*/  MOV R100, R100 ;  /* 0x0000006400647202 */ /* 0x000fe40000000f00 */
[----:B------:R-:W-:-:S02]  /*9cc0*/  MOV R9, R26 ;  /* 0x0000001a00097202 */ /* 0x000fc40000000f00 */
[----:B------:R-:W-:Y:S02]  /*9cd0*/  MOV R11, R14 ;  /* 0x0000000e000b7202 */ /* 0x000fe40000000f00 */
[----:B------:R-:W-:Y:S02]  /*9ce0*/  MOV R37, R6 ;  /* 0x0000000600257202 */ /* 0x000fe40000000f00 */
[----:B------:R-:W-:Y:S02]  /*9cf0*/  MOV R101, R4 ;  /* 0x0000000400657202 */ /* 0x000fe40000000f00 */
[----:B--2---:R-:W-:Y:S01]  /*9d00*/  LOP3.LUT R12, R24, 0x2, RZ, 0x3c, !PT ;  /* 0x00000002180c7812 */ /* 0x004fe200078e3cff */
[----:B------:R-:W-:Y:S04]  /*9d10*/  SHFL.IDX PT, R61, R61, R24, 0x1c1f ;  /* 0x001c1f183d3d7589 */ /* 0x000fe800000e0000 */
        /* <DEDUP_REMOVED lines=31> */
[----:B------:R-:W0:Y:S04]  /*9f10*/  SHFL.IDX PT, R66, R25, R12, 0x1c1f ;  /* 0x001c1f0c19427589 */ /* 0x000e2800000e0000 */
[----:B------:R-:W-:Y:S04]  /*9f20*/  SHFL.IDX PT, R65, R65, R12, 0x1c1f ;  /* 0x001c1f0c41417589 */ /* 0x000fe800000e0000 */
[----:B------:R-:W-:Y:S04]  /*9f30*/  SHFL.IDX PT, R24, R44, R12, 0x1c1f ;  /* 0x001c1f0c2c187589 */ /* 0x000fe800000e0000 */
[----:B------:R-:W-:Y:S04]  /*9f40*/  SHFL.IDX PT, R25, R40, R12, 0x1c1f ;  /* 0x001c1f0c28197589 */ /* 0x000fe800000e0000 */
[----:B------:R-:W-:Y:S04]  /*9f50*/  SHFL.IDX PT, R63, R48, R12, 0x1c1f ;  /* 0x001c1f0c303f7589 */ /* 0x000fe800000e0000 */
[----:B------:R-:W1:Y:S04]  /*9f60*/  SHFL.IDX PT, R47, R47, R12, 0x1c1f ;  /* 0x001c1f0c2f2f7589 */ /* 0x000e6800000e0000 */
[----:B------:R-:W-:Y:S01]  /*9f70*/  SHFL.IDX PT, R75, R30, R12, 0x1c1f ;  /* 0x001c1f0c1e4b7589 */ /* 0x000fe200000e0000 */
[----:B0-----:R-:W-:-:S02]  /*9f80*/  SEL R64, R61, R66, P0 ;  /* 0x000000423d407207 */ /* 0x001fc40000000000 */
[----:B------:R-:W-:Y:S01]  /*9f90*/  SEL R66, R66, R61, P0 ;  /* 0x0000003d42427207 */ /* 0x000fe20000000000 */
[----:B------:R-:W-:Y:S04]  /*9fa0*/  SHFL.IDX PT, R79, R32, R12, 0x1c1f ;  /* 0x001c1f0c204f7589 */ /* 0x000fe800000e0000 */
[----:B------:R-:W-:Y:S04]  /*9fb0*/  SHFL.IDX PT, R44, R54, R12, 0x1c1f ;  /* 0x001c1f0c362c7589 */ /* 0x000fe800000e0000 */
[----:B------:R1:W-:Y:S04]  /*9fc0*/  SHFL.IDX PT, R40, R56, R12, 0x1c1f ;  /* 0x001c1f0c38287589 */ /* 0x0003e800000e0000 */
[----:B------:R-:W-:Y:S04]  /*9fd0*/  SHFL.IDX PT, R71, R28, R12, 0x1c1f ;  /* 0x001c1f0c1c477589 */ /* 0x000fe800000e0000 */
[----:B------:R-:W-:Y:S01]  /*9fe0*/  SHFL.IDX PT, R84, R41, R12, 0x1c1f ;  /* 0x001c1f0c29547589 */ /* 0x000fe200000e0000 */
[----:B-1----:R-:W-:-:S03]  /*9ff0*/  SEL R56, R47, R76, P0 ;  /* 0x0000004c2f387207 */ /* 0x002fc60000000000 */
[----:B------:R-:W0:Y:S04]  /*a000*/  SHFL.IDX PT, R49, R49, R12, 0x1c1f ;  /* 0x001c1f0c31317589 */ /* 0x000e2800000e0000 */
[----:B------:R-:W1:Y:S04]  /*a010*/  SHFL.IDX PT, R30, R53, R12, 0x1c1f ;  /* 0x001c1f0c351e7589 */ /* 0x000e6800000e0000 */
[----:B------:R-:W2:Y:S04]  /*a020*/  SHFL.IDX PT, R50, R50, R12, 0x1c1f ;  /* 0x001c1f0c32327589 */ /* 0x000ea800000e0000 */
[----:B------:R-:W3:Y:S04]  /*a030*/  SHFL.IDX PT, R29, R29, R12, 0x1c1f ;  /* 0x001c1f0c1d1d7589 */ /* 0x000ee800000e0000 */
[----:B------:R4:W-:Y:S04]  /*a040*/  SHFL.IDX PT, R80, R39, R12, 0x1c1f ;  /* 0x001c1f0c27507589 */ /* 0x0009e800000e0000 */
[----:B------:R-:W3:Y:S04]  /*a050*/  SHFL.IDX PT, R41, R52, R12, 0x1c1f ;  /* 0x001c1f0c34297589 */ /* 0x000ee800000e0000 */
[----:B------:R2:W3:Y:S01]  /*a060*/  SHFL.IDX PT, R103, R68, R12, 0x1c1f ;  /* 0x001c1f0c44677589 */ /* 0x0004e200000e0000 */
[----:B0-----:R-:W-:-:S02]  /*a070*/  SEL R61, R49, R72, P0 ;  /* 0x00000048313d7207 */ /* 0x001fc40000000000 */
[----:B----4-:R-:W-:Y:S01]  /*a080*/  SEL R39, R62, R65, P0 ;  /* 0x000000413e277207 */ /* 0x010fe20000000000 */
[----:B------:R-:W0:Y:S01]  /*a090*/  SHFL.IDX PT, R14, R31, R12, 0x1c1f ;  /* 0x001c1f0c1f0e7589 */ /* 0x000e2200000e0000 */
[----:B-1----:R-:W-:-:S03]  /*a0a0*/  SEL R53, R30, R77, P0 ;  /* 0x0000004d1e357207 */ /* 0x002fc60000000000 */
[----:B------:R-:W-:Y:S01]  /*a0b0*/  SHFL.IDX PT, R83, R38, R12, 0x1c1f ;  /* 0x001c1f0c26537589 */ /* 0x000fe200000e0000 */
[----:B--2---:R-:W-:Y:S02]  /*a0c0*/  SEL R54, R81, R50, P0 ;  /* 0x0000003251367207 */ /* 0x004fe40000000000 */
[----:B------:R-:W-:Y:S01]  /*a0d0*/  SEL R68, R70, R71, P0 ;  /* 0x0000004746447207 */ /* 0x000fe20000000000 */
[----:B------:R1:W-:Y:S01]  /*a0e0*/  SHFL.IDX PT, R91, R42, R12, 0x1c1f ;  /* 0x001c1f0c2a5b7589 */ /* 0x0003e200000e0000 */
[----:B------:R-:W-:Y:S02]  /*a0f0*/  SEL R52, R50, R81, P0 ;  /* 0x0000005132347207 */ /* 0x000fe40000000000 */
[----:B---3--:R-:W-:Y:S01]  /*a100*/  SEL R67, R29, R6, P0 ;  /* 0x000000061d437207 */ /* 0x008fe20000000000 */
[----:B------:R-:W-:Y:S01]  /*a110*/  SHFL.IDX PT, R99, R43, R12, 0x1c1f ;  /* 0x001c1f0c2b637589 */ /* 0x000fe200000e0000 */
[----:B------:R-:W-:Y:S02]  /*a120*/  SEL R70, R71, R70, P0 ;  /* 0x0000004647467207 */ /* 0x000fe40000000000 */
[----:B------:R-:W-:Y:S01]  /*a130*/  SEL R81, R27, R84, P0 ;  /* 0x000000541b517207 */ /* 0x000fe20000000000 */
[----:B------:R-:W2:Y:S01]  /*a140*/  SHFL.IDX PT, R28, R51, R12, 0x1c1f ;  /* 0x001c1f0c331c7589 */ /* 0x000ea200000e0000 */
[----:B------:R-:W-:-:S02]  /*a150*/  SEL R50, R88, R41, P0 ;  /* 0x0000002958327207 */ /* 0x000fc40000000000 */
[----:B-1----:R-:W-:Y:S01]  /*a160*/  SEL R42, R95, R40, P0 ;  /* 0x000000285f2a7207 */ /* 0x002fe20000000000 */
[----:B------:R1:W3:Y:S01]  /*a170*/  SHFL.IDX PT, R26, R33, R12, 0x1c1f ;  /* 0x001c1f0c211a7589 */ /* 0x0002e200000e0000 */
[----:B------:R-:W-:Y:S02]  /*a180*/  SEL R40, R40, R95, P0 ;  /* 0x0000005f28287207 */ /* 0x000fe40000000000 */
[----:B------:R-:W-:Y:S01]  /*a190*/  SEL R48, R41, R88, P0 ;  /* 0x0000005829307207 */ /* 0x000fe20000000000 */
[----:B------:R-:W4:Y:S01]  /*a1a0*/  SHFL.IDX PT, R38, R57, R12, 0x1c1f ;  /* 0x001c1f0c39267589 */ /* 0x000f2200000e0000 */
[----:B------:R-:W-:Y:S02]  /*a1b0*/  SEL R95, R103, R96, P0 ;  /* 0x00000060675f7207 */ /* 0x000fe40000000000 */
[----:B0-----:R-:W-:Y:S01]  /*a1c0*/  SEL R71, R14, R7, P0 ;  /* 0x000000070e477207 */ /* 0x001fe20000000000 */
[----:B------:R-:W0:Y:S01]  /*a1d0*/  SHFL.IDX PT, R97, R59, R12, 0x1c1f ;  /* 0x001c1f0c3b617589 */ /* 0x000e2200000e0000 */
[----:B-1----:R-:W-:-:S03]  /*a1e0*/  SEL R33, R65, R62, P0 ;  /* 0x0000003e41217207 */ /* 0x002fc60000000000 */
[----:B------:R1:W-:Y:S01]  /*a1f0*/  SHFL.IDX PT, R92, R46, R12, 0x1c1f ;  /* 0x001c1f0c2e5c7589 */ /* 0x0003e200000e0000 */
[----:B------:R-:W-:Y:S02]  /*a200*/  SEL R62, R60, R63, P0 ;  /* 0x0000003f3c3e7207 */ /* 0x000fe40000000000 */
[----:B------:R-:W-:Y:S01]  /*a210*/  SEL R60, R63, R60, P0 ;  /* 0x0000003c3f3c7207 */ /* 0x000fe20000000000 */
[----:B------:R-:W-:Y:S01]  /*a220*/  SHFL.IDX PT, R31, R45, R12, 0x1c1f ;  /* 0x001c1f0c2d1f7589 */ /* 0x000fe200000e0000 */
[----:B------:R-:W-:Y:S02]  /*a230*/  SEL R63, R72, R49, P0 ;  /* 0x00000031483f7207 */ /* 0x000fe40000000000 */
[----:B------:R-:W-:Y:S01]  /*a240*/  SEL R65, R6, R29, P0 ;  /* 0x0000001d06417207 */ /* 0x000fe20000000000 */
[----:B------:R3:W0:Y:S01]  /*a250*/  SHFL.IDX PT, R32, R55, R12, 0x1c1f ;  /* 0x001c1f0c37207589 */ /* 0x00062200000e0000 */
[----:B------:R-:W-:Y:S02]  /*a260*/  SEL R72, R74, R75, P0 ;  /* 0x0000004b4a487207 */ /* 0x000fe40000000000 */
[----:B-1----:R-:W-:Y:S01]  /*a270*/  SEL R46, R93, R44, P0 ;  /* 0x0000002c5d2e7207 */ /* 0x002fe20000000000 */
[----:B------:R1:W0:Y:S01]  /*a280*/  SHFL.IDX PT, R105, R58, R12, 0x1c1f ;  /* 0x001c1f0c3a697589 */ /* 0x00022200000e0000 */
[----:B------:R-:W-:-:S02]  /*a290*/  SEL R44, R44, R93, P0 ;  /* 0x0000005d2c2c7207 */ /* 0x000fc40000000000 */
[----:B------:R-:W-:Y:S01]  /*a2a0*/  SEL R93, R96, R103, P0 ;  /* 0x00000067605d7207 */ /* 0x000fe20000000000 */
[----:B------:R4:W0:Y:S01]  /*a2b0*/  SHFL.IDX PT, R107, R69, R12, 0x1c1f ;  /* 0x001c1f0c456b7589 */ /* 0x00082200000e0000 */
[----:B--2---:R-:W-:Y:S01]  /*a2c0*/  SEL R59, R73, R28, P0 ;  /* 0x0000001c493b7207 */ /* 0x004fe20000000000 */
[----:B------:R-:W-:Y:S01]  /*a2d0*/  IMAD.U32 R103, RZ, RZ, UR8 ;  /* 0x00000008ff677e24 */ /* 0x000fe2000f8e00ff */
[----:B---3--:R-:W-:Y:S01]  /*a2e0*/  SEL R55, R77, R30, P0 ;  /* 0x0000001e4d377207 */ /* 0x008fe20000000000 */
[----:B------:R-:W-:Y:S01]  /*a2f0*/  ULDC.64 UR8, c[0x0][0xc08] ;  /* 0x0003020000087ab9 */ /* 0x000fe20000000a00 */
[----:B------:R-:W-:Y:S02]  /*a300*/  SEL R77, R15, R80, P0 ;  /* 0x000000500f4d7207 */ /* 0x000fe40000000000 */
[----:B-1----:R-:W-:Y:S02]  /*a310*/  SEL R58, R76, R47, P0 ;  /* 0x0000002f4c3a7207 */ /* 0x002fe40000000000 */
[----:B------:R-:W-:-:S02]  /*a320*/  SEL R76, R78, R79, P0 ;  /* 0x0000004f4e4c7207 */ /* 0x000fc40000000000 */
[----:B------:R-:W-:Y:S02]  /*a330*/  SEL R78, R79, R78, P0 ;  /* 0x0000004e4f4e7207 */ /* 0x000fe40000000000 */
[----:B------:R-:W-:Y:S02]  /*a340*/  SEL R79, R80, R15, P0 ;  /* 0x0000000f504f7207 */ /* 0x000fe40000000000 */
[----:B----4-:R-:W-:Y:S02]  /*a350*/  SEL R69, R7, R14, P0 ;  /* 0x0000000e07457207 */ /* 0x010fe40000000000 */
        /* <DEDUP_REMOVED lines=10> */
[----:B0-----:R-:W-:Y:S02]  /*a400*/  SEL R43, R94, R97, P0 ;  /* 0x000000615e2b7207 */ /* 0x001fe40000000000 */
        /* <DEDUP_REMOVED lines=12> */
[----:B------:R-:W-:Y:S02]  /*a4d0*/  F2FP.BF16.F32.PACK_AB R4, R65, R64 ;  /* 0x000000404104723e */ /* 0x000fe400000010ff */
[----:B------:R-:W-:Y:S02]  /*a4e0*/  F2FP.BF16.F32.PACK_AB R5, R63, R62 ;  /* 0x0000003e3f05723e */ /* 0x000fe400000010ff */
[----:B------:R-:W-:Y:S02]  /*a4f0*/  F2FP.BF16.F32.PACK_AB R6, R67, R66 ;  /* 0x000000424306723e */ /* 0x000fe400000010ff */
[----:B------:R-:W-:-:S02]  /*a500*/  F2FP.BF16.F32.PACK_AB R7, R61, R60 ;  /* 0x0000003c3d07723e */ /* 0x000fc400000010ff */
[----:B------:R-:W-:Y:S02]  /*a510*/  SEL R86, R25, R86, P0 ;  /* 0x0000005619567207 */ /* 0x000fe40000000000 */
[----:B------:R-:W-:Y:S01]  /*a520*/  SEL R87, R24, R87, P0 ;  /* 0x0000005718577207 */ /* 0x000fe20000000000 */
[----:B------:R0:W-:Y:S01]  /*a530*/  STSM.16.M88.4 [R8], R4 ;  /* 0x0000000408007844 */ /* 0x0001e20000000200 */
[----:B------:R-:W-:Y:S02]  /*a540*/  F2FP.BF16.F32.PACK_AB R12, R69, R68 ;  /* 0x00000044450c723e */ /* 0x000fe400000010ff */
[----:B------:R-:W-:Y:S02]  /*a550*/  F2FP.BF16.F32.PACK_AB R13, R59, R58 ;  /* 0x0000003a3b0d723e */ /* 0x000fe400000010ff */
[----:B------:R-:W-:Y:S02]  /*a560*/  F2FP.BF16.F32.PACK_AB R14, R71, R70 ;  /* 0x00000046470e723e */ /* 0x000fe400000010ff */
[----:B------:R-:W-:-:S02]  /*a570*/  F2FP.BF16.F32.PACK_AB R15, R57, R56 ;  /* 0x00000038390f723e */ /* 0x000fc400000010ff */
[----:B------:R-:W-:Y:S02]  /*a580*/  F2FP.BF16.F32.PACK_AB R24, R73, R72 ;  /* 0x000000484918723e */ /* 0x000fe400000010ff */
[----:B------:R-:W-:Y:S01]  /*a590*/  F2FP.BF16.F32.PACK_AB R25, R55, R54 ;  /* 0x000000363719723e */ /* 0x000fe200000010ff */
[----:B------:R1:W-:Y:S01]  /*a5a0*/  STSM.16.M88.4 [R9], R12 ;  /* 0x0000000c09007844 */ /* 0x0003e20000000200 */
[----:B------:R-:W-:Y:S02]  /*a5b0*/  F2FP.BF16.F32.PACK_AB R26, R75, R74 ;  /* 0x0000004a4b1a723e */ /* 0x000fe400000010ff */
[----:B------:R-:W-:Y:S02]  /*a5c0*/  F2FP.BF16.F32.PACK_AB R27, R53, R52 ;  /* 0x00000034351b723e */ /* 0x000fe400000010ff */
[----:B------:R-:W-:Y:S02]  /*a5d0*/  F2FP.BF16.F32.PACK_AB R28, R77, R76 ;  /* 0x0000004c4d1c723e */ /* 0x000fe400000010ff */
[----:B------:R-:W-:Y:S01]  /*a5e0*/  F2FP.BF16.F32.PACK_AB R29, R51, R50 ;  /* 0x00000032331d723e */ /* 0x000fe200000010ff */
[----:B------:R2:W-:Y:S01]  /*a5f0*/  STSM.16.M88.4 [R10], R24 ;  /* 0x000000180a007844 */ /* 0x0005e20000000200 */
[----:B------:R-:W-:-:S02]  /*a600*/  F2FP.BF16.F32.PACK_AB R30, R79, R78 ;  /* 0x0000004e4f1e723e */ /* 0x000fc400000010ff */
[----:B------:R-:W-:Y:S02]  /*a610*/  F2FP.BF16.F32.PACK_AB R31, R49, R48 ;  /* 0x00000030311f723e */ /* 0x000fe400000010ff */
[----:B------:R-:W-:Y:S02]  /*a620*/  SEL R92, R102, R105, P0 ;  /* 0x00000069665c7207 */ /* 0x000fe40000000000 */
[----:B------:R-:W-:Y:S01]  /*a630*/  SEL R94, R105, R102, P0 ;  /* 0x00000066695e7207 */ /* 0x000fe20000000000 */
[----:B------:R3:W-:Y:S01]  /*a640*/  STSM.16.M88.4 [R11], R28 ;  /* 0x0000001c0b007844 */ /* 0x0007e20000000200 */
[----:B------:R-:W-:Y:S01]  /*a650*/  SEL R38, R104, R107, P0 ;  /* 0x0000006b68267207 */ /* 0x000fe20000000000 */
[----:B------:R-:W-:Y:S01]  /*a660*/  IMAD.U32 R102, RZ, RZ, UR7 ;  /* 0x00000007ff667e24 */ /* 0x000fe2000f8e00ff */
[----:B------:R-:W-:Y:S02]  /*a670*/  SEL R32, R107, R104, P0 ;  /* 0x000000686b207207 */ /* 0x000fe40000000000 */
[----:B0-----:R-:W-:-:S02]  /*a680*/  F2FP.BF16.F32.PACK_AB R4, R81, R80 ;  /* 0x000000505104723e */ /* 0x001fc400000010ff */
[----:B------:R-:W-:Y:S02]  /*a690*/  F2FP.BF16.F32.PACK_AB R5, R47, R46 ;  /* 0x0000002e2f05723e */ /* 0x000fe400000010ff */
[----:B------:R-:W-:Y:S02]  /*a6a0*/  F2FP.BF16.F32.PACK_AB R6, R83, R82 ;  /* 0x000000525306723e */ /* 0x000fe400000010ff */
[----:B------:R-:W-:Y:S02]  /*a6b0*/  F2FP.BF16.F32.PACK_AB R7, R45, R44 ;  /* 0x0000002c2d07723e */ /* 0x000fe400000010ff */
[----:B------:R-:W-:Y:S02]  /*a6c0*/  F2FP.BF16.F32.PACK_AB R8, R85, R84 ;  /* 0x000000545508723e */ /* 0x000fe400000010ff */
[----:B-1----:R-:W-:Y:S01]  /*a6d0*/  F2FP.BF16.F32.PACK_AB R9, R43, R42 ;  /* 0x0000002a2b09723e */ /* 0x002fe200000010ff */
[----:B------:R-:W-:Y:S01]  /*a6e0*/  STSM.16.M88.4 [R34], R4 ;  /* 0x0000000422007844 */ /* 0x000fe20000000200 */
[----:B--2---:R-:W-:-:S02]  /*a6f0*/  F2FP.BF16.F32.PACK_AB R10, R87, R86 ;  /* 0x00000056570a723e */ /* 0x004fc400000010ff */
[----:B---3--:R-:W-:Y:S02]  /*a700*/  F2FP.BF16.F32.PACK_AB R11, R41, R40 ;  /* 0x00000028290b723e */ /* 0x008fe400000010ff */
[----:B------:R-:W-:Y:S02]  /*a710*/  F2FP.BF16.F32.PACK_AB R12, R89, R88 ;  /* 0x00000058590c723e */ /* 0x000fe400000010ff */
[----:B------:R-:W-:Y:S01]  /*a720*/  F2FP.BF16.F32.PACK_AB R13, R93, R92 ;  /* 0x0000005c5d0d723e */ /* 0x000fe200000010ff */
[----:B------:R0:W-:Y:S01]  /*a730*/  STSM.16.M88.4 [R37], R8 ;  /* 0x0000000825007844 */ /* 0x0001e20000000200 */
[----:B------:R-:W-:Y:S02]  /*a740*/  F2FP.BF16.F32.PACK_AB R14, R91, R90 ;  /* 0x0000005a5b0e723e */ /* 0x000fe400000010ff */
[----:B------:R-:W-:Y:S02]  /*a750*/  F2FP.BF16.F32.PACK_AB R15, R95, R94 ;  /* 0x0000005e5f0f723e */ /* 0x000fe400000010ff */
[----:B------:R-:W-:-:S02]  /*a760*/  F2FP.BF16.F32.PACK_AB R24, R97, R96 ;  /* 0x000000606118723e */ /* 0x000fc400000010ff */
[----:B------:R-:W-:Y:S01]  /*a770*/  F2FP.BF16.F32.PACK_AB R25, R39, R38 ;  /* 0x000000262719723e */ /* 0x000fe200000010ff */
[----:B------:R1:W-:Y:S01]  /*a780*/  STSM.16.M88.4 [R100], R12 ;  /* 0x0000000c64007844 */ /* 0x0003e20000000200 */
[----:B------:R-:W-:Y:S02]  /*a790*/  F2FP.BF16.F32.PACK_AB R26, R99, R98 ;  /* 0x00000062631a723e */ /* 0x000fe400000010ff */
[----:B------:R-:W-:Y:S02]  /*a7a0*/  F2FP.BF16.F32.PACK_AB R27, R33, R32 ;  /* 0x00000020211b723e */ /* 0x000fe400000010ff */
[----:B------:R-:W-:-:S03]  /*a7b0*/  ISETP.NE.U32.AND P0, PT, RZ, UR10, PT ;  /* 0x0000000aff007c0c */ /* 0x000fc6000bf05070 */
[----:B------:R1:W-:Y:S01]  /*a7c0*/  STSM.16.M88.4 [R101], R24 ;  /* 0x0000001865007844 */ /* 0x0003e20000000200 */
[----:B------:R-:W-:Y:S01]  /*a7d0*/  BAR.SYNC.DEFER_BLOCKING 0x1, 0x100 ;  /* 0x0044000000007b1d */ /* 0x000fe20000010000 */
[----:B------:R-:W-:-:S07]  /*a7e0*/  ISETP.NE.AND.EX P0, PT, RZ, UR11, PT, P0 ;  /* 0x0000000bff007c0c */ /* 0x000fce000bf05300 */
[----:B0-----:R-:W0:Y:S06]  /*a7f0*/  LDC R37, c[0x0][0xbe8] ;  /* 0x0002fa00ff257b82 */ /* 0x001e2c0000000800 */
[----:B------:R-:W2:Y:S01]  /*a800*/  @P0 LDG.E R28, desc[UR50][R102.64] ;  /* 0x00000032661c0981 */ /* 0x000ea2000c1e1900 */
[----:B------:R-:W-:-:S04]  /*a810*/  UISETP.NE.U32.AND UP0, UPT, UR8, URZ, UPT ;  /* 0x0000003f0800728c */ /* 0x000fc8000bf05070 */
[----:B------:R-:W-:Y:S01]  /*a820*/  UISETP.NE.AND.EX UP0, UPT, UR9, URZ, UPT, UP0 ;  /* 0x0000003f0900728c */ /* 0x000fe2000bf05300 */
[----:B0-----:R-:W-:-:S05]  /*a830*/  ISETP.NE.AND P1, PT, R37, 0x1, PT ;  /* 0x000000012500780c */ /* 0x001fca0003f25270 */
[----:B------:R-:W-:-:S05]  /*a840*/  PLOP3.LUT P4, PT, PT, PT, UP0, 0x80, 0x0 ;  /* 0x000000000000781c */ /* 0x000fca0003f8f008 */
[----:B------:R-:W-:-:S03]  /*a850*/  @UP0 UIADD3 UR8, UP1, UR4, UR8, URZ ;  /* 0x0000000804080290 */ /* 0x000fc6000ff3e03f */
[----:B------:R-:W0:Y:S01]  /*a860*/  @P1 LDC R6, c[0x0][0xbec] ;  /* 0x0002fb00ff061b82 */ /* 0x000e220000000800 */
[----:B------:R-:W-:Y:S02]  /*a870*/  @UP0 UIADD3.X UR9, UR12, UR9, URZ, UP1, !UPT ;  /* 0x000000090c090290 */ /* 0x000fe40008ffe43f */
[----:B------:R-:W-:Y:S01]  /*a880*/  UISETP.GT.AND UP1, UPT, UR44, 0x1, UPT ;  /* 0x000000012c00788c */ /* 0x000fe2000bf24270 */
[----:B------:R-:W-:Y:S01]  /*a890*/  IMAD.U32 R4, RZ, RZ, UR8 ;  /* 0x00000008ff047e24 */ /* 0x000fe2000f8e00ff */
[----:B------:R-:W-:Y:S01]  /*a8a0*/  ULDC UR4, c[0x0][0xa88] ;  /* 0x0002a20000047ab9 */ /* 0x000fe20000000800 */
[----:B------:R-:W-:Y:S01]  /*a8b0*/  UMOV UR16, 0x9b8 ;  /* 0x000009b800107882 */ /* 0x000fe20000000000 */
[----:B------:R-:W-:Y:S01]  /*a8c0*/  IMAD.U32 R34, RZ, RZ, UR4 ;  /* 0x00000004ff227e24 */ /* 0x000fe2000f8e00ff */
[----:B------:R-:W3:Y:S01]  /*a8d0*/  @P1 LDC R9, c[0x0][0xbf0] ;  /* 0x0002fc00ff091b82 */ /* 0x000ee20000000800 */
[----:B------:R-:W-:Y:S01]  /*a8e0*/  USEL UR16, UR16, 0x978, UP1 ;  /* 0x0000097810107887 */ /* 0x000fe20008800000 */
[----:B------:R-:W-:Y:S01]  /*a8f0*/  IMAD.U32 R5, RZ, RZ, UR9 ;  /* 0x00000009ff057e24 */ /* 0x000fe2000f8e00ff */
[----:B------:R-:W-:-:S04]  /*a900*/  UISETP.NE.U32.AND UP0, UPT, UR10, URZ, UPT ;  /* 0x0000003f0a00728c */ /* 0x000fc8000bf05070 */
[----:B------:R4:W5:Y:S01]  /*a910*/  @P4 LDG.E R34, desc[UR50][R4.64] ;  /* 0x0000003204224981 */ /* 0x000962000c1e1900 */
[----:B------:R-:W-:Y:S01]  /*a920*/  UISETP.NE.AND.EX UP0, UPT, UR11, URZ, UPT, UP0 ;  /* 0x0000003f0b00728c */ /* 0x000fe2000bf05300 */
[----:B------:R-:W-:Y:S01]  /*a930*/  UMOV UR4, URZ ;  /* 0x0000003f00047c82 */ /* 0x000fe20008000000 */
[----:B------:R-:W-:-:S03]  /*a940*/  USEL UR7, UR40, URZ, UP1 ;  /* 0x0000003f28077287 */ /* 0x000fc60008800000 */
[----:B------:R-:W-:Y:S01]  /*a950*/  ULDC.64 UR10, c[0x0][UR16+0x218] ;  /* 0x00008600100a7abb */ /* 0x000fe20008000a00 */
[----:B------:R-:W-:Y:S01]  /*a960*/  ULDC.64 UR14, c[0x0][UR16+0x228] ;  /* 0x00008a00100e7abb */ /* 0x000fe20008000a00 */
[----:B------:R-:W-:Y:S01]  /*a970*/  USEL UR37, UR37, URZ, !UP0 ;  /* 0x0000003f25257287 */ /* 0x000fe2000c000000 */
[----:B----4-:R-:W-:Y:S01]  /*a980*/  IMAD.U32 R4, RZ, RZ, UR39 ;  /* 0x00000027ff047e24 */ /* 0x010fe2000f8e00ff */
[----:B------:R-:W-:Y:S01]  /*a990*/  ULDC.64 UR12, c[0x0][UR16+0x220] ;  /* 0x00008800100c7abb */ /* 0x000fe20008000a00 */
[----:B------:R-:W-:Y:S02]  /*a9a0*/  UIMAD.WIDE.U32 UR8, UR10, UR41, URZ ;  /* 0x000000290a0872a5 */ /* 0x000fe4000f8e003f */
[----:B------:R-:W-:Y:S01]  /*a9b0*/  IMAD R11, R4, 0x80, R219 ;  /* 0x00000080040b7824 */ /* 0x000fe200078e02db */
[----:B------:R-:W-:Y:S02]  /*a9c0*/  UIMAD.WIDE.U32 UR18, UR14, UR7, URZ ;  /* 0x000000070e1272a5 */ /* 0x000fe4000f8e003f */
[----:B------:R-:W-:Y:S01]  /*a9d0*/  UIMAD UR10, UR11, UR41, URZ ;  /* 0x000000290b0a72a4 */ /* 0x000fe2000f8e023f */
[----:B0-----:R-:W-:Y:S01]  /*a9e0*/  @P1 IMAD.HI.U32 R4, R11, R6, RZ ;  /* 0x000000060b041227 */ /* 0x001fe200078e00ff */
[----:B------:R-:W-:Y:S01]  /*a9f0*/  UIMAD UR14, UR15, UR7, URZ ;  /* 0x000000070f0e72a4 */ /* 0x000fe2000f8e023f */
[----:B------:R-:W-:Y:S01]  /*aa00*/  MOV R7, R11 ;  /* 0x0000000b00077202 */ /* 0x000fe20000000f00 */
[----:B------:R-:W-:Y:S01]  /*aa10*/  USEL UR38, UR38, URZ, !UP0 ;  /* 0x0000003f26267287 */ /* 0x000fe2000c000000 */
[----:B------:R-:W-:Y:S01]  /*aa20*/  IMAD.U32 R5, RZ, RZ, UR19 ;  /* 0x00000013ff057e24 */ /* 0x000fe2000f8e00ff */
[----:B------:R-:W-:Y:S01]  /*aa30*/  UIMAD UR7, UR13, UR37, URZ ;  /* 0x000000250d0772a4 */ /* 0x000fe2000f8e023f */
[----:B---3--:R-:W-:Y:S01]  /*aa40*/  @P1 SHF.R.U32.HI R7, RZ, R9, R4 ;  /* 0x00000009ff071219 */ /* 0x008fe20000011604 */
[----:B------:R-:W-:Y:S01]  /*aa50*/  UIADD3 UR9, UR9, UR10, URZ ;  /* 0x0000000a09097290 */ /* 0x000fe2000fffe03f */
[----:B------:R-:W-:Y:S01]  /*aa60*/  IMAD.U32 R4, RZ, RZ, UR18 ;  /* 0x00000012ff047e24 */ /* 0x000fe2000f8e00ff */
[----:B------:R-:W-:Y:S01]  /*aa70*/  UIMAD.WIDE.U32 UR10, UR12, UR37, URZ ;  /* 0x000000250c0a72a5 */ /* 0x000fe2000f8e003f */
[--C-:B------:R-:W-:Y:S01]  /*aa80*/  SHF.R.S32.HI R5, RZ, 0x1f, R7.reuse ;  /* 0x0000001fff057819 */ /* 0x100fe20000011407 */
[----:B------:R-:W-:Y:S01]  /*aa90*/  UIMAD UR7, UR12, UR38, UR7 ;  /* 0x000000260c0772a4 */ /* 0x000fe2000f8e0207 */
[----:B------:R-:W-:Y:S01]  /*aaa0*/  IMAD.MOV R6, RZ, RZ, -R7 ;  /* 0x000000ffff067224 */ /* 0x000fe200078e0a07 */
[----:B------:R-:W-:-:S02]  /*aab0*/  UIADD3 UR14, UR19, UR14, URZ ;  /* 0x0000000e130e7290 */ /* 0x000fc4000fffe03f */
[----:B------:R-:W-:Y:S01]  /*aac0*/  UIADD3 UR7, UR11, UR7, URZ ;  /* 0x000000070b077290 */ /* 0x000fe2000fffe03f */
[----:B------:R-:W-:-:S03]  /*aad0*/  IMAD R9, R37, R6, R11 ;  /* 0x0000000625097224 */ /* 0x000fc600078e020b */
[----:B------:R-:W-:Y:S02]  /*aae0*/  IMAD.U32 R8, RZ, RZ, UR14 ;  /* 0x0000000eff087e24 */ /* 0x000fe4000f8e00ff */
[----:B------:R-:W-:Y:S02]  /*aaf0*/  SHF.R.S32.HI R6, RZ, 0x1f, R9 ;  /* 0x0000001fff067819 */ /* 0x000fe40000011409 */
[----:B--2---:R-:W-:-:S13]  /*ab00*/  @P0 R2UR UR4, R28 ;  /* 0x000000001c0402ca */ /* 0x004fda00000e0000 */
[----:B------:R-:W-:Y:S02]  /*ab10*/  UIADD3 UR8, UP0, UP2, UR10, UR8, UR4 ;  /* 0x000000080a087290 */ /* 0x000fe4000fa1e004 */
[----:B------:R-:W-:Y:S01]  /*ab20*/  USHF.R.S32.HI UR12, URZ, 0x1f, UR4 ;  /* 0x0000001f3f0c7899 */ /* 0x000fe20008011404 */
[----:B------:R-:W-:Y:S01]  /*ab30*/  ULDC.64 UR10, c[0x0][0xba8] ;  /* 0x0002ea00000a7ab9 */ /* 0x000fe20000000a00 */
[----:B------:R-:W-:Y:S02]  /*ab40*/  @!UP1 ULDC UR10, c[0x0][0xb50] ;  /* 0x0002d400000a9ab9 */ /* 0x000fe40000000800 */
[----:B------:R-:W-:Y:S01]  /*ab50*/  UIADD3.X UR7, UR7, UR9, UR12, UP0, UP2 ;  /* 0x0000000907077290 */ /* 0x000fe200087e440c */
[----:B------:R-:W-:Y:S01]  /*ab60*/  IADD3 R4, P2, P3, R7, UR8, R4 ;  /* 0x0000000807047c10 */ /* 0x000fe2000fb5e004 */
[----:B------:R-:W-:Y:S01]  /*ab70*/  @!UP1 ULDC UR11, c[0x0][0xb54] ;  /* 0x0002d500000b9ab9 */ /* 0x000fe20000000800 */
[----:B------:R-:W-:Y:S02]  /*ab80*/  ULDC.64 UR8, c[0x0][UR16+0x210] ;  /* 0x0000840010087abb */ /* 0x000fe40008000a00 */
[----:B------:R-:W-:Y:S01]  /*ab90*/  IMAD R7, R9, UR9, RZ ;  /* 0x0000000909077c24 */ /* 0x000fe2000f8e02ff */
[----:B------:R-:W-:-:S03]  /*aba0*/  IADD3.X R5, R5, UR7, R8, P2, P3 ;  /* 0x0000000705057c10 */ /* 0x000fc600097e6408 */
[----:B------:R-:W-:Y:S02]  /*abb0*/  IMAD R7, R6, UR8, R7 ;  /* 0x0000000806077c24 */ /* 0x000fe4000f8e0207 */
[----:B------:R-:W-:-:S04]  /*abc0*/  IMAD.WIDE.U32 R4, R9, UR8, R4 ;  /* 0x0000000809047c25 */ /* 0x000fc8000f8e0004 */
[----:B------:R-:W-:Y:S01]  /*abd0*/  IMAD.IADD R5, R5, 0x1, R7 ;  /* 0x0000000105057824 */ /* 0x000fe200078e0207 */
[----:B------:R-:W-:-:S04]  /*abe0*/  LEA R8, P2, R4, UR10, 0x2 ;  /* 0x0000000a04087c11 */ /* 0x000fc8000f8410ff */
[----:B------:R-:W-:Y:S01]  /*abf0*/  LEA.HI.X R10, R4, UR11, R5, 0x2, P2 ;  /* 0x0000000b040a7c11 */ /* 0x000fe200090f1405 */
[----:B-1----:R-:W-:Y:S08]  /*ac00*/  @P4 BRA `(.L_x_254) ;  /* 0x0000000000104947 */ /* 0x002ff00003800000 */
[----:B------:R-:W-:Y:S05]  /*ac10*/  @!P0 BRA `(.L_x_254) ;  /* 0x00000000000c8947 */ /* 0x000fea0003800000 */
[----:B------:R-:W2:Y:S04]  /*ac20*/  LDG.E R5, desc[UR50][R102.64] ;  /* 0x0000003266057981 */ /* 0x000ea8000c1e1900 */
[----:B-----5:R-:W2:Y:S02]  /*ac30*/  LDG.E R34, desc[UR50][R102.64+0x4] ;  /* 0x0000043266227981 */ /* 0x020ea4000c1e1900 */
[----:B--2---:R-:W-:-:S07]  /*ac40*/  IMAD.IADD R34, R34, 0x1, -R5 ;  /* 0x0000000122227824 */ /* 0x004fce00078e0a05 */
.L_x_254:
[----:B------:R-:W-:Y:S01]  /*ac50*/  IMAD.U32 R13, RZ, RZ, UR39 ;  /* 0x00000027ff0d7e24 */ /* 0x000fe2000f8e00ff */
[----:B------:R-:W-:Y:S01]  /*ac60*/  SHFL.IDX PT, R4, R8, RZ, 0x1c1f ;  /* 0x001c1fff08047589 */ /* 0x000fe200000e0000 */
[----:B-----5:R-:W-:Y:S01]  /*ac70*/  IMAD R34, R34, R37, RZ ;  /* 0x0000002522227224 */ /* 0x020fe200078e02ff */
[----:B------:R-:W-:Y:S01]  /*ac80*/  LOP3.LUT P0, RZ, R201, 0x3, RZ, 0xc0, !PT ;  /* 0x00000003c9ff7812 */ /* 0x000fe2000780c0ff */
[----:B------:R-:W-:Y:S01]  /*ac90*/  IMAD R13, R13, 0x80, R218 ;  /* 0x000000800d0d7824 */ /* 0x000fe200078e02da */
[----:B------:R-:W0:Y:S01]  /*aca0*/  SHFL.IDX PT, R5, R10, RZ, 0x1c1f ;  /* 0x001c1fff0a057589 */ /* 0x000e2200000e0000 */
[----:B------:R-:W-:Y:S02]  /*acb0*/  PLOP3.LUT P3, PT, PT, PT, UP1, 0x80, 0x0 ;  /* 0x000000000000781c */ /* 0x000fe40003f6f018 */
[C---:B------:R-:W-:Y:S01]  /*acc0*/  VIADD R9, R13.reuse, 0x8 ;  /* 0x000000080d097836 */ /* 0x040fe20000000000 */
[----:B------:R-:W-:Y:S01]  /*acd0*/  SHFL.IDX PT, R6, R8, 0x1, 0x1c1f ;  /* 0x003c1f0008067f89 */ /* 0x000fe200000e0000 */
[----:B------:R-:W-:-:S03]  /*ace0*/  ISETP.GE.OR P2, PT, R13, R34, P0 ;  /* 0x000000220d00720c */ /* 0x000fc60000746670 */
[----:B------:R-:W1:Y:S01]  /*acf0*/  SHFL.IDX PT, R7, R10, 0x1, 0x1c1f ;  /* 0x003c1f000a077f89 */ /* 0x000e6200000e0000 */
[----:B------:R-:W-:-:S09]  /*ad00*/  ISETP.GE.OR P0, PT, R9, R34, P0 ;  /* 0x000000220900720c */ /* 0x000fd20000706670 */
[----:B0-----:R0:W-:Y:S01]  /*ad10*/  @!P2 ST.E desc[UR50][R4.64], R3 ;  /* 0x000000030400a985 */ /* 0x0011e2000c101932 */
[----:B------:R-:W-:-:S03]  /*ad20*/  ISETP.GE.AND P2, PT, R13, R34, PT ;  /* 0x000000220d00720c */ /* 0x000fc60003f46270 */
[----:B-1----:R0:W-:Y:S01]  /*ad30*/  @!P0 ST.E desc[UR50][R6.64], R0 ;  /* 0x0000000006008985 */ /* 0x0021e2000c101932 */
[----:B------:R-:W-:Y:S01]  /*ad40*/  ISETP.GE.AND P0, PT, R9, R34, PT ;  /* 0x000000220900720c */ /* 0x000fe20003f06270 */
[----:B------:R-:W-:-:S12]  /*ad50*/  @P3 BRA `(.L_x_255) ;  /* 0x0000000800903947 */ /* 0x000fd80003800000 */
[----:B0-----:R-:W-:Y:S01]  /*ad60*/  IMAD R3, R200, 0x40, R2 ;  /* 0x00000040c8037824 */ /* 0x001fe200078e0202 */
[----:B------:R-:W0:Y:S01]  /*ad70*/  @P1 LDC R32, c[0x0][0xbec] ;  /* 0x0002fb00ff201b82 */ /* 0x000e220000000800 */
[----:B------:R-:W-:Y:S02]  /*ad80*/  ULDC.64 UR10, c[0x0][0xaa0] ;  /* 0x0002a800000a7ab9 */ /* 0x000fe40000000a00 */
[----:B------:R-:W-:-:S03]  /*ad90*/  IMAD.WIDE R20, R3, 0x2, R20 ;  /* 0x0000000203147825 */ /* 0x000fc600078e0214 */
[C---:B------:R-:W-:Y:S02]  /*ada0*/  IADD3 R9, P6, R20.reuse, 0x1000, RZ ;  /* 0x0000100014097810 */ /* 0x040fe40007fde0ff */
[C---:B------:R-:W-:Y:S02]  /*adb0*/  IADD3 R13, P5, R20.reuse, 0x2000, RZ ;  /* 0x00002000140d7810 */ /* 0x040fe40007fbe0ff */
[----:B------:R-:W-:Y:S02]  /*adc0*/  LOP3.LUT R8, R9, 0x380, RZ, 0xc0, !PT ;  /* 0x0000038009087812 */ /* 0x000fe400078ec0ff */
[C---:B------:R-:W-:Y:S02]  /*add0*/  IADD3 R25, P4, R20.reuse, 0x3000, RZ ;  /* 0x0000300014197810 */ /* 0x040fe40007f9e0ff */
[C---:B------:R-:W-:Y:S02]  /*ade0*/  IADD3 R29, P3, R20.reuse, 0x4000, RZ ;  /* 0x00004000141d7810 */ /* 0x040fe40007f7e0ff */
[----:B------:R-:W-:-:S02]  /*adf0*/  IADD3 R41, P2, R20, 0x5000, RZ ;  /* 0x0000500014297810 */ /* 0x000fc40007f5e0ff */
[C---:B------:R-:W-:Y:S02]  /*ae00*/  IADD3 R45, P0, R20.reuse, 0x6000, RZ ;  /* 0x00006000142d7810 */ /* 0x040fe40007f1e0ff */
[----:B------:R-:W-:Y:S02]  /*ae10*/  LOP3.LUT R5, R20, 0x380, RZ, 0xc0, !PT ;  /* 0x0000038014057812 */ /* 0x000fe400078ec0ff */
[----:B------:R-:W-:Y:S02]  /*ae20*/  SHF.R.U64 R8, R8, 0x3, RZ ;  /* 0x0000000308087819 */ /* 0x000fe400000012ff */
[----:B------:R-:W-:Y:S02]  /*ae30*/  LOP3.LUT R12, R13, 0x380, RZ, 0xc0, !PT ;  /* 0x000003800d0c7812 */ /* 0x000fe400078ec0ff */
[----:B------:R-:W-:Y:S02]  /*ae40*/  LOP3.LUT R24, R25, 0x380, RZ, 0xc0, !PT ;  /* 0x0000038019187812 */ /* 0x000fe400078ec0ff */
[----:B------:R-:W-:-:S02]  /*ae50*/  LOP3.LUT R28, R29, 0x380, RZ, 0xc0, !PT ;  /* 0x000003801d1c7812 */ /* 0x000fc400078ec0ff */
[----:B------:R-:W-:Y:S02]  /*ae60*/  LOP3.LUT R40, R41, 0x380, RZ, 0xc0, !PT ;  /* 0x0000038029287812 */ /* 0x000fe400078ec0ff */
[----:B------:R-:W-:Y:S02]  /*ae70*/  LOP3.LUT R44, R45, 0x380, RZ, 0xc0, !PT ;  /* 0x000003802d2c7812 */ /* 0x000fe400078ec0ff */
[----:B------:R-:W-:Y:S02]  /*ae80*/  SHF.R.U64 R5, R5, 0x3, RZ ;  /* 0x0000000305057819 */ /* 0x000fe400000012ff */
[----:B------:R-:W-:Y:S01]  /*ae90*/  LOP3.LUT R8, R8, R9, RZ, 0x3c, !PT ;  /* 0x0000000908087212 */ /* 0x000fe200078e3cff */
[----:B------:R-:W-:Y:S01]  /*aea0*/  IMAD.X R9, RZ, RZ, R21, P6 ;  /* 0x000000ffff097224 */ /* 0x000fe200030e0615 */
[----:B------:R-:W-:Y:S02]  /*aeb0*/  IADD3 R3, P6, R20, 0x7000, RZ ;  /* 0x0000700014037810 */ /* 0x000fe40007fde0ff */
[----:B------:R-:W-:-:S02]  /*aec0*/  SHF.R.U64 R12, R12, 0x3, RZ ;  /* 0x000000030c0c7819 */ /* 0x000fc400000012ff */
[----:B------:R-:W-:Y:S01]  /*aed0*/  SHF.R.U64 R24, R24, 0x3, RZ ;  /* 0x0000000318187819 */ /* 0x000fe200000012ff */
[--C-:B------:R-:W-:Y:S01]  /*aee0*/  IMAD.X R49, RZ, RZ, R21.reuse, P6 ;  /* 0x000000ffff317224 */ /* 0x100fe200030e0615 */
[----:B------:R-:W-:Y:S01]  /*aef0*/  SHF.R.U64 R28, R28, 0x3, RZ ;  /* 0x000000031c1c7819 */ /* 0x000fe200000012ff */
[----:B------:R-:W-:Y:S01]  /*af00*/  UIMAD UR7, UR12, UR10, URZ ;  /* 0x0000000a0c0772a4 */ /* 0x000fe2000f8e023f */
[----:B------:R-:W-:Y:S01]  /*af10*/  SHF.R.U64 R40, R40, 0x3, RZ ;  /* 0x0000000328287819 */ /* 0x000fe200000012ff */
[----:B------:R-:W-:Y:S01]  /*af20*/  UIMAD.WIDE.U32 UR8, UR4, UR10, URZ ;  /* 0x0000000a040872a5 */ /* 0x000fe2000f8e003f */
[----:B------:R-:W-:Y:S01]  /*af30*/  SHF.R.U64 R44, R44, 0x3, RZ ;  /* 0x000000032c2c7819 */ /* 0x000fe200000012ff */
[----:B------:R-:W-:Y:S01]  /*af40*/  IMAD.U32 R33, RZ, RZ, UR39 ;  /* 0x00000027ff217e24 */ /* 0x000fe2000f8e00ff */
[----:B------:R-:W-:Y:S01]  /*af50*/  LOP3.LUT R20, R5, R20, RZ, 0x3c, !PT ;  /* 0x0000001405147212 */ /* 0x000fe200078e3cff */
[----:B------:R-:W-:Y:S01]  /*af60*/  ULDC.64 UR12, c[0x0][0xaf0] ;  /* 0x0002bc00000c7ab9 */ /* 0x000fe20000000a00 */
[----:B------:R-:W-:Y:S01]  /*af70*/  LOP3.LUT R12, R12, R13, RZ, 0x3c, !PT ;  /* 0x0000000d0c0c7212 */ /* 0x000fe200078e3cff */
[----:B------:R-:W5:Y:S01]  /*af80*/  LD.E.128 R8, desc[UR50][R8.64] ;  /* 0x0000003208087980 */ /* 0x000f62000c101d00 */
[----:B------:R-:W-:Y:S01]  /*af90*/  LOP3.LUT R24, R24, R25, RZ, 0x3c, !PT ;  /* 0x0000001918187212 */ /* 0x000fe200078e3cff */
[--C-:B------:R-:W-:Y:S01]  /*afa0*/  IMAD.X R25, RZ, RZ, R21.reuse, P4 ;  /* 0x000000ffff197224 */ /* 0x100fe200020e0615 */
[----:B------:R-:W-:Y:S01]  /*afb0*/  LOP3.LUT R28, R28, R29, RZ, 0x3c, !PT ;  /* 0x0000001d1c1c7212 */ /* 0x000fe200078e3cff */
[--C-:B------:R-:W-:Y:S01]  /*afc0*/  IMAD.X R29, RZ, RZ, R21.reuse, P3 ;  /* 0x000000ffff1d7224 */ /* 0x100fe200018e0615 */
[----:B------:R-:W-:Y:S01]  /*afd0*/  LOP3.LUT R40, R40, R41, RZ, 0x3c, !PT ;  /* 0x0000002928287212 */ /* 0x000fe200078e3cff */
[--C-:B------:R-:W-:Y:S01]  /*afe0*/  IMAD.X R41, RZ, RZ, R21.reuse, P2 ;  /* 0x000000ffff297224 */ /* 0x100fe200010e0615 */
[----:B------:R-:W-:Y:S01]  /*aff0*/  LOP3.LUT R44, R44, R45, RZ, 0x3c, !PT ;  /* 0x0000002d2c2c7212 */ /* 0x000fe200078e3cff */
[----:B------:R-:W-:Y:S01]  /*b000*/  IMAD.X R45, RZ, RZ, R21, P0 ;  /* 0x000000ffff2d7224 */ /* 0x000fe200000e0615 */
[----:B------:R-:W-:Y:S01]  /*b010*/  IADD3.X R13, RZ, R21, RZ, P5, !PT ;  /* 0x00000015ff0d7210 */ /* 0x000fe20002ffe4ff */
[----:B------:R1:W5:Y:S01]  /*b020*/  LD.E.128 R4, desc[UR50][R20.64] ;  /* 0x0000003214047980 */ /* 0x000362000c101d00 */
[----:B------:R-:W-:Y:S01]  /*b030*/  LOP3.LUT R0, R3, 0x380, RZ, 0xc0, !PT ;  /* 0x0000038003007812 */ /* 0x000fe200078ec0ff */
[----:B------:R-:W-:-:S02]  /*b040*/  UIMAD UR7, UR4, UR11, UR7 ;  /* 0x0000000b040772a4 */ /* 0x000fc4000f8e0207 */
[----:B------:R-:W5:Y:S01]  /*b050*/  LD.E.128 R24, desc[UR50][R24.64] ;  /* 0x0000003218187980 */ /* 0x000f62000c101d00 */
[----:B------:R-:W-:-:S03]  /*b060*/  SHF.R.U64 R0, R0, 0x3, RZ ;  /* 0x0000000300007819 */ /* 0x000fc600000012ff */
[----:B------:R-:W5:Y:S01]  /*b070*/  LD.E.128 R12, desc[UR50][R12.64] ;  /* 0x000000320c0c7980 */ /* 0x000f62000c101d00 */
[----:B------:R-:W-:Y:S01]  /*b080*/  LOP3.LUT R48, R0, R3, RZ, 0x3c, !PT ;  /* 0x0000000300307212 */ /* 0x000fe200078e3cff */
[----:B-1----:R-:W1:Y:S01]  /*b090*/  @P1 LDC R21, c[0x0][0xbf0] ;  /* 0x0002fc00ff151b82 */ /* 0x002e620000000800 */
[----:B------:R-:W-:Y:S01]  /*b0a0*/  IMAD R0, R17, 0x20, R200 ;  /* 0x0000002011007824 */ /* 0x000fe200078e02c8 */
[----:B------:R-:W-:Y:S01]  /*b0b0*/  UIADD3 UR9, UR9, UR7, URZ ;  /* 0x0000000709097290 */ /* 0x000fe2000fffe03f */
[----:B------:R-:W5:Y:S01]  /*b0c0*/  LD.E.128 R28, desc[UR50][R28.64] ;  /* 0x000000321c1c7980 */ /* 0x000f62000c101d00 */
[----:B------:R-:W-:Y:S01]  /*b0d0*/  ULDC.64 UR10, c[0x0][0xae8] ;  /* 0x0002ba00000a7ab9 */ /* 0x000fe20000000a00 */
[----:B------:R-:W-:Y:S01]  /*b0e0*/  IMAD R33, R33, 0x80, R0 ;  /* 0x0000008021217824 */ /* 0x000fe200078e0200 */
[----:B------:R-:W-:Y:S01]  /*b0f0*/  USHF.R.S32.HI UR4, URZ, 0x1f, UR37 ;  /* 0x0000001f3f047899 */ /* 0x000fe20008011425 */
[----:B------:R-:W5:Y:S01]  /*b100*/  LD.E.128 R40, desc[UR50][R40.64] ;  /* 0x0000003228287980 */ /* 0x000f62000c101d00 */
[----:B------:R-:W-:Y:S01]  /*b110*/  UIMAD.WIDE.U32 UR8, UR41, UR10, UR8 ;  /* 0x0000000a290872a5 */ /* 0x000fe2000f8e0008 */
[----:B0-----:R-:W-:Y:S01]  /*b120*/  @P1 IMAD.HI.U32 R0, R33, R32, RZ ;  /* 0x0000002021001227 */ /* 0x001fe200078e00ff */
[----:B------:R-:W-:Y:S01]  /*b130*/  UIMAD UR4, UR4, UR12, URZ ;  /* 0x0000000c040472a4 */ /* 0x000fe2000f8e023f */
[----:B------:R-:W5:Y:S01]  /*b140*/  LD.E.128 R44, desc[UR50][R44.64] ;  /* 0x000000322c2c7980 */ /* 0x000f62000c101d00 */
[----:B------:R-:W-:Y:S01]  /*b150*/  UIMAD UR9, UR41, UR11, UR9 ;  /* 0x0000000b290972a4 */ /* 0x000fe2000f8e0209 */
[----:B------:R-:W-:Y:S01]  /*b160*/  IMAD.MOV.U32 R3, RZ, RZ, R33 ;  /* 0x000000ffff037224 */ /* 0x000fe200078e0021 */
[----:B------:R-:W-:Y:S01]  /*b170*/  UIMAD UR4, UR37, UR13, UR4 ;  /* 0x0000000d250472a4 */ /* 0x000fe2000f8e0204 */
[----:B------:R-:W5:Y:S01]  /*b180*/  LD.E.128 R48, desc[UR50][R48.64] ;  /* 0x0000003230307980 */ /* 0x000f62000c101d00 */
[----:B------:R-:W-:Y:S01]  /*b190*/  UIMAD.WIDE.U32 UR8, UR37, UR12, UR8 ;  /* 0x0000000c250872a5 */ /* 0x000fe2000f8e0008 */
[----:B------:R-:W-:Y:S01]  /*b1a0*/  ULDC.64 UR10, c[0x0][0xae0] ;  /* 0x0002b800000a7ab9 */ /* 0x000fe20000000a00 */
[----:B------:R-:W-:Y:S01]  /*b1b0*/  @!PT LDS RZ, [RZ] ;  /* 0x00000000fffff984 */ /* 0x000fe20000000800 */
[----:B------:R-:W-:Y:S01]  /*b1c0*/  @!PT LDS RZ, [RZ] ;  /* 0x00000000fffff984 */ /* 0x000fe20000000800 */
[----:B------:R-:W-:Y:S01]  /*b1d0*/  @!PT LDS RZ, [RZ] ;  /* 0x00000000fffff984 */ /* 0x000fe20000000800 */
[----:B------:R-:W-:Y:S01]  /*b1e0*/  @!PT LDS RZ, [RZ] ;  /* 0x00000000fffff984 */ /* 0x000fe20000000800 */
[----:B------:R0:W-:Y:S06]  /*b1f0*/  MEMBAR.ALL.CTA ;  /* 0x0000000000007992 */ /* 0x0001ec0000008000 */
[----:B0-----:R-:W0:Y:S01]  /*b200*/  FENCE.VIEW.ASYNC.S ;  /* 0x00000000000073c6 */ /* 0x001e220000000000 */
[----:B------:R-:W-:Y:S01]  /*b210*/  UIADD3 UR4, UR9, UR4, URZ ;  /* 0x0000000409047290 */ /* 0x000fe2000fffe03f */
[----:B-1----:R-:W-:-:S04]  /*b220*/  @P1 SHF.R.U32.HI R3, RZ, R21, R0 ;  /* 0x00000015ff031219 */ /* 0x002fc80000011600 */
[--C-:B------:R-:W-:Y:S01]  /*b230*/  SHF.R.S32.HI R0, RZ, 0x1f, R3.reuse ;  /* 0x0000001fff007819 */ /* 0x100fe20000011403 */
[----:B------:R-:W-:Y:S02]  /*b240*/  IMAD.MOV R32, RZ, RZ, -R3 ;  /* 0x000000ffff207224 */ /* 0x000fe400078e0a03 */
[----:B------:R-:W-:Y:S01]  /*b250*/  IMAD.U32 R21, RZ, RZ, UR9 ;  /* 0x00000009ff157e24 */ /* 0x000fe2000f8e00ff */
[----:B------:R-:W-:Y:S01]  /*b260*/  MOV R21, UR4 ;  /* 0x0000000400157c02 */ /* 0x000fe20008000f00 */
[----:B------:R-:W-:Y:S02]  /*b270*/  IMAD R0, R0, UR10, RZ ;  /* 0x0000000a00007c24 */ /* 0x000fe4000f8e02ff */
[----:B------:R-:W-:Y:S02]  /*b280*/  IMAD R37, R37, R32, R33 ;  /* 0x0000002025257224 */ /* 0x000fe400078e0221 */
[----:B------:R-:W-:Y:S01]  /*b290*/  IMAD.U32 R20, RZ, RZ, UR8 ;  /* 0x00000008ff147e24 */ /* 0x000fe2000f8e00ff */
[----:B------:R-:W-:Y:S01]  /*b2a0*/  ULDC.64 UR8, c[0x0][0xad8] ;  /* 0x0002b60000087ab9 */ /* 0x000fe20000000a00 */
[C---:B------:R-:W-:Y:S01]  /*b2b0*/  IMAD R33, R3.reuse, UR11, R0 ;  /* 0x0000000b03217c24 */ /* 0x040fe2000f8e0200 */
[----:B------:R-:W-:Y:S01]  /*b2c0*/  SHF.R.S32.HI R0, RZ, 0x1f, R37 ;  /* 0x0000001fff007819 */ /* 0x000fe20000011425 */
[----:B------:R-:W-:-:S04]  /*b2d0*/  IMAD.WIDE.U32 R20, R3, UR10, R20 ;  /* 0x0000000a03147c25 */ /* 0x000fc8000f8e0014 */
[----:B------:R-:W-:Y:S02]  /*b2e0*/  IMAD.U32 R39, RZ, RZ, UR39 ;  /* 0x00000027ff277e24 */ /* 0x000fe4000f8e00ff */
[----:B------:R-:W-:Y:S02]  /*b2f0*/  IMAD.IADD R21, R21, 0x1, R33 ;  /* 0x0000000115157824 */ /* 0x000fe400078e0221 */
[----:B------:R-:W-:Y:S02]  /*b300*/  IMAD R0, R0, UR8, RZ ;  /* 0x0000000800007c24 */ /* 0x000fe4000f8e02ff */
[----:B------:R-:W-:Y:S02]  /*b310*/  IMAD R39, R39, 0x80, R200 ;  /* 0x0000008027277824 */ /* 0x000fe400078e02c8 */
[C---:B------:R-:W-:Y:S02]  /*b320*/  IMAD R33, R37.reuse, UR9, R0 ;  /* 0x0000000925217c24 */ /* 0x040fe4000f8e0200 */
[----:B------:R-:W-:Y:S01]  /*b330*/  IMAD.WIDE.U32 R20, R37, UR8, R20 ;  /* 0x0000000825147c25 */ /* 0x000fe2000f8e0014 */
[----:B------:R-:W-:Y:S01]  /*b340*/  ISETP.GE.AND P2, PT, R39, R34, PT ;  /* 0x000000222700720c */ /* 0x000fe20003f46270 */
[----:B------:R-:W-:-:S02]  /*b350*/  ULDC.64 UR8, c[0x0][0xa80] ;  /* 0x0002a00000087ab9 */ /* 0x000fc40000000a00 */
[----:B------:R-:W-:Y:S01]  /*b360*/  VIADD R3, R39, 0x20 ;  /* 0x0000002027037836 */ /* 0x000fe20000000000 */
[----:B------:R-:W-:Y:S01]  /*b370*/  LEA R0, P3, R20, UR8, 0x1 ;  /* 0x0000000814007c11 */ /* 0x000fe2000f8608ff */
[----:B------:R-:W-:Y:S02]  /*b380*/  IMAD.IADD R21, R21, 0x1, R33 ;  /* 0x0000000115157824 */ /* 0x000fe400078e0221 */
[----:B------:R-:W-:Y:S01]  /*b390*/  VIADD R36, R36, 0x22820 ;  /* 0x0002282024247836 */ /* 0x000fe20000000000 */
[-C--:B------:R-:W-:Y:S01]  /*b3a0*/  ISETP.GE.AND P0, PT, R3, R34.reuse, PT ;  /* 0x000000220300720c */ /* 0x080fe20003f06270 */
[----:B------:R-:W-:Y:S01]  /*b3b0*/  VIADD R3, R39, 0x40 ;  /* 0x0000004027037836 */ /* 0x000fe20000000000 */
[----:B------:R-:W-:Y:S02]  /*b3c0*/  LEA.HI.X R37, R20, UR9, R21, 0x1, P3 ;  /* 0x0000000914257c11 */ /* 0x000fe400098f0c15 */
[----:B------:R-:W-:Y:S01]  /*b3d0*/  PRMT R36, RZ, 0x654, R36 ;  /* 0x00000654ff247816 */ /* 0x000fe20000000024 */
[----:B0-----:R0:W1:Y:S01]  /*b3e0*/  SHFL.IDX PT, R33, R0, RZ, 0x181f ;  /* 0x00181fff00217589 */ /* 0x00106200000e0000 */
[----:B------:R-:W-:Y:S01]  /*b3f0*/  ISETP.GE.AND P1, PT, R3, R34, PT ;  /* 0x000000220300720c */ /* 0x000fe20003f26270 */
[----:B------:R-:W-:Y:S01]  /*b400*/  BSSY B1, `(.L_x_256) ;  /* 0x000000d000017945 */ /* 0x000fe20003800000 */
[----:B------:R0:W-:Y:S01]  /*b410*/  SYNCS.ARRIVE.TRANS64.RED.A1T0 RZ, [R36+URZ], RZ ;  /* 0x000000ff24ff79a7 */ /* 0x0001e2000810043f */
[----:B------:R0:W2:Y:S02]  /*b420*/  SHFL.IDX PT, R3, R37, RZ, 0x181f ;  /* 0x00181fff25037589 */ /* 0x0000a400000e0000 */
[----:B------:R-:W-:Y:S08]  /*b430*/  @P2 BRA `(.L_x_257) ;  /* 0x0000000000242947 */ /* 0x000ff00003800000 */
[----:B------:R-:W-:Y:S02]  /*b440*/  ULDC UR4, c[0x0][0xac8] ;  /* 0x0002b20000047ab9 */ /* 0x000fe40000000800 */
[----:B------:R-:W-:Y:S02]  /*b450*/  ISETP.GE.AND P2, PT, R2, UR4, PT ;  /* 0x0000000402007c0c */ /* 0x000fe4000bf46270 */
[----:B------:R-:W-:-:S11]  /*b460*/  ISETP.GE.AND P3, PT, R16, UR4, PT ;  /* 0x0000000410007c0c */ /* 0x000fd6000bf66270 */
[-C--:B-1----:R-:W-:Y:S02]  /*b470*/  @!P2 LEA R20, P4, R2, R33.reuse, 0x1 ;  /* 0x000000210214a211 */ /* 0x082fe400078808ff */
[----:B------:R-:W-:Y:S02]  /*b480*/  @!P3 LEA R32, P5, R16, R33, 0x1 ;  /* 0x000000211020b211 */ /* 0x000fe400078a08ff */
[-C--:B--2---:R-:W-:Y:S02]  /*b490*/  @!P2 LEA.HI.X R21, R2, R3.reuse, R222, 0x1, P4 ;  /* 0x000000030215a211 */ /* 0x084fe400020f0cde */
[----:B------:R-:W-:-:S03]  /*b4a0*/  @!P3 LEA.HI.X R33, R16, R3, R221, 0x1, P5 ;  /* 0x000000031021b211 */ /* 0x000fc600028f0cdd */
[----:B-----5:R3:W-:Y:S04]  /*b4b0*/  @!P2 ST.E.128 desc[UR50][R20.64], R4 ;  /* 0x000000041400a985 */ /* 0x0207e8000c101d32 */
[----:B------:R3:W-:Y:S02]  /*b4c0*/  @!P3 ST.E.128 desc[UR50][R32.64], R28 ;  /* 0x0000001c2000b985 */ /* 0x0007e4000c101d32 */
.L_x_257:
[----:B------:R-:W-:Y:S05]  /*b4d0*/  BSYNC B1 ;  /* 0x0000000000017941 */ /* 0x000fea0003800000 */
.L_x_256:
[----:B--2---:R2:W4:Y:S01]  /*b4e0*/  SHFL.IDX PT, R3, R37, 0x1, 0x181f ;  /* 0x00381f0025037f89 */ /* 0x00452200000e0000 */
[----:B------:R-:W-:Y:S03]  /*b4f0*/  BSSY B1, `(.L_x_258) ;  /* 0x000000c000017945 */ /* 0x000fe60003800000 */
[----:B---3-5:R2:W3:Y:S01]  /*b500*/  SHFL.IDX PT, R7, R0, 0x1, 0x181f ;  /* 0x00381f0000077f89 */ /* 0x0284e200000e0000 */
[----:B------:R-:W-:Y:S05]  /*b510*/  @P0 BRA `(.L_x_259) ;  /* 0x0000000000240947 */ /* 0x000fea0003800000 */
[----:B------:R-:W-:Y:S02]  /*b520*/  ULDC UR4, c[0x0][0xac8] ;  /* 0x0002b20000047ab9 */ /* 0x000fe40000000800 */
[----:B------:R-:W-:Y:S02]  /*b530*/  ISETP.GE.AND P3, PT, R2, UR4, PT ;  /* 0x0000000402007c0c */ /* 0x000fe4000bf66270 */
[----:B------:R-:W-:-:S11]  /*b540*/  ISETP.GE.AND P4, PT, R16, UR4, PT ;  /* 0x0000000410007c0c */ /* 0x000fd6000bf86270 */
[-C--:B---3--:R-:W-:Y:S02]  /*b550*/  @!P3 LEA R4, P0, R2, R7.reuse, 0x1 ;  /* 0x000000070204b211 */ /* 0x088fe400078008ff */
[----:B------:R-:W-:Y:S02]  /*b560*/  @!P4 LEA R6, P2, R16, R7, 0x1 ;  /* 0x000000071006c211 */ /* 0x000fe400078408ff */
[-C--:B----4-:R-:W-:Y:S02]  /*b570*/  @!P3 LEA.HI.X R5, R2, R3.reuse, R222, 0x1, P0 ;  /* 0x000000030205b211 */ /* 0x090fe400000f0cde */
[----:B------:R-:W-:-:S03]  /*b580*/  @!P4 LEA.HI.X R7, R16, R3, R221, 0x1, P2 ;  /* 0x000000031007c211 */ /* 0x000fc600010f0cdd */
[----:B------:R3:W-:Y:S04]  /*b590*/  @!P3 ST.E.128 desc[UR50][R4.64], R8 ;  /* 0x000000080400b985 */ /* 0x0007e8000c101d32 */
[----:B------:R3:W-:Y:S02]  /*b5a0*/  @!P4 ST.E.128 desc[UR50][R6.64], R40 ;  /* 0x000000280600c985 */ /* 0x0007e4000c101d32 */
.L_x_259:
[----:B------:R-:W-:Y:S05]  /*b5b0*/  BSYNC B1 ;  /* 0x0000000000017941 */ /* 0x000fea0003800000 */
.L_x_258:
[----:B----4-:R4:W0:Y:S01]  /*b5c0*/  SHFL.IDX PT, R3, R37, 0x2, 0x181f ;  /* 0x00581f0025037f89 */ /* 0x01082200000e0000 */
[----:B------:R-:W-:Y:S03]  /*b5d0*/  BSSY B1, `(.L_x_260) ;  /* 0x000000c000017945 */ /* 0x000fe60003800000 */
[----:B---3--:R4:W3:Y:S01]  /*b5e0*/  SHFL.IDX PT, R7, R0, 0x2, 0x181f ;  /* 0x00581f0000077f89 */ /* 0x0088e200000e0000 */
[----:B------:R-:W-:Y:S05]  /*b5f0*/  @P1 BRA `(.L_x_261) ;  /* 0x0000000000241947 */ /* 0x000fea0003800000 */
[----:B------:R-:W-:Y:S02]  /*b600*/  ULDC UR4, c[0x0][0xac8] ;  /* 0x0002b20000047ab9 */ /* 0x000fe40000000800 */
[----:B------:R-:W-:Y:S02]  /*b610*/  ISETP.GE.AND P2, PT, R2, UR4, PT ;  /* 0x0000000402007c0c */ /* 0x000fe4000bf46270 */
[----:B------:R-:W-:-:S11]  /*b620*/  ISETP.GE.AND P3, PT, R16, UR4, PT ;  /* 0x0000000410007c0c */ /* 0x000fd6000bf66270 */
[-C--:B---3--:R-:W-:Y:S02]  /*b630*/  @!P2 LEA R4, P0, R2, R7.reuse, 0x1 ;  /* 0x000000070204a211 */ /* 0x088fe400078008ff */
[----:B------:R-:W-:Y:S02]  /*b640*/  @!P3 LEA R6, P1, R16, R7, 0x1 ;  /* 0x000000071006b211 */ /* 0x000fe400078208ff */
[-C--:B0-----:R-:W-:Y:S02]  /*b650*/  @!P2 LEA.HI.X R5, R2, R3.reuse, R222, 0x1, P0 ;  /* 0x000000030205a211 */ /* 0x081fe400000f0cde */
[----:B------:R-:W-:-:S03]  /*b660*/  @!P3 LEA.HI.X R7, R16, R3, R221, 0x1, P1 ;  /* 0x000000031007b211 */ /* 0x000fc600008f0cdd */
[----:B------:R0:W-:Y:S04]  /*b670*/  @!P2 ST.E.128 desc[UR50][R4.64], R12 ;  /* 0x0000000c0400a985 */ /* 0x0001e8000c101d32 */
[----:B------:R0:W-:Y:S02]  /*b680*/  @!P3 ST.E.128 desc[UR50][R6.64], R44 ;  /* 0x0000002c0600b985 */ /* 0x0001e4000c101d32 */
.L_x_261:
[----:B------:R-:W-:Y:S05]  /*b690*/  BSYNC B1 ;  /* 0x0000000000017941 */ /* 0x000fea0003800000 */
.L_x_260:
[----:B0-----:R-:W-:Y:S01]  /*b6a0*/  VIADD R3, R39, 0x60 ;  /* 0x0000006027037836 */ /* 0x001fe20000000000 */
[----:B--2-4-:R-:W0:Y:S04]  /*b6b0*/  SHFL.IDX PT, R37, R37, 0x3, 0x181f ;  /* 0x00781f0025257f89 */ /* 0x014e2800000e0000 */
[----:B------:R-:W-:Y:S01]  /*b6c0*/  ISETP.GE.AND P0, PT, R3, R34, PT ;  /* 0x000000220300720c */ /* 0x000fe20003f06270 */
[----:B---3--:R2:W3:-:S12]  /*b6d0*/  SHFL.IDX PT, R7, R0, 0x3, 0x181f ;  /* 0x00781f0000077f89 */ /* 0x0084d800000e0000 */
[----:B--2---:R-:W-:Y:S05]  /*b6e0*/  @P0 BRA `(.L_x_262) ;  /* 0x0000001800200947 */ /* 0x004fea0003800000 */
[----:B------:R-:W-:Y:S02]  /*b6f0*/  ULDC UR4, c[0x0][0xac8] ;  /* 0x0002b20000047ab9 */ /* 0x000fe40000000800 */
[----:B------:R-:W-:-:S13]  /*b700*/  ISETP.GE.AND P1, PT, R2, UR4, PT ;  /* 0x0000000402007c0c */ /* 0x000fda000bf26270 */
[----:B---3--:R-:W-:-:S04]  /*b710*/  @!P1 LEA R4, P0, R2, R7, 0x1 ;  /* 0x0000000702049211 */ /* 0x008fc800078008ff */
[----:B0-----:R-:W-:Y:S02]  /*b720*/  @!P1 LEA.HI.X R5, R2, R37, R222, 0x1, P0 ;  /* 0x0000002502059211 */ /* 0x001fe400000f0cde */
[----:B------:R-:W-:-:S03]  /*b730*/  ISETP.GE.AND P0, PT, R16, UR4, PT ;  /* 0x0000000410007c0c */ /* 0x000fc6000bf06270 */
[----:B------:R0:W-:Y:S10]  /*b740*/  @!P1 ST.E.128 desc[UR50][R4.64], R24 ;  /* 0x0000001804009985 */ /* 0x0001f4000c101d32 */
[----:B------:R-:W-:Y:S05]  /*b750*/  @P0 BRA `(.L_x_262) ;  /* 0x0000001800040947 */ /* 0x000fea0003800000 */
[----:B0-----:R-:W-:-:S04]  /*b760*/  LEA R4, P0, R16, R7, 0x1 ;  /* 0x0000000710047211 */ /* 0x001fc800078008ff */
[----:B------:R-:W-:-:S05]  /*b770*/  LEA.HI.X R5, R16, R37, R221, 0x1, P0 ;  /* 0x0000002510057211 */ /* 0x000fca00000f0cdd */
[----:B------:R0:W-:Y:S01]  /*b780*/  ST.E.128 desc[UR50][R4.64], R48 ;  /* 0x0000003004007985 */ /* 0x0001e2000c101d32 */
[----:B------:R-:W-:Y:S05]  /*b790*/  BRA `(.L_x_262) ;  /* 0x0000001400f47947 */ /* 0x000fea0003800000 */
.L_x_255:
[----:B------:R-:W-:Y:S01]  /*b7a0*/  ULDC.64 UR10, c[0x0][0xb08] ;  /* 0x0002c200000a7ab9 */ /* 0x000fe20000000a00 */
[----:B0-----:R-:W0:Y:S01]  /*b7b0*/  @P1 LDC R0, c[0x0][0xbec] ;  /* 0x0002fb00ff001b82 */ /* 0x001e220000000800 */
[----:B------:R-:W-:Y:S01]  /*b7c0*/  UIMAD UR7, UR12, UR10, URZ ;  /* 0x0000000a0c0772a4 */ /* 0x000fe2000f8e023f */
[----:B------:R-:W-:Y:S01]  /*b7d0*/  IMAD.MOV.U32 R3, RZ, RZ, R11 ;  /* 0x000000ffff037224 */ /* 0x000fe200078e000b */
[----:B------:R-:W-:Y:S01]  /*b7e0*/  UIMAD.WIDE.U32 UR8, UR4, UR10, URZ ;  /* 0x0000000a040872a5 */ /* 0x000fe2000f8e003f */
[----:B------:R-:W-:Y:S01]  /*b7f0*/  VIADD R36, R36, 0x22820 ;  /* 0x0002282024247836 */ /* 0x000fe20000000000 */
[----:B------:R-:W-:Y:S01]  /*b800*/  UIMAD UR7, UR4, UR11, UR7 ;  /* 0x0000000b040772a4 */ /* 0x000fe2000f8e0207 */
[----:B------:R-:W-:Y:S01]  /*b810*/  BSSY B1, `(.L_x_263) ;  /* 0x000006a000017945 */ /* 0x000fe20003800000 */
[----:B------:R-:W-:Y:S01]  /*b820*/  USHF.R.S32.HI UR4, URZ, 0x1f, UR37 ;  /* 0x0000001f3f047899 */ /* 0x000fe20008011425 */
[----:B------:R-:W1:Y:S01]  /*b830*/  @P1 LDC R5, c[0x0][0xbf0] ;  /* 0x0002fc00ff051b82 */ /* 0x000e620000000800 */
[----:B------:R-:W-:Y:S01]  /*b840*/  UIADD3 UR9, UR9, UR7, URZ ;  /* 0x0000000709097290 */ /* 0x000fe2000fffe03f */
[----:B------:R-:W-:Y:S01]  /*b850*/  PRMT R36, RZ, 0x654, R36 ;  /* 0x00000654ff247816 */ /* 0x000fe20000000024 */
[----:B------:R-:W-:-:S02]  /*b860*/  ULDC.64 UR10, c[0x0][0xb38] ;  /* 0x0002ce00000a7ab9 */ /* 0x000fc40000000a00 */
[----:B------:R-:W-:Y:S01]  /*b870*/  UIMAD.WIDE.U32 UR8, UR41, UR10, UR8 ;  /* 0x0000000a290872a5 */ /* 0x000fe2000f8e0008 */
[----:B------:R2:W-:Y:S03]  /*b880*/  SYNCS.ARRIVE.TRANS64.RED.A1T0 RZ, [R36+URZ], RZ ;  /* 0x000000ff24ff79a7 */ /* 0x0005e6000810043f */
[----:B------:R-:W-:-:S03]  /*b890*/  UIMAD UR9, UR41, UR11, UR9 ;  /* 0x0000000b290972a4 */ /* 0x000fc6000f8e0209 */
[----:B------:R-:W-:Y:S02]  /*b8a0*/  ULDC.64 UR10, c[0x0][0xb40] ;  /* 0x0002d000000a7ab9 */ /* 0x000fe40000000a00 */
[----:B------:R-:W-:Y:S02]  /*b8b0*/  UIMAD UR4, UR4, UR10, URZ ;  /* 0x0000000a040472a4 */ /* 0x000fe4000f8e023f */
[----:B------:R-:W-:Y:S01]  /*b8c0*/  UIMAD.WIDE.U32 UR8, UR37, UR10, UR8 ;  /* 0x0000000a250872a5 */ /* 0x000fe2000f8e0008 */
[----:B0-----:R-:W-:Y:S01]  /*b8d0*/  @P1 IMAD.HI.U32 R0, R11, R0, RZ ;  /* 0x000000000b001227 */ /* 0x001fe200078e00ff */
[----:B------:R-:W-:-:S03]  /*b8e0*/  UIMAD UR4, UR37, UR11, UR4 ;  /* 0x0000000b250472a4 */ /* 0x000fc6000f8e0204 */
[----:B------:R-:W-:Y:S01]  /*b8f0*/  ULDC.64 UR10, c[0x0][0xb48] ;  /* 0x0002d200000a7ab9 */ /* 0x000fe20000000a00 */
[----:B------:R-:W-:Y:S01]  /*b900*/  UIADD3 UR9, UR9, UR4, URZ ;  /* 0x0000000409097290 */ /* 0x000fe2000fffe03f */
[----:B-1----:R-:W-:-:S03]  /*b910*/  @P1 SHF.R.U32.HI R3, RZ, R5, R0 ;  /* 0x00000005ff031219 */ /* 0x002fc60000011600 */
[----:B------:R-:W-:Y:S01]  /*b920*/  UIMAD.WIDE.U32 UR8, UR40, UR10, UR8 ;  /* 0x0000000a280872a5 */ /* 0x000fe2000f8e0008 */
[--C-:B------:R-:W-:Y:S01]  /*b930*/  SHF.R.S32.HI R0, RZ, 0x1f, R3.reuse ;  /* 0x0000001fff007819 */ /* 0x100fe20000011403 */
[----:B------:R-:W-:Y:S02]  /*b940*/  IMAD.MOV R4, RZ, RZ, -R3 ;  /* 0x000000ffff047224 */ /* 0x000fe400078e0a03 */
[----:B------:R-:W-:Y:S02]  /*b950*/  UIMAD UR40, UR40, UR11, UR9 ;  /* 0x0000000b282872a4 */ /* 0x000fe4000f8e0209 */
[----:B------:R-:W-:Y:S01]  /*b960*/  IMAD.U32 R5, RZ, RZ, UR9 ;  /* 0x00000009ff057e24 */ /* 0x000fe2000f8e00ff */
[----:B------:R-:W-:Y:S01]  /*b970*/  ULDC.64 UR10, c[0x0][0xb30] ;  /* 0x0002cc00000a7ab9 */ /* 0x000fe20000000a00 */
[----:B------:R-:W-:Y:S01]  /*b980*/  IMAD R37, R37, R4, R11 ;  /* 0x0000000425257224 */ /* 0x000fe200078e020b */
[----:B------:R-:W-:Y:S01]  /*b990*/  MOV R4, UR8 ;  /* 0x0000000800047c02 */ /* 0x000fe20008000f00 */
[----:B------:R-:W-:Y:S01]  /*b9a0*/  IMAD R0, R0, UR10, RZ ;  /* 0x0000000a00007c24 */ /* 0x000fe2000f8e02ff */
[----:B------:R-:W-:Y:S01]  /*b9b0*/  ULDC.64 UR8, c[0x0][0xb28] ;  /* 0x0002ca0000087ab9 */ /* 0x000fe20000000a00 */
[----:B------:R-:W-:-:S02]  /*b9c0*/  IMAD.U32 R5, RZ, RZ, UR40 ;  /* 0x00000028ff057e24 */ /* 0x000fc4000f8e00ff */
[C---:B------:R-:W-:Y:S01]  /*b9d0*/  IMAD R7, R3.reuse, UR11, R0 ;  /* 0x0000000b03077c24 */ /* 0x040fe2000f8e0200 */
[----:B------:R-:W-:Y:S01]  /*b9e0*/  SHF.R.S32.HI R0, RZ, 0x1f, R37 ;  /* 0x0000001fff007819 */ /* 0x000fe20000011425 */
[----:B------:R-:W-:-:S04]  /*b9f0*/  IMAD.WIDE.U32 R4, R3, UR10, R4 ;  /* 0x0000000a03047c25 */ /* 0x000fc8000f8e0004 */
[----:B------:R-:W-:Y:S02]  /*ba00*/  IMAD R0, R0, UR8, RZ ;  /* 0x0000000800007c24 */ /* 0x000fe4000f8e02ff */
[----:B------:R-:W-:Y:S02]  /*ba10*/  IMAD.IADD R5, R5, 0x1, R7 ;  /* 0x0000000105057824 */ /* 0x000fe400078e0207 */
[C---:B------:R-:W-:Y:S02]  /*ba20*/  IMAD R3, R37.reuse, UR9, R0 ;  /* 0x0000000925037c24 */ /* 0x040fe4000f8e0200 */
[----:B------:R-:W-:Y:S01]  /*ba30*/  IMAD.WIDE.U32 R4, R37, UR8, R4 ;  /* 0x0000000825047c25 */ /* 0x000fe2000f8e0004 */
[----:B------:R-:W-:-:S03]  /*ba40*/  ULDC.64 UR8, c[0x0][0xb00] ;  /* 0x0002c00000087ab9 */ /* 0x000fc60000000a00 */
[----:B------:R-:W-:Y:S01]  /*ba50*/  IMAD.IADD R3, R5, 0x1, R3 ;  /* 0x0000000105037824 */ /* 0x000fe200078e0203 */
[----:B------:R-:W-:-:S04]  /*ba60*/  LEA R0, P1, R4, UR8, 0x2 ;  /* 0x0000000804007c11 */ /* 0x000fc8000f8210ff */
[----:B------:R-:W-:Y:S01]  /*ba70*/  LEA.HI.X R3, R4, UR9, R3, 0x2, P1 ;  /* 0x0000000904037c11 */ /* 0x000fe200088f1403 */
[----:B------:R2:W0:Y:S04]  /*ba80*/  SHFL.IDX PT, R6, R0, RZ, 0x1c1f ;  /* 0x001c1fff00067589 */ /* 0x00042800000e0000 */
[----:B------:R2:W1:Y:S01]  /*ba90*/  SHFL.IDX PT, R7, R3, RZ, 0x1c1f ;  /* 0x001c1fff03077589 */ /* 0x00046200000e0000 */
[----:B------:R-:W-:Y:S05]  /*baa0*/  @P2 BRA `(.L_x_264) ;  /* 0x0000000400002947 */ /* 0x000fea0003800000 */
[----:B------:R-:W-:Y:S02]  /*bab0*/  ULDC UR4, c[0x0][0xac8] ;  /* 0x0002b20000047ab9 */ /* 0x000fe40000000800 */
[----:B------:R-:W-:Y:S02]  /*bac0*/  ISETP.GE.AND P1, PT, R199, UR4, PT ;  /* 0x00000004c7007c0c */ /* 0x000fe4000bf26270 */
[----:B------:R-:W-:Y:S02]  /*bad0*/  ISETP.GE.AND P4, PT, R198, UR4, PT ;  /* 0x00000004c6007c0c */ /* 0x000fe4000bf86270 */
[----:B------:R-:W-:Y:S02]  /*bae0*/  ISETP.GE.AND P3, PT, R197, UR4, PT ;  /* 0x00000004c5007c0c */ /* 0x000fe4000bf66270 */
[----:B------:R-:W-:-:S07]  /*baf0*/  ISETP.GE.AND P2, PT, R196, UR4, PT ;  /* 0x00000004c4007c0c */ /* 0x000fce000bf46270 */
[----:B01----:R-:W-:Y:S02]  /*bb00*/  @!P1 IMAD.WIDE R4, R199, 0x4, R6 ;  /* 0x00000004c7049825 */ /* 0x003fe400078e0206 */
[----:B------:R-:W-:-:S03]  /*bb10*/  @!P4 LEA R8, P5, R198, R6, 0x2 ;  /* 0x00000006c608c211 */ /* 0x000fc600078a10ff */
[----:B------:R0:W-:Y:S01]  /*bb20*/  @!P1 ST.E.64 desc[UR50][R4.64], R64 ;  /* 0x0000004004009985 */ /* 0x0001e2000c101b32 */
[----:B------:R-:W-:Y:S02]  /*bb30*/  ISETP.GE.AND P1, PT, R195, UR4, PT ;  /* 0x00000004c3007c0c */ /* 0x000fe4000bf26270 */
[-C--:B------:R-:W-:Y:S02]  /*bb40*/  @!P4 LEA.HI.X R9, R198, R7.reuse, R216, 0x2, P5 ;  /* 0x00000007c609c211 */ /* 0x080fe400028f14d8 */
[CC--:B------:R-:W-:Y:S02]  /*bb50*/  @!P3 LEA R10, P5, R197.reuse, R6.reuse, 0x2 ;  /* 0x00000006c50ab211 */ /* 0x0c0fe400078a10ff */
[----:B------:R-:W-:Y:S01]  /*bb60*/  @!P2 LEA R12, P6, R196, R6, 0x2 ;  /* 0x00000006c40ca211 */ /* 0x000fe200078c10ff */
[----:B------:R1:W-:Y:S01]  /*bb70*/  @!P4 ST.E.64 desc[UR50][R8.64], R66 ;  /* 0x000000420800c985 */ /* 0x0003e2000c101b32 */
[----:B------:R-:W-:Y:S02]  /*bb80*/  @!P3 LEA.HI.X R11, R197, R7, R215, 0x2, P5 ;  /* 0x00000007c50bb211 */ /* 0x000fe400028f14d7 */
[----:B------:R-:W-:-:S02]  /*bb90*/  ISETP.GE.AND P4, PT, R194, UR4, PT ;  /* 0x00000004c2007c0c */ /* 0x000fc4000bf86270 */
[-C--:B------:R-:W-:Y:S01]  /*bba0*/  @!P2 LEA.HI.X R13, R196, R7.reuse, R214, 0x2, P6 ;  /* 0x00000007c40da211 */ /* 0x080fe200030f14d6 */
[----:B------:R3:W-:Y:S01]  /*bbb0*/  @!P3 ST.E.64 desc[UR50][R10.64], R68 ;  /* 0x000000440a00b985 */ /* 0x0007e2000c101b32 */
[----:B------:R-:W-:Y:S02]  /*bbc0*/  ISETP.GE.AND P3, PT, R193, UR4, PT ;  /* 0x00000004c1007c0c */ /* 0x000fe4000bf66270 */
[C---:B------:R-:W-:Y:S01]  /*bbd0*/  @!P1 LEA R14, P5, R195.reuse, R6, 0x2 ;  /* 0x00000006c30e9211 */ /* 0x040fe200078a10ff */
[----:B------:R4:W-:Y:S01]  /*bbe0*/  @!P2 ST.E.64 desc[UR50][R12.64], R70 ;  /* 0x000000460c00a985 */ /* 0x0009e2000c101b32 */
[----:B------:R-:W-:Y:S02]  /*bbf0*/  ISETP.GE.AND P2, PT, R192, UR4, PT ;  /* 0x00000004c0007c0c */ /* 0x000fe4000bf46270 */
[----:B------:R-:W-:-:S03]  /*bc00*/  @!P1 LEA.HI.X R15, R195, R7, R213, 0x2, P5 ;  /* 0x00000007c30f9211 */ /* 0x000fc600028f14d5 */
[CC--:B0-----:R-:W-:Y:S02]  /*bc10*/  @!P4 LEA R4, P6, R194.reuse, R6.reuse, 0x2 ;  /* 0x00000006c204c211 */ /* 0x0c1fe400078c10ff */
[----:B------:R0:W-:Y:S01]  /*bc20*/  @!P1 ST.E.64 desc[UR50][R14.64], R72 ;  /* 0x000000480e009985 */ /* 0x0001e2000c101b32 */
[----:B------:R-:W-:Y:S02]  /*bc30*/  ISETP.GE.AND P1, PT, R191, UR4, PT ;  /* 0x00000004bf007c0c */ /* 0x000fe4000bf26270 */
[-C--:B------:R-:W-:Y:S02]  /*bc40*/  @!P4 LEA.HI.X R5, R194, R7.reuse, R212, 0x2, P6 ;  /* 0x00000007c205c211 */ /* 0x080fe400030f14d4 */
[CC--:B-1----:R-:W-:Y:S02]  /*bc50*/  @!P3 LEA R8, P6, R193.reuse, R6.reuse, 0x2 ;  /* 0x00000006c108b211 */ /* 0x0c2fe400078c10ff */
[----:B---3--:R-:W-:Y:S01]  /*bc60*/  @!P2 LEA R10, P5, R192, R6, 0x2 ;  /* 0x00000006c00aa211 */ /* 0x008fe200078a10ff */
[----:B------:R1:W-:Y:S01]  /*bc70*/  @!P4 ST.E.64 desc[UR50][R4.64], R74 ;  /* 0x0000004a0400c985 */ /* 0x0003e2000c101b32 */
[----:B------:R-:W-:-:S02]  /*bc80*/  @!P3 LEA.HI.X R9, R193, R7, R211, 0x2, P6 ;  /* 0x00000007c109b211 */ /* 0x000fc400030f14d3 */
[----:B------:R-:W-:Y:S02]  /*bc90*/  ISETP.GE.AND P4, PT, R190, UR4, PT ;  /* 0x00000004be007c0c */ /* 0x000fe4000bf86270 */
[----:B------:R-:W-:Y:S01]  /*bca0*/  ISETP.GE.AND P6, PT, R189, UR4, PT ;  /* 0x00000004bd007c0c */ /* 0x000fe2000bfc6270 */
[----:B------:R3:W-:Y:S01]  /*bcb0*/  @!P3 ST.E.64 desc[UR50][R8.64], R76 ;  /* 0x0000004c0800b985 */ /* 0x0007e2000c101b32 */
[----:B------:R-:W-:Y:S02]  /*bcc0*/  @!P2 LEA.HI.X R11, R192, R7, R210, 0x2, P5 ;  /* 0x00000007c00ba211 */ /* 0x000fe400028f14d2 */
[----:B----4-:R-:W-:-:S03]  /*bcd0*/  @!P1 LEA R12, P3, R191, R6, 0x2 ;  /* 0x00000006bf0c9211 */ /* 0x010fc600078610ff */
[----:B------:R4:W-:Y:S01]  /*bce0*/  @!P2 ST.E.64 desc[UR50][R10.64], R78 ;  /* 0x0000004e0a00a985 */ /* 0x0009e2000c101b32 */
[-C--:B------:R-:W-:Y:S02]  /*bcf0*/  @!P1 LEA.HI.X R13, R191, R7.reuse, R209, 0x2, P3 ;  /* 0x00000007bf0d9211 */ /* 0x080fe400018f14d1 */
[----:B------:R-:W-:Y:S02]  /*bd00*/  ISETP.GE.AND P2, PT, R188, UR4, PT ;  /* 0x00000004bc007c0c */ /* 0x000fe4000bf46270 */
[CC--:B0-----:R-:W-:Y:S01]  /*bd10*/  @!P4 LEA R14, P5, R190.reuse, R6.reuse, 0x2 ;  /* 0x00000006be0ec211 */ /* 0x0c1fe200078a10ff */
[----:B------:R0:W-:Y:S01]  /*bd20*/  @!P1 ST.E.64 desc[UR50][R12.64], R80 ;  /* 0x000000500c009985 */ /* 0x0001e2000c101b32 */
[----:B-1----:R-:W-:Y:S02]  /*bd30*/  @!P6 LEA R4, P3, R189, R6, 0x2 ;  /* 0x00000006bd04e211 */ /* 0x002fe400078610ff */
[----:B------:R-:W-:Y:S02]  /*bd40*/  ISETP.GE.AND P1, PT, R23, UR4, PT ;  /* 0x0000000417007c0c */ /* 0x000fe4000bf26270 */
[----:B------:R-:W-:-:S02]  /*bd50*/  @!P4 LEA.HI.X R15, R190, R7, R208, 0x2, P5 ;  /* 0x00000007be0fc211 */ /* 0x000fc400028f14d0 */
[-C--:B------:R-:W-:Y:S02]  /*bd60*/  @!P6 LEA.HI.X R5, R189, R7.reuse, R207, 0x2, P3 ;  /* 0x00000007bd05e211 */ /* 0x080fe400018f14cf */
[----:B------:R-:W-:Y:S01]  /*bd70*/  ISETP.GE.AND P5, PT, R18, UR4, PT ;  /* 0x0000000412007c0c */ /* 0x000fe2000bfa6270 */
[----:B------:R1:W-:Y:S01]  /*bd80*/  @!P4 ST.E.64 desc[UR50][R14.64], R82 ;  /* 0x000000520e00c985 */ /* 0x0003e2000c101b32 */
[----:B---3--:R-:W-:Y:S02]  /*bd90*/  @!P2 LEA R8, P3, R188, R6, 0x2 ;  /* 0x00000006bc08a211 */ /* 0x008fe400078610ff */
[----:B------:R-:W-:Y:S01]  /*bda0*/  ISETP.GE.AND P4, PT, R22, UR4, PT ;  /* 0x0000000416007c0c */ /* 0x000fe2000bf86270 */
[----:B------:R3:W-:Y:S01]  /*bdb0*/  @!P6 ST.E.64 desc[UR50][R4.64], R84 ;  /* 0x000000540400e985 */ /* 0x0007e2000c101b32 */
[----:B------:R-:W-:Y:S02]  /*bdc0*/  ISETP.GE.AND P6, PT, R19, UR4, PT ;  /* 0x0000000413007c0c */ /* 0x000fe4000bfc6270 */
[----:B------:R-:W-:-:S02]  /*bdd0*/  @!P2 LEA.HI.X R9, R188, R7, R206, 0x2, P3 ;  /* 0x00000007bc09a211 */ /* 0x000fc400018f14ce */
[----:B----4-:R-:W-:-:S03]  /*bde0*/  @!P1 LEA R10, P3, R23, R6, 0x2 ;  /* 0x00000006170a9211 */ /* 0x010fc600078610ff */
[----:B------:R3:W-:Y:S01]  /*bdf0*/  @!P2 ST.E.64 desc[UR50][R8.64], R86 ;  /* 0x000000560800a985 */ /* 0x0007e2000c101b32 */
[----:B------:R-:W-:-:S03]  /*be00*/  @!P1 LEA.HI.X R11, R23, R7, R205, 0x2, P3 ;  /* 0x00000007170b9211 */ /* 0x000fc600018f14cd */
[-C--:B0-----:R-:W-:Y:S02]  /*be10*/  @!P4 LEA R12, P2, R22, R6.reuse, 0x2 ;  /* 0x00000006160cc211 */ /* 0x081fe400078410ff */
[----:B------:R3:W-:Y:S01]  /*be20*/  @!P1 ST.E.64 desc[UR50][R10.64], R88 ;  /* 0x000000580a009985 */ /* 0x0007e2000c101b32 */
[CC--:B-1----:R-:W-:Y:S02]  /*be30*/  @!P6 LEA R14, P1, R19.reuse, R6.reuse, 0x2 ;  /* 0x00000006130ee211 */ /* 0x0c2fe400078210ff */
[----:B------:R-:W-:Y:S02]  /*be40*/  @!P5 LEA R6, P3, R18, R6, 0x2 ;  /* 0x000000061206d211 */ /* 0x000fe400078610ff */
[-C--:B------:R-:W-:Y:S02]  /*be50*/  @!P4 LEA.HI.X R13, R22, R7.reuse, R204, 0x2, P2 ;  /* 0x00000007160dc211 */ /* 0x080fe400010f14cc */
[-C--:B------:R-:W-:Y:S02]  /*be60*/  @!P6 LEA.HI.X R15, R19, R7.reuse, R203, 0x2, P1 ;  /* 0x00000007130fe211 */ /* 0x080fe400008f14cb */
[----:B------:R-:W-:Y:S01]  /*be70*/  @!P5 LEA.HI.X R7, R18, R7, R202, 0x2, P3 ;  /* 0x000000071207d211 */ /* 0x000fe200018f14ca */
[----:B------:R3:W-:Y:S04]  /*be80*/  @!P4 ST.E.64 desc[UR50][R12.64], R90 ;  /* 0x0000005a0c00c985 */ /* 0x0007e8000c101b32 */
[----:B------:R3:W-:Y:S04]  /*be90*/  @!P6 ST.E.64 desc[UR50][R14.64], R96 ;  /* 0x000000600e00e985 */ /* 0x0007e8000c101b32 */
[----:B------:R3:W-:Y:S02]  /*bea0*/  @!P5 ST.E.64 desc[UR50][R6.64], R98 ;  /* 0x000000620600d985 */ /* 0x0007e4000c101b32 */
.L_x_264:
[----:B------:R-:W-:Y:S05]  /*beb0*/  BSYNC B1 ;  /* 0x0000000000017941 */ /* 0x000fea0003800000 */
.L_x_263:
[----:B-1-3--:R1:W3:Y:S04]  /*bec0*/  SHFL.IDX PT, R7, R3, 0x1, 0x1c1f ;  /* 0x003c1f0003077f89 */ /* 0x00a2e800000e0000 */
[----:B0-----:R1:W0:Y:S01]  /*bed0*/  SHFL.IDX PT, R6, R0, 0x1, 0x1c1f ;  /* 0x003c1f0000067f89 */ /* 0x00122200000e0000 */
[----:B------:R-:W-:Y:S05]  /*bee0*/  @P0 BRA `(.L_x_262) ;  /* 0x0000001000200947 */ /* 0x000fea0003800000 */
[----:B------:R-:W-:Y:S02]  /*bef0*/  ULDC UR4, c[0x0][0xac8] ;  /* 0x0002b20000047ab9 */ /* 0x000fe40000000800 */
[----:B------:R-:W-:Y:S02]  /*bf00*/  ISETP.GE.AND P1, PT, R198, UR4, PT ;  /* 0x00000004c6007c0c */ /* 0x000fe4000bf26270 */
[----:B------:R-:W-:Y:S02]  /*bf10*/  ISETP.GE.AND P6, PT, R199, UR4, PT ;  /* 0x00000004c7007c0c */ /* 0x000fe4000bfc6270 */
[----:B------:R-:W-:Y:S02]  /*bf20*/  ISETP.GE.AND P0, PT, R197, UR4, PT ;  /* 0x00000004c5007c0c */ /* 0x000fe4000bf06270 */
[----:B------:R-:W-:Y:S02]  /*bf30*/  ISETP.GE.AND P2, PT, R196, UR4, PT ;  /* 0x00000004c4007c0c */ /* 0x000fe4000bf46270 */
[----:B------:R-:W-:-:S05]  /*bf40*/  ISETP.GE.AND P3, PT, R195, UR4, PT ;  /* 0x00000004c3007c0c */ /* 0x000fca000bf66270 */
[CC--:B0-----:R-:W-:Y:S02]  /*bf50*/  @!P1 LEA R8, P4, R198.reuse, R6.reuse, 0x2 ;  /* 0x00000006c6089211 */ /* 0x0c1fe400078810ff */
[----:B---3--:R-:W-:Y:S02]  /*bf60*/  @!P6 IMAD.WIDE R4, R199, 0x4, R6 ;  /* 0x00000004c704e825 */ /* 0x008fe400078e0206 */
[-C--:B------:R-:W-:Y:S02]  /*bf70*/  @!P1 LEA.HI.X R9, R198, R7.reuse, R216, 0x2, P4 ;  /* 0x00000007c6099211 */ /* 0x080fe400020f14d8 */
[----:B------:R-:W-:Y:S01]  /*bf80*/  ISETP.GE.AND P4, PT, R194, UR4, PT ;  /* 0x00000004c2007c0c */ /* 0x000fe2000bf86270 */
[----:B------:R0:W-:Y:S01]  /*bf90*/  @!P6 ST.E.64 desc[UR50][R4.64], R62 ;  /* 0x0000003e0400e985 */ /* 0x0001e2000c101b32 */
[-C--:B------:R-:W-:Y:S02]  /*bfa0*/  @!P0 LEA R10, P5, R197, R6.reuse, 0x2 ;  /* 0x00000006c50a8211 */ /* 0x080fe400078a10ff */
[----:B------:R-:W-:Y:S01]  /*bfb0*/  @!P3 LEA R14, P6, R195, R6, 0x2 ;  /* 0x00000006c30eb211 */ /* 0x000fe200078c10ff */
[----:B------:R3:W-:Y:S01]  /*bfc0*/  @!P1 ST.E.64 desc[UR50][R8.64], R60 ;  /* 0x0000003c08009985 */ /* 0x0007e2000c101b32 */
[----:B------:R-:W-:-:S02]  /*bfd0*/  @!P0 LEA.HI.X R11, R197, R7, R215, 0x2, P5 ;  /* 0x00000007c50b8211 */ /* 0x000fc400028f14d7 */
[CC--:B------:R-:W-:Y:S02]  /*bfe0*/  @!P2 LEA R12, P1, R196.reuse, R6.reuse, 0x2 ;  /* 0x00000006c40ca211 */ /* 0x0c0fe400078210ff */
[-C--:B------:R-:W-:Y:S01]  /*bff0*/  @!P3 LEA.HI.X R15, R195, R7.reuse, R213, 0x2, P6 ;  /* 0x00000007c30fb211 */ /* 0x080fe200030f14d5 */
[----:B------:R4:W-:Y:S01]  /*c000*/  @!P0 ST.E.64 desc[UR50][R10.64], R58 ;  /* 0x0000003a0a008985 */ /* 0x0009e2000c101b32 */
[----:B------:R-:W-:Y:S02]  /*c010*/  ISETP.GE.AND P0, PT, R193, UR4, PT ;  /* 0x00000004c1007c0c */ /* 0x000fe4000bf06270 */
[----:B------:R-:W-:Y:S02]  /*c020*/  @!P2 LEA.HI.X R13, R196, R7, R214, 0x2, P1 ;  /* 0x00000007c40da211 */ /* 0x000fe400008f14d6 */
[----:B------:R-:W-:Y:S02]  /*c030*/  ISETP.GE.AND P1, PT, R192, UR4, PT ;  /* 0x00000004c0007c0c */ /* 0x000fe4000bf26270 */
[----:B------:R-:W-:Y:S01]  /*c040*/  @!P4 LEA R20, P5, R194, R6, 0x2 ;  /* 0x00000006c214c211 */ /* 0x000fe200078a10ff */
[----:B------:R5:W-:Y:S01]  /*c050*/  @!P2 ST.E.64 desc[UR50][R12.64], R56 ;  /* 0x000000380c00a985 */ /* 0x000be2000c101b32 */
[----:B------:R-:W-:-:S02]  /*c060*/  ISETP.GE.AND P2, PT, R191, UR4, PT ;  /* 0x00000004bf007c0c */ /* 0x000fc4000bf46270 */
[-C--:B------:R-:W-:Y:S01]  /*c070*/  @!P4 LEA.HI.X R21, R194, R7.reuse, R212, 0x2, P5 ;  /* 0x00000007c215c211 */ /* 0x080fe200028f14d4 */
[----:B------:R2:W-:Y:S02]  /*c080*/  @!P3 ST.E.64 desc[UR50][R14.64], R54 ;  /* 0x000000360e00b985 */ /* 0x0005e4000c101b32 */
[CC--:B0-----:R-:W-:Y:S02]  /*c090*/  @!P0 LEA R4, P3, R193.reuse, R6.reuse, 0x2 ;  /* 0x00000006c1048211 */ /* 0x0c1fe400078610ff */
[----:B------:R-:W-:Y:S01]  /*c0a0*/  @!P4 ST.E.64 desc[UR50][R20.64], R52 ;  /* 0x000000341400c985 */ /* 0x000fe2000c101b32 */
[----:B------:R-:W-:Y:S02]  /*c0b0*/  ISETP.GE.AND P4, PT, R190, UR4, PT ;  /* 0x00000004be007c0c */ /* 0x000fe4000bf86270 */
[----:B---3--:R-:W-:Y:S02]  /*c0c0*/  @!P1 LEA R8, P5, R192, R6, 0x2 ;  /* 0x00000006c0089211 */ /* 0x008fe400078a10ff */
[----:B------:R-:W-:-:S02]  /*c0d0*/  @!P0 LEA.HI.X R5, R193, R7, R211, 0x2, P3 ;  /* 0x00000007c1058211 */ /* 0x000fc400018f14d3 */
[----:B------:R-:W-:Y:S02]  /*c0e0*/  ISETP.GE.AND P3, PT, R189, UR4, PT ;  /* 0x00000004bd007c0c */ /* 0x000fe4000bf66270 */
[CC--:B----4-:R-:W-:Y:S01]  /*c0f0*/  @!P2 LEA R10, P6, R191.reuse, R6.reuse, 0x2 ;  /* 0x00000006bf0aa211 */ /* 0x0d0fe200078c10ff */
[----:B------:R0:W-:Y:S01]  /*c100*/  @!P0 ST.E.64 desc[UR50][R4.64], R50 ;  /* 0x0000003204008985 */ /* 0x0001e2000c101b32 */
[-C--:B------:R-:W-:Y:S02]  /*c110*/  @!P1 LEA.HI.X R9, R192, R7.reuse, R210, 0x2, P5 ;  /* 0x00000007c0099211 */ /* 0x080fe400028f14d2 */
[----:B------:R-:W-:Y:S02]  /*c120*/  @!P2 LEA.HI.X R11, R191, R7, R209, 0x2, P6 ;  /* 0x00000007bf0ba211 */ /* 0x000fe400030f14d1 */
[----:B------:R-:W-:Y:S01]  /*c130*/  ISETP.GE.AND P0, PT, R188, UR4, PT ;  /* 0x00000004bc007c0c */ /* 0x000fe2000bf06270 */
[----:B------:R3:W-:Y:S01]  /*c140*/  @!P1 ST.E.64 desc[UR50][R8.64], R48 ;  /* 0x0000003008009985 */ /* 0x0007e2000c101b32 */
[----:B-----5:R-:W-:-:S02]  /*c150*/  @!P4 LEA R12, P1, R190, R6, 0x2 ;  /* 0x00000006be0cc211 */ /* 0x020fc400078210ff */
[----:B------:R-:W-:Y:S01]  /*c160*/  ISETP.GE.AND P5, PT, R23, UR4, PT ;  /* 0x0000000417007c0c */ /* 0x000fe2000bfa6270 */
[----:B------:R4:W-:Y:S01]  /*c170*/  @!P2 ST.E.64 desc[UR50][R10.64], R46 ;  /* 0x0000002e0a00a985 */ /* 0x0009e2000c101b32 */
[----:B------:R-:W-:Y:S02]  /*c180*/  @!P4 LEA.HI.X R13, R190, R7, R208, 0x2, P1 ;  /* 0x00000007be0dc211 */ /* 0x000fe400008f14d0 */
[----:B------:R-:W-:Y:S02]  /*c190*/  ISETP.GE.AND P2, PT, R22, UR4, PT ;  /* 0x0000000416007c0c */ /* 0x000fe4000bf46270 */
[----:B------:R-:W-:Y:S01]  /*c1a0*/  ISETP.GE.AND P1, PT, R19, UR4, PT ;  /* 0x0000000413007c0c */ /* 0x000fe2000bf26270 */
[----:B------:R1:W-:Y:S01]  /*c1b0*/  @!P4 ST.E.64 desc[UR50][R12.64], R44 ;  /* 0x0000002c0c00c985 */ /* 0x0003e2000c101b32 */
[-C--:B--2---:R-:W-:Y:S02]  /*c1c0*/  @!P3 LEA R14, P6, R189, R6.reuse, 0x2 ;  /* 0x00000006bd0eb211 */ /* 0x084fe400078c10ff */
[----:B0-----:R-:W-:-:S02]  /*c1d0*/  @!P0 LEA R4, P4, R188, R6, 0x2 ;  /* 0x00000006bc048211 */ /* 0x001fc400078810ff */
[-C--:B------:R-:W-:Y:S02]  /*c1e0*/  @!P3 LEA.HI.X R15, R189, R7.reuse, R207, 0x2, P6 ;  /* 0x00000007bd0fb211 */ /* 0x080fe400030f14cf */
[----:B------:R-:W-:-:S03]  /*c1f0*/  @!P0 LEA.HI.X R5, R188, R7, R206, 0x2, P4 ;  /* 0x00000007bc058211 */ /* 0x000fc600020f14ce */
[----:B------:R1:W-:Y:S01]  /*c200*/  @!P3 ST.E.64 desc[UR50][R14.64], R42 ;  /* 0x0000002a0e00b985 */ /* 0x0003e2000c101b32 */
[-C--:B---3--:R-:W-:Y:S02]  /*c210*/  @!P5 LEA R8, P3, R23, R6.reuse, 0x2 ;  /* 0x000000061708d211 */ /* 0x088fe400078610ff */
[CC--:B----4-:R-:W-:Y:S01]  /*c220*/  @!P2 LEA R10, P4, R22.reuse, R6.reuse, 0x2 ;  /* 0x00000006160aa211 */ /* 0x0d0fe200078810ff */
[----:B------:R1:W-:Y:S01]  /*c230*/  @!P0 ST.E.64 desc[UR50][R4.64], R40 ;  /* 0x0000002804008985 */ /* 0x0003e2000c101b32 */
[----:B------:R-:W-:Y:S02]  /*c240*/  @!P1 LEA R20, P6, R19, R6, 0x2 ;  /* 0x0000000613149211 */ /* 0x000fe400078c10ff */
[-C--:B------:R-:W-:Y:S02]  /*c250*/  @!P5 LEA.HI.X R9, R23, R7.reuse, R205, 0x2, P3 ;  /* 0x000000071709d211 */ /* 0x080fe400018f14cd */
[-C--:B------:R-:W-:Y:S02]  /*c260*/  @!P2 LEA.HI.X R11, R22, R7.reuse, R204, 0x2, P4 ;  /* 0x00000007160ba211 */ /* 0x080fe400020f14cc */
[----:B------:R-:W-:Y:S01]  /*c270*/  @!P1 LEA.HI.X R21, R19, R7, R203, 0x2, P6 ;  /* 0x0000000713159211 */ /* 0x000fe200030f14cb */
[----:B------:R1:W-:Y:S01]  /*c280*/  @!P5 ST.E.64 desc[UR50][R8.64], R92 ;  /* 0x0000005c0800d985 */ /* 0x0003e2000c101b32 */
[----:B------:R-:W-:-:S03]  /*c290*/  ISETP.GE.AND P0, PT, R18, UR4, PT ;  /* 0x0000000412007c0c */ /* 0x000fc6000bf06270 */
[----:B------:R1:W-:Y:S04]  /*c2a0*/  @!P2 ST.E.64 desc[UR50][R10.64], R94 ;  /* 0x0000005e0a00a985 */ /* 0x0003e8000c101b32 */
[----:B------:R1:W-:Y:S06]  /*c2b0*/  @!P1 ST.E.64 desc[UR50][R20.64], R38 ;  /* 0x0000002614009985 */ /* 0x0003ec000c101b32 */
[----:B------:R-:W-:Y:S05]  /*c2c0*/  @P0 BRA `(.L_x_262) ;  /* 0x0000000c00280947 */ /* 0x000fea0003800000 */
[----:B-1----:R-:W-:-:S04]  /*c2d0*/  LEA R4, P0, R18, R6, 0x2 ;  /* 0x0000000612047211 */ /* 0x002fc800078010ff */
[----:B------:R-:W-:-:S05]  /*c2e0*/  LEA.HI.X R5, R18, R7, R202, 0x2, P0 ;  /* 0x0000000712057211 */ /* 0x000fca00000f14ca */
[----:B------:R4:W-:Y:S01]  /*c2f0*/  ST.E.64 desc[UR50][R4.64], R32 ;  /* 0x0000002004007985 */ /* 0x0009e2000c101b32 */
[----:B------:R-:W-:Y:S05]  /*c300*/  BRA `(.L_x_262) ;  /* 0x0000000c00187947 */ /* 0x000fea0003800000 */
.L_x_253:
[----:B------:R-:W-:Y:S02]  /*c310*/  ULDC.64 UR8, c[0x0][0xc00] ;  /* 0x0003000000087ab9 */ /* 0x000fe40000000a00 */
[----:B------:R-:W-:-:S04]  /*c320*/  UISETP.NE.U32.AND UP0, UPT, UR8, URZ, UPT ;  /* 0x0000003f0800728c */ /* 0x000fc8000bf05070 */
[----:B------:R-:W-:-:S03]  /*c330*/  UISETP.NE.AND.EX UP0, UPT, UR9, URZ, UPT, UP0 ;  /* 0x0000003f0900728c */ /* 0x000fc6000bf05300 */
[----:B------:R-:W-:Y:S02]  /*c340*/  ULDC.64 UR8, c[0x0][0xc00] ;  /* 0x0003000000087ab9 */ /* 0x000fe40000000a00 */
[----:B------:R-:W-:Y:S01]  /*c350*/  UIMAD.WIDE UR8, UR37, 0x4, UR8 ;  /* 0x00000004250878a5 */ /* 0x000fe2000f8e0208 */
[----:B------:R-:W-:-:S05]  /*c360*/  PLOP3.LUT P1, PT, PT, PT, UP0, 0x80, 0x0 ;  /* 0x000000000000781c */ /* 0x000fca0003f2f008 */
[----:B------:R-:W-:Y:S02]  /*c370*/  IMAD.U32 R4, RZ, RZ, UR8 ;  /* 0x00000008ff047e24 */ /* 0x000fe4000f8e00ff */
[----:B------:R-:W-:Y:S01]  /*c380*/  IMAD.U32 R5, RZ, RZ, UR9 ;  /* 0x00000009ff057e24 */ /* 0x000fe2000f8e00ff */
[----:B------:R-:W-:Y:S02]  /*c390*/  ULDC.64 UR8, c[0x0][0xc08] ;  /* 0x0003020000087ab9 */ /* 0x000fe40000000a00 */
[----:B------:R-:W-:-:S03]  /*c3a0*/  UISETP.NE.U32.AND UP1, UPT, UR8, URZ, UPT ;  /* 0x0000003f0800728c */ /* 0x000fc6000bf25070 */
[----:B------:R-:W2:Y:S01]  /*c3b0*/  @P1 LDG.E R3, desc[UR50][R4.64] ;  /* 0x0000003204031981 */ /* 0x000ea2000c1e1900 */
[----:B------:R-:W-:Y:S01]  /*c3c0*/  UISETP.NE.AND.EX UP1, UPT, UR9, URZ, UPT, UP1 ;  /* 0x0000003f0900728c */ /* 0x000fe2000bf25310 */
[----:B------:R-:W-:Y:S02]  /*c3d0*/  ULDC UR4, c[0x0][0xa88] ;  /* 0x0002a20000047ab9 */ /* 0x000fe40000000800 */
[----:B------:R-:W-:-:S03]  /*c3e0*/  IMAD.U32 R0, RZ, RZ, UR4 ;  /* 0x00000004ff007e24 */ /* 0x000fc6000f8e00ff */
[----:B------:R-:W-:-:S05]  /*c3f0*/  PLOP3.LUT P2, PT, PT, PT, UP1, 0x80, 0x0 ;  /* 0x000000000000781c */ /* 0x000fca0003f4f018 */
[----:B------:R-:W-:Y:S02]  /*c400*/  @UP1 ULDC.64 UR8, c[0x0][0xc08] ;  /* 0x0003020000081ab9 */ /* 0x000fe40000000a00 */
[----:B------:R-:W-:-:S06]  /*c410*/  @UP1 UIMAD.WIDE UR8, UR37, 0x4, UR8 ;  /* 0x00000004250818a5 */ /* 0x000fcc000f8e0208 */
[----:B------:R-:W-:Y:S02]  /*c420*/  IMAD.U32 R6, RZ, RZ, UR8 ;  /* 0x00000008ff067e24 */ /* 0x000fe4000f8e00ff */
[----:B------:R-:W-:-:S05]  /*c430*/  IMAD.U32 R7, RZ, RZ, UR9 ;  /* 0x00000009ff077e24 */ /* 0x000fca000f8e00ff */
[----:B------:R0:W5:Y:S01]  /*c440*/  @P2 LDG.E R0, desc[UR50][R6.64] ;  /* 0x0000003206002981 */ /* 0x000162000c1e1900 */
[----:B------:R-:W-:Y:S01]  /*c450*/  UMOV UR4, URZ ;  /* 0x0000003f00047c82 */ /* 0x000fe20008000000 */
[----:B------:R-:W-:Y:S02]  /*c460*/  ISETP.GT.AND P0, PT, R223, 0x7f, PT ;  /* 0x0000007fdf00780c */ /* 0x000fe40003f04270 */
[----:B--2---:R-:W-:-:S13]  /*c470*/  @P1 R2UR UR4, R3 ;  /* 0x00000000030412ca */ /* 0x004fda00000e0000 */
[----:B------:R-:W-:Y:S01]  /*c480*/  USHF.R.S32.HI UR16, URZ, 0x1f, UR4 ;  /* 0x0000001f3f107899 */ /* 0x000fe20008011404 */
[----:B0-----:R-:W-:Y:S11]  /*c490*/  @P2 BRA `(.L_x_265) ;  /* 0x0000000000102947 */ /* 0x001ff60003800000 */
[----:B------:R-:W-:Y:S05]  /*c4a0*/  @!P1 BRA `(.L_x_265) ;  /* 0x00000000000c9947 */ /* 0x000fea0003800000 */
[----:B------:R-:W2:Y:S04]  /*c4b0*/  LDG.E R3, desc[UR50][R4.64] ;  /* 0x0000003204037981 */ /* 0x000ea8000c1e1900 */
[----:B-----5:R-:W2:Y:S02]  /*c4c0*/  LDG.E R0, desc[UR50][R4.64+0x4] ;  /* 0x0000043204007981 */ /* 0x020ea4000c1e1900 */
[----:B--2---:R-:W-:-:S07]  /*c4d0*/  IMAD.IADD R0, R0, 0x1, -R3 ;  /* 0x0000000100007824 */ /* 0x004fce00078e0a03 */
.L_x_265:
[----:B------:R-:W-:Y:S01]  /*c4e0*/  USEL UR37, UR37, URZ, !UP0 ;  /* 0x0000003f25257287 */ /* 0x000fe2000c000000 */
[----:B------:R-:W-:Y:S01]  /*c4f0*/  BSSY B1, `(.L_x_266) ;  /* 0x0000039000017945 */ /* 0x000fe20003800000 */
[----:B------:R-:W-:-:S03]  /*c500*/  USEL UR38, UR38, URZ, !UP0 ;  /* 0x0000003f26267287 */ /* 0x000fc6000c000000 */
[----:B------:R-:W-:Y:S09]  /*c510*/  @P0 BRA `(.L_x_267) ;  /* 0x0000000000d80947 */ /* 0x000ff20003800000 */
[----:B------:R-:W0:Y:S01]  /*c520*/  S2R R4, SR_TID.X ;  /* 0x0000000000047919 */ /* 0x000e220000002100 */
[----:B------:R-:W1:Y:S01]  /*c530*/  LDC R9, c[0x0][0xbe8] ;  /* 0x0002fa00ff097b82 */ /* 0x000e620000000800 */
[----:B------:R-:W-:-:S05]  /*c540*/  MOV R3, UR39 ;  /* 0x0000002700037c02 */ /* 0x000fca0008000f00 */
[----:B0-----:R-:W-:Y:S02]  /*c550*/  IMAD R3, R3, 0x80, R4 ;  /* 0x0000008003037824 */ /* 0x001fe400078e0204 */
[----:B-1---5:R-:W-:Y:S02]  /*c560*/  IMAD R4, R0, R9, RZ ;  /* 0x0000000900047224 */ /* 0x022fe400078e02ff */
[----:B------:R-:W-:-:S05]  /*c570*/  VIADD R6, R3, 0xffffff80 ;  /* 0xffffff8003067836 */ /* 0x000fca0000000000 */
[----:B------:R-:W-:-:S13]  /*c580*/  ISETP.GE.AND P0, PT, R6, R4, PT ;  /* 0x000000040600720c */ /* 0x000fda0003f06270 */
[----:B------:R-:W-:Y:S05]  /*c590*/  @P0 BRA `(.L_x_267) ;  /* 0x0000000000b80947 */ /* 0x000fea0003800000 */
[----:B------:R-:W-:Y:S01]  /*c5a0*/  ISETP.NE.AND P0, PT, R9, 0x1, PT ;  /* 0x000000010900780c */ /* 0x000fe20003f05270 */
[----:B------:R-:W-:Y:S01]  /*c5b0*/  UISETP.GT.AND UP2, UPT, UR44, 0x1, UPT ;  /* 0x000000012c00788c */ /* 0x000fe2000bf44270 */
[----:B------:R-:W-:-:S03]  /*c5c0*/  UMOV UR7, 0x9b8 ;  /* 0x000009b800077882 */ /* 0x000fc60000000000 */
[----:B------:R-:W-:Y:S02]  /*c5d0*/  USEL UR17, UR7, 0x978, UP2 ;  /* 0x0000097807117887 */ /* 0x000fe40009000000 */
[----:B------:R-:W-:-:S06]  /*c5e0*/  USEL UR19, UR40, URZ, UP2 ;  /* 0x0000003f28137287 */ /* 0x000fcc0009000000 */
[----:B------:R-:W0:Y:S04]  /*c5f0*/  @P0 LDC R3, c[0x0][0xbec] ;  /* 0x0002fb00ff030b82 */ /* 0x000e280000000800 */
[----:B------:R-:W-:Y:S01]  /*c600*/  ULDC.64 UR10, c[0x0][UR17+0x220] ;  /* 0x00008800110a7abb */ /* 0x000fe20008000a00 */
[----:B------:R-:W-:Y:S01]  /*c610*/  ULDC.64 UR8, c[0x0][UR17+0x218] ;  /* 0x0000860011087abb */ /* 0x000fe20008000a00 */
[----:B------:R-:W-:Y:S01]  /*c620*/  ULDC.64 UR12, c[0x0][UR17+0x228] ;  /* 0x00008a00110c7abb */ /* 0x000fe20008000a00 */
[----:B------:R-:W-:Y:S01]  /*c630*/  UIMAD UR7, UR11, UR37, URZ ;  /* 0x000000250b0772a4 */ /* 0x000fe2000f8e023f */
[----:B------:R-:W1:Y:S01]  /*c640*/  @P0 LDC R5, c[0x0][0xbf0] ;  /* 0x0002fc00ff050b82 */ /* 0x000e620000000800 */
[----:B------:R-:W-:Y:S02]  /*c650*/  UIMAD.WIDE.U32 UR14, UR8, UR41, URZ ;  /* 0x00000029080e72a5 */ /* 0x000fe4000f8e003f */
[----:B------:R-:W-:-:S02]  /*c660*/  UIMAD UR18, UR9, UR41, URZ ;  /* 0x00000029091272a4 */ /* 0x000fc4000f8e023f */
[----:B------:R-:W-:Y:S02]  /*c670*/  UIMAD.WIDE.U32 UR8, UR10, UR37, URZ ;  /* 0x000000250a0872a5 */ /* 0x000fe4000f8e003f */
[----:B------:R-:W-:Y:S02]  /*c680*/  UIMAD.WIDE.U32 UR20, UR12, UR19, URZ ;  /* 0x000000130c1472a5 */ /* 0x000fe4000f8e003f */
[----:B------:R-:W-:Y:S02]  /*c690*/  UIMAD UR12, UR13, UR19, URZ ;  /* 0x000000130d0c72a4 */ /* 0x000fe4000f8e023f */
[----:B------:R-:W-:Y:S02]  /*c6a0*/  UIMAD UR7, UR10, UR38, UR7 ;  /* 0x000000260a0772a4 */ /* 0x000fe4000f8e0207 */
[----:B------:R-:W-:Y:S02]  /*c6b0*/  UIADD3 UR14, UP0, UP1, UR8, UR14, UR4 ;  /* 0x0000000e080e7290 */ /* 0x000fe4000f91e004 */
[----:B------:R-:W-:Y:S01]  /*c6c0*/  UIADD3 UR8, UR12, UR21, URZ ;  /* 0x000000150c087290 */ /* 0x000fe2000fffe03f */
[----:B0-----:R-:W-:Y:S01]  /*c6d0*/  @P0 IMAD.HI.U32 R4, R6, R3, RZ ;  /* 0x0000000306040227 */ /* 0x001fe200078e00ff */
[----:B------:R-:W-:-:S02]  /*c6e0*/  UIADD3 UR11, UR18, UR15, URZ ;  /* 0x0000000f120b7290 */ /* 0x000fc4000fffe03f */
[----:B------:R-:W-:Y:S01]  /*c6f0*/  UIADD3 UR7, UR9, UR7, URZ ;  /* 0x0000000709077290 */ /* 0x000fe2000fffe03f */
[----:B------:R-:W-:Y:S02]  /*c700*/  IMAD.MOV.U32 R3, RZ, RZ, R6 ;  /* 0x000000ffff037224 */ /* 0x000fe400078e0006 */
[----:B------:R-:W-:Y:S01]  /*c710*/  IMAD.U32 R8, RZ, RZ, UR8 ;  /* 0x00000008ff087e24 */ /* 0x000fe2000f8e00ff */
[----:B------:R-:W-:Y:S01]  /*c720*/  UIADD3.X UR7, UR7, UR11, UR16, UP0, UP1 ;  /* 0x0000000b07077290 */ /* 0x000fe200087e2410 */
[----:B-1----:R-:W-:Y:S01]  /*c730*/  @P0 SHF.R.U32.HI R3, RZ, R5, R4 ;  /* 0x00000005ff030219 */ /* 0x002fe20000011604 */
[----:B------:R-:W-:Y:S01]  /*c740*/  IMAD.U32 R4, RZ, RZ, UR20 ;  /* 0x00000014ff047e24 */ /* 0x000fe2000f8e00ff */
[----:B------:R-:W-:Y:S01]  /*c750*/  ULDC.64 UR8, c[0x0][UR17+0x210] ;  /* 0x0000840011087abb */ /* 0x000fe20008000a00 */
[----:B------:R-:W-:Y:S01]  /*c760*/  IMAD.U32 R5, RZ, RZ, UR21 ;  /* 0x00000015ff057e24 */ /* 0x000fe2000f8e00ff */
[--C-:B------:R-:W-:Y:S01]  /*c770*/  SHF.R.S32.HI R5, RZ, 0x1f, R3.reuse ;  /* 0x0000001fff057819 */ /* 0x100fe20000011403 */
[----:B------:R-:W-:Y:S01]  /*c780*/  IMAD.MOV R7, RZ, RZ, -R3 ;  /* 0x000000ffff077224 */ /* 0x000fe200078e0a03 */
[----:B------:R-:W-:Y:S01]  /*c790*/  IADD3 R4, P0, P1, R3, UR14, R4 ;  /* 0x0000000e03047c10 */ /* 0x000fe2000f91e004 */
[----:B------:R-:W-:Y:S01]  /*c7a0*/  ULDC.64 UR10, c[0x0][0xba8] ;  /* 0x0002ea00000a7ab9 */ /* 0x000fe20000000a00 */
[----:B------:R-:W-:Y:S01]  /*c7b0*/  @!UP2 ULDC UR10, c[0x0][0xb50] ;  /* 0x0002d400000aaab9 */ /* 0x000fe20000000800 */
[----:B------:R-:W-:Y:S01]  /*c7c0*/  IMAD R7, R9, R7, R6 ;  /* 0x0000000709077224 */ /* 0x000fe200078e0206 */
[----:B------:R-:W-:Y:S01]  /*c7d0*/  IADD3.X R5, R5, UR7, R8, P0, P1 ;  /* 0x0000000705057c10 */ /* 0x000fe200087e2408 */
[----:B------:R-:W-:-:S02]  /*c7e0*/  @!UP2 ULDC UR11, c[0x0][0xb54] ;  /* 0x0002d500000baab9 */ /* 0x000fc40000000800 */
[C---:B------:R-:W-:Y:S01]  /*c7f0*/  IMAD R6, R7.reuse, UR9, RZ ;  /* 0x0000000907067c24 */ /* 0x040fe2000f8e02ff */
[----:B------:R-:W-:Y:S01]  /*c800*/  SHF.R.S32.HI R3, RZ, 0x1f, R7 ;  /* 0x0000001fff037819 */ /* 0x000fe20000011407 */
[----:B------:R-:W-:-:S04]  /*c810*/  IMAD.WIDE.U32 R4, R7, UR8, R4 ;  /* 0x0000000807047c25 */ /* 0x000fc8000f8e0004 */
[----:B------:R-:W-:Y:S01]  /*c820*/  IMAD R3, R3, UR8, R6 ;  /* 0x0000000803037c24 */ /* 0x000fe2000f8e0206 */
[----:B------:R-:W-:-:S03]  /*c830*/  LEA R6, P0, R4, UR10, 0x2 ;  /* 0x0000000a04067c11 */ /* 0x000fc6000f8010ff */
[----:B------:R-:W-:-:S05]  /*c840*/  IMAD.IADD R3, R5, 0x1, R3 ;  /* 0x0000000105037824 */ /* 0x000fca00078e0203 */
[----:B------:R-:W-:Y:S01]  /*c850*/  LEA.HI.X R7, R4, UR11, R3, 0x2, P0 ;  /* 0x0000000b04077c11 */ /* 0x000fe200080f1403 */
[----:B------:R-:W-:-:S05]  /*c860*/  IMAD.MOV.U32 R3, RZ, RZ, -0x800000 ;  /* 0xff800000ff037424 */ /* 0x000fca00078e00ff */
[----:B------:R0:W-:Y:S02]  /*c870*/  STG.E desc[UR50][R6.64], R3 ;  /* 0x0000000306007986 */ /* 0x0001e4000c101932 */
.L_x_267:
[----:B------:R-:W-:Y:S05]  /*c880*/  BSYNC B1 ;  /* 0x0000000000017941 */ /* 0x000fea0003800000 */
.L_x_266:
[----:B------:R-:W-:-:S06]  /*c890*/  UISETP.GT.AND UP0, UPT, UR44, 0x1, UPT ;  /* 0x000000012c00788c */ /* 0x000fcc000bf04270 */
[----:B------:R-:W-:-:S13]  /*c8a0*/  PLOP3.LUT P0, PT, PT, PT, UP0, 0x80, 0x0 ;  /* 0x000000000000781c */ /* 0x000fda0003f0f008 */
[----:B------:R-:W-:Y:S05]  /*c8b0*/  @P0 BRA `(.L_x_262) ;  /* 0x0000000400ac0947 */ /* 0x000fea0003800000 */
[----:B------:R-:W1:Y:S01]  /*c8c0*/  LDC R11, c[0x0][0xbe8] ;  /* 0x0002fa00ff0b7b82 */ /* 0x000e620000000800 */
[----:B------:R-:W-:Y:S01]  /*c8d0*/  ULDC.64 UR10, c[0x0][0xaa0] ;  /* 0x0002a800000a7ab9 */ /* 0x000fe20000000a00 */
[----:B0-----:R-:W-:Y:S01]  /*c8e0*/  IMAD R3, R17, 0x20, R200 ;  /* 0x0000002011037824 */ /* 0x001fe200078e02c8 */
[----:B------:R-:W-:Y:S01]  /*c8f0*/  UIMAD UR7, UR16, UR10, URZ ;  /* 0x0000000a100772a4 */ /* 0x000fe2000f8e023f */
[----:B------:R-:W-:Y:S01]  /*c900*/  IMAD.U32 R8, RZ, RZ, UR39 ;  /* 0x00000027ff087e24 */ /* 0x000fe2000f8e00ff */
[----:B------:R-:W-:Y:S01]  /*c910*/  UIMAD.WIDE.U32 UR8, UR4, UR10, URZ ;  /* 0x0000000a040872a5 */ /* 0x000fe2000f8e003f */
[----:B------:R-:W-:Y:S01]  /*c920*/  IMAD.U32 R13, RZ, RZ, UR39 ;  /* 0x00000027ff0d7e24 */ /* 0x000fe2000f8e00ff */
[----:B------:R-:W-:Y:S01]  /*c930*/  UIMAD UR7, UR4, UR11, UR7 ;  /* 0x0000000b040772a4 */ /* 0x000fe2000f8e0207 */
[----:B------:R-:W-:Y:S01]  /*c940*/  BSSY B1, `(.L_x_268) ;  /* 0x0000038000017945 */ /* 0x000fe20003800000 */
[----:B------:R-:W-:Y:S01]  /*c950*/  LEA R8, R8, R3, 0x7 ;  /* 0x0000000308087211 */ /* 0x000fe200078e38ff */
[----:B------:R-:W-:Y:S01]  /*c960*/  ULDC.64 UR10, c[0x0][0xae8] ;  /* 0x0002ba00000a7ab9 */ /* 0x000fe20000000a00 */
[----:B------:R-:W-:-:S03]  /*c970*/  UIADD3 UR9, UR9, UR7, URZ ;  /* 0x0000000709097290 */ /* 0x000fc6000fffe03f */
[----:B------:R-:W-:Y:S01]  /*c980*/  IMAD.MOV.U32 R3, RZ, RZ, R8 ;  /* 0x000000ffff037224 */ /* 0x000fe200078e0008 */
[----:B------:R-:W-:-:S04]  /*c990*/  UIMAD.WIDE.U32 UR8, UR41, UR10, UR8 ;  /* 0x0000000a290872a5 */ /* 0x000fc8000f8e0008 */
[----:B------:R-:W-:-:S03]  /*c9a0*/  UIMAD UR9, UR41, UR11, UR9 ;  /* 0x0000000b290972a4 */ /* 0x000fc6000f8e0209 */
[----:B------:R-:W-:Y:S01]  /*c9b0*/  ULDC.64 UR10, c[0x0][0xaf0] ;  /* 0x0002bc00000a7ab9 */ /* 0x000fe20000000a00 */
[----:B-1----:R-:W-:Y:S01]  /*c9c0*/  ISETP.NE.AND P0, PT, R11, 0x1, PT ;  /* 0x000000010b00780c */ /* 0x002fe20003f05270 */
[----:B------:R-:W-:Y:S02]  /*c9d0*/  UIMAD UR38, UR38, UR10, URZ ;  /* 0x0000000a262672a4 */ /* 0x000fe4000f8e023f */
[----:B------:R-:W-:Y:S02]  /*c9e0*/  UIMAD.WIDE.U32 UR8, UR37, UR10, UR8 ;  /* 0x0000000a250872a5 */ /* 0x000fe4000f8e0008 */
[----:B------:R-:W-:-:S03]  /*c9f0*/  UIMAD UR4, UR37, UR11, UR38 ;  /* 0x0000000b250472a4 */ /* 0x000fc6000f8e0226 */
[----:B------:R-:W-:Y:S01]  /*ca00*/  ULDC.64 UR10, c[0x0][0xae0] ;  /* 0x0002b800000a7ab9 */ /* 0x000fe20000000a00 */
[----:B------:R-:W-:-:S04]  /*ca10*/  UIADD3 UR4, UR9, UR4, URZ ;  /* 0x0000000409047290 */ /* 0x000fc8000fffe03f */
[----:B------:R-:W0:Y:S08]  /*ca20*/  @P0 LDC R5, c[0x0][0xbec] ;  /* 0x0002fb00ff050b82 */ /* 0x000e300000000800 */
[----:B------:R-:W1:Y:S01]  /*ca30*/  @P0 LDC R7, c[0x0][0xbf0] ;  /* 0x0002fc00ff070b82 */ /* 0x000e620000000800 */
[----:B0-----:R-:W-:-:S04]  /*ca40*/  @P0 IMAD.HI.U32 R4, R8, R5, RZ ;  /* 0x0000000508040227 */ /* 0x001fc800078e00ff */
[----:B------:R-:W-:Y:S02]  /*ca50*/  IMAD.U32 R5, RZ, RZ, UR9 ;  /* 0x00000009ff057e24 */ /* 0x000fe4000f8e00ff */
[----:B------:R-:W-:Y:S01]  /*ca60*/  IMAD.U32 R5, RZ, RZ, UR4 ;  /* 0x00000004ff057e24 */ /* 0x000fe2000f8e00ff */
[----:B-1----:R-:W-:-:S04]  /*ca70*/  @P0 SHF.R.U32.HI R3, RZ, R7, R4 ;  /* 0x00000007ff030219 */ /* 0x002fc80000011604 */
[--C-:B------:R-:W-:Y:S01]  /*ca80*/  SHF.R.S32.HI R4, RZ, 0x1f, R3.reuse ;  /* 0x0000001fff047819 */ /* 0x100fe20000011403 */
[----:B------:R-:W-:-:S04]  /*ca90*/  IMAD.MOV R7, RZ, RZ, -R3 ;  /* 0x000000ffff077224 */ /* 0x000fc800078e0a03 */
[----:B------:R-:W-:Y:S02]  /*caa0*/  IMAD R6, R4, UR10, RZ ;  /* 0x0000000a04067c24 */ /* 0x000fe4000f8e02ff */
[----:B------:R-:W-:Y:S01]  /*cab0*/  IMAD.U32 R4, RZ, RZ, UR8 ;  /* 0x00000008ff047e24 */ /* 0x000fe2000f8e00ff */
[----:B------:R-:W-:Y:S01]  /*cac0*/  ULDC.64 UR8, c[0x0][0xad8] ;  /* 0x0002b60000087ab9 */ /* 0x000fe20000000a00 */
[----:B------:R-:W-:Y:S02]  /*cad0*/  IMAD R7, R11, R7, R8 ;  /* 0x000000070b077224 */ /* 0x000fe400078e0208 */
[C---:B------:R-:W-:Y:S02]  /*cae0*/  IMAD R9, R3.reuse, UR11, R6 ;  /* 0x0000000b03097c24 */ /* 0x040fe4000f8e0206 */
[----:B------:R-:W-:Y:S01]  /*caf0*/  IMAD.WIDE.U32 R4, R3, UR10, R4 ;  /* 0x0000000a03047c25 */ /* 0x000fe2000f8e0004 */
[----:B------:R-:W-:-:S03]  /*cb00*/  SHF.R.S32.HI R3, RZ, 0x1f, R7 ;  /* 0x0000001fff037819 */ /* 0x000fc60000011407 */
[----:B------:R-:W-:Y:S02]  /*cb10*/  IMAD.IADD R5, R5, 0x1, R9 ;  /* 0x0000000105057824 */ /* 0x000fe400078e0209 */
[----:B------:R-:W-:Y:S02]  /*cb20*/  IMAD R6, R3, UR8, RZ ;  /* 0x0000000803067c24 */ /* 0x000fe4000f8e02ff */
[----:B------:R-:W-:Y:S02]  /*cb30*/  IMAD R8, R13, 0x80, R200 ;  /* 0x000000800d087824 */ /* 0x000fe400078e02c8 */
[----:B-----5:R-:W-:Y:S02]  /*cb40*/  IMAD R11, R0, R11, RZ ;  /* 0x0000000b000b7224 */ /* 0x020fe400078e02ff */
[C---:B------:R-:W-:Y:S02]  /*cb50*/  IMAD R3, R7.reuse, UR9, R6 ;  /* 0x0000000907037c24 */ /* 0x040fe4000f8e0206 */
[----:B------:R-:W-:Y:S01]  /*cb60*/  IMAD.WIDE.U32 R4, R7, UR8, R4 ;  /* 0x0000000807047c25 */ /* 0x000fe2000f8e0004 */
[----:B------:R-:W-:Y:S01]  /*cb70*/  ISETP.GE.AND P2, PT, R8, R11, PT ;  /* 0x0000000b0800720c */ /* 0x000fe20003f46270 */
[----:B------:R-:W-:-:S02]  /*cb80*/  ULDC.64 UR8, c[0x0][0xa80] ;  /* 0x0002a00000087ab9 */ /* 0x000fc40000000a00 */
[----:B------:R-:W-:Y:S01]  /*cb90*/  IMAD.IADD R3, R5, 0x1, R3 ;  /* 0x0000000105037824 */ /* 0x000fe200078e0203 */
[----:B------:R-:W-:Y:S01]  /*cba0*/  LEA R6, P3, R4, UR8, 0x1 ;  /* 0x0000000804067c11 */ /* 0x000fe2000f8608ff */
[----:B------:R-:W-:-:S03]  /*cbb0*/  VIADD R0, R8, 0x20 ;  /* 0x0000002008007836 */ /* 0x000fc60000000000 */
[----:B------:R-:W-:Y:S01]  /*cbc0*/  LEA.HI.X R3, R4, UR9, R3, 0x1, P3 ;  /* 0x0000000904037c11 */ /* 0x000fe200098f0c03 */
[----:B------:R0:W1:Y:S01]  /*cbd0*/  SHFL.IDX PT, R7, R6, RZ, 0x181f ;  /* 0x00181fff06077589 */ /* 0x00006200000e0000 */
[-C--:B------:R-:W-:Y:S01]  /*cbe0*/  ISETP.GE.AND P1, PT, R0, R11.reuse, PT ;  /* 0x0000000b0000720c */ /* 0x080fe20003f26270 */
[----:B------:R-:W-:Y:S02]  /*cbf0*/  VIADD R0, R8, 0x40 ;  /* 0x0000004008007836 */ /* 0x000fe40000000000 */
[----:B------:R0:W2:Y:S03]  /*cc00*/  SHFL.IDX PT, R5, R3, RZ, 0x181f ;  /* 0x00181fff03057589 */ /* 0x0000a600000e0000 */
[----:B------:R-:W-:Y:S01]  /*cc10*/  ISETP.GE.AND P0, PT, R0, R11, PT ;  /* 0x0000000b0000720c */ /* 0x000fe20003f06270 */
[----:B------:R-:W-:-:S12]  /*cc20*/  @P2 BRA `(.L_x_269) ;  /* 0x0000000000242947 */ /* 0x000fd80003800000 */
[----:B------:R-:W-:Y:S02]  /*cc30*/  ULDC UR4, c[0x0][0xac8] ;  /* 0x0002b20000047ab9 */ /* 0x000fe40000000800 */
[----:B------:R-:W-:Y:S02]  /*cc40*/  ISETP.GE.AND P4, PT, R2, UR4, PT ;  /* 0x0000000402007c0c */ /* 0x000fe4000bf86270 */
[----:B------:R-:W-:-:S11]  /*cc50*/  ISETP.GE.AND P5, PT, R16, UR4, PT ;  /* 0x0000000410007c0c */ /* 0x000fd6000bfa6270 */
[-C--:B-1----:R-:W-:Y:S02]  /*cc60*/  @!P4 LEA R12, P2, R2, R7.reuse, 0x1 ;  /* 0x00000007020cc211 */ /* 0x082fe400078408ff */
[----:B------:R-:W-:Y:S02]  /*cc70*/  @!P5 LEA R4, P3, R16, R7, 0x1 ;  /* 0x000000071004d211 */ /* 0x000fe400078608ff */
[-C--:B--2---:R-:W-:Y:S02]  /*cc80*/  @!P4 LEA.HI.X R13, R2, R5.reuse, R222, 0x1, P2 ;  /* 0x00000005020dc211 */ /* 0x084fe400010f0cde */
[----:B------:R-:W-:-:S03]  /*cc90*/  @!P5 LEA.HI.X R5, R16, R5, R221, 0x1, P3 ;  /* 0x000000051005d211 */ /* 0x000fc600018f0cdd */
[----:B------:R3:W-:Y:S04]  /*cca0*/  @!P4 ST.E.128 desc[UR50][R12.64], RZ ;  /* 0x000000ff0c00c985 */ /* 0x0007e8000c101d32 */
[----:B------:R3:W-:Y:S02]  /*ccb0*/  @!P5 ST.E.128 desc[UR50][R4.64], RZ ;  /* 0x000000ff0400d985 */ /* 0x0007e4000c101d32 */
.L_x_269:
[----:B------:R-:W-:Y:S05]  /*ccc0*/  BSYNC B1 ;  /* 0x0000000000017941 */ /* 0x000fea0003800000 */
.L_x_268:
[----:B--23--:R2:W3:Y:S01]  /*ccd0*/  SHFL.IDX PT, R5, R3, 0x1, 0x181f ;  /* 0x00381f0003057f89 */ /* 0x00c4e200000e0000 */
[----:B------:R-:W-:Y:S03]  /*cce0*/  BSSY B1, `(.L_x_270) ;  /* 0x000000c000017945 */ /* 0x000fe60003800000 */
[----:B-1----:R2:W1:Y:S01]  /*ccf0*/  SHFL.IDX PT, R7, R6, 0x1, 0x181f ;  /* 0x00381f0006077f89 */ /* 0x00246200000e0000 */
[----:B------:R-:W-:Y:S05]  /*cd00*/  @P1 BRA `(.L_x_271) ;  /* 0x0000000000241947 */ /* 0x000fea0003800000 */
[----:B------:R-:W-:Y:S02]  /*cd10*/  ULDC UR4, c[0x0][0xac8] ;  /* 0x0002b20000047ab9 */ /* 0x000fe40000000800 */
[----:B------:R-:W-:Y:S02]  /*cd20*/  ISETP.GE.AND P3, PT, R2, UR4, PT ;  /* 0x0000000402007c0c */ /* 0x000fe4000bf66270 */
[----:B------:R-:W-:-:S11]  /*cd30*/  ISETP.GE.AND P4, PT, R16, UR4, PT ;  /* 0x0000000410007c0c */ /* 0x000fd6000bf86270 */
[-C--:B-1----:R-:W-:Y:S02]  /*cd40*/  @!P3 LEA R12, P1, R2, R7.reuse, 0x1 ;  /* 0x00000007020cb211 */ /* 0x082fe400078208ff */
[----:B------:R-:W-:Y:S02]  /*cd50*/  @!P4 LEA R4, P2, R16, R7, 0x1 ;  /* 0x000000071004c211 */ /* 0x000fe400078408ff */
[-C--:B---3--:R-:W-:Y:S02]  /*cd60*/  @!P3 LEA.HI.X R13, R2, R5.reuse, R222, 0x1, P1 ;  /* 0x00000005020db211 */ /* 0x088fe400008f0cde */
[----:B------:R-:W-:-:S03]  /*cd70*/  @!P4 LEA.HI.X R5, R16, R5, R221, 0x1, P2 ;  /* 0x000000051005c211 */ /* 0x000fc600010f0cdd */
[----:B------:R4:W-:Y:S04]  /*cd80*/  @!P3 ST.E.128 desc[UR50][R12.64], RZ ;  /* 0x000000ff0c00b985 */ /* 0x0009e8000c101d32 */
[----:B------:R4:W-:Y:S02]  /*cd90*/  @!P4 ST.E.128 desc[UR50][R4.64], RZ ;  /* 0x000000ff0400c985 */ /* 0x0009e4000c101d32 */
.L_x_271:
[----:B------:R-:W-:Y:S05]  /*cda0*/  BSYNC B1 ;  /* 0x0000000000017941 */ /* 0x000fea0003800000 */
.L_x_270:
[----:B---34-:R3:W4:Y:S01]  /*cdb0*/  SHFL.IDX PT, R5, R3, 0x2, 0x181f ;  /* 0x00581f0003057f89 */ /* 0x01872200000e0000 */
        /* <DEDUP_REMOVED lines=8> */
[-C--:B----4-:R-:W-:Y:S02]  /*ce40*/  @!P2 LEA.HI.X R13, R2, R5.reuse, R222, 0x1, P0 ;  /* 0x00000005020da211 */ /* 0x090fe400000f0cde */
[----:B------:R-:W-:-:S03]  /*ce50*/  @!P3 LEA.HI.X R5, R16, R5, R221, 0x1, P1 ;  /* 0x000000051005b211 */ /* 0x000fc600008f0cdd */
[----:B------:R1:W-:Y:S04]  /*ce60*/  @!P2 ST.E.128 desc[UR50][R12.64], RZ ;  /* 0x000000ff0c00a985 */ /* 0x0003e8000c101d32 */
[----:B------:R1:W-:Y:S02]  /*ce70*/  @!P3 ST.E.128 desc[UR50][R4.64], RZ ;  /* 0x000000ff0400b985 */ /* 0x0003e4000c101d32 */
.L_x_273:
[----:B------:R-:W-:Y:S05]  /*ce80*/  BSYNC B1 ;  /* 0x0000000000017941 */ /* 0x000fea0003800000 */
.L_x_272:
[----:B------:R-:W-:Y:S01]  /*ce90*/  IADD3 R0, R8, 0x60, RZ ;  /* 0x0000006008007810 */ /* 0x000fe20007ffe0ff */
[----:B0-23--:R-:W0:Y:S03]  /*cea0*/  SHFL.IDX PT, R3, R3, 0x3, 0x181f ;  /* 0x00781f0003037f89 */ /* 0x00de2600000e0000 */
[----:B------:R-:W-:Y:S01]  /*ceb0*/  ISETP.GE.AND P0, PT, R0, R11, PT ;  /* 0x0000000b0000720c */ /* 0x000fe20003f06270 */
[----:B-1--4-:R1:W2:-:S12]  /*cec0*/  SHFL.IDX PT, R5, R6, 0x3, 0x181f ;  /* 0x00781f0006057f89 */ /* 0x01229800000e0000 */
[----:B-1----:R-:W-:Y:S05]  /*ced0*/  @P0 BRA `(.L_x_262) ;  /* 0x0000000000240947 */ /* 0x002fea0003800000 */
[----:B------:R-:W-:Y:S02]  /*cee0*/  ULDC UR4, c[0x0][0xac8] ;  /* 0x0002b20000047ab9 */ /* 0x000fe40000000800 */
[----:B------:R-:W-:Y:S02]  /*cef0*/  ISETP.GE.AND P2, PT, R2, UR4, PT ;  /* 0x0000000402007c0c */ /* 0x000fe4000bf46270 */
[----:B------:R-:W-:-:S11]  /*cf00*/  ISETP.GE.AND P3, PT, R16, UR4, PT ;  /* 0x0000000410007c0c */ /* 0x000fd6000bf66270 */
[-C--:B--2---:R-:W-:Y:S02]  /*cf10*/  @!P2 LEA R6, P0, R2, R5.reuse, 0x1 ;  /* 0x000000050206a211 */ /* 0x084fe400078008ff */
[----:B------:R-:W-:Y:S02]  /*cf20*/  @!P3 LEA R4, P1, R16, R5, 0x1 ;  /* 0x000000051004b211 */ /* 0x000fe400078208ff */
[-C--:B0-----:R-:W-:Y:S02]  /*cf30*/  @!P2 LEA.HI.X R7, R2, R3.reuse, R222, 0x1, P0 ;  /* 0x000000030207a211 */ /* 0x081fe400000f0cde */
[----:B------:R-:W-:-:S03]  /*cf40*/  @!P3 LEA.HI.X R5, R16, R3, R221, 0x1, P1 ;  /* 0x000000031005b211 */ /* 0x000fc600008f0cdd */
[----:B------:R0:W-:Y:S04]  /*cf50*/  @!P2 ST.E.128 desc[UR50][R6.64], RZ ;  /* 0x000000ff0600a985 */ /* 0x0001e8000c101d32 */
[----:B------:R0:W-:Y:S02]  /*cf60*/  @!P3 ST.E.128 desc[UR50][R4.64], RZ ;  /* 0x000000ff0400b985 */ /* 0x0001e4000c101d32 */
.L_x_262:
[----:B------:R-:W-:Y:S05]  /*cf70*/  BSYNC B0 ;  /* 0x0000000000007941 */ /* 0x000fea0003800000 */
.L_x_252:
[----:B------:R-:W-:Y:S02]  /*cf80*/  ULDC UR4, c[0x0][0xc3c] ;  /* 0x00030f0000047ab9 */ /* 0x000fe40000000800 */
[----:B------:R-:W-:-:S13]  /*cf90*/  ISETP.GE.AND P0, PT, R35, UR4, PT ;  /* 0x0000000423007c0c */ /* 0x000fda000bf06270 */
[----:B------:R-:W-:Y:S05]  /*cfa0*/  @!P0 BRA `(.L_x_274) ;  /* 0xffffff3c00e08947 */ /* 0x000fea000383ffff */
[----:B------:R-:W-:Y:S05]  /*cfb0*/  EXIT ;  /* 0x000000000000794d */ /* 0x000fea0003800000 */
.L_x_223:
[----:B------:R-:W-:-:S08]  /*cfc0*/  NOP ;  /* 0x0000000000007918 */ /* 0x000fd00000000000 */
[----:B------:R-:W0:-:S00]  /*cfd0*/  USETMAXREG.DEALLOC.CTAPOOL 0x28 ;  /* 0x00000028000079c8 */ /* 0x000e0000080e0500 */
[----:B0-----:R-:W-:Y:S02]  /*cfe0*/  LOP3.LUT R0, R0, 0x3, RZ, 0xc0, !PT ;  /* 0x0000000300007812 */ /* 0x001fe400078ec0ff */
[----:B------:R-:W-:-:S04]  /*cff0*/  LOP3.LUT R28, R28, 0xfffffbff, RZ, 0xc0, !PT ;  /* 0xfffffbff1c1c7812 */ /* 0x000fc800078ec0ff */
[----:B------:R-:W0:Y:S02]  /*d000*/  SHFL.IDX PT, R0, R0, RZ, 0x1f ;  /* 0x00001fff00007589 */ /* 0x000e2400000e0000 */
[----:B0-----:R-:W-:-:S13]  /*d010*/  ISETP.NE.AND P0, PT, R0, RZ, PT ;  /* 0x000000ff0000720c */ /* 0x001fda0003f05270 */
[----:B------:R-:W-:Y:S01]  /*d020*/  @P0 BAR.SYNC.DEFER_BLOCKING 0x5, 0x180 ;  /* 0x0146000000000b1d */ /* 0x000fe20000010000 */
[----:B------:R-:W-:Y:S02]  /*d030*/  @P0 MOV R3, 0x400 ;  /* 0x0000040000030802 */ /* 0x000fe40000000f00 */
[----:B------:R-:W-:Y:S02]  /*d040*/  @P0 LOP3.LUT R28, R28, 0x400, RZ, 0xfc, !PT ;  /* 0x000004001c1c0812 */ /* 0x000fe400078efcff */
[----:B------:R-:W-:-:S05]  /*d050*/  @P0 LEA R2, R2, R3, 0x18 ;  /* 0x0000000302020211 */ /* 0x000fca00078ec0ff */
[----:B------:R-:W0:Y:S04]  /*d060*/  @P0 LDS.128 R4, [R2+0x228d0] ;  /* 0x0228d00002040984 */ /* 0x000e280000000c00 */
[----:B0-----:R0:W-:Y:S01]  /*d070*/  @P0 STL.64 [R1], R4 ;  /* 0x0000000401000387 */ /* 0x0011e20000100a00 */
[----:B------:R-:W-:-:S03]  /*d080*/  IMAD.MOV.U32 R0, RZ, RZ, R7 ;  /* 0x000000ffff007224 */ /* 0x000fc600078e0007 */
[----:B------:R0:W-:Y:S02]  /*d090*/  @P0 STL [R1+0x8], R6 ;  /* 0x0000080601000387 */ /* 0x0001e40000100800 */
[----:B------:R-:W-:Y:S01]  /*d0a0*/  @P0 R2UR UR40, R0 ;  /* 0x00000000002802ca */ /* 0x000fe200000e0000 */
[----:B------:R-:W-:Y:S06]  /*d0b0*/  @P0 BAR.ARV 0x4, 0x180 ;  /* 0x0106000000000b1d */ /* 0x000fec0000002000 */
[----:B------:R-:W-:Y:S08]  /*d0c0*/  @P0 BRA `(.L_x_275) ;  /* 0x0000000800cc0947 */ /* 0x000ff00003800000 */
[----:B0-----:R-:W0:Y:S01]  /*d0d0*/  S2R R4, SR_TID.X ;  /* 0x0000000000047919 */ /* 0x001e220000002100 */
[----:B------:R-:W-:Y:S01]  /*d0e0*/  ULDC UR4, c[0x0][0xc3c] ;  /* 0x00030f0000047ab9 */ /* 0x000fe20000000800 */
[----:B------:R-:W-:Y:S01]  /*d0f0*/  IMAD.MOV.U32 R0, RZ, RZ, RZ ;  /* 0x000000ffff007224 */ /* 0x000fe200078e00ff */
[----:B------:R-:W1:Y:S01]  /*d100*/  LDC R12, c[0x0][0xc38] ;  /* 0x00030e00ff0c7b82 */ /* 0x000e620000000800 */
[----:B------:R-:W-:Y:S01]  /*d110*/  IMAD.MOV.U32 R9, RZ, RZ, RZ ;  /* 0x000000ffff097224 */ /* 0x000fe200078e00ff */
[----:B0-----:R-:W-:-:S04]  /*d120*/  LOP3.LUT R7, R4, 0x1f, RZ, 0xc0, !PT ;  /* 0x0000001f04077812 */ /* 0x001fc800078ec0ff */
[----:B------:R-:W-:-:S04]  /*d130*/  ISETP.NE.AND P0, PT, R7, 0x1f, PT ;  /* 0x0000001f0700780c */ /* 0x000fc80003f05270 */
[----:B------:R-:W-:-:S13]  /*d140*/  ISETP.GE.OR P1, PT, R7, UR4, !P0 ;  /* 0x0000000407007c0c */ /* 0x000fda000c726670 */
[----:B------:R-:W0:Y:S08]  /*d150*/  @!P1 LDC.64 R4, c[0x0][0xc80] ;  /* 0x00032000ff049b82 */ /* 0x000e300000000a00 */
[----:B------:R-:W2:Y:S01]  /*d160*/  @!P1 LDC.64 R2, c[0x0][0xc78] ;  /* 0x00031e00ff029b82 */ /* 0x000ea20000000a00 */
[----:B0-----:R-:W-:-:S05]  /*d170*/  @!P1 IMAD.WIDE.U32 R4, R7, 0x4, R4 ;  /* 0x0000000407049825 */ /* 0x001fca00078e0004 */
[----:B------:R-:W3:Y:S01]  /*d180*/  @!P1 LDG.E R0, desc[UR50][R4.64] ;  /* 0x0000003204009981 */ /* 0x000ee2000c1e1900 */
[----:B--2---:R-:W-:-:S05]  /*d190*/  @!P1 IMAD.WIDE.U32 R2, R7, 0x4, R2 ;  /* 0x0000000407029825 */ /* 0x004fca00078e0002 */
[----:B------:R-:W3:Y:S01]  /*d1a0*/  @!P1 LDG.E R9, desc[UR50][R2.64] ;  /* 0x0000003202099981 */ /* 0x000ee2000c1e1900 */
[C---:B------:R-:W-:Y:S02]  /*d1b0*/  ISETP.NE.AND P1, PT, R7.reuse, RZ, PT ;  /* 0x000000ff0700720c */ /* 0x040fe40003f25270 */
[C---:B------:R-:W-:Y:S02]  /*d1c0*/  ISETP.GE.U32.AND P2, PT, R7.reuse, 0x2, PT ;  /* 0x000000020700780c */ /* 0x040fe40003f46070 */
[C---:B------:R-:W-:Y:S02]  /*d1d0*/  ISETP.GE.U32.AND P3, PT, R7.reuse, 0x4, PT ;  /* 0x000000040700780c */ /* 0x040fe40003f66070 */
[C---:B------:R-:W-:Y:S02]  /*d1e0*/  ISETP.GE.U32.AND P4, PT, R7.reuse, 0x8, PT ;  /* 0x000000080700780c */ /* 0x040fe40003f86070 */
[----:B------:R-:W-:Y:S01]  /*d1f0*/  ISETP.GE.U32.AND P5, PT, R7, 0x10, PT ;  /* 0x000000100700780c */ /* 0x000fe20003fa6070 */
[----:B------:R-:W-:Y:S01]  /*d200*/  UMOV UR4, URZ ;  /* 0x0000003f00047c82 */ /* 0x000fe20008000000 */
[----:B---3--:R-:W-:-:S05]  /*d210*/  IMAD R6, R0, R9, RZ ;  /* 0x0000000900067224 */ /* 0x008fca00078e02ff */
[----:B------:R-:W0:Y:S02]  /*d220*/  SHFL.UP PT, R8, R6, 0x1, RZ ;  /* 0x0420000006087989 */ /* 0x000e2400000e00ff */
[----:B0-----:R-:W-:-:S05]  /*d230*/  SEL R11, R8, RZ, P1 ;  /* 0x000000ff080b7207 */ /* 0x001fca0000800000 */
[----:B------:R-:W-:-:S05]  /*d240*/  IMAD.IADD R11, R6, 0x1, R11 ;  /* 0x00000001060b7824 */ /* 0x000fca00078e020b */
        /* <DEDUP_REMOVED lines=9> */
[----:B------:R-:W0:Y:S01]  /*d2e0*/  SHFL.UP PT, R4, R2, 0x10, RZ ;  /* 0x0600000002047989 */ /* 0x000e2200000e00ff */
[----:B------:R-:W2:Y:S01]  /*d2f0*/  S2R R6, SR_CTAID.X ;  /* 0x0000000000067919 */ /* 0x000ea20000002500 */
[----:B0-----:R-:W-:-:S05]  /*d300*/  SEL R5, R4, RZ, P5 ;  /* 0x000000ff04057207 */ /* 0x001fca0002800000 */
[----:B------:R-:W-:-:S05]  /*d310*/  IMAD.IADD R5, R2, 0x1, R5 ;  /* 0x0000000102057824 */ /* 0x000fca00078e0205 */
[----:B------:R-:W1:Y:S02]  /*d320*/  SHFL.IDX PT, R11, R5, 0x1f, 0x1f ;  /* 0x03e01f00050b7f89 */ /* 0x000e6400000e0000 */
[----:B-1----:R-:W-:-:S05]  /*d330*/  IMAD R11, R11, R12, RZ ;  /* 0x0000000c0b0b7224 */ /* 0x002fca00078e02ff */
[----:B--2---:R-:W-:Y:S01]  /*d340*/  ISETP.GT.AND P6, PT, R11, R6, PT ;  /* 0x000000060b00720c */ /* 0x004fe20003fc4270 */
[----:B------:R-:W-:-:S12]  /*d350*/  IMAD.MOV.U32 R4, RZ, RZ, R11 ;  /* 0x000000ffff047224 */ /* 0x000fd800078e000b */
[----:B------:R-:W-:Y:S05]  /*d360*/  @P6 BRA `(.L_x_276) ;  /* 0x00000000009c6947 */ /* 0x000fea0003800000 */
[----:B------:R-:W-:Y:S01]  /*d370*/  IMAD.MOV.U32 R11, RZ, RZ, R4 ;  /* 0x000000ffff0b7224 */ /* 0x000fe200078e0004 */
[----:B------:R-:W-:Y:S01]  /*d380*/  UMOV UR4, URZ ;  /* 0x0000003f00047c82 */ /* 0x000fe20008000000 */
[----:B------:R-:W-:-:S05]  /*d390*/  ULDC UR5, c[0x0][0xc3c] ;  /* 0x00030f0000057ab9 */ /* 0x000fca0000000800 */
.L_x_278:
[----:B------:R-:W-:-:S04]  /*d3a0*/  UIADD3 UR4, UR4, 0x1f, URZ ;  /* 0x0000001f04047890 */ /* 0x000fc8000fffe03f */
[----:B------:R-:W-:-:S06]  /*d3b0*/  UISETP.GE.AND UP0, UPT, UR4, UR5, UPT ;  /* 0x000000050400728c */ /* 0x000fcc000bf06270 */
[----:B------:R-:W-:-:S13]  /*d3c0*/  PLOP3.LUT P6, PT, PT, PT, UP0, 0x40, 0x0 ;  /* 0x000000000000781c */ /* 0x000fda0003fce808 */
[----:B------:R-:W-:Y:S05]  /*d3d0*/  @!P6 BRA `(.L_x_277) ;  /* 0x0000000400cce947 */ /* 0x000fea0003800000 */
[----:B------:R-:W-:Y:S01]  /*d3e0*/  VIADD R9, R7, UR4 ;  /* 0x0000000407097c36 */ /* 0x000fe20008000000 */
[----:B------:R-:W-:Y:S01]  /*d3f0*/  MOV R0, RZ ;  /* 0x000000ff00007202 */ /* 0x000fe20000000f00 */
[----:B------:R-:W0:Y:S03]  /*d400*/  LDC R12, c[0x0][0xc38] ;  /* 0x00030e00ff0c7b82 */ /* 0x000e260000000800 */
[----:B------:R-:W-:-:S13]  /*d410*/  ISETP.GE.OR P6, PT, R9, UR5, !P0 ;  /* 0x0000000509007c0c */ /* 0x000fda000c7c6670 */
[----:B------:R-:W1:Y:S08]  /*d420*/  @!P6 LDC.64 R4, c[0x0][0xc80] ;  /* 0x00032000ff04eb82 */ /* 0x000e700000000a00 */
[----:B------:R-:W2:Y:S01]  /*d430*/  @!P6 LDC.64 R2, c[0x0][0xc78] ;  /* 0x00031e00ff02eb82 */ /* 0x000ea20000000a00 */
[----:B-1----:R-:W-:-:S05]  /*d440*/  @!P6 IMAD.WIDE R4, R9, 0x4, R4 ;  /* 0x000000040904e825 */ /* 0x002fca00078e0204 */
[----:B------:R-:W3:Y:S01]  /*d450*/  @!P6 LDG.E R0, desc[UR50][R4.64] ;  /* 0x000000320400e981 */ /* 0x000ee2000c1e1900 */
[----:B--2---:R-:W-:-:S04]  /*d460*/  @!P6 IMAD.WIDE R2, R9, 0x4, R2 ;  /* 0x000000040902e825 */ /* 0x004fc800078e0202 */
[----:B------:R-:W-:-:S06]  /*d470*/  IMAD.MOV.U32 R9, RZ, RZ, RZ ;  /* 0x000000ffff097224 */ /* 0x000fcc00078e00ff */
[----:B------:R-:W3:Y:S02]  /*d480*/  @!P6 LDG.E R9, desc[UR50][R2.64] ;  /* 0x000000320209e981 */ /* 0x000ee4000c1e1900 */
[----:B---3--:R-:W-:-:S05]  /*d490*/  IMAD R15, R0, R9, RZ ;  /* 0x00000009000f7224 */ /* 0x008fca00078e02ff */
[----:B------:R-:W1:Y:S02]  /*d4a0*/  SHFL.UP PT, R8, R15, 0x1, RZ ;  /* 0x042000000f087989 */ /* 0x000e6400000e00ff */
[----:B-1----:R-:W-:-:S05]  /*d4b0*/  SEL R8, R8, RZ, P1 ;  /* 0x000000ff08087207 */ /* 0x002fca0000800000 */
[----:B------:R-:W-:-:S05]  /*d4c0*/  IMAD.IADD R8, R15, 0x1, R8 ;  /* 0x000000010f087824 */ /* 0x000fca00078e0208 */
        /* <DEDUP_REMOVED lines=12> */
[----:B------:R-:W0:Y:S02]  /*d590*/  SHFL.IDX PT, R2, R5, 0x1f, 0x1f ;  /* 0x03e01f0005027f89 */ /* 0x000e2400000e0000 */
[----:B0-----:R-:W-:-:S04]  /*d5a0*/  IMAD R4, R2, R12, RZ ;  /* 0x0000000c02047224 */ /* 0x001fc800078e02ff */
[----:B------:R-:W-:-:S05]  /*d5b0*/  IMAD.IADD R11, R4, 0x1, R11 ;  /* 0x00000001040b7824 */ /* 0x000fca00078e020b */
[----:B------:R-:W-:-:S13]  /*d5c0*/  ISETP.GT.AND P6, PT, R11, R6, PT ;  /* 0x000000060b00720c */ /* 0x000fda0003fc4270 */
[----:B------:R-:W-:Y:S05]  /*d5d0*/  @!P6 BRA `(.L_x_278) ;  /* 0xfffffffc0070e947 */ /* 0x000fea000383ffff */
.L_x_276:
[----:B------:R-:W-:Y:S02]  /*d5e0*/  IMAD.IADD R11, R11, 0x1, -R4 ;  /* 0x000000010b0b7824 */ /* 0x000fe400078e0a04 */
[----:B------:R-:W-:Y:S02]  /*d5f0*/  IMAD.MOV.U32 R8, RZ, RZ, RZ ;  /* 0x000000ffff087224 */ /* 0x000fe400078e00ff */
[----:B------:R-:W-:-:S05]  /*d600*/  IMAD R3, R5, R12, R11 ;  /* 0x0000000c05037224 */ /* 0x000fca00078e020b */
[----:B------:R-:W-:-:S13]  /*d610*/  ISETP.GT.AND P0, PT, R3, R6, PT ;  /* 0x000000060300720c */ /* 0x000fda0003f04270 */
[----:B------:R-:W-:Y:S02]  /*d620*/  VOTEU.ANY UR5, UPT, !P0 ;  /* 0x0000000000057886 */ /* 0x000fe400040e0100 */
[----:B------:R-:W-:Y:S02]  /*d630*/  UPOPC UR40, UR5 ;  /* 0x00000005002872bf */ /* 0x000fe40008000000 */
[----:B------:R-:W-:-:S04]  /*d640*/  ISETP.NE.AND P0, PT, RZ, UR5, PT ;  /* 0x00000005ff007c0c */ /* 0x000fc8000bf05270 */
[----:B------:R-:W-:Y:S02]  /*d650*/  IMAD.U32 R13, RZ, RZ, UR40 ;  /* 0x00000028ff0d7e24 */ /* 0x000fe4000f8e00ff */
[----:B------:R-:W-:-:S03]  /*d660*/  IMAD.U32 R14, RZ, RZ, UR40 ;  /* 0x00000028ff0e7e24 */ /* 0x000fc6000f8e00ff */
[----:B------:R-:W0:Y:S04]  /*d670*/  SHFL.IDX PT, R0, R0, R13, 0x1f ;  /* 0x00001f0d00007589 */ /* 0x000e2800000e0000 */
[----:B------:R1:W2:Y:S01]  /*d680*/  SHFL.IDX PT, R9, R9, R14, 0x1f ;  /* 0x00001f0e09097589 */ /* 0x0002a200000e0000 */
[----:B0-----:R-:W-:-:S04]  /*d690*/  IABS R4, R0 ;  /* 0x0000000000047213 */ /* 0x001fc80000000000 */
[----:B------:R-:W0:Y:S08]  /*d6a0*/  I2F.RP R10, R4 ;  /* 0x00000004000a7306 */ /* 0x000e300000209400 */
[----:B0-----:R-:W0:Y:S02]  /*d6b0*/  MUFU.RCP R10, R10 ;  /* 0x0000000a000a7308 */ /* 0x001e240000001000 */
[----:B0-----:R-:W-:-:S06]  /*d6c0*/  VIADD R2, R10, 0xffffffe ;  /* 0x0ffffffe0a027836 */ /* 0x001fcc0000000000 */
[----:B------:R-:W0:Y:S02]  /*d6d0*/  F2I.FTZ.U32.TRUNC.NTZ R3, R2 ;  /* 0x0000000200037305 */ /* 0x000e24000021f000 */
[----:B0-----:R-:W-:Y:S01]  /*d6e0*/  IADD3 R15, RZ, -R3, RZ ;  /* 0x80000003ff0f7210 */ /* 0x001fe20007ffe0ff */
[----:B-12---:R-:W-:Y:S06]  /*d6f0*/  @!P0 BRA `(.L_x_279) ;  /* 0x00000000000c8947 */ /* 0x006fec0003800000 */
[----:B------:R-:W-:-:S06]  /*d700*/  UIADD3 UR5, UR40, -0x1, URZ ;  /* 0xffffffff28057890 */ /* 0x000fcc000fffe03f */
[----:B------:R-:W-:-:S06]  /*d710*/  IMAD.U32 R8, RZ, RZ, UR5 ;  /* 0x00000005ff087e24 */ /* 0x000fcc000f8e00ff */
[----:B------:R0:W1:Y:S02]  /*d720*/  SHFL.IDX PT, R8, R5, R8, 0x1f ;  /* 0x00001f0805087589 */ /* 0x00006400000e0000 */
.L_x_279:
[----:B01----:R-:W-:Y:S01]  /*d730*/  IMAD R5, R8, R12, R11 ;  /* 0x0000000c08057224 */ /* 0x003fe200078e020b */
[----:B------:R-:W-:Y:S01]  /*d740*/  IABS R2, R9 ;  /* 0x0000000900027213 */ /* 0x000fe20000000000 */
[----:B------:R-:W-:Y:S01]  /*d750*/  IMAD.MOV.U32 R11, RZ, RZ, R15 ;  /* 0x000000ffff0b7224 */ /* 0x000fe200078e000f */
[----:B------:R-:W-:Y:S01]  /*d760*/  IABS R12, R0 ;  /* 0x00000000000c7213 */ /* 0x000fe20000000000 */
[----:B------:R-:W-:Y:S01]  /*d770*/  UIADD3 UR40, UR40, UR4, URZ ;  /* 0x0000000428287290 */ /* 0x000fe2000fffe03f */
[----:B------:R0:W-:Y:S01]  /*d780*/  STL [R1], R5 ;  /* 0x0000000501007387 */ /* 0x0001e20000100800 */
[----:B------:R-:W-:Y:S02]  /*d790*/  IMAD R11, R11, R4, RZ ;  /* 0x000000040b0b7224 */ /* 0x000fe400078e02ff */
[----:B------:R-:W-:Y:S02]  /*d7a0*/  IMAD.MOV R12, RZ, RZ, -R12 ;  /* 0x000000ffff0c7224 */ /* 0x000fe400078e0a0c */
[----:B0-----:R-:W-:-:S02]  /*d7b0*/  IMAD.IADD R5, R6, 0x1, -R5 ;  /* 0x0000000106057824 */ /* 0x001fc400078e0a05 */
[----:B------:R-:W-:Y:S02]  /*d7c0*/  IMAD.MOV.U32 R6, RZ, RZ, R2 ;  /* 0x000000ffff067224 */ /* 0x000fe400078e0002 */
[----:B------:R-:W-:Y:S01]  /*d7d0*/  IMAD.MOV.U32 R2, RZ, RZ, RZ ;  /* 0x000000ffff027224 */ /* 0x000fe200078e00ff */
[----:B------:R-:W-:Y:S01]  /*d7e0*/  IABS R10, R5 ;  /* 0x00000005000a7213 */ /* 0x000fe20000000000 */
[----:B------:R-:W0:Y:S02]  /*d7f0*/  I2F.RP R8, R6 ;  /* 0x0000000600087306 */ /* 0x000e240000209400 */
[----:B------:R-:W-:-:S04]  /*d800*/  IMAD.HI.U32 R2, R3, R11, R2 ;  /* 0x0000000b03027227 */ /* 0x000fc800078e0002 */
[----:B------:R-:W-:Y:S02]  /*d810*/  IMAD.MOV.U32 R3, RZ, RZ, R10 ;  /* 0x000000ffff037224 */ /* 0x000fe400078e000a */
[----:B------:R-:W-:Y:S02]  /*d820*/  IMAD.MOV.U32 R10, RZ, RZ, R12 ;  /* 0x000000ffff0a7224 */ /* 0x000fe400078e000c */
[----:B------:R-:W-:-:S04]  /*d830*/  IMAD.HI.U32 R2, R2, R3, RZ ;  /* 0x0000000302027227 */ /* 0x000fc800078e00ff */
[----:B------:R-:W-:Y:S01]  /*d840*/  IMAD R3, R2, R10, R3 ;  /* 0x0000000a02037224 */ /* 0x000fe200078e0203 */
[----:B0-----:R-:W0:Y:S04]  /*d850*/  MUFU.RCP R8, R8 ;  /* 0x0000000800087308 */ /* 0x001e280000001000 */
[----:B------:R-:W-:-:S13]  /*d860*/  ISETP.GT.U32.AND P1, PT, R4, R3, PT ;  /* 0x000000030400720c */ /* 0x000fda0003f24070 */
[----:B------:R-:W-:Y:S01]  /*d870*/  @!P1 IMAD.IADD R3, R3, 0x1, -R4 ;  /* 0x0000000103039824 */ /* 0x000fe200078e0a04 */
[----:B------:R-:W-:Y:S01]  /*d880*/  @!P1 IADD3 R2, R2, 0x1, RZ ;  /* 0x0000000102029810 */ /* 0x000fe20007ffe0ff */
[----:B0-----:R-:W-:Y:S01]  /*d890*/  VIADD R10, R8, 0xffffffe ;  /* 0x0ffffffe080a7836 */ /* 0x001fe20000000000 */
[----:B------:R-:W-:Y:S02]  /*d8a0*/  ISETP.NE.AND P1, PT, R0, RZ, PT ;  /* 0x000000ff0000720c */ /* 0x000fe40003f25270 */
[----:B------:R-:W-:Y:S02]  /*d8b0*/  ISETP.GE.U32.AND P0, PT, R3, R4, PT ;  /* 0x000000040300720c */ /* 0x000fe40003f06070 */
[----:B------:R-:W-:Y:S01]  /*d8c0*/  LOP3.LUT R4, R5, R0, RZ, 0x3c, !PT ;  /* 0x0000000005047212 */ /* 0x000fe200078e3cff */
[----:B------:R-:W0:Y:S03]  /*d8d0*/  F2I.FTZ.U32.TRUNC.NTZ R3, R10 ;  /* 0x0000000a00037305 */ /* 0x000e26000021f000 */
[----:B------:R-:W-:-:S07]  /*d8e0*/  ISETP.GE.AND P2, PT, R4, RZ, PT ;  /* 0x000000ff0400720c */ /* 0x000fce0003f46270 */
[----:B------:R-:W-:-:S04]  /*d8f0*/  @P0 VIADD R2, R2, 0x1 ;  /* 0x0000000102020836 */ /* 0x000fc80000000000 */
[----:B------:R-:W-:Y:S01]  /*d900*/  IMAD.MOV.U32 R8, RZ, RZ, R2 ;  /* 0x000000ffff087224 */ /* 0x000fe200078e0002 */
[----:B------:R-:W-:Y:S01]  /*d910*/  IABS R2, R9 ;  /* 0x0000000900027213 */ /* 0x000fe20000000000 */
[----:B0-----:R-:W-:Y:S02]  /*d920*/  IMAD.MOV R11, RZ, RZ, -R3 ;  /* 0x000000ffff0b7224 */ /* 0x001fe400078e0a03 */
[----:B------:R-:W-:Y:S01]  /*d930*/  @!P2 IMAD.MOV R8, RZ, RZ, -R8 ;  /* 0x000000ffff08a224 */ /* 0x000fe200078e0a08 */
[----:B------:R-:W-:Y:S01]  /*d940*/  @!P1 LOP3.LUT R8, RZ, R0, RZ, 0x33, !PT ;  /* 0x00000000ff089212 */ /* 0x000fe200078e33ff */
[----:B------:R-:W-:Y:S02]  /*d950*/  IMAD.MOV R10, RZ, RZ, -R2 ;  /* 0x000000ffff0a7224 */ /* 0x000fe400078e0a02 */
[----:B------:R-:W-:Y:S01]  /*d960*/  IMAD R11, R11, R6, RZ ;  /* 0x000000060b0b7224 */ /* 0x000fe200078e02ff */
[----:B------:R-:W-:Y:S01]  /*d970*/  IABS R4, R8 ;  /* 0x0000000800047213 */ /* 0x000fe20000000000 */
[----:B------:R-:W-:-:S04]  /*d980*/  IMAD.MOV.U32 R2, RZ, RZ, RZ ;  /* 0x000000ffff027224 */ /* 0x000fc800078e00ff */
[----:B------:R-:W-:-:S04]  /*d990*/  IMAD.HI.U32 R2, R3, R11, R2 ;  /* 0x0000000b03027227 */ /* 0x000fc800078e0002 */
[----:B------:R-:W-:Y:S02]  /*d9a0*/  IMAD.MOV.U32 R3, RZ, RZ, R4 ;  /* 0x000000ffff037224 */ /* 0x000fe400078e0004 */
[----:B------:R-:W-:Y:S02]  /*d9b0*/  IMAD.MOV.U32 R4, RZ, RZ, R10 ;  /* 0x000000ffff047224 */ /* 0x000fe400078e000a */
[----:B------:R-:W-:-:S04]  /*d9c0*/  IMAD.HI.U32 R2, R2, R3, RZ ;  /* 0x0000000302027227 */ /* 0x000fc800078e00ff */
[----:B------:R-:W-:-:S05]  /*d9d0*/  IMAD R3, R2, R4, R3 ;  /* 0x0000000402037224 */ /* 0x000fca00078e0203 */
[----:B------:R-:W-:-:S13]  /*d9e0*/  ISETP.GT.U32.AND P1, PT, R6, R3, PT ;  /* 0x000000030600720c */ /* 0x000fda0003f24070 */
[----:B------:R-:W-:Y:S02]  /*d9f0*/  @!P1 IMAD.IADD R3, R3, 0x1, -R6 ;  /* 0x0000000103039824 */ /* 0x000fe400078e0a06 */
[----:B------:R-:W-:Y:S01]  /*da00*/  @!P1 VIADD R2, R2, 0x1 ;  /* 0x0000000102029836 */ /* 0x000fe20000000000 */
[----:B------:R-:W-:Y:S02]  /*da10*/  ISETP.NE.AND P1, PT, R9, RZ, PT ;  /* 0x000000ff0900720c */ /* 0x000fe40003f25270 */
[----:B------:R-:W-:Y:S01]  /*da20*/  ISETP.GE.U32.AND P0, PT, R3, R6, PT ;  /* 0x000000060300720c */ /* 0x000fe20003f06070 */
[----:B------:R-:W-:Y:S01]  /*da30*/  IMAD R6, R0, R8, RZ ;  /* 0x0000000800067224 */ /* 0x000fe200078e02ff */
[----:B------:R-:W-:-:S04]  /*da40*/  LOP3.LUT R3, R8, R9, RZ, 0x3c, !PT ;  /* 0x0000000908037212 */ /* 0x000fc800078e3cff */
[----:B------:R-:W-:-:S07]  /*da50*/  ISETP.GE.AND P2, PT, R3, RZ, PT ;  /* 0x000000ff0300720c */ /* 0x000fce0003f46270 */
[----:B------:R-:W-:-:S06]  /*da60*/  @P0 VIADD R2, R2, 0x1 ;  /* 0x0000000102020836 */ /* 0x000fcc0000000000 */
[----:B------:R-:W-:Y:S02]  /*da70*/  @!P2 IADD3 R2, -R2, RZ, RZ ;  /* 0x000000ff0202a210 */ /* 0x000fe40007ffe1ff */
[----:B------:R-:W-:-:S05]  /*da80*/  @!P1 LOP3.LUT R2, RZ, R9, RZ, 0x33, !PT ;  /* 0x00000009ff029212 */ /* 0x000fca00078e33ff */
[----:B------:R-:W-:-:S04]  /*da90*/  IMAD.MOV R4, RZ, RZ, -R2 ;  /* 0x000000ffff047224 */ /* 0x000fc800078e0a02 */
[C---:B------:R-:W-:Y:S02]  /*daa0*/  IMAD R0, R9.reuse, R4, R8 ;  /* 0x0000000409007224 */ /* 0x040fe400078e0208 */
[----:B------:R-:W-:Y:S02]  /*dab0*/  IMAD R9, R9, 0x1000000, R2 ;  /* 0x0100000009097824 */ /* 0x000fe400078e0202 */
[----:B------:R-:W-:Y:S02]  /*dac0*/  IMAD.IADD R2, R5, 0x1, -R6 ;  /* 0x0000000105027824 */ /* 0x000fe400078e0a06 */
[----:B------:R-:W-:-:S05]  /*dad0*/  IMAD R0, R0, 0x10000, R9 ;  /* 0x0001000000007824 */ /* 0x000fca00078e0209 */
[----:B------:R0:W-:Y:S04]  /*dae0*/  STL [R1+0x8], R0 ;  /* 0x0000080001007387 */ /* 0x0001e80000100800 */
[----:B------:R0:W-:Y:S01]  /*daf0*/  STL [R1+0x4], R2 ;  /* 0x0000040201007387 */ /* 0x0001e20000100800 */
[----:B------:R-:W-:Y:S05]  /*db00*/  BRA `(.L_x_280) ;  /* 0x0000000000107947 */ /* 0x000fea0003800000 */
.L_x_277:
[----:B------:R1:W-:Y:S01]  /*db10*/  STL [R1], R6 ;  /* 0x0000000601007387 */ /* 0x0003e20000100800 */
[----:B------:R-:W-:-:S03]  /*db20*/  ULDC UR40, c[0x0][0xc3c] ;  /* 0x00030f0000287ab9 */ /* 0x000fc60000000800 */
[----:B------:R1:W-:Y:S04]  /*db30*/  STL [R1+0x4], RZ ;  /* 0x000004ff01007387 */ /* 0x0003e80000100800 */
[----:B------:R1:W-:Y:S02]  /*db40*/  STL [R1+0x8], RZ ;  /* 0x000008ff01007387 */ /* 0x0003e40000100800 */
.L_x_280:
[----:B------:R-:W2:Y:S04]  /*db50*/  LDL R8, [R1] ;  /* 0x0000000001087983 */ /* 0x000ea80000100800 */
[----:B------:R-:W2:Y:S04]  /*db60*/  LDL R9, [R1+0x4] ;  /* 0x0000040001097983 */ /* 0x000ea80000100800 */
[----:B------:R-:W2:Y:S01]  /*db70*/  LDL R10, [R1+0x8] ;  /* 0x00000800010a7983 */ /* 0x000ea20000100800 */
[----:B------:R-:W-:Y:S01]  /*db80*/  ISETP.NE.AND P0, PT, R7, RZ, PT ;  /* 0x000000ff0700720c */ /* 0x000fe20003f05270 */
[----:B0-----:R-:W-:-:S12]  /*db90*/  IMAD.U32 R2, RZ, RZ, UR40 ;  /* 0x00000028ff027e24 */ /* 0x001fd8000f8e00ff */
[----:B------:R-:W0:Y:S01]  /*dba0*/  @!P0 S2R R3, SR_CgaCtaId ;  /* 0x0000000000038919 */ /* 0x000e220000008800 */
[----:B------:R-:W-:Y:S01]  /*dbb0*/  @!P0 MOV R0, 0x400 ;  /* 0x0000040000008802 */ /* 0x000fe20000000f00 */
[----:B------:R-:W-:-:S03]  /*dbc0*/  @!P0 IMAD.MOV.U32 R11, RZ, RZ, R2 ;  /* 0x000000ffff0b8224 */ /* 0x000fc600078e0002 */
[----:B0-----:R-:W-:-:S05]  /*dbd0*/  @!P0 LEA R0, R3, R0, 0x18 ;  /* 0x0000000003008211 */ /* 0x001fca00078ec0ff */
[----:B--2---:R2:W-:Y:S01]  /*dbe0*/  @!P0 STS.128 [R0+0x228d0], R8 ;  /* 0x0228d00800008388 */ /* 0x0045e20000000c00 */
[----:B------:R-:W-:Y:S06]  /*dbf0*/  BAR.ARV 0x5, 0x180 ;  /* 0x0146000000007b1d */ /* 0x000fec0000002000 */
.L_x_275:
[----:B------:R-:W-:Y:S01]  /*dc00*/  ULDC UR4, c[0x0][0xc3c] ;  /* 0x00030f0000047ab9 */ /* 0x000fe20000000800 */
[----:B------:R3:W-:Y:S01]  /*dc10*/  STL [R1+0x24], RZ ;  /* 0x000024ff01007387 */ /* 0x0007e20000100800 */
[----:B------:R-:W-:Y:S01]  /*dc20*/  UISETP.GE.AND UP0, UPT, UR40, UR4, UPT ;  /* 0x000000042800728c */ /* 0x000fe2000bf06270 */
[----:B------:R-:W-:Y:S02]  /*dc30*/  IMAD.MOV.U32 R34, RZ, RZ, 0x1 ;  /* 0x00000001ff227424 */ /* 0x000fe400078e00ff */
[----:B------:R-:W-:-:S03]  /*dc40*/  IMAD.MOV.U32 R30, RZ, RZ, RZ ;  /* 0x000000ffff1e7224 */ /* 0x000fc600078e00ff */
[----:B------:R-:W-:-:S13]  /*dc50*/  PLOP3.LUT P0, PT, PT, PT, UP0, 0x80, 0x0 ;  /* 0x000000000000781c */ /* 0x000fda0003f0f008 */
[----:B---3--:R-:W-:Y:S05]  /*dc60*/  @P0 BRA `(.L_x_281) ;  /* 0x0000006000080947 */ /* 0x008fea0003800000 */
[----:B--2---:R-:W0:Y:S01]  /*dc70*/  S2R R10, SR_TID.X ;  /* 0x00000000000a7919 */ /* 0x004e220000002100 */
[----:B------:R-:W2:Y:S01]  /*dc80*/  S2UR UR4, SR_CgaCtaId ;  /* 0x00000000000479c3 */ /* 0x000ea20000008800 */
[----:B------:R-:W-:Y:S01]  /*dc90*/  MOV R16, 0x400 ;  /* 0x0000040000107802 */ /* 0x000fe20000000f00 */
[----:B------:R-:W-:Y:S01]  /*dca0*/  IMAD.MOV.U32 R34, RZ, RZ, 0x1 ;  /* 0x00000001ff227424 */ /* 0x000fe200078e00ff */
[----:B------:R-:W-:Y:S01]  /*dcb0*/  ULOP3.LUT UR44, UR36, 0x2, URZ, 0xfc, !UPT ;  /* 0x00000002242c7892 */ /* 0x000fe2000f8efc3f */
[----:B------:R-:W-:Y:S01]  /*dcc0*/  IMAD.MOV.U32 R30, RZ, RZ, RZ ;  /* 0x000000ffff1e7224 */ /* 0x000fe200078e00ff */
[----:B------:R-:W-:Y:S01]  /*dcd0*/  ULOP3.LUT UR45, UR36, 0x1, URZ, 0xfc, !UPT ;  /* 0x00000001242d7892 */ /* 0x000fe2000f8efc3f */
[----:B------:R-:W-:Y:S01]  /*dce0*/  ULDC UR46, c[0x0][0xc] ;  /* 0x00000300002e7ab9 */ /* 0x000fe20000000800 */
[C---:B0-----:R-:W-:Y:S01]  /*dcf0*/  IMAD.SHL.U32 R5, R10.reuse, 0x20, RZ ;  /* 0x000000200a057824 */ /* 0x041fe200078e00ff */
[C---:B------:R-:W-:Y:S01]  /*dd00*/  LOP3.LUT R8, R10.reuse, 0x7f, RZ, 0xc0, !PT ;  /* 0x0000007f0a087812 */ /* 0x040fe200078ec0ff */
[C---:B------:R-:W-:Y:S01]  /*dd10*/  IMAD.SHL.U32 R2, R10.reuse, 0x80, RZ ;  /* 0x000000800a027824 */ /* 0x040fe200078e00ff */
[C---:B------:R-:W-:Y:S01]  /*dd20*/  LOP3.LUT P0, RZ, R10.reuse, 0x4, RZ, 0xc0, !PT ;  /* 0x000000040aff7812 */ /* 0x040fe2000780c0ff */
[----:B------:R-:W-:Y:S01]  /*dd30*/  IMAD.SHL.U32 R9, R10, 0x4, RZ ;  /* 0x000000040a097824 */ /* 0x000fe200078e00ff */
[----:B------:R-:W-:-:S02]  /*dd40*/  LOP3.LUT R4, R5, 0x80, RZ, 0xc0, !PT ;  /* 0x0000008005047812 */ /* 0x000fc400078ec0ff */
[----:B------:R-:W-:Y:S02]  /*dd50*/  SHF.R.U32.HI R0, RZ, 0x5, R8 ;  /* 0x00000005ff007819 */ /* 0x000fe40000011608 */
[----:B------:R-:W-:Y:S02]  /*dd60*/  LOP3.LUT R3, R2, 0x380, RZ, 0xc0, !PT ;  /* 0x0000038002037812 */ /* 0x000fe400078ec0ff */
[----:B------:R-:W-:Y:S02]  /*dd70*/  LOP3.LUT R7, R5, 0x60, RZ, 0xc0, !PT ;  /* 0x0000006005077812 */ /* 0x000fe400078ec0ff */
[----:B-1----:R-:W-:Y:S01]  /*dd80*/  LOP3.LUT R6, R4, 0x10, R10, 0xf8, !PT ;  /* 0x0000001004067812 */ /* 0x002fe200078ef80a */
[----:B------:R-:W-:Y:S01]  /*dd90*/  IMAD R3, R0, 0x10, R3 ;  /* 0x0000001000037824 */ /* 0x000fe200078e0203 */
[----:B------:R-:W-:Y:S01]  /*dda0*/  SHF.L.U32 R4, R10, 0x4, RZ ;  /* 0x000000040a047819 */ /* 0x000fe200000006ff */
[----:B------:R-:W-:Y:S01]  /*ddb0*/  IMAD R7, R0, 0x200, R7 ;  /* 0x0000020000077824 */ /* 0x000fe200078e0207 */
[----:B------:R-:W-:Y:S01]  /*ddc0*/  LOP3.LUT R6, R6, 0x10, R9, 0x78, !PT ;  /* 0x0000001006067812 */ /* 0x000fe200078e7809 */
[----:B------:R-:W-:Y:S01]  /*ddd0*/  IMAD.SHL.U32 R9, R10, 0x2, RZ ;  /* 0x000000020a097824 */ /* 0x000fe200078e00ff */
[----:B------:R-:W-:-:S02]  /*dde0*/  LOP3.LUT R0, R4, 0x3f0, RZ, 0xc0, !PT ;  /* 0x000003f004007812 */ /* 0x000fc400078ec0ff */
[----:B------:R-:W-:Y:S02]  /*ddf0*/  LOP3.LUT R5, R5, 0x100, RZ, 0xc0, !PT ;  /* 0x0000010005057812 */ /* 0x000fe400078ec0ff */
[----:B------:R-:W-:Y:S02]  /*de00*/  LOP3.LUT R3, R3, 0x70, R4, 0x78, !PT ;  /* 0x0000007003037812 */ /* 0x000fe400078e7804 */
[----:B------:R-:W-:Y:S02]  /*de10*/  LOP3.LUT R9, R0, 0x70, R9, 0x78, !PT ;  /* 0x0000007000097812 */ /* 0x000fe400078e7809 */
[----:B------:R-:W-:Y:S02]  /*de20*/  IADD3 R5, R6, R7, R5 ;  /* 0x0000000706057210 */ /* 0x000fe40007ffe005 */
[----:B------:R-:W-:Y:S01]  /*de30*/  LOP3.LUT R0, R3, 0xc00, R2, 0xf8, !PT ;  /* 0x00000c0003007812 */ /* 0x000fe200078ef802 */
[----:B--2---:R-:W-:Y:S01]  /*de40*/  IMAD.U32 R3, RZ, RZ, UR4 ;  /* 0x00000004ff037e24 */ /* 0x004fe2000f8e00ff */
[----:B------:R-:W-:Y:S01]  /*de50*/  SHF.R.U32.HI R2, RZ, 0x3, R8 ;  /* 0x00000003ff027819 */ /* 0x000fe20000011608 */
[----:B------:R-:W-:Y:S01]  /*de60*/  STL [R1+0x14], R5 ;  /* 0x0000140501007387 */ /* 0x000fe20000100800 */
[----:B------:R-:W-:-:S02]  /*de70*/  LOP3.LUT R29, R4, 0x70, RZ, 0xc0, !PT ;  /* 0x00000070041d7812 */ /* 0x000fc400078ec0ff */
[----:B------:R-:W-:Y:S01]  /*de80*/  LEA R16, R3, R16, 0x18 ;  /* 0x0000001003107211 */ /* 0x000fe200078ec0ff */
[----:B------:R0:W-:Y:S04]  /*de90*/  STL [R1+0x18], R0 ;  /* 0x0000180001007387 */ /* 0x0001e80000100800 */
[----:B------:R-:W-:Y:S04]  /*dea0*/  STL [R1+0x24], RZ ;  /* 0x000024ff01007387 */ /* 0x000fe80000100800 */
[----:B------:R1:W-:Y:S01]  /*deb0*/  STL [R1+0xc], R3 ;  /* 0x00000c0301007387 */ /* 0x0003e20000100800 */
[----:B0-----:R-:W-:-:S05]  /*dec0*/  IMAD.MOV.U32 R0, RZ, RZ, 0x40 ;  /* 0x00000040ff007424 */ /* 0x001fca00078e00ff */
[----:B------:R-:W-:Y:S02]  /*ded0*/  SEL R0, R0, 0xffffffc0, !P0 ;  /* 0xffffffc000007807 */ /* 0x000fe40004000000 */
[--C-:B-1----:R-:W-:Y:S02]  /*dee0*/  LOP3.LUT R3, R2, 0x70, R4.reuse, 0xf8, !PT ;  /* 0x0000007002037812 */ /* 0x102fe400078ef804 */
[----:B------:R-:W-:Y:S01]  /*def0*/  LOP3.LUT R2, R9, 0x400, R4, 0xf8, !PT ;  /* 0x0000040009027812 */ /* 0x000fe200078ef804 */
[----:B------:R0:W-:Y:S01]  /*df00*/  STL [R1+0x1c], R0 ;  /* 0x00001c0001007387 */ /* 0x0001e20000100800 */
[----:B------:R-:W-:-:S03]  /*df10*/  LOP3.LUT R3, R3, 0x80, RZ, 0xfc, !PT ;  /* 0x0000008003037812 */ /* 0x000fc600078efcff */
[----:B------:R1:W-:Y:S01]  /*df20*/  STL [R1+0x10], R2 ;  /* 0x0000100201007387 */ /* 0x0003e20000100800 */
[----:B0-----:R-:W-:-:S05]  /*df30*/  IMAD.IADD R0, R16, 0x1, R2 ;  /* 0x0000000110007824 */ /* 0x001fca00078e0202 */
[----:B------:R1:W-:Y:S02]  /*df40*/  STL [R1+0x20], R0 ;  /* 0x0000200001007387 */ /* 0x0003e40000100800 */
.L_x_353:
[----:B------:R-:W-:Y:S01]  /*df50*/  ULDC.64 UR4, c[0x0][0xc88] ;  /* 0x0003220000047ab9 */ /* 0x000fe20000000a00 */
[----:B------:R-:W-:Y:S01]  /*df60*/  ULDC.64 UR8, c[0x0][0xa18] ;  /* 0x0002860000087ab9 */ /* 0x000fe20000000a00 */
[----:B------:R-:W-:Y:S01]  /*df70*/  UIMAD.WIDE UR4, UR40, 0x4, UR4 ;  /* 0x00000004280478a5 */ /* 0x000fe2000f8e0204 */
[----:B------:R-:W-:Y:S01]  /*df80*/  IMAD.MOV.U32 R35, RZ, RZ, RZ ;  /* 0x000000ffff237224 */ /* 0x000fe200078e00ff */
[----:B------:R-:W-:Y:S01]  /*df90*/  ULDC.64 UR6, c[0x0][0xa00] ;  /* 0x0002800000067ab9 */ /* 0x000fe20000000a00 */
[----:B0-2---:R-:W0:Y:S03]  /*dfa0*/  LDC.64 R4, c[0x0][0x418] ;  /* 0x00010600ff047b82 */ /* 0x005e260000000a00 */
[----:B-1----:R-:W-:Y:S02]  /*dfb0*/  IMAD.U32 R2, RZ, RZ, UR4 ;  /* 0x00000004ff027e24 */ /* 0x002fe4000f8e00ff */
[----:B------:R-:W-:Y:S01]  /*dfc0*/  IMAD.U32 R3, RZ, RZ, UR5 ;  /* 0x00000005ff037e24 */ /* 0x000fe2000f8e00ff */
[----:B------:R-:W-:-:S02]  /*dfd0*/  ULDC.64 UR4, c[0x0][0xa28] ;  /* 0x00028a0000047ab9 */ /* 0x000fc40000000a00 */
[----:B------:R-:W1:Y:S02]  /*dfe0*/  LDC R7, c[0x0][0x424] ;  /* 0x00010900ff077b82 */ /* 0x000e640000000800 */
[----:B------:R-:W2:Y:S01]  /*dff0*/  LDG.E R2, desc[UR50][R2.64] ;  /* 0x0000003202027981 */ /* 0x000ea2000c1e1900 */
[----:B------:R-:W-:-:S04]  /*e000*/  UISETP.NE.U32.AND UP0, UPT, UR4, URZ, UPT ;  /* 0x0000003f0400728c */ /* 0x000fc8000bf05070 */
[----:B------:R-:W-:Y:S01]  /*e010*/  UISETP.NE.AND.EX UP0, UPT, UR5, URZ, UPT, UP0 ;  /* 0x0000003f0500728c */ /* 0x000fe2000bf05300 */
[----:B------:R-:W3:Y:S05]  /*e020*/  LDC R18, c[0x0][0x2f0] ;  /* 0x0000bc00ff127b82 */ /* 0x000eea0000000800 */
[----:B------:R-:W-:Y:S02]  /*e030*/  PLOP3.LUT P0, PT, PT, PT, UP0, 0x80, 0x0 ;  /* 0x000000000000781c */ /* 0x000fe40003f0f008 */
[----:B--2---:R-:W-:-:S13]  /*e040*/  R2UR UR43, R2 ;  /* 0x00000000022b72ca */ /* 0x004fda00000e0000 */
[----:B------:R-:W-:Y:S02]  /*e050*/  USHF.R.S32.HI UR42, URZ, 0x1f, UR43 ;  /* 0x0000001f3f2a7899 */ /* 0x000fe4000801142b */
[----:B------:R-:W-:-:S04]  /*e060*/  @UP0 ULEA UR4, UP1, UR43, UR4, 0x2 ;  /* 0x000000042b040291 */ /* 0x000fc8000f82103f */
[----:B------:R-:W-:Y:S02]  /*e070*/  @UP0 ULEA.HI.X UR5, UR43, UR5, UR42, 0x2, UP1 ;  /* 0x000000052b050291 */ /* 0x000fe400088f142a */
[----:B------:R-:W-:Y:S01]  /*e080*/  UISETP.NE.U32.AND UP0, UPT, UR8, URZ, UPT ;  /* 0x0000003f0800728c */ /* 0x000fe2000bf05070 */
[----:B------:R-:W-:-:S03]  /*e090*/  MOV R2, UR4 ;  /* 0x0000000400027c02 */ /* 0x000fc60008000f00 */
[----:B------:R-:W-:Y:S01]  /*e0a0*/  UISETP.NE.AND.EX UP0, UPT, UR9, URZ, UPT, UP0 ;  /* 0x0000003f0900728c */ /* 0x000fe2000bf05300 */
[----:B------:R-:W-:Y:S01]  /*e0b0*/  IMAD.U32 R3, RZ, RZ, UR5 ;  /* 0x00000005ff037e24 */ /* 0x000fe2000f8e00ff */
[----:B------:R-:W-:Y:S02]  /*e0c0*/  USHF.L.U32 UR39, UR43, 0x2, URZ ;  /* 0x000000022b277899 */ /* 0x000fe4000800063f */
[----:B------:R-:W-:Y:S02]  /*e0d0*/  USHF.L.U64.HI UR38, UR43, 0x2, UR42 ;  /* 0x000000022b267899 */ /* 0x000fe4000801022a */
[----:B------:R-:W-:Y:S01]  /*e0e0*/  PLOP3.LUT P1, PT, PT, PT, UP0, 0x80, 0x0 ;  /* 0x000000000000781c */ /* 0x000fe20003f2f008 */
[----:B------:R2:W5:Y:S01]  /*e0f0*/  @P0 LDG.E R35, desc[UR50][R2.64] ;  /* 0x0000003202230981 */ /* 0x000562000c1e1900 */
[----:B------:R-:W-:-:S03]  /*e100*/  UISETP.NE.U32.AND UP2, UPT, UR6, URZ, UPT ;  /* 0x0000003f0600728c */ /* 0x000fc6000bf45070 */
[----:B------:R-:W-:Y:S02]  /*e110*/  @UP0 UIADD3 UR4, UP1, UR39, UR8, URZ ;  /* 0x0000000827040290 */ /* 0x000fe4000ff3e03f */
[----:B------:R-:W-:Y:S02]  /*e120*/  UISETP.NE.AND.EX UP3, UPT, UR7, URZ, UPT, UP2 ;  /* 0x0000003f0700728c */ /* 0x000fe4000bf65320 */
[----:B------:R-:W-:Y:S02]  /*e130*/  @UP0 UIADD3.X UR5, UR38, UR9, URZ, UP1, !UPT ;  /* 0x0000000926050290 */ /* 0x000fe40008ffe43f */
[----:B--2---:R-:W-:Y:S01]  /*e140*/  IMAD.U32 R2, RZ, RZ, UR4 ;  /* 0x00000004ff027e24 */ /* 0x004fe2000f8e00ff */
[----:B------:R-:W-:Y:S01]  /*e150*/  UIADD3 UR6, UP0, UR39, UR6, URZ ;  /* 0x0000000627067290 */ /* 0x000fe2000ff1e03f */
[----:B------:R-:W-:Y:S01]  /*e160*/  PLOP3.LUT P0, PT, PT, PT, UP3, 0x80, 0x0 ;  /* 0x000000000000781c */ /* 0x000fe20003f0f038 */
[----:B------:R-:W-:Y:S01]  /*e170*/  UP2UR UR48, UPR, URZ, 0x8 ;  /* 0x000000083f307883 */ /* 0x000fe20008000000 */
[----:B------:R-:W-:Y:S01]  /*e180*/  IMAD.U32 R3, RZ, RZ, UR5 ;  /* 0x00000005ff037e24 */ /* 0x000fe2000f8e00ff */
[----:B------:R-:W-:-:S04]  /*e190*/  UIADD3.X UR7, UR38, UR7, URZ, UP0, !UPT ;  /* 0x0000000726077290 */ /* 0x000fc800087fe43f */
[----:B------:R2:W4:Y:S01]  /*e1a0*/  @P1 LDG.E R6, desc[UR50][R2.64] ;  /* 0x0000003202061981 */ /* 0x000522000c1e1900 */
[----:B------:R-:W-:Y:S01]  /*e1b0*/  PLOP3.LUT P2, PT, PT, PT, UP3, 0x80, 0x0 ;  /* 0x000000000000781c */ /* 0x000fe20003f4f038 */
[----:B--2---:R-:W-:Y:S02]  /*e1c0*/  IMAD.U32 R2, RZ, RZ, UR6 ;  /* 0x00000006ff027e24 */ /* 0x004fe4000f8e00ff */
[----:B------:R-:W-:-:S05]  /*e1d0*/  IMAD.U32 R3, RZ, RZ, UR7 ;  /* 0x00000007ff037e24 */ /* 0x000fca000f8e00ff */
[----:B------:R2:W5:Y:S01]  /*e1e0*/  @P0 LDG.E R0, desc[UR50][R2.64] ;  /* 0x0000003202000981 */ /* 0x000562000c1e1900 */
[----:B0-----:R-:W-:Y:S02]  /*e1f0*/  ISETP.NE.U32.AND P0, PT, R4, RZ, PT ;  /* 0x000000ff0400720c */ /* 0x001fe40003f05070 */
[----:B----4-:R-:W-:Y:S01]  /*e200*/  @P1 R2UR UR41, R6 ;  /* 0x00000000062912ca */ /* 0x010fe200000e0000 */
[----:B-123--:R-:W-:-:S14]  /*e210*/  @P1 BRA `(.L_x_282) ;  /* 0x0000000000241947 */ /* 0x00efdc0003800000 */
[----:B------:R-:W-:Y:S01]  /*e220*/  UISETP.NE.AND UP0, UPT, UR48, URZ, UPT ;  /* 0x0000003f3000728c */ /* 0x000fe2000bf05270 */
[----:B------:R-:W-:-:S05]  /*e230*/  ULDC UR41, c[0x0][0x288] ;  /* 0x0000a20000297ab9 */ /* 0x000fca0000000800 */
[----:B------:R-:W-:-:S13]  /*e240*/  PLOP3.LUT P1, PT, PT, PT, UP0, 0x40, 0x0 ;  /* 0x000000000000781c */ /* 0x000fda0003f2e808 */
[----:B------:R-:W-:Y:S05]  /*e250*/  @P1 BRA `(.L_x_282) ;  /* 0x0000000000141947 */ /* 0x000fea0003800000 */
[----:B------:R-:W2:Y:S04]  /*e260*/  LDG.E R6, desc[UR50][R2.64] ;  /* 0x0000003202067981 */ /* 0x000ea8000c1e1900 */
[----:B------:R-:W3:Y:S01]  /*e270*/  LDG.E R4, desc[UR50][R2.64+0x4] ;  /* 0x0000043202047981 */ /* 0x000ee2000c1e1900 */
[----:B--2---:R-:W-:Y:S02]  /*e280*/  R2UR UR4, R6 ;  /* 0x00000000060472ca */ /* 0x004fe400000e0000 */
[----:B---3--:R-:W-:-:S13]  /*e290*/  R2UR UR41, R4 ;  /* 0x00000000042972ca */ /* 0x008fda00000e0000 */
[----:B------:R-:W-:-:S12]  /*e2a0*/  UIADD3 UR41, -UR4, UR41, URZ ;  /* 0x0000002904297290 */ /* 0x000fd8000fffe13f */
.L_x_282:
[----:B------:R-:W-:Y:S01]  /*e2b0*/  ULDC.64 UR4, c[0x0][0xa20] ;  /* 0x0002880000047ab9 */ /* 0x000fe20000000a00 */
[----:B------:R-:W-:Y:S01]  /*e2c0*/  ISETP.NE.AND.EX P0, PT, R5, RZ, PT, P0 ;  /* 0x000000ff0500720c */ /* 0x000fe20003f05300 */
[----:B------:R-:W-:Y:S01]  /*e2d0*/  UMOV UR37, URZ ;  /* 0x0000003f00257c82 */ /* 0x000fe20008000000 */
[----:B------:R-:W-:Y:S01]  /*e2e0*/  ISETP.NE.U32.AND P1, PT, RZ, UR4, PT ;  /* 0x00000004ff007c0c */ /* 0x000fe2000bf25070 */
[----:B------:R-:W-:Y:S01]  /*e2f0*/  IMAD.U32 R32, RZ, RZ, UR43 ;  /* 0x0000002bff207e24 */ /* 0x000fe2000f8e00ff */
[----:B------:R-:W-:Y:S02]  /*e300*/  SEL R7, R7, 0x1, P0 ;  /* 0x0000000107077807 */ /* 0x000fe40000000000 */
[----:B------:R-:W-:Y:S02]  /*e310*/  ISETP.NE.AND.EX P1, PT, RZ, UR5, PT, P1 ;  /* 0x00000005ff007c0c */ /* 0x000fe4000bf25310 */
[----:B-----5:R-:W-:Y:S01]  /*e320*/  @P2 R2UR UR37, R0 ;  /* 0x00000000002522ca */ /* 0x020fe200000e0000 */
[----:B------:R-:W-:-:S10]  /*e330*/  IMAD R18, R7, R18, RZ ;  /* 0x0000001207127224 */ /* 0x000fd400078e02ff */
[----:B------:R-:W-:Y:S05]  /*e340*/  @!P1 BRA `(.L_x_283) ;  /* 0x0000000000189947 */ /* 0x000fea0003800000 */
[----:B------:R-:W-:-:S04]  /*e350*/  UIADD3 UR4, UP0, UR39, UR4, URZ ;  /* 0x0000000427047290 */ /* 0x000fc8000ff1e03f */
[----:B------:R-:W-:Y:S02]  /*e360*/  UIADD3.X UR5, UR38, UR5, URZ, UP0, !UPT ;  /* 0x0000000526057290 */ /* 0x000fe400087fe43f */
[----:B------:R-:W-:-:S04]  /*e370*/  IMAD.U32 R2, RZ, RZ, UR4 ;  /* 0x00000004ff027e24 */ /* 0x000fc8000f8e00ff */
[----:B------:R-:W-:-:S05]  /*e380*/  IMAD.U32 R3, RZ, RZ, UR5 ;  /* 0x00000005ff037e24 */ /* 0x000fca000f8e00ff */
[----:B------:R0:W5:Y:S01]  /*e390*/  LDG.E R18, desc[UR50][R2.64] ;  /* 0x0000003202127981 */ /* 0x000162000c1e1900 */
[----:B------:R-:W-:Y:S05]  /*e3a0*/  BRA `(.L_x_284) ;  /* 0x0000000000247947 */ /* 0x000fea0003800000 */
.L_x_283:
[----:B------:R-:W-:Y:S02]  /*e3b0*/  ULDC.64 UR4, c[0x0][0xa08] ;  /* 0x0002820000047ab9 */ /* 0x000fe40000000a00 */
[----:B------:R-:W-:-:S04]  /*e3c0*/  ISETP.NE.U32.AND P0, PT, RZ, UR4, PT ;  /* 0x00000004ff007c0c */ /* 0x000fc8000bf05070 */
[----:B------:R-:W-:-:S13]  /*e3d0*/  ISETP.NE.AND.EX P0, PT, RZ, UR5, PT, P0 ;  /* 0x00000005ff007c0c */ /* 0x000fda000bf05300 */
[----:B------:R-:W-:Y:S05]  /*e3e0*/  @!P0 BRA `(.L_x_284) ;  /* 0x0000000000148947 */ /* 0x000fea0003800000 */
[----:B------:R-:W0:Y:S02]  /*e3f0*/  LDC.64 R2, c[0x0][0xa08] ;  /* 0x00028200ff027b82 */ /* 0x000e240000000a00 */
[----:B0-----:R-:W-:-:S05]  /*e400*/  IMAD.WIDE R2, R32, 0x4, R2 ;  /* 0x0000000420027825 */ /* 0x001fca00078e0202 */
[----:B------:R-:W2:Y:S04]  /*e410*/  LDG.E R18, desc[UR50][R2.64] ;  /* 0x0000003202127981 */ /* 0x000ea8000c1e1900 */
[----:B------:R-:W2:Y:S02]  /*e420*/  LDG.E R5, desc[UR50][R2.64+0x4] ;  /* 0x0000043202057981 */ /* 0x000ea4000c1e1900 */
[----:B--2---:R-:W-:-:S07]  /*e430*/  IMAD.IADD R18, R5, 0x1, -R18 ;  /* 0x0000000105127824 */ /* 0x004fce00078e0a12 */
.L_x_284:
[----:B------:R-:W2:Y:S01]  /*e440*/  LDL R17, [R1+0x8] ;  /* 0x0000080001117983 */ /* 0x000ea20000100800 */
[----:B-----5:R-:W-:-:S04]  /*e450*/  IMAD.IADD R18, R18, 0x1, -R35 ;  /* 0x0000000112127824 */ /* 0x020fc800078e0a23 */
[C---:B0-----:R-:W-:Y:S01]  /*e460*/  VIADD R2, R18.reuse, 0x9f ;  /* 0x0000009f12027836 */ /* 0x041fe20000000000 */
[----:B------:R-:W-:-:S03]  /*e470*/  ISETP.GE.AND P0, PT, R18, 0x1, PT ;  /* 0x000000011200780c */ /* 0x000fc60003f06270 */
[----:B------:R-:W-:Y:S01]  /*e480*/  IMAD.HI R2, R2, 0x66666667, RZ ;  /* 0x6666666702027827 */ /* 0x000fe200078e02ff */
[----:B--2---:R-:W-:-:S04]  /*e490*/  LOP3.LUT R0, R17, 0xff000000, RZ, 0xc0, !PT ;  /* 0xff00000011007812 */ /* 0x004fc800078ec0ff */
[----:B------:R-:W-:Y:S02]  /*e4a0*/  SHF.R.U32.HI R3, RZ, 0x8, R0 ;  /* 0x00000008ff037819 */ /* 0x000fe40000011600 */
[----:B------:R-:W-:-:S04]  /*e4b0*/  LOP3.LUT R0, R17, 0xff0000, RZ, 0xc0, !PT ;  /* 0x00ff000011007812 */ /* 0x000fc800078ec0ff */
[----:B------:R-:W-:Y:S02]  /*e4c0*/  LEA.HI R5, R0, R3, RZ, 0x10 ;  /* 0x0000000300057211 */ /* 0x000fe400078f80ff */
[----:B------:R-:W-:Y:S02]  /*e4d0*/  SHF.R.U32.HI R3, RZ, 0x1f, R2 ;  /* 0x0000001fff037819 */ /* 0x000fe40000011602 */
[----:B------:R-:W-:Y:S02]  /*e4e0*/  LOP3.LUT R37, R5, 0xff, RZ, 0xc0, !PT ;  /* 0x000000ff05257812 */ /* 0x000fe400078ec0ff */
[----:B------:R-:W-:Y:S02]  /*e4f0*/  LEA.HI.SX32 R0, R2, R3, 0x1a ;  /* 0x0000000302007211 */ /* 0x000fe400078fd2ff */
[----:B------:R-:W-:Y:S01]  /*e500*/  MOV R2, RZ ;  /* 0x000000ff00027202 */ /* 0x000fe20000000f00 */
[----:B------:R-:W-:Y:S06]  /*e510*/  @!P0 BRA `(.L_x_285) ;  /* 0x0000000000748947 */ /* 0x000fec0003800000 */
[----:B------:R-:W-:Y:S01]  /*e520*/  SHF.R.U32.HI R5, RZ, 0x10, R5 ;  /* 0x00000010ff057819 */ /* 0x000fe20000011605 */
[----:B------:R-:W-:-:S03]  /*e530*/  IMAD.MOV.U32 R2, RZ, RZ, RZ ;  /* 0x000000ffff027224 */ /* 0x000fc600078e00ff */
[----:B------:R-:W-:-:S13]  /*e540*/  ISETP.NE.AND P0, PT, R5, RZ, PT ;  /* 0x000000ff0500720c */ /* 0x000fda0003f05270 */
[----:B------:R-:W0:Y:S02]  /*e550*/  @!P0 LDC R5, c[0x0][0x9f0] ;  /* 0x00027c00ff058b82 */ /* 0x000e240000000800 */
[-C--:B0-----:R-:W-:Y:S02]  /*e560*/  IABS R4, R5.reuse ;  /* 0x0000000500047213 */ /* 0x081fe40000000000 */
[----:B------:R-:W-:Y:S02]  /*e570*/  IABS R8, R5 ;  /* 0x0000000500087213 */ /* 0x000fe40000000000 */
[----:B------:R-:W0:Y:S08]  /*e580*/  I2F.RP R6, R4 ;  /* 0x0000000400067306 */ /* 0x000e300000209400 */
[----:B0-----:R-:W0:Y:S02]  /*e590*/  MUFU.RCP R6, R6 ;  /* 0x0000000600067308 */ /* 0x001e240000001000 */
[----:B0-----:R-:W-:-:S06]  /*e5a0*/  VIADD R3, R6, 0xffffffe ;  /* 0x0ffffffe06037836 */ /* 0x001fcc0000000000 */
[----:B------:R-:W0:Y:S02]  /*e5b0*/  F2I.FTZ.U32.TRUNC.NTZ R3, R3 ;  /* 0x0000000300037305 */ /* 0x000e24000021f000 */
[----:B0-----:R-:W-:-:S04]  /*e5c0*/  IMAD.MOV R7, RZ, RZ, -R3 ;  /* 0x000000ffff077224 */ /* 0x001fc800078e0a03 */
[----:B------:R-:W-:-:S04]  /*e5d0*/  IMAD R7, R7, R4, RZ ;  /* 0x0000000407077224 */ /* 0x000fc800078e02ff */
[----:B------:R-:W-:Y:S01]  /*e5e0*/  IMAD.HI.U32 R7, R3, R7, R2 ;  /* 0x0000000703077227 */ /* 0x000fe200078e0002 */
[----:B------:R-:W-:-:S03]  /*e5f0*/  IADD3 R2, R5, -0x1, R0 ;  /* 0xffffffff05027810 */ /* 0x000fc60007ffe000 */
[----:B------:R-:W-:Y:S01]  /*e600*/  IMAD.MOV R3, RZ, RZ, -R8 ;  /* 0x000000ffff037224 */ /* 0x000fe200078e0a08 */
[----:B------:R-:W-:Y:S02]  /*e610*/  IABS R6, R2 ;  /* 0x0000000200067213 */ /* 0x000fe40000000000 */
[----:B------:R-:W-:-:S03]  /*e620*/  LOP3.LUT R2, R2, R5, RZ, 0x3c, !PT ;  /* 0x0000000502027212 */ /* 0x000fc600078e3cff */
[----:B------:R-:W-:Y:S01]  /*e630*/  IMAD.HI.U32 R7, R7, R6, RZ ;  /* 0x0000000607077227 */ /* 0x000fe200078e00ff */
[----:B------:R-:W-:-:S03]  /*e640*/  ISETP.GE.AND P2, PT, R2, RZ, PT ;  /* 0x000000ff0200720c */ /* 0x000fc60003f46270 */
[----:B------:R-:W-:-:S05]  /*e650*/  IMAD R3, R7, R3, R6 ;  /* 0x0000000307037224 */ /* 0x000fca00078e0206 */
[----:B------:R-:W-:-:S13]  /*e660*/  ISETP.GT.U32.AND P1, PT, R4, R3, PT ;  /* 0x000000030400720c */ /* 0x000fda0003f24070 */
[----:B------:R-:W-:Y:S02]  /*e670*/  @!P1 IMAD.IADD R3, R3, 0x1, -R4 ;  /* 0x0000000103039824 */ /* 0x000fe400078e0a04 */
[----:B------:R-:W-:Y:S01]  /*e680*/  @!P1 VIADD R7, R7, 0x1 ;  /* 0x0000000107079836 */ /* 0x000fe20000000000 */
[----:B------:R-:W-:Y:S02]  /*e690*/  ISETP.NE.AND P1, PT, R5, RZ, PT ;  /* 0x000000ff0500720c */ /* 0x000fe40003f25270 */
[----:B------:R-:W-:-:S13]  /*e6a0*/  ISETP.GE.U32.AND P0, PT, R3, R4, PT ;  /* 0x000000040300720c */ /* 0x000fda0003f06070 */
[----:B------:R-:W-:-:S04]  /*e6b0*/  @P0 VIADD R7, R7, 0x1 ;  /* 0x0000000107070836 */ /* 0x000fc80000000000 */
[----:B------:R-:W-:-:S04]  /*e6c0*/  IMAD.MOV.U32 R2, RZ, RZ, R7 ;  /* 0x000000ffff027224 */ /* 0x000fc800078e0007 */
[----:B------:R-:W-:Y:S01]  /*e6d0*/  @!P2 IMAD.MOV R2, RZ, RZ, -R2 ;  /* 0x000000ffff02a224 */ /* 0x000fe200078e0a02 */
[----:B------:R-:W-:-:S07]  /*e6e0*/  @!P1 LOP3.LUT R2, RZ, R5, RZ, 0x33, !PT ;  /* 0x00000005ff029212 */ /* 0x000fce00078e33ff */
.L_x_285:
[-C--:B------:R-:W-:Y:S01]  /*e6f0*/  IMAD R37, R37, R2.reuse, RZ ;  /* 0x0000000225257224 */ /* 0x080fe200078e02ff */
[----:B------:R-:W-:Y:S04]  /*e700*/  BSSY B7, `(.L_x_286) ;  /* 0x000048c000077945 */ /* 0x000fe80003800000 */
[----:B------:R-:W-:-:S04]  /*e710*/  VIADDMNMX R0, R37, R2, R0, PT ;  /* 0x0000000225007246 */ /* 0x000fc80003800100 */
[----:B------:R-:W-:-:S13]  /*e720*/  R2UR UR47, R0 ;  /* 0x00000000002f72ca */ /* 0x000fda00000e0000 */
[----:B------:R-:W-:-:S13]  /*e730*/  ISETP.LT.AND P0, PT, R37, UR47, PT ;  /* 0x0000002f25007c0c */ /* 0x000fda000bf01270 */
[----:B------:R-:W-:Y:S05]  /*e740*/  @P0 BRA `(.L_x_287) ;  /* 0x0000000000480947 */ /* 0x000fea0003800000 */
[----:B------:R-:W0:Y:S02]  /*e750*/  S2R R3, SR_TID.X ;  /* 0x0000000000037919 */ /* 0x000e240000002100 */
[----:B0-----:R-:W-:-:S04]  /*e760*/  LOP3.LUT R3, R3, 0x7f, RZ, 0xc0, !PT ;  /* 0x0000007f03037812 */ /* 0x001fc800078ec0ff */
[----:B------:R-:W-:-:S13]  /*e770*/  ISETP.NE.AND P0, PT, R3, RZ, PT ;  /* 0x000000ff0300720c */ /* 0x000fda0003f05270 */
[----:B------:R-:W-:Y:S05]  /*e780*/  @P0 BRA `(.L_x_288) ;  /* 0x00000048000c0947 */ /* 0x000fea0003800000 */
[----:B------:R-:W0:Y:S01]  /*e790*/  S2R R5, SR_LANEID ;  /* 0x0000000000057919 */ /* 0x000e220000000000 */
[----:B------:R-:W-:Y:S01]  /*e7a0*/  VOTEU.ANY UR4, UPT, PT ;  /* 0x0000000000047886 */ /* 0x000fe200038e0100 */
[----:B------:R-:W1:Y:S01]  /*e7b0*/  LDC.64 R2, c[0x0][0xc60] ;  /* 0x00031800ff027b82 */ /* 0x000e620000000a00 */
[----:B------:R-:W0:Y:S02]  /*e7c0*/  FLO.U32 R0, UR4 ;  /* 0x0000000400007d00 */ /* 0x000e2400080e0000 */
[----:B0-----:R-:W-:-:S06]  /*e7d0*/  ISETP.EQ.U32.AND P0, PT, R0, R5, PT ;  /* 0x000000050000720c */ /* 0x001fcc0003f02070 */
[----:B------:R-:W1:Y:S07]  /*e7e0*/  POPC R5, UR4 ;  /* 0x0000000400057d09 */ /* 0x000e6e0008000000 */
[----:B-1----:R-:W2:Y:S01]  /*e7f0*/  @P0 ATOMG.E.ADD.STRONG.GPU PT, R3, desc[UR50][R2.64], R5 ;  /* 0x00000005020309a8 */ /* 0x002ea200081ee1f2 */
[----:B------:R-:W0:Y:S02]  /*e800*/  S2R R4, SR_LTMASK ;  /* 0x0000000000047919 */ /* 0x000e240000003900 */
[----:B0-----:R-:W-:-:S04]  /*e810*/  LOP3.LUT R4, R4, UR4, RZ, 0xc0, !PT ;  /* 0x0000000404047c12 */ /* 0x001fc8000f8ec0ff */
[----:B------:R-:W0:Y:S01]  /*e820*/  POPC R7, R4 ;  /* 0x0000000400077309 */ /* 0x000e220000000000 */
[----:B--2---:R-:W0:Y:S02]  /*e830*/  SHFL.IDX PT, R0, R3, R0, 0x1f ;  /* 0x00001f0003007589 */ /* 0x004e2400000e0000 */
[----:B0-----:R-:W-:-:S05]  /*e840*/  IADD3 R0, R0, UR46, R7 ;  /* 0x0000002e00007c10 */ /* 0x001fca000fffe007 */
[----:B------:R0:W-:Y:S01]  /*e850*/  STL [R1], R0 ;  /* 0x0000000001007387 */ /* 0x0001e20000100800 */
[----:B------:R-:W-:Y:S05]  /*e860*/  BRA `(.L_x_288) ;  /* 0x0000004400d47947 */ /* 0x000fea0003800000 */
.L_x_287:
[----:B------:R-:W-:Y:S01]  /*e870*/  VIADD R0, R16, 0x18400 ;  /* 0x0001840010007836 */ /* 0x000fe20000000000 */
[----:B------:R-:W-:Y:S04]  /*e880*/  BSSY B6, `(.L_x_289) ;  /* 0x0000013000067945 */ /* 0x000fe80003800000 */
[----:B------:R-:W-:-:S13]  /*e890*/  LOP3.LUT P0, RZ, R0, 0x3ff, RZ, 0xc0, !PT ;  /* 0x000003ff00ff7812 */ /* 0x000fda000780c0ff */
[----:B------:R-:W-:Y:S05]  /*e8a0*/  @!P0 BRA `(.L_x_290) ;  /* 0x0000000000408947 */ /* 0x000fea0003800000 */
        /* <DEDUP_REMOVED lines=16> */
.L_x_290:
[----:B------:R-:W-:Y:S05]  /*e9b0*/  BSYNC B6 ;  /* 0x0000000000067941 */ /* 0x000fea0003800000 */
.L_x_289:
[----:B------:R-:W-:Y:S01]  /*e9c0*/  VIADD R0, R16, 0xa400 ;  /* 0x0000a40010007836 */ /* 0x000fe20000000000 */
[----:B------:R-:W-:Y:S01]  /*e9d0*/  LOP3.LUT R28, R28, 0xfffffffe, RZ, 0xc0, !PT ;  /* 0xfffffffe1c1c7812 */ /* 0x000fe200078ec0ff */
[----:B------:R-:W-:Y:S03]  /*e9e0*/  BSSY B6, `(.L_x_291) ;  /* 0x0000014000067945 */ /* 0x000fe60003800000 */
[----:B------:R-:W-:-:S13]  /*e9f0*/  LOP3.LUT P0, RZ, R0, 0x3ff, RZ, 0xc0, !PT ;  /* 0x000003ff00ff7812 */ /* 0x000fda000780c0ff */
[----:B------:R-:W-:Y:S01]  /*ea00*/  @P0 LOP3.LUT R28, R28, 0x1, RZ, 0xfc, !PT ;  /* 0x000000011c1c0812 */ /* 0x000fe200078efcff */
[----:B------:R-:W-:Y:S06]  /*ea10*/  @!P0 BRA `(.L_x_292) ;  /* 0x0000000000408947 */ /* 0x000fec0003800000 */
        /* <DEDUP_REMOVED lines=16> */
.L_x_292:
[----:B------:R-:W-:Y:S05]  /*eb20*/  BSYNC B6 ;  /* 0x0000000000067941 */ /* 0x000fea0003800000 */
.L_x_291:
        /* <DEDUP_REMOVED lines=20> */
.L_x_294:
[----:B------:R-:W-:Y:S05]  /*ec70*/  BSYNC B6 ;  /* 0x0000000000067941 */ /* 0x000fea0003800000 */
.L_x_293:
[----:B------:R-:W-:Y:S01]  /*ec80*/  LOP3.LUT P6, RZ, R28, 0x1, RZ, 0xc0, !PT ;  /* 0x000000011cff7812 */ /* 0x000fe200078cc0ff */
[----:B------:R-:W-:-:S12]  /*ec90*/  BSSY B6, `(.L_x_295) ;  /* 0x0000012000067945 */ /* 0x000fd80003800000 */
[----:B------:R-:W-:Y:S05]  /*eca0*/  @!P6 BRA `(.L_x_296) ;  /* 0x000000000040e947 */ /* 0x000fea0003800000 */
[----:B------:R-:W-:Y:S01]  /*ecb0*/  MOV R2, 0x0 ;  /* 0x0000000000027802 */ /* 0x000fe20000000f00 */
[----:B------:R-:W-:Y:S01]  /*ecc0*/  ULDC.64 UR6, c[0x4][0x98] ;  /* 0x0100260000067ab9 */ /* 0x000fe20000000a00 */
[----:B------:R-:W-:Y:S01]  /*ecd0*/  ULDC.64 UR8, c[0x4][0xa0] ;  /* 0x0100280000087ab9 */ /* 0x000fe20000000a00 */
[----:B------:R-:W-:Y:S01]  /*ece0*/  ULDC.64 UR4, c[0x4][0x20] ;  /* 0x0100080000047ab9 */ /* 0x000fe20000000a00 */
[----:B------:R-:W-:Y:S01]  /*ecf0*/  IMAD.U32 R4, RZ, RZ, UR6 ;  /* 0x00000006ff047e24 */ /* 0x000fe2000f8e00ff */
[----:B------:R-:W-:Y:S01]  /*ed00*/  MOV R13, RZ ;  /* 0x000000ff000d7202 */ /* 0x000fe20000000f00 */
[----:B------:R-:W0:Y:S01]  /*ed10*/  LDC.64 R2, c[0x4][R2] ;  /* 0x0100000002027b82 */ /* 0x000e220000000a00 */
[----:B------:R-:W-:Y:S02]  /*ed20*/  IMAD.U32 R5, RZ, RZ, UR7 ;  /* 0x00000007ff057e24 */ /* 0x000fe4000f8e00ff */
[----:B------:R-:W-:Y:S02]  /*ed30*/  IMAD.U32 R6, RZ, RZ, UR8 ;  /* 0x00000008ff067e24 */ /* 0x000fe4000f8e00ff */
[----:B------:R-:W-:-:S02]  /*ed40*/  IMAD.U32 R7, RZ, RZ, UR9 ;  /* 0x00000009ff077e24 */ /* 0x000fc4000f8e00ff */
[----:B------:R-:W-:Y:S02]  /*ed50*/  IMAD.U32 R10, RZ, RZ, UR4 ;  /* 0x00000004ff0a7e24 */ /* 0x000fe4000f8e00ff */
[----:B------:R-:W-:Y:S02]  /*ed60*/  IMAD.U32 R11, RZ, RZ, UR5 ;  /* 0x00000005ff0b7e24 */ /* 0x000fe4000f8e00ff */
[----:B------:R-:W-:Y:S02]  /*ed70*/  IMAD.MOV.U32 R8, RZ, RZ, 0x70 ;  /* 0x00000070ff087424 */ /* 0x000fe400078e00ff */
[----:B------:R-:W-:-:S07]  /*ed80*/  IMAD.MOV.U32 R12, RZ, RZ, 0x1 ;  /* 0x00000001ff0c7424 */ /* 0x000fce00078e00ff */
[----:B------:R-:W-:-:S07]  /*ed90*/  LEPC R20, `(.L_x_296) ;  /* 0x000000001014794e */ /* 0x000fce0000000000 */
[----:B0-----:R-:W-:Y:S05]  /*eda0*/  CALL.ABS.NOINC R2 ;  /* 0x0000000002007343 */ /* 0x001fea0003c00000 */
.L_x_296:
[----:B------:R-:W-:Y:S05]  /*edb0*/  BSYNC B6 ;  /* 0x0000000000067941 */ /* 0x000fea0003800000 */
.L_x_295:
[----:B------:R-:W-:Y:S01]  /*edc0*/  ULDC.64 UR4, c[0x0][0x9f8] ;  /* 0x00027e0000047ab9 */ /* 0x000fe20000000a00 */
[----:B------:R-:W0:Y:S01]  /*edd0*/  LDC R19, c[0x0][0x430] ;  /* 0x00010c00ff137b82 */ /* 0x000e220000000800 */
[----:B------:R-:W-:-:S04]  /*ede0*/  UISETP.NE.U32.AND UP0, UPT, UR4, URZ, UPT ;  /* 0x0000003f0400728c */ /* 0x000fc8000bf05070 */
[----:B------:R-:W-:-:S06]  /*edf0*/  UISETP.NE.AND.EX UP0, UPT, UR5, URZ, UPT, UP0 ;  /* 0x0000003f0500728c */ /* 0x000fcc000bf05300 */
[----:B------:R-:W-:-:S05]  /*ee00*/  PLOP3.LUT P0, PT, PT, PT, UP0, 0x80, 0x0 ;  /* 0x000000000000781c */ /* 0x000fca0003f0f008 */
[----:B------:R-:W-:-:S04]  /*ee10*/  @UP0 UIADD3 UR4, UP1, UR39, UR4, URZ ;  /* 0x0000000427040290 */ /* 0x000fc8000ff3e03f */
[----:B------:R-:W-:Y:S02]  /*ee20*/  @UP0 UIADD3.X UR5, UR38, UR5, URZ, UP1, !UPT ;  /* 0x0000000526050290 */ /* 0x000fe40008ffe43f */
[----:B------:R-:W-:-:S04]  /*ee30*/  IMAD.U32 R2, RZ, RZ, UR4 ;  /* 0x00000004ff027e24 */ /* 0x000fc8000f8e00ff */
[----:B------:R-:W-:-:S05]  /*ee40*/  IMAD.U32 R3, RZ, RZ, UR5 ;  /* 0x00000005ff037e24 */ /* 0x000fca000f8e00ff */
[----:B------:R1:W5:Y:S01]  /*ee50*/  @P0 LDG.E R32, desc[UR50][R2.64] ;  /* 0x0000003202200981 */ /* 0x000362000c1e1900 */
[----:B0-----:R-:W-:Y:S01]  /*ee60*/  ISETP.NE.AND P2, PT, R19, 0x1, PT ;  /* 0x000000011300780c */ /* 0x001fe20003f45270 */
[----:B------:R-:W-:Y:S01]  /*ee70*/  UMOV UR4, 0xffffffff ;  /* 0xffffffff00047882 */ /* 0x000fe20000000000 */
[----:B------:R-:W-:-:S11]  /*ee80*/  LOP3.LUT R28, R28, 0xfffffff7, RZ, 0xc0, !PT ;  /* 0xfffffff71c1c7812 */ /* 0x000fd600078ec0ff */
[----:B------:R-:W-:Y:S01]  /*ee90*/  @P2 LOP3.LUT R28, R28, 0x8, RZ, 0xfc, !PT ;  /* 0x000000081c1c2812 */ /* 0x000fe200078efcff */
[----:B-1----:R-:W-:Y:S06]  /*eea0*/  BRA.DIV UR4, `(.L_x_297) ;  /* 0x0000005204f47947 */ /* 0x002fec000b800000 */
.L_x_373:
[----:B------:R-:W0:Y:S01]  /*eeb0*/  S2R R0, SR_TID.X ;  /* 0x0000000000007919 */ /* 0x000e220000002100 */
[----:B------:R-:W-:Y:S01]  /*eec0*/  UMOV UR4, 0xa0 ;  /* 0x000000a000047882 */ /* 0x000fe20000000000 */
[----:B------:R-:W1:Y:S01]  /*eed0*/  @P2 LDC R5, c[0x0][0x434] ;  /* 0x00010d00ff052b82 */ /* 0x000e620000000800 */
[----:B------:R-:W-:Y:S01]  /*eee0*/  UIMAD UR4, UR47, UR4, -0xa0 ;  /* 0xffffff602f0474a4 */ /* 0x000fe2000f8e0204 */
[----:B------:R-:W2:Y:S01]  /*eef0*/  S2R R10, SR_TID.X ;  /* 0x00000000000a7919 */ /* 0x000ea20000002100 */
[----:B-----5:R-:W-:Y:S01]  /*ef00*/  SHF.R.S32.HI R36, RZ, 0x1f, R32 ;  /* 0x0000001fff247819 */ /* 0x020fe20000011420 */
[----:B------:R-:W3:Y:S04]  /*ef10*/  S2R R11, SR_TID.X ;  /* 0x00000000000b7919 */ /* 0x000ee80000002100 */
[----:B------:R-:W4:Y:S01]  /*ef20*/  @P2 LDC R7, c[0x0][0x438] ;  /* 0x00010e00ff072b82 */ /* 0x000f220000000800 */
[C---:B0-----:R-:W-:Y:S01]  /*ef30*/  LOP3.LUT R2, R0.reuse, 0x7f, RZ, 0xc0, !PT ;  /* 0x0000007f00027812 */ /* 0x041fe200078ec0ff */
[----:B------:R-:W-:-:S03]  /*ef40*/  IMAD.SHL.U32 R0, R0, 0x10, RZ ;  /* 0x0000001000007824 */ /* 0x000fc600078e00ff */
[----:B------:R-:W-:Y:S02]  /*ef50*/  SHF.R.U32.HI R2, RZ, 0x3, R2 ;  /* 0x00000003ff027819 */ /* 0x000fe40000011602 */
[----:B--2---:R-:W-:Y:S02]  /*ef60*/  LOP3.LUT R10, R10, 0x7f, RZ, 0xc0, !PT ;  /* 0x0000007f0a0a7812 */ /* 0x004fe400078ec0ff */
[----:B------:R-:W-:Y:S01]  /*ef70*/  LOP3.LUT R0, R2, 0x70, R0, 0xf8, !PT ;  /* 0x0000007002007812 */ /* 0x000fe200078ef800 */
[----:B---3--:R-:W-:Y:S01]  /*ef80*/  IMAD.SHL.U32 R12, R11, 0x10, RZ ;  /* 0x000000100b0c7824 */ /* 0x008fe200078e00ff */
[----:B------:R-:W-:-:S03]  /*ef90*/  SHF.R.U32.HI R10, RZ, 0x3, R10 ;  /* 0x00000003ff0a7819 */ /* 0x000fc6000001160a */
[----:B------:R-:W-:Y:S01]  /*efa0*/  VIADD R8, R0, UR4 ;  /* 0x0000000400087c36 */ /* 0x000fe20008000000 */
[----:B------:R-:W-:-:S04]  /*efb0*/  LOP3.LUT R12, R10, 0x70, R12, 0xf8, !PT ;  /* 0x000000700a0c7812 */ /* 0x000fc800078ef80c */
[C---:B------:R-:W-:Y:S01]  /*efc0*/  ISETP.GE.AND P0, PT, R8.reuse, R18, PT ;  /* 0x000000120800720c */ /* 0x040fe20003f06270 */
[----:B------:R-:W-:Y:S01]  /*efd0*/  IMAD.IADD R8, R8, 0x1, R35 ;  /* 0x0000000108087824 */ /* 0x000fe200078e0223 */
[----:B------:R-:W-:-:S03]  /*efe0*/  LOP3.LUT R12, R12, 0x80, RZ, 0xfc, !PT ;  /* 0x000000800c0c7812 */ /* 0x000fc600078efcff */
[----:B-1----:R-:W-:-:S04]  /*eff0*/  @P2 IMAD.HI.U32 R4, R8, R5, RZ ;  /* 0x0000000508042227 */ /* 0x002fc800078e00ff */
[----:B------:R-:W-:Y:S01]  /*f000*/  IMAD.MOV.U32 R0, RZ, RZ, R8 ;  /* 0x000000ffff007224 */ /* 0x000fe200078e0008 */
[----:B----4-:R-:W-:-:S03]  /*f010*/  @P2 SHF.R.U32.HI R0, RZ, R7, R4 ;  /* 0x00000007ff002219 */ /* 0x010fc60000011604 */
[----:B------:R-:W0:Y:S01]  /*f020*/  @!P0 LDC.64 R2, c[0x0][0x428] ;  /* 0x00010a00ff028b82 */ /* 0x000e220000000a00 */
[----:B------:R-:W-:-:S07]  /*f030*/  @!P0 SHF.R.S32.HI R7, RZ, 0x1f, R0 ;  /* 0x0000001fff078819 */ /* 0x000fce0000011400 */
[----:B------:R-:W1:Y:S01]  /*f040*/  @!P0 LDC.64 R4, c[0x0][0x418] ;  /* 0x00010600ff048b82 */ /* 0x000e620000000a00 */
[----:B0-----:R-:W-:-:S04]  /*f050*/  @!P0 IMAD R6, R36, R2, RZ ;  /* 0x0000000224068224 */ /* 0x001fc800078e02ff */
[----:B------:R-:W-:Y:S02]  /*f060*/  @!P0 IMAD R9, R32, R3, R6 ;  /* 0x0000000320098224 */ /* 0x000fe400078e0206 */
[----:B------:R-:W-:-:S04]  /*f070*/  @!P0 IMAD.MOV.U32 R6, RZ, RZ, R0 ;  /* 0x000000ffff068224 */ /* 0x000fc800078e0000 */
[----:B------:R-:W-:-:S04]  /*f080*/  @!P0 IMAD.WIDE.U32 R2, R32, R2, R6 ;  /* 0x0000000220028225 */ /* 0x000fc800078e0006 */
[----:B------:R-:W-:Y:S01]  /*f090*/  @!P0 IMAD.IADD R3, R3, 0x1, R9 ;  /* 0x0000000103038824 */ /* 0x000fe200078e0209 */
[----:B-1----:R-:W-:Y:S01]  /*f0a0*/  @!P0 LEA R4, P1, R2, R4, 0x2 ;  /* 0x0000000402048211 */ /* 0x002fe200078210ff */
[----:B------:R-:W-:-:S03]  /*f0b0*/  IMAD.MOV.U32 R7, RZ, RZ, RZ ;  /* 0x000000ffff077224 */ /* 0x000fc600078e00ff */
[----:B------:R-:W-:Y:S02]  /*f0c0*/  @!P0 LEA.HI.X R5, R2, R5, R3, 0x2, P1 ;  /* 0x0000000502058211 */ /* 0x000fe400008f1403 */
[----:B------:R-:W0:Y:S01]  /*f0d0*/  @P2 LDC R3, c[0x0][0x434] ;  /* 0x00010d00ff032b82 */ /* 0x000e220000000800 */
[----:B------:R-:W-:Y:S02]  /*f0e0*/  VIADD R6, R12, UR4 ;  /* 0x000000040c067c36 */ /* 0x000fe40008000000 */
[----:B------:R1:W5:Y:S05]  /*f0f0*/  @!P0 LDG.E R7, desc[UR50][R4.64] ;  /* 0x0000003204078981 */ /* 0x00036a000c1e1900 */
[----:B------:R-:W2:Y:S01]  /*f100*/  @P2 LDC R2, c[0x0][0x438] ;  /* 0x00010e00ff022b82 */ /* 0x000ea20000000800 */
[----:B------:R-:W-:-:S02]  /*f110*/  ISETP.GE.AND P0, PT, R6, R18, PT ;  /* 0x000000120600720c */ /* 0x000fc40003f06270 */
[----:B------:R-:W-:Y:S02]  /*f120*/  IADD3 R6, R6, R35, RZ ;  /* 0x0000002306067210 */ /* 0x000fe40007ffe0ff */
[----:B------:R-:W-:-:S03]  /*f130*/  ISETP.GT.U32.OR P0, PT, R12, 0x9f, P0 ;  /* 0x0000009f0c00780c */ /* 0x000fc60000704470 */
[----:B------:R-:W-:Y:S02]  /*f140*/  IMAD.MOV.U32 R10, RZ, RZ, R6 ;  /* 0x000000ffff0a7224 */ /* 0x000fe400078e0006 */
[----:B0-----:R-:W-:-:S05]  /*f150*/  @P2 IMAD.HI.U32 R3, R6, R3, RZ ;  /* 0x0000000306032227 */ /* 0x001fca00078e00ff */
[----:B--2---:R-:W-:Y:S01]  /*f160*/  @P2 SHF.R.U32.HI R10, RZ, R2, R3 ;  /* 0x00000002ff0a2219 */ /* 0x004fe20000011603 */
[----:B------:R-:W-:-:S04]  /*f170*/  IMAD.MOV R3, RZ, RZ, -R0 ;  /* 0x000000ffff037224 */ /* 0x000fc800078e0a00 */
[----:B------:R-:W-:Y:S02]  /*f180*/  IMAD R8, R19, R3, R8 ;  /* 0x0000000313087224 */ /* 0x000fe400078e0208 */
[----:B------:R-:W0:Y:S01]  /*f190*/  @!P0 LDC.64 R2, c[0x0][0x428] ;  /* 0x00010a00ff028b82 */ /* 0x000e220000000a00 */
[----:B-1----:R-:W-:-:S04]  /*f1a0*/  IMAD.MOV R5, RZ, RZ, -R10 ;  /* 0x000000ffff057224 */ /* 0x002fc800078e0a0a */
[----:B------:R-:W-:-:S03]  /*f1b0*/  IMAD R6, R19, R5, R6 ;  /* 0x0000000513067224 */ /* 0x000fc600078e0206 */
[----:B------:R-:W1:Y:S01]  /*f1c0*/  @!P0 LDC.64 R4, c[0x0][0x418] ;  /* 0x00010600ff048b82 */ /* 0x000e620000000a00 */
[----:B------:R-:W-:-:S03]  /*f1d0*/  @!P0 SHF.R.S32.HI R11, RZ, 0x1f, R10 ;  /* 0x0000001fff0b8819 */ /* 0x000fc6000001140a */
[----:B0-----:R-:W-:-:S04]  /*f1e0*/  @!P0 IMAD.WIDE.U32 R10, R32, R2, R10 ;  /* 0x00000002200a8225 */ /* 0x001fc800078e000a */
[----:B------:R-:W-:-:S04]  /*f1f0*/  @!P0 IMAD R2, R36, R2, RZ ;  /* 0x0000000224028224 */ /* 0x000fc800078e02ff */
[----:B------:R-:W-:Y:S01]  /*f200*/  @!P0 IMAD R3, R32, R3, R2 ;  /* 0x0000000320038224 */ /* 0x000fe200078e0202 */
[----:B-1----:R-:W-:-:S03]  /*f210*/  @!P0 LEA R2, P1, R10, R4, 0x2 ;  /* 0x000000040a028211 */ /* 0x002fc600078210ff */
[----:B------:R-:W-:-:S05]  /*f220*/  @!P0 IMAD.IADD R0, R3, 0x1, R11 ;  /* 0x0000000103008824 */ /* 0x000fca00078e020b */
[----:B------:R-:W-:Y:S01]  /*f230*/  @!P0 LEA.HI.X R3, R10, R5, R0, 0x2, P1 ;  /* 0x000000050a038211 */ /* 0x000fe200008f1400 */
[----:B------:R-:W-:Y:S02]  /*f240*/  IMAD.MOV.U32 R5, RZ, RZ, RZ ;  /* 0x000000ffff057224 */ /* 0x000fe400078e00ff */
[----:B------:R-:W-:-:S04]  /*f250*/  IMAD.U32 R9, RZ, RZ, UR44 ;  /* 0x0000002cff097e24 */ /* 0x000fc8000f8e00ff */
[----:B------:R0:W5:Y:S01]  /*f260*/  @!P0 LDG.E R5, desc[UR50][R2.64] ;  /* 0x0000003202058981 */ /* 0x000162000c1e1900 */
[----:B------:R-:W-:Y:S02]  /*f270*/  ISETP.GT.U32.AND P0, PT, R12, 0x9f, PT ;  /* 0x0000009f0c00780c */ /* 0x000fe40003f04070 */
[----:B------:R-:W-:Y:S02]  /*f280*/  ISETP.NE.AND P2, PT, R9, 0x3, PT ;  /* 0x000000030900780c */ /* 0x000fe40003f45270 */
[----:B------:R-:W-:Y:S01]  /*f290*/  LOP3.LUT R28, R28, 0xfffffffd, RZ, 0xc0, !PT ;  /* 0xfffffffd1c1c7812 */ /* 0x000fe200078ec0ff */
[----:B------:R-:W-:-:S08]  /*f2a0*/  IMAD.U32 R19, RZ, RZ, UR47 ;  /* 0x0000002fff137e24 */ /* 0x000fd0000f8e00ff */
[----:B------:R-:W-:-:S04]  /*f2b0*/  @P0 LOP3.LUT R28, R28, 0x2, RZ, 0xfc, !PT ;  /* 0x000000021c1c0812 */ /* 0x000fc800078efcff */
[----:B------:R-:W-:Y:S01]  /*f2c0*/  LOP3.LUT R28, R28, 0xfffffffb, RZ, 0xc0, !PT ;  /* 0xfffffffb1c1c7812 */ /* 0x000fe200078ec0ff */
[----:B------:R-:W-:Y:S01]  /*f2d0*/  VIADD R19, R19, 0xffffffff ;  /* 0xffffffff13137836 */ /* 0x000fe20000000000 */
[----:B------:R-:W-:Y:S02]  /*f2e0*/  LOP3.LUT R17, R17, 0xffff, RZ, 0xc0, !PT ;  /* 0x0000ffff11117812 */ /* 0x000fe400078ec0ff */
[----:B------:R-:W-:Y:S01]  /*f2f0*/  @P2 LOP3.LUT R28, R28, 0x4, RZ, 0xfc, !PT ;  /* 0x000000041c1c2812 */ /* 0x000fe200078efcff */
[----:B0-----:R-:W-:Y:S06]  /*f300*/  @!P2 BRA `(.L_x_298) ;  /* 0x000000000004a947 */ /* 0x001fec0003800000 */
[----:B------:R-:W-:Y:S01]  /*f310*/  BPT.TRAP 0x1 ;  /* 0x000000040000795c */ /* 0x000fe20000300000 */
.L_x_298:
[----:B------:R-:W-:Y:S01]  /*f320*/  IMAD R0, R30, 0x8, R16 ;  /* 0x000000081e007824 */ /* 0x000fe200078e0210 */
[----:B------:R-:W-:Y:S01]  /*f330*/  SHF.L.U32 R24, R34, 0x1f, RZ ;  /* 0x0000001f22187819 */ /* 0x000fe200000006ff */
[----:B------:R-:W-:Y:S01]  /*f340*/  BSSY B0, `(.L_x_299) ;  /* 0x0000004000007945 */ /* 0x000fe20003800000 */
[----:B------:R-:W-:Y:S02]  /*f350*/  SHF.R.S32.HI R21, RZ, 0x1f, R8 ;  /* 0x0000001fff157819 */ /* 0x000fe40000011408 */
[----:B------:R-:W0:Y:S02]  /*f360*/  SYNCS.PHASECHK.TRANS64.TRYWAIT P0, [R0+URZ+0x22880], R24 ;  /* 0x02288018000075a7 */ /* 0x000e24000800017f */
[----:B0-----:R-:W-:Y:S05]  /*f370*/  @!P0 BRA `(.L_x_300) ;  /* 0x0000004c00ec8947 */ /* 0x001fea0003800000 */
.L_x_374:
[----:B------:R-:W-:Y:S05]  /*f380*/  BSYNC B0 ;  /* 0x0000000000007941 */ /* 0x000fea0003800000 */
.L_x_299:
[----:B------:R-:W2:Y:S01]  /*f390*/  LDL R12, [R1+0x10] ;  /* 0x00001000010c7983 */ /* 0x000ea20000100800 */
[----:B------:R-:W1:Y:S01]  /*f3a0*/  LDC R9, c[0x0][0x2f4] ;  /* 0x0000bd00ff097b82 */ /* 0x000e620000000800 */
[----:B------:R-:W-:Y:S01]  /*f3b0*/  ULDC.64 UR4, c[0x0][0x328] ;  /* 0x0000ca0000047ab9 */ /* 0x000fe20000000a00 */
[----:B-----5:R-:W-:Y:S01]  /*f3c0*/  SHF.R.S32.HI R22, RZ, 0x1f, R7 ;  /* 0x0000001fff167819 */ /* 0x020fe20000011407 */
[----:B------:R-:W-:Y:S01]  /*f3d0*/  IMAD R3, R21, UR4, RZ ;  /* 0x0000000415037c24 */ /* 0x000fe2000f8e02ff */
[----:B------:R-:W-:Y:S01]  /*f3e0*/  ULDC.64 UR6, c[0x0][0x338] ;  /* 0x0000ce0000067ab9 */ /* 0x000fe20000000a00 */
[----:B------:R-:W-:Y:S01]  /*f3f0*/  SHF.R.S32.HI R23, RZ, 0x1f, R6 ;  /* 0x0000001fff177819 */ /* 0x000fe20000011406 */
[----:B------:R-:W-:Y:S01]  /*f400*/  IMAD R19, R19, -0xa0, R18 ;  /* 0xffffff6013137824 */ /* 0x000fe200078e0212 */
[----:B------:R-:W-:Y:S01]  /*f410*/  SHF.R.S32.HI R25, RZ, 0x1f, R5 ;  /* 0x0000001fff197819 */ /* 0x000fe20000011405 */
[----:B------:R-:W-:Y:S01]  /*f420*/  IMAD R4, R8, UR5, R3 ;  /* 0x0000000508047c24 */ /* 0x000fe2000f8e0203 */
[----:B------:R-:W-:Y:S01]  /*f430*/  LOP3.LUT R28, R28, 0xfffffffe, RZ, 0xc0, !PT ;  /* 0xfffffffe1c1c7812 */ /* 0x000fe200078ec0ff */
[----:B------:R-:W-:-:S04]  /*f440*/  IMAD.WIDE.U32 R2, R8, UR4, RZ ;  /* 0x0000000408027c25 */ /* 0x000fc8000f8e00ff */
[----:B------:R-:W-:Y:S02]  /*f450*/  IMAD.IADD R3, R3, 0x1, R4 ;  /* 0x0000000103037824 */ /* 0x000fe400078e0204 */
[----:B------:R-:W-:Y:S02]  /*f460*/  IMAD R10, R22, UR6, RZ ;  /* 0x00000006160a7c24 */ /* 0x000fe4000f8e02ff */
[----:B------:R-:W-:-:S04]  /*f470*/  IMAD.WIDE.U32 R2, R7, UR6, R2 ;  /* 0x0000000607027c25 */ /* 0x000fc8000f8e0002 */
[----:B------:R-:W-:Y:S01]  /*f480*/  IMAD R10, R7, UR7, R10 ;  /* 0x00000007070a7c24 */ /* 0x000fe2000f8e020a */
[-C--:B-1----:R-:W-:Y:S01]  /*f490*/  ISETP.GE.AND P1, PT, R29, R9.reuse, PT ;  /* 0x000000091d00720c */ /* 0x082fe20003f26270 */
[----:B------:R-:W-:Y:S01]  /*f4a0*/  IMAD R4, R23, UR4, RZ ;  /* 0x0000000417047c24 */ /* 0x000fe2000f8e02ff */
[----:B------:R-:W-:Y:S01]  /*f4b0*/  ISETP.GE.AND P0, PT, R29, R9, PT ;  /* 0x000000091d00720c */ /* 0x000fe20003f06270 */
[----:B------:R-:W-:Y:S01]  /*f4c0*/  IMAD.IADD R11, R3, 0x1, R10 ;  /* 0x00000001030b7824 */ /* 0x000fe200078e020a */
[----:B------:R-:W1:Y:S01]  /*f4d0*/  S2R R9, SR_TID.X ;  /* 0x0000000000097919 */ /* 0x000e620000002100 */
[----:B------:R-:W-:Y:S01]  /*f4e0*/  MOV R10, R2 ;  /* 0x00000002000a7202 */ /* 0x000fe20000000f00 */
[C---:B------:R-:W-:Y:S02]  /*f4f0*/  IMAD R4, R6.reuse, UR5, R4 ;  /* 0x0000000506047c24 */ /* 0x040fe4000f8e0204 */
[----:B------:R-:W-:Y:S01]  /*f500*/  IMAD.WIDE.U32 R2, R6, UR4, RZ ;  /* 0x0000000406027c25 */ /* 0x000fe2000f8e00ff */
[----:B------:R-:W-:-:S03]  /*f510*/  ULDC.64 UR4, c[0x0][0x330] ;  /* 0x0000cc0000047ab9 */ /* 0x000fc60000000a00 */
[----:B------:R-:W-:Y:S01]  /*f520*/  IMAD.IADD R3, R3, 0x1, R4 ;  /* 0x0000000103037824 */ /* 0x000fe200078e0204 */
[----:B------:R-:W-:Y:S01]  /*f530*/  @P1 LOP3.LUT R28, R28, 0x1, RZ, 0xfc, !PT ;  /* 0x000000011c1c1812 */ /* 0x000fe200078efcff */
[----:B------:R-:W-:Y:S02]  /*f540*/  IMAD R4, R25, UR6, RZ ;  /* 0x0000000619047c24 */ /* 0x000fe4000f8e02ff */
[----:B------:R-:W-:Y:S01]  /*f550*/  IMAD.WIDE.U32 R2, R5, UR6, R2 ;  /* 0x0000000605027c25 */ /* 0x000fe2000f8e0002 */
[----:B------:R-:W-:-:S03]  /*f560*/  LOP3.LUT R28, R28, 0xffffff7f, RZ, 0xc0, !PT ;  /* 0xffffff7f1c1c7812 */ /* 0x000fc600078ec0ff */
[----:B------:R-:W-:Y:S01]  /*f570*/  IMAD R4, R5, UR7, R4 ;  /* 0x0000000705047c24 */ /* 0x000fe2000f8e0204 */
[----:B------:R-:W-:Y:S01]  /*f580*/  ULDC.64 UR6, c[0x0][0x318] ;  /* 0x0000c60000067ab9 */ /* 0x000fe20000000a00 */
[----:B------:R-:W-:-:S04]  /*f590*/  IMAD.WIDE.U32 R10, R17, UR4, R10 ;  /* 0x00000004110a7c25 */ /* 0x000fc8000f8e000a */
[----:B------:R-:W-:Y:S02]  /*f5a0*/  IMAD.IADD R3, R3, 0x1, R4 ;  /* 0x0000000103037824 */ /* 0x000fe400078e0204 */
[C---:B------:R-:W-:Y:S02]  /*f5b0*/  IMAD R20, R17.reuse, UR5, RZ ;  /* 0x0000000511147c24 */ /* 0x040fe4000f8e02ff */
[----:B------:R-:W-:Y:S01]  /*f5c0*/  IMAD.WIDE.U32 R2, R17, UR4, R2 ;  /* 0x0000000411027c25 */ /* 0x000fe2000f8e0002 */
[----:B------:R-:W-:Y:S01]  /*f5d0*/  UMOV UR4, 0xffffffff ;  /* 0xffffffff00047882 */ /* 0x000fe20000000000 */
[----:B-1----:R-:W-:Y:S02]  /*f5e0*/  LOP3.LUT R13, R9, 0x7f, RZ, 0xc0, !PT ;  /* 0x0000007f090d7812 */ /* 0x002fe400078ec0ff */
[----:B------:R-:W-:Y:S02]  /*f5f0*/  IADD3 R9, P1, R10, UR6, RZ ;  /* 0x000000060a097c10 */ /* 0x000fe4000ff3e0ff */
[----:B------:R-:W-:-:S02]  /*f600*/  SHF.R.U32.HI R13, RZ, 0x3, R13 ;  /* 0x00000003ff0d7819 */ /* 0x000fc4000001160d */
[----:B------:R-:W-:Y:S02]  /*f610*/  IADD3.X R18, R11, UR7, R20, P1, !PT ;  /* 0x000000070b127c10 */ /* 0x000fe40008ffe414 */
[----:B------:R-:W-:Y:S01]  /*f620*/  IADD3 R10, P1, R2, UR6, RZ ;  /* 0x00000006020a7c10 */ /* 0x000fe2000ff3e0ff */
[----:B------:R-:W-:-:S03]  /*f630*/  IMAD.IADD R19, R19, 0x1, -R13 ;  /* 0x0000000113137824 */ /* 0x000fc600078e0a0d */
[----:B------:R-:W-:Y:S02]  /*f640*/  IADD3.X R20, R20, UR7, R3, P1, !PT ;  /* 0x0000000714147c10 */ /* 0x000fe40008ffe403 */
[----:B------:R-:W-:-:S13]  /*f650*/  ISETP.GE.AND P1, PT, R19, 0x1, PT ;  /* 0x000000011300780c */ /* 0x000fda0003f26270 */
[----:B------:R-:W-:Y:S01]  /*f660*/  @P1 LOP3.LUT R28, R28, 0x80, RZ, 0xfc, !PT ;  /* 0x000000801c1c1812 */ /* 0x000fe200078efcff */
[----:B--2---:R-:W-:Y:S01]  /*f670*/  IMAD R4, R30, 0x5000, R12 ;  /* 0x000050001e047824 */ /* 0x004fe200078e020c */
[----:B------:R-:W-:Y:S06]  /*f680*/  BRA.DIV UR4, `(.L_x_301) ;  /* 0x0000004e043c7947 */ /* 0x000fec000b800000 */
[----:B------:R-:W1:Y:S01]  /*f690*/  SHFL.IDX PT, R2, R9, RZ, 0x181f ;  /* 0x00181fff09027589 */ /* 0x000e6200000e0000 */
[----:B------:R-:W-:Y:S01]  /*f6a0*/  IMAD.IADD R4, R16, 0x1, R4 ;  /* 0x0000000110047824 */ /* 0x000fe200078e0204 */
[C---:B------:R-:W-:Y:S02]  /*f6b0*/  ISETP.GE.AND P3, PT, R19.reuse, 0x41, PT ;  /* 0x000000411300780c */ /* 0x040fe40003f66270 */
[----:B------:R-:W2:Y:S01]  /*f6c0*/  SHFL.IDX PT, R3, R18, RZ, 0x181f ;  /* 0x00181fff12037589 */ /* 0x000ea200000e0000 */
[----:B------:R-:W-:Y:S02]  /*f6d0*/  LOP3.LUT R28, R28, 0xffffffef, RZ, 0xc0, !PT ;  /* 0xffffffef1c1c7812 */ /* 0x000fe400078ec0ff */
[C---:B------:R-:W-:Y:S02]  /*f6e0*/  ISETP.GE.AND P2, PT, R19.reuse, 0x61, PT ;  /* 0x000000611300780c */ /* 0x040fe40003f46270 */
[C---:B------:R-:W-:Y:S02]  /*f6f0*/  ISETP.GE.AND P5, PT, R19.reuse, 0x21, PT ;  /* 0x000000211300780c */ /* 0x040fe40003fa6270 */
[----:B------:R-:W-:-:S02]  /*f700*/  ISETP.GE.AND P4, PT, R19, 0x31, PT ;  /* 0x000000311300780c */ /* 0x000fc40003f86270 */
[----:B-1----:R-:W-:-:S05]  /*f710*/  IADD3 R2, P1, R29, R2, RZ ;  /* 0x000000021d027210 */ /* 0x002fca0007f3e0ff */
[----:B--2---:R-:W-:Y:S01]  /*f720*/  IMAD.X R3, RZ, RZ, R3, P1 ;  /* 0x000000ffff037224 */ /* 0x004fe200008e0603 */
[----:B------:R-:W-:-:S13]  /*f730*/  ISETP.LT.OR P1, PT, R19, 0x1, P0 ;  /* 0x000000011300780c */ /* 0x000fda0000721670 */
[----:B------:R-:W-:Y:S01]  /*f740*/  @!PT LDS RZ, [RZ] ;  /* 0x00000000fffff984 */ /* 0x000fe20000000800 */
[----:B------:R1:W-:Y:S04]  /*f750*/  LDGSTS.E.BYPASS.LTC128B.128 [R4+0xa400], desc[UR50][R2.64], !P1 ;  /* 0x0a40000002047fae */ /* 0x0003e8000c901d72 */
[----:B-1----:R-:W1:Y:S04]  /*f760*/  SHFL.IDX PT, R2, R9, 0x1, 0x181f ;  /* 0x00381f0009027f89 */ /* 0x002e6800000e0000 */
[----:B------:R-:W2:Y:S01]  /*f770*/  SHFL.IDX PT, R3, R18, 0x1, 0x181f ;  /* 0x00381f0012037f89 */ /* 0x000ea200000e0000 */
[----:B-1----:R-:W-:-:S05]  /*f780*/  IADD3 R2, P1, R29, R2, RZ ;  /* 0x000000021d027210 */ /* 0x002fca0007f3e0ff */
[----:B--2---:R-:W-:Y:S01]  /*f790*/  IMAD.X R3, RZ, RZ, R3, P1 ;  /* 0x000000ffff037224 */ /* 0x004fe200008e0603 */
[----:B------:R-:W-:-:S13]  /*f7a0*/  ISETP.LT.OR P1, PT, R19, 0x11, P0 ;  /* 0x000000111300780c */ /* 0x000fda0000721670 */
        /* <DEDUP_REMOVED lines=26> */
[----:B------:R-:W2:Y:S04]  /*f950*/  SHFL.IDX PT, R3, R18, 0x6, 0x181f ;  /* 0x00d81f0012037f89 */ /* 0x000ea800000e0000 */
[----:B------:R-:W-:Y:S01]  /*f960*/  SHFL.IDX PT, R18, R18, 0x7, 0x181f ;  /* 0x00f81f0012127f89 */ /* 0x000fe200000e0000 */
[----:B-1----:R-:W-:-:S05]  /*f970*/  IADD3 R2, P1, R29, R2, RZ ;  /* 0x000000021d027210 */ /* 0x002fca0007f3e0ff */
[----:B--2---:R-:W-:Y:S01]  /*f980*/  IMAD.X R3, RZ, RZ, R3, P1 ;  /* 0x000000ffff037224 */ /* 0x004fe200008e0603 */
[----:B------:R-:W-:-:S13]  /*f990*/  ISETP.LT.OR P1, PT, R19, 0x61, P0 ;  /* 0x000000611300780c */ /* 0x000fda0000721670 */
[----:B------:R1:W-:Y:S04]  /*f9a0*/  LDGSTS.E.BYPASS.LTC128B.128 [R4+0xd400], desc[UR50][R2.64], !P1 ;  /* 0x0d40000002047fae */ /* 0x0003e8000c901d72 */
[----:B-1----:R-:W1:Y:S02]  /*f9b0*/  SHFL.IDX PT, R2, R9, 0x7, 0x181f ;  /* 0x00f81f0009027f89 */ /* 0x002e6400000e0000 */
[----:B-1----:R-:W-:-:S04]  /*f9c0*/  IADD3 R2, P1, R29, R2, RZ ;  /* 0x000000021d027210 */ /* 0x002fc80007f3e0ff */
[----:B------:R-:W-:Y:S02]  /*f9d0*/  IADD3.X R3, RZ, R18, RZ, P1, !PT ;  /* 0x00000012ff037210 */ /* 0x000fe40000ffe4ff */
[----:B------:R-:W-:-:S13]  /*f9e0*/  ISETP.LT.OR P1, PT, R19, 0x71, P0 ;  /* 0x000000711300780c */ /* 0x000fda0000721670 */
[----:B------:R1:W-:Y:S04]  /*f9f0*/  LDGSTS.E.BYPASS.LTC128B.128 [R4+0xdc00], desc[UR50][R2.64], !P1 ;  /* 0x0dc0000002047fae */ /* 0x0003e8000c901d72 */
[----:B-1----:R-:W1:Y:S04]  /*fa00*/  SHFL.IDX PT, R2, R10, RZ, 0x181f ;  /* 0x00181fff0a027589 */ /* 0x002e6800000e0000 */
[----:B------:R-:W2:Y:S04]  /*fa10*/  SHFL.IDX PT, R3, R20, RZ, 0x181f ;  /* 0x00181fff14037589 */ /* 0x000ea800000e0000 */
[----:B------:R-:W3:Y:S01]  /*fa20*/  SHFL.IDX PT, R20, R20, 0x1, 0x181f ;  /* 0x00381f0014147f89 */ /* 0x000ee200000e0000 */
[----:B-1----:R-:W-:-:S05]  /*fa30*/  IADD3 R2, P1, R29, R2, RZ ;  /* 0x000000021d027210 */ /* 0x002fca0007f3e0ff */
[----:B--2---:R-:W-:Y:S01]  /*fa40*/  IMAD.X R3, RZ, RZ, R3, P1 ;  /* 0x000000ffff037224 */ /* 0x004fe200008e0603 */
[----:B------:R-:W-:-:S13]  /*fa50*/  ISETP.LT.OR P1, PT, R19, 0x81, P0 ;  /* 0x000000811300780c */ /* 0x000fda0000721670 */
[----:B------:R1:W-:Y:S01]  /*fa60*/  LDGSTS.E.BYPASS.LTC128B.128 [R4+0xe400], desc[UR50][R2.64], !P1 ;  /* 0x0e40000002047fae */ /* 0x0003e2000c901d72 */
[----:B------:R-:W-:-:S03]  /*fa70*/  ISETP.GE.AND P1, PT, R19, 0x11, PT ;  /* 0x000000111300780c */ /* 0x000fc60003f26270 */
[----:B-1----:R1:W2:Y:S10]  /*fa80*/  SHFL.IDX PT, R2, R10, 0x1, 0x181f ;  /* 0x00381f000a027f89 */ /* 0x0022b400000e0000 */
[----:B------:R-:W-:-:S02]  /*fa90*/  @P1 LOP3.LUT R28, R28, 0x10, RZ, 0xfc, !PT ;  /* 0x000000101c1c1812 */ /* 0x000fc400078efcff */
[----:B------:R-:W-:Y:S02]  /*faa0*/  ISETP.GE.AND P1, PT, R19, 0x51, PT ;  /* 0x000000511300780c */ /* 0x000fe40003f26270 */
[----:B------:R-:W-:-:S04]  /*fab0*/  LOP3.LUT R28, R28, 0xffffffdf, RZ, 0xc0, !PT ;  /* 0xffffffdf1c1c7812 */ /* 0x000fc800078ec0ff */
        /* <DEDUP_REMOVED lines=9> */
[----:B-123--:R-:W-:-:S07]  /*fb50*/  @P2 LOP3.LUT R28, R28, 0x200, RZ, 0xfc, !PT ;  /* 0x000002001c1c2812 */ /* 0x00efce00078efcff */
.L_x_396:
[----:B------:R-:W-:Y:S02]  /*fb60*/  ISETP.LT.OR P0, PT, R19, 0x91, P0 ;  /* 0x000000911300780c */ /* 0x000fe40000701670 */
[----:B------:R-:W-:-:S05]  /*fb70*/  IADD3 R2, P2, R29, R2, RZ ;  /* 0x000000021d027210 */ /* 0x000fca0007f5e0ff */
[----:B------:R-:W-:-:S06]  /*fb80*/  IMAD.X R3, RZ, RZ, R20, P2 ;  /* 0x000000ffff037224 */ /* 0x000fcc00010e0614 */
[----:B------:R-:W-:Y:S01]  /*fb90*/  @!PT LDS RZ, [RZ] ;  /* 0x00000000fffff984 */ /* 0x000fe20000000800 */
[----:B------:R-:W-:Y:S01]  /*fba0*/  @!PT LDS RZ, [RZ] ;  /* 0x00000000fffff984 */ /* 0x000fe20000000800 */
[----:B------:R-:W-:Y:S01]  /*fbb0*/  @!PT LDS RZ, [RZ] ;  /* 0x00000000fffff984 */ /* 0x000fe20000000800 */
[----:B------:R1:W-:Y:S01]  /*fbc0*/  LDGSTS.E.BYPASS.LTC128B.128 [R4+0xec00], desc[UR50][R2.64], !P0 ;  /* 0x0ec0000002047fae */ /* 0x0003e2000c101d72 */
[----:B------:R-:W-:Y:S01]  /*fbd0*/  PLOP3.LUT P0, PT, PT, PT, PT, 0x80, 0x0 ;  /* 0x000000000000781c */ /* 0x000fe20003f0f070 */
[----:B------:R-:W-:-:S12]  /*fbe0*/  NOP ;  /* 0x0000000000007918 */ /* 0x000fd80000000000 */
.L_x_302:
[----:B------:R-:W-:Y:S02]  /*fbf0*/  PLOP3.LUT P2, PT, P2, P0, PT, 0xa2, 0x0 ;  /* 0x000000000000781c */ /* 0x000fe40001741472 */
[----:B------:R-:W-:-:S08]  /*fc00*/  @P0 R2UR P2, UR4, R0 ;  /* 0x00000000000402ca */ /* 0x000fd00000040000 */
[----:B------:R-:W-:-:S05]  /*fc10*/  @P0 PLOP3.LUT P0, PT, P2, PT, PT, 0x80, 0x0 ;  /* 0x000000000000081c */ /* 0x000fca000170f070 */
[----:B------:R-:W-:Y:S01]  /*fc20*/  @!P2 SYNCS.ARRIVE.TRANS64.RED.A0T1 RZ, [UR4+0x22870], RZ ;  /* 0x022870ffffffa9a7 */ /* 0x000fe20008200404 */
[----:B------:R-:W-:Y:S07]  /*fc30*/  @!P2 ARRIVES.LDGSTSBAR.64.TRANSCNT [UR4+0x22870] ;  /* 0x02287000ff00a9b0 */ /* 0x000fee0008000a84 */
[----:B------:R-:W-:Y:S05]  /*fc40*/  @P0 BRA.U.ANY `(.L_x_302) ;  /* 0xfffffffd00e80947 */ /* 0x000fea000393ffff */
[----:B------:R-:W-:Y:S01]  /*fc50*/  NOP ;  /* 0x0000000000007918 */ /* 0x000fe20000000000 */
[----:B-1----:R-:W-:-:S05]  /*fc60*/  IMAD.U32 R2, RZ, RZ, UR44 ;  /* 0x0000002cff027e24 */ /* 0x002fca000f8e00ff */
[----:B------:R-:W-:-:S13]  /*fc70*/  ISETP.NE.AND P6, PT, R2, 0x3, PT ;  /* 0x000000030200780c */ /* 0x000fda0003fc5270 */
[----:B------:R-:W-:Y:S05]  /*fc80*/  @!P6 BRA `(.L_x_303) ;  /* 0x000000000004e947 */ /* 0x000fea0003800000 */
[----:B------:R-:W-:Y:S01]  /*fc90*/  BPT.TRAP 0x1 ;  /* 0x000000040000795c */ /* 0x000fe20000300000 */
.L_x_303:
[----:B------:R1:W-:Y:S01]  /*fca0*/  SYNCS.ARRIVE.TRANS64.A1T0 RZ, [R0+URZ+0x22870], RZ ;  /* 0x022870ff00ff79a7 */ /* 0x0003e2000810003f */
[----:B------:R-:W-:Y:S05]  /*fcb0*/  @!P6 BRA `(.L_x_304) ;  /* 0x000000000004e947 */ /* 0x000fea0003800000 */
[----:B------:R-:W-:Y:S01]  /*fcc0*/  BPT.TRAP 0x1 ;  /* 0x000000040000795c */ /* 0x000fe20000300000 */
.L_x_304:
[----:B------:R-:W2:Y:S01]  /*fcd0*/  SYNCS.PHASECHK.TRANS64.TRYWAIT P0, [R0+URZ+0x22840], R24 ;  /* 0x02284018000075a7 */ /* 0x000ea2000800017f */
[----:B------:R-:W-:Y:S04]  /*fce0*/  BSSY B0, `(.L_x_305) ;  /* 0x0000002000007945 */ /* 0x000fe80003800000 */
[----:B--2---:R-:W-:Y:S05]  /*fcf0*/  @!P0 BRA `(.L_x_306) ;  /* 0x0000005000c48947 */ /* 0x004fea0003800000 */
.L_x_397:
[----:B------:R-:W-:Y:S05]  /*fd00*/  BSYNC B0 ;  /* 0x0000000000007941 */ /* 0x000fea0003800000 */
.L_x_305:
[----:B------:R-:W-:Y:S01]  /*fd10*/  ULDC.64 UR4, c[0x0][0x300] ;  /* 0x0000c00000047ab9 */ /* 0x000fe20000000a00 */
[----:B------:R-:W-:Y:S01]  /*fd20*/  ULDC.64 UR6, c[0x0][0x310] ;  /* 0x0000c40000067ab9 */ /* 0x000fe20000000a00 */
[----:B------:R-:W-:Y:S01]  /*fd30*/  IMAD R9, R21, UR4, RZ ;  /* 0x0000000415097c24 */ /* 0x000fe2000f8e02ff */
[----:B------:R-:W-:Y:S01]  /*fd40*/  ULDC.64 UR8, c[0x0][0x308] ;  /* 0x0000c20000087ab9 */ /* 0x000fe20000000a00 */
[C---:B------:R-:W-:Y:S01]  /*fd50*/  IMAD.WIDE.U32 R2, R8.reuse, UR4, RZ ;  /* 0x0000000408027c25 */ /* 0x040fe2000f8e00ff */
[----:B------:R-:W-:Y:S01]  /*fd60*/  ULDC.64 UR10, c[0x0][0x2e8] ;  /* 0x0000ba00000a7ab9 */ /* 0x000fe20000000a00 */
[----:B------:R-:W3:Y:S02]  /*fd70*/  LDC R11, c[0x0][0x2f4] ;  /* 0x0000bd00ff0b7b82 */ /* 0x000ee40000000800 */
[----:B------:R-:W-:Y:S02]  /*fd80*/  IMAD R9, R8, UR5, R9 ;  /* 0x0000000508097c24 */ /* 0x000fe4000f8e0209 */
[----:B------:R-:W-:-:S02]  /*fd90*/  IMAD R22, R22, UR6, RZ ;  /* 0x0000000616167c24 */ /* 0x000fc4000f8e02ff */
[----:B------:R-:W-:Y:S02]  /*fda0*/  IMAD.IADD R3, R3, 0x1, R9 ;  /* 0x0000000103037824 */ /* 0x000fe400078e0209 */
[C---:B------:R-:W-:Y:S02]  /*fdb0*/  IMAD R22, R7.reuse, UR7, R22 ;  /* 0x0000000707167c24 */ /* 0x040fe4000f8e0216 */
[----:B------:R-:W-:-:S04]  /*fdc0*/  IMAD.WIDE.U32 R2, R7, UR6, R2 ;  /* 0x0000000607027c25 */ /* 0x000fc8000f8e0002 */
[----:B------:R-:W-:Y:S02]  /*fdd0*/  IMAD.IADD R3, R3, 0x1, R22 ;  /* 0x0000000103037824 */ /* 0x000fe400078e0216 */
[C---:B------:R-:W-:Y:S02]  /*fde0*/  IMAD R9, R17.reuse, UR9, RZ ;  /* 0x0000000911097c24 */ /* 0x040fe4000f8e02ff */
[----:B------:R-:W-:-:S04]  /*fdf0*/  IMAD.WIDE.U32 R2, R17, UR8, R2 ;  /* 0x0000000811027c25 */ /* 0x000fc8000f8e0002 */
[----:B------:R-:W-:Y:S01]  /*fe00*/  IMAD R23, R23, UR4, RZ ;  /* 0x0000000417177c24 */ /* 0x000fe2000f8e02ff */
[----:B------:R-:W-:Y:S02]  /*fe10*/  IADD3 R8, P0, R2, UR10, RZ ;  /* 0x0000000a02087c10 */ /* 0x000fe4000ff1e0ff */
[----:B---3--:R-:W-:Y:S01]  /*fe20*/  ISETP.GE.AND P2, PT, R29, R11, PT ;  /* 0x0000000b1d00720c */ /* 0x008fe20003f46270 */
[C---:B------:R-:W-:Y:S01]  /*fe30*/  IMAD R10, R6.reuse, UR5, R23 ;  /* 0x00000005060a7c24 */ /* 0x040fe2000f8e0217 */
[----:B------:R-:W-:Y:S01]  /*fe40*/  IADD3.X R7, R3, UR11, R9, P0, !PT ;  /* 0x0000000b03077c10 */ /* 0x000fe200087fe409 */
[----:B------:R-:W-:Y:S01]  /*fe50*/  IMAD.WIDE.U32 R2, R6, UR4, RZ ;  /* 0x0000000406027c25 */ /* 0x000fe2000f8e00ff */
[----:B------:R-:W-:-:S03]  /*fe60*/  UMOV UR4, 0xffffffff ;  /* 0xffffffff00047882 */ /* 0x000fc60000000000 */
[----:B------:R-:W-:Y:S02]  /*fe70*/  IMAD.IADD R3, R3, 0x1, R10 ;  /* 0x0000000103037824 */ /* 0x000fe400078e020a */
[----:B------:R-:W-:Y:S02]  /*fe80*/  IMAD R6, R25, UR6, RZ ;  /* 0x0000000619067c24 */ /* 0x000fe4000f8e02ff */
[----:B------:R-:W-:-:S04]  /*fe90*/  IMAD.WIDE.U32 R2, R5, UR6, R2 ;  /* 0x0000000605027c25 */ /* 0x000fc8000f8e0002 */
[----:B------:R-:W-:-:S04]  /*fea0*/  IMAD R6, R5, UR7, R6 ;  /* 0x0000000705067c24 */ /* 0x000fc8000f8e0206 */
[----:B------:R-:W-:Y:S02]  /*feb0*/  IMAD.IADD R3, R3, 0x1, R6 ;  /* 0x0000000103037824 */ /* 0x000fe400078e0206 */
[----:B------:R-:W-:-:S03]  /*fec0*/  IMAD.WIDE.U32 R2, R17, UR8, R2 ;  /* 0x0000000811027c25 */ /* 0x000fc6000f8e0002 */
[----:B------:R-:W-:-:S04]  /*fed0*/  IADD3 R6, P0, R2, UR10, RZ ;  /* 0x0000000a02067c10 */ /* 0x000fc8000ff1e0ff */
[----:B------:R-:W-:Y:S01]  /*fee0*/  IADD3.X R5, R9, UR11, R3, P0, !PT ;  /* 0x0000000b09057c10 */ /* 0x000fe200087fe403 */
[----:B------:R-:W-:Y:S08]  /*fef0*/  BRA.DIV UR4, `(.L_x_307) ;  /* 0x0000005204587947 */ /* 0x000ff0000b800000 */
[----:B------:R-:W3:Y:S01]  /*ff00*/  SHFL.IDX PT, R14, R8, RZ, 0x181f ;  /* 0x00181fff080e7589 */ /* 0x000ee200000e0000 */
[C---:B------:R-:W-:Y:S02]  /*ff10*/  LOP3.LUT P6, RZ, R28.reuse, 0x80, RZ, 0xc0, !PT ;  /* 0x000000801cff7812 */ /* 0x040fe400078cc0ff */
[----:B------:R-:W-:Y:S01]  /*ff20*/  P2R R9, PR, RZ, 0x2 ;  /* 0x00000002ff097803 */ /* 0x000fe20000000000 */
[----:B------:R-:W4:Y:S01]  /*ff30*/  SHFL.IDX PT, R2, R7, RZ, 0x181f ;  /* 0x00181fff07027589 */ /* 0x000f2200000e0000 */
[----:B------:R-:W-:-:S09]  /*ff40*/  LOP3.LUT P1, RZ, R28, 0x10, RZ, 0xc0, !PT ;  /* 0x000000101cff7812 */ /* 0x000fd2000782c0ff */
[----:B---3--:R-:W-:Y:S02]  /*ff50*/  @P6 IADD3 R10, P0, R29, R14, RZ ;  /* 0x0000000e1d0a6210 */ /* 0x008fe40007f1e0ff */
[----:B------:R-:W3:Y:S03]  /*ff60*/  SHFL.IDX PT, R14, R8, 0x1, 0x181f ;  /* 0x00381f00080e7f89 */ /* 0x000ee600000e0000 */
[----:B----4-:R-:W-:Y:S02]  /*ff70*/  @P6 IMAD.X R3, RZ, RZ, R2, P0 ;  /* 0x000000ffff036224 */ /* 0x010fe400000e0602 */
[----:B------:R-:W-:-:S05]  /*ff80*/  @P6 IMAD.MOV.U32 R2, RZ, RZ, R10 ;  /* 0x000000ffff026224 */ /* 0x000fca00078e000a */
[----:B------:R4:W-:Y:S01]  /*ff90*/  @P6 LDGSTS.E.BYPASS.LTC128B.128 [R4+0x18400], desc[UR50][R2.64], !P2 ;  /* 0x1840000002046fae */ /* 0x0009e2000d101d72 */
[----:B------:R-:W-:-:S03]  /*ffa0*/  LOP3.LUT P6, RZ, R28, 0x100, RZ, 0xc0, !PT ;  /* 0x000001001cff7812 */ /* 0x000fc600078cc0ff */
[----:B----4-:R-:W4:Y:S01]  /*ffb0*/  SHFL.IDX PT, R2, R7, 0x1, 0x181f ;  /* 0x00381f0007027f89 */ /* 0x010f2200000e0000 */
[----:B---3--:R-:W-:-:S03]  /*ffc0*/  @P1 IADD3 R10, P0, R29, R14, RZ ;  /* 0x0000000e1d0a1210 */ /* 0x008fc60007f1e0ff */
[----:B------:R-:W3:Y:S02]  /*ffd0*/  SHFL.IDX PT, R14, R8, 0x2, 0x181f ;  /* 0x00581f00080e7f89 */ /* 0x000ee400000e0000 */
[----:B----4-:R-:W-:Y:S02]  /*ffe0*/  @P1 IMAD.X R3, RZ, RZ, R2, P0 ;  /* 0x000000ffff031224 */ /* 0x010fe400000e0602 */
[----:B------:R-:W-:Y:S01]  /*fff0*/  @P1 IMAD.MOV.U32 R2, RZ, RZ, R10 ;  /* 0x000000ffff021224 */ /* 0x000fe200078e000a */
[----:B---3--:R-:W-:-:S04]  /*10000*/  @P5 IADD3 R14, P0, R29, R14, RZ ;  /* 0x0000000e1d0e5210 */ /* 0x008fc80007f1e0ff */
[----:B------:R3:W-:Y:S01]  /*10010*/  @P1 LDGSTS.E.BYPASS.LTC128B.128 [R4+0x18c00], desc[UR50][R2.64], !P2 ;  /* 0x18c0000002041fae */ /* 0x0007e2000d101d72 */
[----:B------:R-:W-:-:S03]  /*10020*/  ISETP.NE.AND P1, PT, R9, RZ, PT ;  /* 0x000000ff0900720c */ /* 0x000fc60003f25270 */
[----:B---3--:R-:W3:Y:S02]  /*10030*/  SHFL.IDX PT, R2, R7, 0x2, 0x181f ;  /* 0x00581f0007027f89 */ /* 0x008ee400000e0000 */
[----:B---3--:R-:W-:Y:S01]  /*10040*/  @P5 IADD3.X R9, RZ, R2, RZ, P0, !PT ;  /* 0x00000002ff095210 */ /* 0x008fe200007fe4ff */
[----:B------:R-:W-:Y:S02]  /*10050*/  @P5 IMAD.MOV.U32 R2, RZ, RZ, R14 ;  /* 0x000000ffff025224 */ /* 0x000fe400078e000e */
[----:B------:R-:W3:Y:S02]  /*10060*/  SHFL.IDX PT, R14, R8, 0x3, 0x181f ;  /* 0x00781f00080e7f89 */ /* 0x000ee400000e0000 */
[----:B------:R-:W-:-:S05]  /*10070*/  @P5 IMAD.MOV.U32 R3, RZ, RZ, R9 ;  /* 0x000000ffff035224 */ /* 0x000fca00078e0009 */
[----:B------:R4:W-:Y:S01]  /*10080*/  @P5 LDGSTS.E.BYPASS.LTC128B.128 [R4+0x19400], desc[UR50][R2.64], !P2 ;  /* 0x1940000002045fae */ /* 0x0009e2000d101d72 */
[----:B------:R-:W-:-:S03]  /*10090*/  LOP3.LUT P5, RZ, R28, 0x40, RZ, 0xc0, !PT ;  /* 0x000000401cff7812 */ /* 0x000fc600078ac0ff */
[----:B----4-:R-:W4:Y:S01]  /*100a0*/  SHFL.IDX PT, R2, R7, 0x3, 0x181f ;  /* 0x00781f0007027f89 */ /* 0x010f2200000e0000 */
[----:B---3--:R-:W-:-:S05]  /*100b0*/  @P4 IADD3 R14, P0, R29, R14, RZ ;  /* 0x0000000e1d0e4210 */ /* 0x008fca0007f1e0ff */
[----:B----4-:R-:W-:Y:S02]  /*100c0*/  @P4 IMAD.X R9, RZ, RZ, R2, P0 ;  /* 0x000000ffff094224 */ /* 0x010fe400000e0602 */
[----:B------:R-:W-:Y:S02]  /*100d0*/  @P4 IMAD.MOV.U32 R2, RZ, RZ, R14 ;  /* 0x000000ffff024224 */ /* 0x000fe400078e000e */
[----:B------:R-:W-:Y:S01]  /*100e0*/  @P4 IMAD.MOV.U32 R3, RZ, RZ, R9 ;  /* 0x000000ffff034224 */ /* 0x000fe200078e0009 */
[----:B------:R-:W3:Y:S04]  /*100f0*/  SHFL.IDX PT, R14, R8, 0x4, 0x181f ;  /* 0x00981f00080e7f89 */ /* 0x000ee800000e0000 */
[----:B------:R4:W-:Y:S01]  /*10100*/  @P4 LDGSTS.E.BYPASS.LTC128B.128 [R4+0x19c00], desc[UR50][R2.64], !P2 ;  /* 0x19c0000002044fae */ /* 0x0009e2000d101d72 */
[----:B------:R-:W-:-:S03]  /*10110*/  LOP3.LUT P4, RZ, R28, 0x20, RZ, 0xc0, !PT ;  /* 0x000000201cff7812 */ /* 0x000fc6000788c0ff */
[----:B----4-:R-:W4:Y:S10]  /*10120*/  SHFL.IDX PT, R2, R7, 0x4, 0x181f ;  /* 0x00981f0007027f89 */ /* 0x010f3400000e0000 */
[----:B---3--:R-:W-:-:S05]  /*10130*/  @P4 IADD3 R14, P0, R29, R14, RZ ;  /* 0x0000000e1d0e4210 */ /* 0x008fca0007f1e0ff */
[----:B----4-:R-:W-:Y:S02]  /*10140*/  @P4 IMAD.X R9, RZ, RZ, R2, P0 ;  /* 0x000000ffff094224 */ /* 0x010fe400000e0602 */
[----:B------:R-:W-:Y:S02]  /*10150*/  @P4 IMAD.MOV.U32 R2, RZ, RZ, R14 ;  /* 0x000000ffff024224 */ /* 0x000fe400078e000e */
[----:B------:R-:W-:Y:S01]  /*10160*/  @P4 IMAD.MOV.U32 R3, RZ, RZ, R9 ;  /* 0x000000ffff034224 */ /* 0x000fe200078e0009 */
[----:B------:R-:W3:Y:S04]  /*10170*/  SHFL.IDX PT, R14, R8, 0x5, 0x181f ;  /* 0x00b81f00080e7f89 */ /* 0x000ee800000e0000 */
[----:B------:R4:W-:Y:S04]  /*10180*/  @P4 LDGSTS.E.BYPASS.LTC128B.128 [R4+0x1a400], desc[UR50][R2.64], !P2 ;  /* 0x1a40000002044fae */ /* 0x0009e8000d101d72 */
[----:B----4-:R-:W4:Y:S01]  /*10190*/  SHFL.IDX PT, R2, R7, 0x5, 0x181f ;  /* 0x00b81f0007027f89 */ /* 0x010f2200000e0000 */
[----:B---3--:R-:W-:-:S05]  /*101a0*/  @P5 IADD3 R14, P0, R29, R14, RZ ;  /* 0x0000000e1d0e5210 */ /* 0x008fca0007f1e0ff */
[----:B----4-:R-:W-:Y:S02]  /*101b0*/  @P5 IMAD.X R9, RZ, RZ, R2, P0 ;  /* 0x000000ffff095224 */ /* 0x010fe400000e0602 */
[----:B------:R-:W-:Y:S02]  /*101c0*/  @P5 IMAD.MOV.U32 R2, RZ, RZ, R14 ;  /* 0x000000ffff025224 */ /* 0x000fe400078e000e */
[----:B------:R-:W-:Y:S01]  /*101d0*/  @P5 IMAD.MOV.U32 R3, RZ, RZ, R9 ;  /* 0x000000ffff035224 */ /* 0x000fe200078e0009 */
[----:B------:R-:W3:Y:S04]  /*101e0*/  SHFL.IDX PT, R14, R8, 0x6, 0x181f ;  /* 0x00d81f00080e7f89 */ /* 0x000ee800000e0000 */
[----:B------:R4:W-:Y:S04]  /*101f0*/  @P5 LDGSTS.E.BYPASS.LTC128B.128 [R4+0x1ac00], desc[UR50][R2.64], !P2 ;  /* 0x1ac0000002045fae */ /* 0x0009e8000d101d72 */
[----:B----4-:R-:W4:Y:S04]  /*10200*/  SHFL.IDX PT, R2, R7, 0x6, 0x181f ;  /* 0x00d81f0007027f89 */ /* 0x010f2800000e0000 */
[----:B------:R-:W-:Y:S01]  /*10210*/  SHFL.IDX PT, R7, R7, 0x7, 0x181f ;  /* 0x00f81f0007077f89 */ /* 0x000fe200000e0000 */
[----:B---3--:R-:W-:-:S04]  /*10220*/  @P6 IADD3 R14, P0, R29, R14, RZ ;  /* 0x0000000e1d0e6210 */ /* 0x008fc80007f1e0ff */
[----:B----4-:R-:W-:Y:S01]  /*10230*/  @P6 IADD3.X R9, RZ, R2, RZ, P0, !PT ;  /* 0x00000002ff096210 */ /* 0x010fe200007fe4ff */
[----:B------:R-:W-:Y:S02]  /*10240*/  @P6 IMAD.MOV.U32 R2, RZ, RZ, R14 ;  /* 0x000000ffff026224 */ /* 0x000fe400078e000e */
[----:B------:R-:W3:Y:S02]  /*10250*/  SHFL.IDX PT, R14, R8, 0x7, 0x181f ;  /* 0x00f81f00080e7f89 */ /* 0x000ee400000e0000 */
[----:B------:R-:W-:-:S05]  /*10260*/  @P6 IMAD.MOV.U32 R3, RZ, RZ, R9 ;  /* 0x000000ffff036224 */ /* 0x000fca00078e0009 */
[----:B------:R4:W-:Y:S01]  /*10270*/  @P6 LDGSTS.E.BYPASS.LTC128B.128 [R4+0x1b400], desc[UR50][R2.64], !P2 ;  /* 0x1b40000002046fae */ /* 0x0009e2000d101d72 */
[----:B---3--:R-:W-:-:S05]  /*10280*/  @P3 IADD3 R14, P0, R29, R14, RZ ;  /* 0x0000000e1d0e3210 */ /* 0x008fca0007f1e0ff */
[----:B------:R-:W-:Y:S02]  /*10290*/  @P3 IMAD.X R9, RZ, RZ, R7, P0 ;  /* 0x000000ffff093224 */ /* 0x000fe400000e0607 */
[----:B----4-:R-:W-:Y:S01]  /*102a0*/  @P3 IMAD.MOV.U32 R2, RZ, RZ, R14 ;  /* 0x000000ffff023224 */ /* 0x010fe200078e000e */
[----:B------:R-:W-:Y:S01]  /*102b0*/  SHFL.IDX PT, R7, R5, 0x1, 0x181f ;  /* 0x00381f0005077f89 */ /* 0x000fe200000e0000 */
[----:B------:R-:W-:-:S03]  /*102c0*/  @P3 IMAD.MOV.U32 R3, RZ, RZ, R9 ;  /* 0x000000ffff033224 */ /* 0x000fc600078e0009 */
[----:B------:R-:W3:Y:S04]  /*102d0*/  SHFL.IDX PT, R14, R6, RZ, 0x181f ;  /* 0x00181fff060e7589 */ /* 0x000ee800000e0000 */
[----:B------:R4:W-:Y:S04]  /*102e0*/  @P3 LDGSTS.E.BYPASS.LTC128B.128 [R4+0x1bc00], desc[UR50][R2.64], !P2 ;  /* 0x1bc0000002043fae */ /* 0x0009e8000d101d72 */
[----:B----4-:R-:W4:Y:S01]  /*102f0*/  SHFL.IDX PT, R2, R5, RZ, 0x181f ;  /* 0x00181fff05027589 */ /* 0x010f2200000e0000 */
[----:B---3--:R-:W-:-:S05]  /*10300*/  @P1 IADD3 R14, P0, R29, R14, RZ ;  /* 0x0000000e1d0e1210 */ /* 0x008fca0007f1e0ff */
[----:B----4-:R-:W-:Y:S02]  /*10310*/  @P1 IMAD.X R9, RZ, RZ, R2, P0 ;  /* 0x000000ffff091224 */ /* 0x010fe400000e0602 */
[----:B------:R-:W-:Y:S02]  /*10320*/  @P1 IMAD.MOV.U32 R2, RZ, RZ, R14 ;  /* 0x000000ffff021224 */ /* 0x000fe400078e000e */
[----:B------:R-:W-:Y:S01]  /*10330*/  @P1 IMAD.MOV.U32 R3, RZ, RZ, R9 ;  /* 0x000000ffff031224 */ /* 0x000fe200078e0009 */
[----:B------:R3:W4:Y:S04]  /*10340*/  SHFL.IDX PT, R14, R6, 0x1, 0x181f ;  /* 0x00381f00060e7f89 */ /* 0x00072800000e0000 */
[----:B------:R3:W-:Y:S02]  /*10350*/  @P1 LDGSTS.E.BYPASS.LTC128B.128 [R4+0x1c400], desc[UR50][R2.64], !P2 ;  /* 0x1c40000002041fae */ /* 0x0007e4000d101d72 */
.L_x_419:
[----:B------:R-:W-:-:S13]  /*10360*/  LOP3.LUT P1, RZ, R28, 0x200, RZ, 0xc0, !PT ;  /* 0x000002001cff7812 */ /* 0x000fda000782c0ff */
[----:B---34-:R-:W-:-:S05]  /*10370*/  @P1 IADD3 R2, P0, R29, R14, RZ ;  /* 0x0000000e1d021210 */ /* 0x018fca0007f1e0ff */
[----:B------:R-:W-:Y:S01]  /*10380*/  @P1 IMAD.X R3, RZ, RZ, R7, P0 ;  /* 0x000000ffff031224 */ /* 0x000fe200000e0607 */
[----:B------:R-:W-:-:S04]  /*10390*/  PLOP3.LUT P0, PT, PT, PT, PT, 0x80, 0x0 ;  /* 0x000000000000781c */ /* 0x000fc80003f0f070 */
[----:B------:R-:W-:Y:S01]  /*103a0*/  @!PT LDS RZ, [RZ] ;  /* 0x00000000fffff984 */ /* 0x000fe20000000800 */
[----:B------:R-:W-:Y:S01]  /*103b0*/  @!PT LDS RZ, [RZ] ;  /* 0x00000000fffff984 */ /* 0x000fe20000000800 */
[----:B------:R-:W-:Y:S01]  /*103c0*/  @!PT LDS RZ, [RZ] ;  /* 0x00000000fffff984 */ /* 0x000fe20000000800 */
[----:B------:R3:W-:Y:S01]  /*103d0*/  @P1 LDGSTS.E.BYPASS.LTC128B.128 [R4+0x1cc00], desc[UR50][R2.64], !P2 ;  /* 0x1cc0000002041fae */ /* 0x0007e2000d101d72 */
[----:B------:R-:W-:-:S08]  /*103e0*/  NOP ;  /* 0x0000000000007918 */ /* 0x000fd00000000000 */
.L_x_308:
[----:B------:R-:W-:Y:S02]  /*103f0*/  PLOP3.LUT P1, PT, P1, P0, PT, 0xa2, 0x0 ;  /* 0x000000000000781c */ /* 0x000fe40000f21472 */
[----:B------:R-:W-:-:S08]  /*10400*/  @P0 R2UR P1, UR4, R0 ;  /* 0x00000000000402ca */ /* 0x000fd00000020000 */
[----:B------:R-:W-:-:S05]  /*10410*/  @P0 PLOP3.LUT P0, PT, P1, PT, PT, 0x80, 0x0 ;  /* 0x000000000000081c */ /* 0x000fca0000f0f070 */
[----:B------:R-:W-:Y:S01]  /*10420*/  @!P1 SYNCS.ARRIVE.TRANS64.RED.A0T1 RZ, [UR4+0x22830], RZ ;  /* 0x022830ffffff99a7 */ /* 0x000fe20008200404 */
[----:B------:R-:W-:Y:S07]  /*10430*/  @!P1 ARRIVES.LDGSTSBAR.64.TRANSCNT [UR4+0x22830] ;  /* 0x02283000ff0099b0 */ /* 0x000fee0008000a84 */
[----:B------:R-:W-:Y:S05]  /*10440*/  @P0 BRA.U.ANY `(.L_x_308) ;  /* 0xfffffffd00e80947 */ /* 0x000fea000393ffff */
[----:B------:R-:W-:Y:S01]  /*10450*/  NOP ;  /* 0x0000000000007918 */ /* 0x000fe20000000000 */
[----:B---3--:R-:W-:-:S05]  /*10460*/  IMAD.U32 R2, RZ, RZ, UR44 ;  /* 0x0000002cff027e24 */ /* 0x008fca000f8e00ff */
[----:B------:R-:W-:-:S13]  /*10470*/  ISETP.NE.AND P2, PT, R2, 0x3, PT ;  /* 0x000000030200780c */ /* 0x000fda0003f45270 */
[----:B------:R-:W-:Y:S05]  /*10480*/  @!P2 BRA `(.L_x_309) ;  /* 0x000000000004a947 */ /* 0x000fea0003800000 */
[----:B------:R-:W-:Y:S01]  /*10490*/  BPT.TRAP 0x1 ;  /* 0x000000040000795c */ /* 0x000fe20000300000 */
.L_x_309:
[----:B------:R3:W-:Y:S02]  /*104a0*/  SYNCS.ARRIVE.TRANS64.A1T0 RZ, [R0+URZ+0x22830], RZ ;  /* 0x022830ff00ff79a7 */ /* 0x0007e4000810003f */
[----:B------:R-:W-:Y:S05]  /*104b0*/  WARPSYNC.ALL ;  /* 0x0000000000007948 */ /* 0x000fea0003800000 */
[----:B0123--:R-:W-:Y:S01]  /*104c0*/  VIADD R0, R16, 0x14400 ;  /* 0x0001440010007836 */ /* 0x00ffe20000000000 */
[----:B------:R-:W-:Y:S01]  /*104d0*/  USHF.R.S32.HI UR4, URZ, 0x1f, UR37 ;  /* 0x0000001f3f047899 */ /* 0x000fe20008011425 */
[----:B------:R-:W-:Y:S01]  /*104e0*/  BAR.SYNC.DEFER_BLOCKING 0x8, 0x180 ;  /* 0x0206000000007b1d */ /* 0x000fe20000010000 */
[----:B------:R-:W-:Y:S02]  /*104f0*/  UISETP.NE.AND UP0, UPT, UR48, URZ, UPT ;  /* 0x0000003f3000728c */ /* 0x000fe4000bf05270 */
[----:B------:R-:W-:-:S02]  /*10500*/  LOP3.LUT P0, RZ, R0, 0x3ff, RZ, 0xc0, !PT ;  /* 0x000003ff00ff7812 */ /* 0x000fc4000780c0ff */
[----:B------:R-:W-:Y:S01]  /*10510*/  USEL UR43, UR43, URZ, !UP0 ;  /* 0x0000003f2b2b7287 */ /* 0x000fe2000c000000 */
[----:B------:R-:W-:Y:S01]  /*10520*/  BSSY B6, `(.L_x_310) ;  /* 0x0000018000067945 */ /* 0x000fe20003800000 */
[----:B------:R-:W-:Y:S01]  /*10530*/  ULDC.64 UR6, c[0x0][0x298] ;  /* 0x0000a60000067ab9 */ /* 0x000fe20000000a00 */
[----:B------:R-:W-:Y:S02]  /*10540*/  USEL UR42, UR42, URZ, !UP0 ;  /* 0x0000003f2a2a7287 */ /* 0x000fe4000c000000 */
[----:B------:R-:W-:Y:S02]  /*10550*/  UIMAD UR4, UR4, UR6, URZ ;  /* 0x00000006040472a4 */ /* 0x000fe4000f8e023f */
[----:B------:R-:W-:Y:S02]  /*10560*/  UIMAD.WIDE.U32 UR38, UR37, UR6, URZ ;  /* 0x00000006252672a5 */ /* 0x000fe4000f8e003f */
[----:B------:R-:W-:-:S04]  /*10570*/  UIMAD UR37, UR37, UR7, UR4 ;  /* 0x00000007252572a4 */ /* 0x000fc8000f8e0204 */
[----:B------:R-:W-:Y:S01]  /*10580*/  UIADD3 UR37, UR39, UR37, URZ ;  /* 0x0000002527257290 */ /* 0x000fe2000fffe03f */
[----:B------:R-:W-:Y:S11]  /*10590*/  @!P0 BRA `(.L_x_311) ;  /* 0x0000000000408947 */ /* 0x000ff60003800000 */
[----:B------:R-:W-:Y:S01]  /*105a0*/  MOV R2, 0x0 ;  /* 0x0000000000027802 */ /* 0x000fe20000000f00 */
[----:B------:R-:W-:Y:S01]  /*105b0*/  ULDC.64 UR6, c[0x4][0x98] ;  /* 0x0100260000067ab9 */ /* 0x000fe20000000a00 */
[----:B------:R-:W-:Y:S01]  /*105c0*/  ULDC.64 UR8, c[0x4][0xa0] ;  /* 0x0100280000087ab9 */ /* 0x000fe20000000a00 */
[----:B------:R-:W-:Y:S01]  /*105d0*/  ULDC.64 UR4, c[0x4][0x28] ;  /* 0x01000a0000047ab9 */ /* 0x000fe20000000a00 */
[----:B------:R-:W-:Y:S01]  /*105e0*/  MOV R4, UR6 ;  /* 0x0000000600047c02 */ /* 0x000fe20008000f00 */
[----:B------:R-:W-:Y:S01]  /*105f0*/  IMAD.U32 R5, RZ, RZ, UR7 ;  /* 0x00000007ff057e24 */ /* 0x000fe2000f8e00ff */
        /* <DEDUP_REMOVED lines=10> */
.L_x_311:
[----:B------:R-:W-:Y:S05]  /*106a0*/  BSYNC B6 ;  /* 0x0000000000067941 */ /* 0x000fea0003800000 */
.L_x_310:
[----:B------:R-:W2:Y:S01]  /*106b0*/  LDL.LU R18, [R1+0x4] ;  /* 0x0000040001127983 */ /* 0x000ea20000300800 */
[----:B------:R-:W0:Y:S01]  /*106c0*/  LDC R5, c[0x0][0x448] ;  /* 0x00011200ff057b82 */ /* 0x000e220000000800 */
[----:B------:R-:W1:Y:S01]  /*106d0*/  S2R R2, SR_TID.X ;  /* 0x0000000000027919 */ /* 0x000e620000002100 */
[----:B------:R-:W-:Y:S01]  /*106e0*/  R2UR UR8, R17 ;  /* 0x00000000110872ca */ /* 0x000fe200000e0000 */
[----:B------:R-:W-:Y:S01]  /*106f0*/  ULDC.64 UR6, c[0x0][0x2d8] ;  /* 0x0000b60000067ab9 */ /* 0x000fe20000000a00 */
[----:B------:R3:W5:Y:S01]  /*10700*/  LDL R10, [R1+0x20] ;  /* 0x00002000010a7983 */ /* 0x0007620000100800 */
[----:B0-----:R-:W-:Y:S02]  /*10710*/  ISETP.NE.AND P0, PT, R5, 0x1, PT ;  /* 0x000000010500780c */ /* 0x001fe40003f05270 */
[----:B------:R-:W-:Y:S02]  /*10720*/  R2UR UR10, R17 ;  /* 0x00000000110a72ca */ /* 0x000fe400000e0000 */
[----:B-1----:R-:W-:-:S09]  /*10730*/  LOP3.LUT R19, R2, 0x7f, RZ, 0xc0, !PT ;  /* 0x0000007f02137812 */ /* 0x002fd200078ec0ff */
[----:B------:R-:W0:Y:S01]  /*10740*/  @P0 LDC R3, c[0x0][0x44c] ;  /* 0x00011300ff030b82 */ /* 0x000e220000000800 */
[----:B------:R-:W-:Y:S01]  /*10750*/  IMAD.SHL.U32 R2, R2, 0x10, RZ ;  /* 0x0000001002027824 */ /* 0x000fe200078e00ff */
[----:B------:R-:W-:-:S06]  /*10760*/  SHF.R.U32.HI R19, RZ, 0x3, R19 ;  /* 0x00000003ff137819 */ /* 0x000fcc0000011613 */
[----:B------:R-:W1:Y:S01]  /*10770*/  @P0 LDC R6, c[0x0][0x450] ;  /* 0x00011400ff060b82 */ /* 0x000e620000000800 */
[----:B------:R-:W-:Y:S01]  /*10780*/  LOP3.LUT R2, R19, 0x70, R2, 0xf8, !PT ;  /* 0x0000007013027812 */ /* 0x000fe200078ef802 */
[----:B------:R-:W-:Y:S01]  /*10790*/  UMOV UR4, UR38 ;  /* 0x0000002600047c82 */ /* 0x000fe20008000000 */
[----:B------:R-:W-:Y:S02]  /*107a0*/  UMOV UR5, UR37 ;  /* 0x0000002500057c82 */ /* 0x000fe40008000000 */
[----:B------:R-:W-:-:S03]  /*107b0*/  UIMAD.WIDE.U32 UR4, UR8, UR6, UR4 ;  /* 0x00000006080472a5 */ /* 0x000fc6000f8e0004 */
[----:B------:R-:W-:Y:S02]  /*107c0*/  ULDC.64 UR8, c[0x0][0x2e0] ;  /* 0x0000b80000087ab9 */ /* 0x000fe40000000a00 */
[----:B------:R-:W-:Y:S02]  /*107d0*/  UIMAD UR6, UR42, UR8, URZ ;  /* 0x000000082a0672a4 */ /* 0x000fe4000f8e023f */
[----:B------:R-:W-:Y:S02]  /*107e0*/  UIMAD UR5, UR10, UR7, UR5 ;  /* 0x000000070a0572a4 */ /* 0x000fe4000f8e0205 */
[----:B------:R-:W-:Y:S02]  /*107f0*/  UIMAD UR6, UR43, UR9, UR6 ;  /* 0x000000092b0672a4 */ /* 0x000fe4000f8e0206 */
[----:B------:R-:W-:-:S04]  /*10800*/  UIMAD.WIDE.U32 UR4, UR43, UR8, UR4 ;  /* 0x000000082b0472a5 */ /* 0x000fc8000f8e0004 */
[----:B------:R-:W-:-:S03]  /*10810*/  UIADD3 UR5, UR5, UR6, URZ ;  /* 0x0000000605057290 */ /* 0x000fc6000fffe03f */
[----:B------:R-:W-:Y:S02]  /*10820*/  ULDC.64 UR6, c[0x0][0x2d0] ;  /* 0x0000b40000067ab9 */ /* 0x000fe40000000a00 */
[----:B------:R-:W-:Y:S01]  /*10830*/  MOV R11, UR6 ;  /* 0x00000006000b7c02 */ /* 0x000fe20008000f00 */
[----:B--2---:R-:W-:-:S05]  /*10840*/  IMAD.SHL.U32 R4, R18, 0x80, RZ ;  /* 0x0000008012047824 */ /* 0x004fca00078e00ff */
[----:B------:R-:W-:-:S05]  /*10850*/  LOP3.LUT R0, R2, R4, RZ, 0xfc, !PT ;  /* 0x0000000402007212 */ /* 0x000fca00078efcff */
[----:B0-----:R-:W-:Y:S01]  /*10860*/  @P0 IMAD.HI.U32 R3, R0, R3, RZ ;  /* 0x0000000300030227 */ /* 0x001fe200078e00ff */
[----:B------:R-:W0:Y:S03]  /*10870*/  S2R R18, SR_TID.X ;  /* 0x0000000000127919 */ /* 0x000e260000002100 */
[----:B------:R-:W-:Y:S01]  /*10880*/  IMAD.MOV.U32 R2, RZ, RZ, R0 ;  /* 0x000000ffff027224 */ /* 0x000fe200078e0000 */
[----:B-1----:R-:W-:-:S04]  /*10890*/  @P0 SHF.R.U32.HI R2, RZ, R6, R3 ;  /* 0x00000006ff020219 */ /* 0x002fc80000011603 */
[--C-:B------:R-:W-:Y:S01]  /*108a0*/  SHF.R.S32.HI R3, RZ, 0x1f, R2.reuse ;  /* 0x0000001fff037819 */ /* 0x100fe20000011402 */
[----:B------:R-:W-:-:S04]  /*108b0*/  IMAD.MOV R7, RZ, RZ, -R2 ;  /* 0x000000ffff077224 */ /* 0x000fc800078e0a02 */
[----:B------:R-:W-:Y:S02]  /*108c0*/  IMAD R3, R3, UR6, RZ ;  /* 0x0000000603037c24 */ /* 0x000fe4000f8e02ff */
[----:B------:R-:W-:Y:S02]  /*108d0*/  IMAD R7, R5, R7, R0 ;  /* 0x0000000705077224 */ /* 0x000fe400078e0200 */
[C---:B------:R-:W-:Y:S02]  /*108e0*/  IMAD R9, R2.reuse, UR7, R3 ;  /* 0x0000000702097c24 */ /* 0x040fe4000f8e0203 */
[----:B------:R-:W-:Y:S01]  /*108f0*/  IMAD.WIDE.U32 R2, R2, R11, UR4 ;  /* 0x0000000402027e25 */ /* 0x000fe2000f8e000b */
[----:B------:R-:W-:Y:S01]  /*10900*/  SHF.R.S32.HI R0, RZ, 0x1f, R7 ;  /* 0x0000001fff007819 */ /* 0x000fe20000011407 */
[----:B------:R-:W-:Y:S02]  /*10910*/  ULDC.64 UR4, c[0x0][0x2c8] ;  /* 0x0000b20000047ab9 */ /* 0x000fe40000000a00 */
[----:B------:R-:W-:-:S02]  /*10920*/  IMAD.IADD R3, R3, 0x1, R9 ;  /* 0x0000000103037824 */ /* 0x000fc400078e0209 */
[----:B------:R-:W-:Y:S02]  /*10930*/  IMAD R0, R0, UR4, RZ ;  /* 0x0000000400007c24 */ /* 0x000fe4000f8e02ff */
[----:B------:R-:W-:-:S04]  /*10940*/  IMAD.WIDE.U32 R2, R7, UR4, R2 ;  /* 0x0000000407027c25 */ /* 0x000fc8000f8e0002 */
[----:B------:R-:W-:Y:S01]  /*10950*/  IMAD R7, R7, UR5, R0 ;  /* 0x0000000507077c24 */ /* 0x000fe2000f8e0200 */
[----:B------:R-:W-:Y:S02]  /*10960*/  ULDC.64 UR4, c[0x0][0x280] ;  /* 0x0000a00000047ab9 */ /* 0x000fe40000000a00 */
[----:B------:R-:W-:Y:S01]  /*10970*/  IADD3 R0, P0, R2, UR4, RZ ;  /* 0x0000000402007c10 */ /* 0x000fe2000ff1e0ff */
[----:B------:R-:W-:-:S03]  /*10980*/  ULDC UR4, c[0x0][0x2b8] ;  /* 0x0000ae0000047ab9 */ /* 0x000fc60000000800 */
[----:B------:R-:W-:Y:S02]  /*10990*/  IADD3.X R6, R3, UR5, R7, P0, !PT ;  /* 0x0000000503067c10 */ /* 0x000fe400087fe407 */
[----:B------:R-:W-:Y:S01]  /*109a0*/  ISETP.GE.AND P0, PT, R29, UR4, PT ;  /* 0x000000041d007c0c */ /* 0x000fe2000bf06270 */
[----:B------:R-:W-:Y:S01]  /*109b0*/  UMOV UR4, 0xffffffff ;  /* 0xffffffff00047882 */ /* 0x000fe20000000000 */
[----:B0-----:R-:W-:-:S04]  /*109c0*/  LOP3.LUT R18, R18, 0x7f, RZ, 0xc0, !PT ;  /* 0x0000007f12127812 */ /* 0x001fc800078ec0ff */
[----:B------:R-:W-:Y:S01]  /*109d0*/  SHF.R.U32.HI R18, RZ, 0x3, R18 ;  /* 0x00000003ff127819 */ /* 0x000fe20000011612 */
[----:B---3--:R-:W-:Y:S06]  /*109e0*/  BRA.DIV UR4, `(.L_x_312) ;  /* 0x0000005204787947 */ /* 0x008fec000b800000 */
[----:B------:R-:W0:Y:S01]  /*109f0*/  SHFL.IDX PT, R14, R0, RZ, 0x181f ;  /* 0x00181fff000e7589 */ /* 0x000e2200000e0000 */
[----:B------:R-:W-:Y:S02]  /*10a00*/  IMAD R5, R5, UR41, RZ ;  /* 0x0000002905057c24 */ /* 0x000fe4000f8e02ff */
[----:B------:R-:W-:Y:S01]  /*10a10*/  IMAD.IADD R4, R18, 0x1, R4 ;  /* 0x0000000112047824 */ /* 0x000fe200078e0204 */
[----:B------:R-:W1:Y:S03]  /*10a20*/  SHFL.IDX PT, R2, R6, RZ, 0x181f ;  /* 0x00181fff06027589 */ /* 0x000e6600000e0000 */
[C---:B------:R-:W-:Y:S01]  /*10a30*/  VIADD R8, R4.reuse, 0x10 ;  /* 0x0000001004087836 */ /* 0x040fe20000000000 */
[----:B------:R-:W-:Y:S01]  /*10a40*/  ISETP.GE.AND P2, PT, R4, R5, PT ;  /* 0x000000050400720c */ /* 0x000fe20003f46270 */
[----:B------:R-:W-:-:S12]  /*10a50*/  SHFL.IDX PT, R7, R6, 0x1, 0x181f ;  /* 0x00381f0006077f89 */ /* 0x000fd800000e0000 */
[----:B0-----:R-:W-:-:S05]  /*10a60*/  @!P2 IADD3 R14, P1, R29, R14, RZ ;  /* 0x0000000e1d0ea210 */ /* 0x001fca0007f3e0ff */
[----:B-1----:R-:W-:Y:S02]  /*10a70*/  @!P2 IMAD.X R3, RZ, RZ, R2, P1 ;  /* 0x000000ffff03a224 */ /* 0x002fe400008e0602 */
[----:B------:R-:W-:Y:S02]  /*10a80*/  @!P2 IMAD.MOV.U32 R2, RZ, RZ, R14 ;  /* 0x000000ffff02a224 */ /* 0x000fe400078e000e */
[----:B------:R-:W0:Y:S04]  /*10a90*/  SHFL.IDX PT, R14, R0, 0x1, 0x181f ;  /* 0x00381f00000e7f89 */ /* 0x000e2800000e0000 */
[----:B-----5:R0:W-:Y:S01]  /*10aa0*/  @!P2 LDGSTS.E.BYPASS.LTC128B.128 [R10+0x14400], desc[UR50][R2.64], !P0 ;  /* 0x14400000020aafae */ /* 0x0201e2000c101d72 */
[----:B------:R-:W-:Y:S01]  /*10ab0*/  ISETP.GE.AND P2, PT, R8, R5, PT ;  /* 0x000000050800720c */ /* 0x000fe20003f46270 */
[----:B------:R-:W-:-:S12]  /*10ac0*/  VIADD R8, R4, 0x20 ;  /* 0x0000002004087836 */ /* 0x000fd80000000000 */
[----:B0-----:R-:W-:Y:S02]  /*10ad0*/  @!P2 IADD3 R2, P1, R29, R14, RZ ;  /* 0x0000000e1d02a210 */ /* 0x001fe40007f3e0ff */
[----:B------:R-:W0:Y:S03]  /*10ae0*/  SHFL.IDX PT, R14, R0, 0x2, 0x181f ;  /* 0x00581f00000e7f89 */ /* 0x000e2600000e0000 */
[----:B------:R-:W-:Y:S02]  /*10af0*/  @!P2 IMAD.X R3, RZ, RZ, R7, P1 ;  /* 0x000000ffff03a224 */ /* 0x000fe400008e0607 */
[----:B------:R-:W1:Y:S04]  /*10b00*/  SHFL.IDX PT, R7, R6, 0x2, 0x181f ;  /* 0x00581f0006077f89 */ /* 0x000e6800000e0000 */
[----:B------:R0:W-:Y:S01]  /*10b10*/  @!P2 LDGSTS.E.BYPASS.LTC128B.128 [R10+0x14c00], desc[UR50][R2.64], !P0 ;  /* 0x14c00000020aafae */ /* 0x0001e2000c101d72 */
[----:B------:R-:W-:Y:S01]  /*10b20*/  ISETP.GE.AND P2, PT, R8, R5, PT ;  /* 0x000000050800720c */ /* 0x000fe20003f46270 */
[----:B------:R-:W-:-:S12]  /*10b30*/  VIADD R8, R4, 0x30 ;  /* 0x0000003004087836 */ /* 0x000fd80000000000 */
[----:B0-----:R-:W-:Y:S02]  /*10b40*/  @!P2 IADD3 R2, P1, R29, R14, RZ ;  /* 0x0000000e1d02a210 */ /* 0x001fe40007f3e0ff */
[----:B------:R-:W0:Y:S03]  /*10b50*/  SHFL.IDX PT, R14, R0, 0x3, 0x181f ;  /* 0x00781f00000e7f89 */ /* 0x000e2600000e0000 */
[----:B-1----:R-:W-:Y:S02]  /*10b60*/  @!P2 IMAD.X R3, RZ, RZ, R7, P1 ;  /* 0x000000ffff03a224 */ /* 0x002fe400008e0607 */
[----:B------:R-:W1:Y:S04]  /*10b70*/  SHFL.IDX PT, R7, R6, 0x3, 0x181f ;  /* 0x00781f0006077f89 */ /* 0x000e6800000e0000 */
[----:B------:R0:W-:Y:S01]  /*10b80*/  @!P2 LDGSTS.E.BYPASS.LTC128B.128 [R10+0x15400], desc[UR50][R2.64], !P0 ;  /* 0x15400000020aafae */ /* 0x0001e2000c101d72 */
[----:B------:R-:W-:-:S02]  /*10b90*/  ISETP.GE.AND P2, PT, R8, R5, PT ;  /* 0x000000050800720c */ /* 0x000fc40003f46270 */
[----:B------:R-:W-:-:S11]  /*10ba0*/  IADD3 R8, R4, 0x40, RZ ;  /* 0x0000004004087810 */ /* 0x000fd60007ffe0ff */
[----:B0-----:R-:W-:Y:S02]  /*10bb0*/  @!P2 IADD3 R2, P1, R29, R14, RZ ;  /* 0x0000000e1d02a210 */ /* 0x001fe40007f3e0ff */
[----:B------:R-:W0:Y:S03]  /*10bc0*/  SHFL.IDX PT, R14, R0, 0x4, 0x181f ;  /* 0x00981f00000e7f89 */ /* 0x000e2600000e0000 */
[----:B-1----:R-:W-:Y:S02]  /*10bd0*/  @!P2 IMAD.X R3, RZ, RZ, R7, P1 ;  /* 0x000000ffff03a224 */ /* 0x002fe400008e0607 */
        /* <DEDUP_REMOVED lines=16> */
[----:B------:R-:W-:-:S03]  /*10ce0*/  ISETP.GE.AND P2, PT, R8, R5, PT ;  /* 0x000000050800720c */ /* 0x000fc60003f46270 */
[----:B------:R-:W2:Y:S10]  /*10cf0*/  SHFL.IDX PT, R6, R6, 0x7, 0x181f ;  /* 0x00f81f0006067f89 */ /* 0x000eb400000e0000 */
[----:B0-----:R-:W-:-:S02]  /*10d00*/  @!P2 IADD3 R2, P1, R29, R14, RZ ;  /* 0x0000000e1d02a210 */ /* 0x001fc40007f3e0ff */
[----:B------:R0:W3:Y:S03]  /*10d10*/  SHFL.IDX PT, R14, R0, 0x7, 0x181f ;  /* 0x00f81f00000e7f89 */ /* 0x0000e600000e0000 */
[----:B-1----:R-:W-:-:S05]  /*10d20*/  @!P2 IMAD.X R3, RZ, RZ, R7, P1 ;  /* 0x000000ffff03a224 */ /* 0x002fca00008e0607 */
[----:B------:R0:W-:Y:S03]  /*10d30*/  @!P2 LDGSTS.E.BYPASS.LTC128B.128 [R10+0x17400], desc[UR50][R2.64], !P0 ;  /* 0x17400000020aafae */ /* 0x0001e6000c101d72 */
.L_x_436:
[----:B------:R-:W-:-:S05]  /*10d40*/  VIADD R4, R4, 0x70 ;  /* 0x0000007004047836 */ /* 0x000fca0000000000 */
[----:B------:R-:W-:-:S13]  /*10d50*/  ISETP.GE.AND P1, PT, R4, R5, PT ;  /* 0x000000050400720c */ /* 0x000fda0003f26270 */
[----:B0--3--:R-:W-:-:S05]  /*10d60*/  @!P1 IADD3 R2, P2, R29, R14, RZ ;  /* 0x0000000e1d029210 */ /* 0x009fca0007f5e0ff */
[----:B--2---:R-:W-:-:S05]  /*10d70*/  @!P1 IMAD.X R3, RZ, RZ, R6, P2 ;  /* 0x000000ffff039224 */ /* 0x004fca00010e0606 */
[----:B------:R-:W-:Y:S01]  /*10d80*/  @!PT LDS RZ, [RZ] ;  /* 0x00000000fffff984 */ /* 0x000fe20000000800 */
[----:B------:R-:W-:Y:S01]  /*10d90*/  @!PT LDS RZ, [RZ] ;  /* 0x00000000fffff984 */ /* 0x000fe20000000800 */
[----:B------:R-:W-:Y:S01]  /*10da0*/  @!PT LDS RZ, [RZ] ;  /* 0x00000000fffff984 */ /* 0x000fe20000000800 */
[----:B------:R0:W-:Y:S01]  /*10db0*/  @!P1 LDGSTS.E.BYPASS.LTC128B.128 [R10+0x17c00], desc[UR50][R2.64], !P0 ;  /* 0x17c00000020a9fae */ /* 0x0001e2000c101d72 */
[----:B------:R-:W-:Y:S01]  /*10dc0*/  PLOP3.LUT P0, PT, PT, PT, PT, 0x80, 0x0 ;  /* 0x000000000000781c */ /* 0x000fe20003f0f070 */
[----:B------:R-:W-:-:S12]  /*10dd0*/  NOP ;  /* 0x0000000000007918 */ /* 0x000fd80000000000 */
.L_x_313:
[----:B------:R-:W-:Y:S02]  /*10de0*/  PLOP3.LUT P1, PT, P1, P0, PT, 0xa2, 0x0 ;  /* 0x000000000000781c */ /* 0x000fe40000f21472 */
[----:B------:R-:W-:-:S08]  /*10df0*/  @P0 R2UR P1, UR4, R16 ;  /* 0x00000000100402ca */ /* 0x000fd00000020000 */
[----:B------:R-:W-:-:S05]  /*10e00*/  @P0 PLOP3.LUT P0, PT, P1, PT, PT, 0x80, 0x0 ;  /* 0x000000000000081c */ /* 0x000fca0000f0f070 */
[----:B------:R-:W-:Y:S01]  /*10e10*/  @!P1 SYNCS.ARRIVE.TRANS64.RED.A0T1 RZ, [UR4+0x22800], RZ ;  /* 0x022800ffffff99a7 */ /* 0x000fe20008200404 */
[----:B------:R-:W-:Y:S07]  /*10e20*/  @!P1 ARRIVES.LDGSTSBAR.64.TRANSCNT [UR4+0x22800] ;  /* 0x02280000ff0099b0 */ /* 0x000fee0008000a84 */
[----:B------:R-:W-:Y:S05]  /*10e30*/  @P0 BRA.U.ANY `(.L_x_313) ;  /* 0xfffffffd00e80947 */ /* 0x000fea000393ffff */
[----:B0-----:R-:W2:Y:S02]  /*10e40*/  LDL.LU R2, [R1+0x24] ;  /* 0x0000240001027983 */ /* 0x001ea40000300800 */
[----:B--2---:R-:W-:-:S05]  /*10e50*/  VIADD R2, R2, 0x1 ;  /* 0x0000000102027836 */ /* 0x004fca0000000000 */
[----:B------:R0:W-:Y:S01]  /*10e60*/  STL [R1+0x24], R2 ;  /* 0x0000240201007387 */ /* 0x0001e20000100800 */
[----:B------:R-:W-:-:S04]  /*10e70*/  LEA.HI R0, R2, R2, RZ, 0x1 ;  /* 0x0000000202007211 */ /* 0x000fc800078f08ff */
[----:B------:R-:W-:-:S05]  /*10e80*/  LOP3.LUT R0, R0, 0xfffffffe, RZ, 0xc0, !PT ;  /* 0xfffffffe00007812 */ /* 0x000fca00078ec0ff */
[----:B------:R-:W-:-:S05]  /*10e90*/  IMAD.IADD R0, R2, 0x1, -R0 ;  /* 0x0000000102007824 */ /* 0x000fca00078e0a00 */
[----:B------:R-:W-:Y:S01]  /*10ea0*/  SHF.L.U32 R3, R0, 0x1f, RZ ;  /* 0x0000001f00037819 */ /* 0x000fe200000006ff */
[----:B------:R-:W-:Y:S01]  /*10eb0*/  NOP ;  /* 0x0000000000007918 */ /* 0x000fe20000000000 */
[----:B------:R0:W-:Y:S01]  /*10ec0*/  SYNCS.ARRIVE.TRANS64.A1T0 RZ, [R16+URZ+0x22800], RZ ;  /* 0x022800ff10ff79a7 */ /* 0x0001e2000810003f */
[----:B------:R-:W-:Y:S01]  /*10ed0*/  BSSY B0, `(.L_x_314) ;  /* 0x0000003000007945 */ /* 0x000fe20003800000 */
[----:B------:R-:W1:Y:S03]  /*10ee0*/  SYNCS.PHASECHK.TRANS64.TRYWAIT P0, [R16+URZ+0x22820], R3 ;  /* 0x02282003100075a7 */ /* 0x000e66000800017f */
[----:B01----:R-:W-:Y:S05]  /*10ef0*/  @!P0 BRA `(.L_x_315) ;  /* 0x0000005400688947 */ /* 0x003fea0003800000 */
.L_x_437:
[----:B------:R-:W-:Y:S05]  /*10f00*/  BSYNC B0 ;  /* 0x0000000000007941 */ /* 0x000fea0003800000 */
.L_x_314:
[----:B------:R-:W-:-:S06]  /*10f10*/  UIADD3 UR4, UR47, -0x2, URZ ;  /* 0xfffffffe2f047890 */ /* 0x000fcc000fffe03f */
[----:B------:R-:W-:-:S13]  /*10f20*/  ISETP.LE.AND P0, PT, R37, UR4, PT ;  /* 0x0000000425007c0c */ /* 0x000fda000bf03270 */
[----:B------:R-:W-:Y:S05]  /*10f30*/  @!P0 BRA `(.L_x_316) ;  /* 0x00000018001c8947 */ /* 0x000fea0003800000 */
[----:B------:R-:W-:Y:S01]  /*10f40*/  IMAD.MOV.U32 R22, RZ, RZ, R34 ;  /* 0x000000ffff167224 */ /* 0x000fe200078e0022 */
[----:B------:R-:W-:Y:S01]  /*10f50*/  MOV R31, UR4 ;  /* 0x00000004001f7c02 */ /* 0x000fe20008000f00 */
[----:B------:R-:W-:-:S07]  /*10f60*/  IMAD.MOV.U32 R21, RZ, RZ, R30 ;  /* 0x000000ffff157224 */ /* 0x000fce00078e001e */
.L_x_336:
[----:B01----:R-:W1:Y:S01]  /*10f70*/  LDC R2, c[0x0][0x430] ;  /* 0x00010c00ff027b82 */ /* 0x003e620000000800 */
[----:B------:R-:W2:Y:S01]  /*10f80*/  S2R R0, SR_TID.X ;  /* 0x0000000000007919 */ /* 0x000ea20000002100 */
[----:B------:R-:W-:Y:S01]  /*10f90*/  IMAD R9, R31, 0xa0, R35 ;  /* 0x000000a01f097824 */ /* 0x000fe200078e0223 */
[----:B------:R-:W-:Y:S05]  /*10fa0*/  YIELD ;  /* 0x0000000000007946 */ /* 0x000fea0003800000 */
[----:B------:R-:W3:Y:S01]  /*10fb0*/  S2R R5, SR_TID.X ;  /* 0x0000000000057919 */ /* 0x000ee20000002100 */
[----:B------:R-:W-:Y:S01]  /*10fc0*/  ULDC.64 UR4, c[0x0][0x428] ;  /* 0x00010a0000047ab9 */ /* 0x000fe20000000a00 */
[----:B------:R-:W-:Y:S01]  /*10fd0*/  ULDC.64 UR6, c[0x0][0x418] ;  /* 0x0001060000067ab9 */ /* 0x000fe20000000a00 */
[----:B-1----:R-:W-:-:S02]  /*10fe0*/  ISETP.NE.AND P0, PT, R2, 0x1, PT ;  /* 0x000000010200780c */ /* 0x002fc40003f05270 */
[----:B--2---:R-:W-:-:S11]  /*10ff0*/  LOP3.LUT R0, R0, 0x7f, RZ, 0xc0, !PT ;  /* 0x0000007f00007812 */ /* 0x004fd600078ec0ff */
[----:B0-----:R-:W0:Y:S01]  /*11000*/  @P0 LDC R3, c[0x0][0x434] ;  /* 0x00010d00ff030b82 */ /* 0x001e220000000800 */
[----:B------:R-:W-:Y:S01]  /*11010*/  SHF.R.U32.HI R2, RZ, 0x3, R0 ;  /* 0x00000003ff027819 */ /* 0x000fe20000011600 */
[C---:B---3--:R-:W-:Y:S01]  /*11020*/  IMAD.SHL.U32 R7, R5.reuse, 0x10, RZ ;  /* 0x0000001005077824 */ /* 0x048fe200078e00ff */
[----:B------:R-:W-:-:S05]  /*11030*/  LOP3.LUT R0, R5, 0x7f, RZ, 0xc0, !PT ;  /* 0x0000007f05007812 */ /* 0x000fca00078ec0ff */
[----:B------:R-:W1:Y:S01]  /*11040*/  @P0 LDC R4, c[0x0][0x438] ;  /* 0x00010e00ff040b82 */ /* 0x000e620000000800 */
[----:B------:R-:W-:Y:S02]  /*11050*/  LOP3.LUT R7, R2, 0x70, R7, 0xf8, !PT ;  /* 0x0000007002077812 */ /* 0x000fe400078ef807 */
[----:B------:R-:W-:-:S03]  /*11060*/  SHF.R.U32.HI R0, RZ, 0x3, R0 ;  /* 0x00000003ff007819 */ /* 0x000fc60000011600 */
[----:B------:R-:W-:Y:S02]  /*11070*/  IMAD.IADD R10, R7, 0x1, R9 ;  /* 0x00000001070a7824 */ /* 0x000fe400078e0209 */
[----:B------:R-:W2:Y:S01]  /*11080*/  @P0 LDC R6, c[0x0][0x434] ;  /* 0x00010d00ff060b82 */ /* 0x000ea20000000800 */
[----:B------:R-:W-:Y:S02]  /*11090*/  IMAD.SHL.U32 R7, R5, 0x10, RZ ;  /* 0x0000001005077824 */ /* 0x000fe400078e00ff */
[----:B------:R-:W-:-:S03]  /*110a0*/  IMAD R5, R36, UR4, RZ ;  /* 0x0000000424057c24 */ /* 0x000fc6000f8e02ff */
[----:B------:R-:W-:Y:S01]  /*110b0*/  LOP3.LUT R7, R0, 0x70, R7, 0xf8, !PT ;  /* 0x0000007000077812 */ /* 0x000fe200078ef807 */
[----:B------:R-:W-:Y:S01]  /*110c0*/  IMAD.MOV.U32 R0, RZ, RZ, R10 ;  /* 0x000000ffff007224 */ /* 0x000fe200078e000a */
[----:B------:R-:W3:Y:S01]  /*110d0*/  @P0 LDC R2, c[0x0][0x438] ;  /* 0x00010e00ff020b82 */ /* 0x000ee20000000800 */
[----:B0-----:R-:W-:Y:S01]  /*110e0*/  @P0 IMAD.HI.U32 R3, R10, R3, RZ ;  /* 0x000000030a030227 */ /* 0x001fe200078e00ff */
[----:B------:R-:W-:-:S04]  /*110f0*/  LOP3.LUT R7, R7, 0x80, RZ, 0xfc, !PT ;  /* 0x0000008007077812 */ /* 0x000fc800078efcff */
[C---:B------:R-:W-:Y:S01]  /*11100*/  ISETP.GT.U32.AND P1, PT, R7.reuse, 0x9f, PT ;  /* 0x0000009f0700780c */ /* 0x040fe20003f24070 */
[----:B------:R-:W-:Y:S01]  /*11110*/  IMAD.IADD R9, R7, 0x1, R9 ;  /* 0x0000000107097824 */ /* 0x000fe200078e0209 */
[----:B-1----:R-:W-:Y:S01]  /*11120*/  @P0 SHF.R.U32.HI R0, RZ, R4, R3 ;  /* 0x00000004ff000219 */ /* 0x002fe20000011603 */
[----:B------:R-:W-:Y:S02]  /*11130*/  IMAD R4, R32, UR5, R5 ;  /* 0x0000000520047c24 */ /* 0x000fe4000f8e0205 */
[----:B------:R-:W-:Y:S02]  /*11140*/  IMAD.MOV.U32 R11, RZ, RZ, R9 ;  /* 0x000000ffff0b7224 */ /* 0x000fe400078e0009 */
[----:B--2---:R-:W-:-:S05]  /*11150*/  @P0 IMAD.HI.U32 R3, R9, R6, RZ ;  /* 0x0000000609030227 */ /* 0x004fca00078e00ff */
[----:B---3--:R-:W-:Y:S01]  /*11160*/  @P0 SHF.R.U32.HI R11, RZ, R2, R3 ;  /* 0x00000002ff0b0219 */ /* 0x008fe20000011603 */
[--C-:B------:R-:W-:Y:S01]  /*11170*/  IMAD.MOV.U32 R2, RZ, RZ, R0.reuse ;  /* 0x000000ffff027224 */ /* 0x100fe200078e0000 */
[----:B------:R-:W-:-:S03]  /*11180*/  SHF.R.S32.HI R3, RZ, 0x1f, R0 ;  /* 0x0000001fff037819 */ /* 0x000fc60000011400 */
[----:B------:R-:W-:-:S04]  /*11190*/  IMAD.WIDE.U32 R2, R32, UR4, R2 ;  /* 0x0000000420027c25 */ /* 0x000fc8000f8e0002 */
[----:B------:R-:W-:Y:S01]  /*111a0*/  IMAD.IADD R3, R4, 0x1, R3 ;  /* 0x0000000104037824 */ /* 0x000fe200078e0203 */
[----:B------:R-:W-:-:S04]  /*111b0*/  LEA R6, P0, R2, UR6, 0x2 ;  /* 0x0000000602067c11 */ /* 0x000fc8000f8010ff */
[----:B------:R-:W-:Y:S01]  /*111c0*/  LEA.HI.X R7, R2, UR7, R3, 0x2, P0 ;  /* 0x0000000702077c11 */ /* 0x000fe200080f1403 */
[--C-:B------:R-:W-:Y:S01]  /*111d0*/  @!P1 IMAD.MOV.U32 R2, RZ, RZ, R11.reuse ;  /* 0x000000ffff029224 */ /* 0x100fe200078e000b */
[----:B------:R-:W-:-:S03]  /*111e0*/  @!P1 SHF.R.S32.HI R3, RZ, 0x1f, R11 ;  /* 0x0000001fff039819 */ /* 0x000fc6000001140b */
[----:B------:R0:W2:Y:S01]  /*111f0*/  LDG.E R8, desc[UR50][R6.64] ;  /* 0x0000003206087981 */ /* 0x0000a2000c1e1900 */
[----:B------:R-:W-:Y:S02]  /*11200*/  IMAD.U32 R12, RZ, RZ, UR44 ;  /* 0x0000002cff0c7e24 */ /* 0x000fe4000f8e00ff */
[----:B------:R-:W-:Y:S01]  /*11210*/  @!P1 IMAD.WIDE.U32 R2, R32, UR4, R2 ;  /* 0x0000000420029c25 */ /* 0x000fe2000f8e0002 */
[----:B------:R-:W-:Y:S02]  /*11220*/  ULDC UR4, c[0x0][0x430] ;  /* 0x00010c0000047ab9 */ /* 0x000fe40000000800 */
[----:B------:R-:W-:Y:S01]  /*11230*/  ISETP.NE.AND P2, PT, R12, 0x3, PT ;  /* 0x000000030c00780c */ /* 0x000fe20003f45270 */
[----:B------:R-:W-:Y:S01]  /*11240*/  @!P1 IMAD.IADD R3, R4, 0x1, R3 ;  /* 0x0000000104039824 */ /* 0x000fe200078e0203 */
[----:B------:R-:W-:Y:S01]  /*11250*/  @!P1 LEA R4, P0, R2, UR6, 0x2 ;  /* 0x0000000602049c11 */ /* 0x000fe2000f8010ff */
[----:B------:R-:W-:-:S03]  /*11260*/  VIADD R30, R21, 0x1 ;  /* 0x00000001151e7836 */ /* 0x000fc60000000000 */
[----:B------:R-:W-:Y:S02]  /*11270*/  @!P1 LEA.HI.X R5, R2, UR7, R3, 0x2, P0 ;  /* 0x0000000702059c11 */ /* 0x000fe400080f1403 */
[----:B------:R-:W-:Y:S01]  /*11280*/  IADD3 R3, -R0, RZ, RZ ;  /* 0x000000ff00037210 */ /* 0x000fe20007ffe1ff */
[----:B0-----:R-:W-:Y:S01]  /*11290*/  IMAD.MOV.U32 R7, RZ, RZ, RZ ;  /* 0x000000ffff077224 */ /* 0x001fe200078e00ff */
[----:B------:R-:W-:Y:S01]  /*112a0*/  ISETP.NE.AND P0, PT, R30, 0x2, PT ;  /* 0x000000021e00780c */ /* 0x000fe20003f05270 */
[----:B------:R-:W-:Y:S02]  /*112b0*/  IMAD.MOV R0, RZ, RZ, -R11 ;  /* 0x000000ffff007224 */ /* 0x000fe400078e0a0b */
[----:B------:R-:W-:Y:S01]  /*112c0*/  IMAD R10, R3, UR4, R10 ;  /* 0x00000004030a7c24 */ /* 0x000fe2000f8e020a */
[----:B------:R-:W-:Y:S01]  /*112d0*/  SEL R3, RZ, 0x1, P0 ;  /* 0x00000001ff037807 */ /* 0x000fe20000000000 */
[----:B------:R-:W-:Y:S01]  /*112e0*/  IMAD R9, R0, UR4, R9 ;  /* 0x0000000400097c24 */ /* 0x000fe2000f8e0209 */
[----:B------:R0:W5:Y:S01]  /*112f0*/  @!P1 LDG.E R7, desc[UR50][R4.64] ;  /* 0x0000003204079981 */ /* 0x000162000c1e1900 */
[C---:B------:R-:W-:Y:S01]  /*11300*/  ISETP.GT.AND P1, PT, R31.reuse, R37, PT ;  /* 0x000000251f00720c */ /* 0x040fe20003f24270 */
[----:B------:R-:W-:Y:S01]  /*11310*/  VIADD R31, R31, 0xffffffff ;  /* 0xffffffff1f1f7836 */ /* 0x000fe20000000000 */
[----:B------:R-:W-:-:S02]  /*11320*/  SEL R30, R30, RZ, P0 ;  /* 0x000000ff1e1e7207 */ /* 0x000fc40000000000 */
[----:B------:R-:W-:Y:S02]  /*11330*/  LOP3.LUT R34, R22, R3, RZ, 0x3c, !PT ;  /* 0x0000000316227212 */ /* 0x000fe400078e3cff */
[----:B--2---:R-:W-:Y:S01]  /*11340*/  SHF.R.S32.HI R26, RZ, 0x1f, R8 ;  /* 0x0000001fff1a7819 */ /* 0x004fe20000011408 */
[----:B0-----:R-:W-:Y:S06]  /*11350*/  @!P2 BRA `(.L_x_317) ;  /* 0x000000000004a947 */ /* 0x001fec0003800000 */
[----:B------:R-:W-:Y:S01]  /*11360*/  BPT.TRAP 0x1 ;  /* 0x000000040000795c */ /* 0x000fe20000300000 */
.L_x_317:
[----:B------:R-:W-:Y:S01]  /*11370*/  IMAD R0, R30, 0x8, R16 ;  /* 0x000000081e007824 */ /* 0x000fe200078e0210 */
[----:B------:R-:W-:Y:S01]  /*11380*/  SHF.L.U32 R27, R34, 0x1f, RZ ;  /* 0x0000001f221b7819 */ /* 0x000fe200000006ff */
[----:B------:R-:W-:Y:S01]  /*11390*/  BSSY B0, `(.L_x_318) ;  /* 0x0000004000007945 */ /* 0x000fe20003800000 */
[----:B------:R-:W-:Y:S02]  /*113a0*/  SHF.R.S32.HI R23, RZ, 0x1f, R10 ;  /* 0x0000001fff177819 */ /* 0x000fe4000001140a */
[----:B------:R-:W0:Y:S02]  /*113b0*/  SYNCS.PHASECHK.TRANS64.TRYWAIT P0, [R0+URZ+0x22880], R27 ;  /* 0x0228801b000075a7 */ /* 0x000e24000800017f */
[----:B0-----:R-:W-:Y:S05]  /*113c0*/  @!P0 BRA `(.L_x_319) ;  /* 0x0000005000488947 */ /* 0x001fea0003800000 */
.L_x_438:
[----:B------:R-:W-:Y:S05]  /*113d0*/  BSYNC B0 ;  /* 0x0000000000007941 */ /* 0x000fea0003800000 */
.L_x_318:
[----:B------:R-:W2:Y:S01]  /*113e0*/  LDL R12, [R1+0x10] ;  /* 0x00001000010c7983 */ /* 0x000ea20000100800 */
[----:B------:R-:W-:Y:S01]  /*113f0*/  ULDC.64 UR4, c[0x0][0x328] ;  /* 0x0000ca0000047ab9 */ /* 0x000fe20000000a00 */
[----:B------:R-:W-:Y:S01]  /*11400*/  ULDC.64 UR6, c[0x0][0x338] ;  /* 0x0000ce0000067ab9 */ /* 0x000fe20000000a00 */
[----:B------:R-:W-:Y:S01]  /*11410*/  IMAD R4, R23, UR4, RZ ;  /* 0x0000000417047c24 */ /* 0x000fe2000f8e02ff */
[----:B------:R-:W-:Y:S01]  /*11420*/  SHF.R.S32.HI R24, RZ, 0x1f, R9 ;  /* 0x0000001fff187819 */ /* 0x000fe20000011409 */
[C---:B------:R-:W-:Y:S01]  /*11430*/  IMAD.WIDE.U32 R2, R10.reuse, UR4, RZ ;  /* 0x000000040a027c25 */ /* 0x040fe2000f8e00ff */
[----:B-----5:R-:W-:Y:S01]  /*11440*/  SHF.R.S32.HI R25, RZ, 0x1f, R7 ;  /* 0x0000001fff197819 */ /* 0x020fe20000011407 */
[----:B------:R-:W1:Y:S02]  /*11450*/  LDC R11, c[0x0][0x2f4] ;  /* 0x0000bd00ff0b7b82 */ /* 0x000e640000000800 */
[----:B------:R-:W-:Y:S02]  /*11460*/  IMAD R4, R10, UR5, R4 ;  /* 0x000000050a047c24 */ /* 0x000fe4000f8e0204 */
[----:B------:R-:W-:-:S02]  /*11470*/  IMAD R6, R24, UR4, RZ ;  /* 0x0000000418067c24 */ /* 0x000fc4000f8e02ff */
[----:B------:R-:W-:Y:S02]  /*11480*/  IMAD.IADD R3, R3, 0x1, R4 ;  /* 0x0000000103037824 */ /* 0x000fe400078e0204 */
[----:B------:R-:W-:Y:S02]  /*11490*/  IMAD R4, R26, UR6, RZ ;  /* 0x000000061a047c24 */ /* 0x000fe4000f8e02ff */
[----:B------:R-:W-:-:S04]  /*114a0*/  IMAD.WIDE.U32 R2, R8, UR6, R2 ;  /* 0x0000000608027c25 */ /* 0x000fc8000f8e0002 */
[----:B------:R-:W-:Y:S02]  /*114b0*/  IMAD R4, R8, UR7, R4 ;  /* 0x0000000708047c24 */ /* 0x000fe4000f8e0204 */
[----:B------:R-:W-:Y:S02]  /*114c0*/  IMAD R6, R9, UR5, R6 ;  /* 0x0000000509067c24 */ /* 0x000fe4000f8e0206 */
[----:B------:R-:W-:Y:S02]  /*114d0*/  IMAD.IADD R5, R3, 0x1, R4 ;  /* 0x0000000103057824 */ /* 0x000fe400078e0204 */
[----:B------:R-:W-:Y:S02]  /*114e0*/  IMAD.MOV.U32 R4, RZ, RZ, R2 ;  /* 0x000000ffff047224 */ /* 0x000fe400078e0002 */
[----:B------:R-:W-:Y:S01]  /*114f0*/  IMAD.WIDE.U32 R2, R9, UR4, RZ ;  /* 0x0000000409027c25 */ /* 0x000fe2000f8e00ff */
[----:B------:R-:W-:Y:S01]  /*11500*/  ULDC.64 UR4, c[0x0][0x330] ;  /* 0x0000cc0000047ab9 */ /* 0x000fe20000000a00 */
[----:B-1----:R-:W-:-:S02]  /*11510*/  ISETP.GE.AND P2, PT, R29, R11, PT ;  /* 0x0000000b1d00720c */ /* 0x002fc40003f46270 */
[----:B------:R-:W-:Y:S02]  /*11520*/  IMAD.IADD R3, R3, 0x1, R6 ;  /* 0x0000000103037824 */ /* 0x000fe400078e0206 */
[----:B------:R-:W-:Y:S02]  /*11530*/  IMAD R6, R25, UR6, RZ ;  /* 0x0000000619067c24 */ /* 0x000fe4000f8e02ff */
[----:B------:R-:W-:-:S04]  /*11540*/  IMAD.WIDE.U32 R2, R7, UR6, R2 ;  /* 0x0000000607027c25 */ /* 0x000fc8000f8e0002 */
[----:B------:R-:W-:Y:S01]  /*11550*/  IMAD R6, R7, UR7, R6 ;  /* 0x0000000707067c24 */ /* 0x000fe2000f8e0206 */
[----:B------:R-:W-:Y:S01]  /*11560*/  ULDC.64 UR6, c[0x0][0x318] ;  /* 0x0000c60000067ab9 */ /* 0x000fe20000000a00 */
[----:B------:R-:W-:-:S04]  /*11570*/  IMAD.WIDE.U32 R4, R17, UR4, R4 ;  /* 0x0000000411047c25 */ /* 0x000fc8000f8e0004 */
[----:B------:R-:W-:Y:S01]  /*11580*/  IMAD.IADD R3, R3, 0x1, R6 ;  /* 0x0000000103037824 */ /* 0x000fe200078e0206 */
[----:B------:R-:W-:Y:S01]  /*11590*/  IADD3 R20, P0, R4, UR6, RZ ;  /* 0x0000000604147c10 */ /* 0x000fe2000ff1e0ff */
[C---:B------:R-:W-:Y:S02]  /*115a0*/  IMAD R19, R17.reuse, UR5, RZ ;  /* 0x0000000511137c24 */ /* 0x040fe4000f8e02ff */
[----:B------:R-:W-:Y:S01]  /*115b0*/  IMAD.WIDE.U32 R2, R17, UR4, R2 ;  /* 0x0000000411027c25 */ /* 0x000fe2000f8e0002 */
[----:B------:R-:W-:Y:S02]  /*115c0*/  UMOV UR4, 0xffffffff ;  /* 0xffffffff00047882 */ /* 0x000fe40000000000 */
[----:B------:R-:W-:Y:S02]  /*115d0*/  IADD3.X R4, R19, UR7, R5, P0, !PT ;  /* 0x0000000713047c10 */ /* 0x000fe400087fe405 */
[----:B------:R-:W-:-:S04]  /*115e0*/  IADD3 R18, P0, R2, UR6, RZ ;  /* 0x0000000602127c10 */ /* 0x000fc8000ff1e0ff */
[----:B------:R-:W-:Y:S01]  /*115f0*/  IADD3.X R19, R19, UR7, R3, P0, !PT ;  /* 0x0000000713137c10 */ /* 0x000fe200087fe403 */
[----:B--2---:R-:W-:Y:S01]  /*11600*/  IMAD R6, R30, 0x5000, R12 ;  /* 0x000050001e067824 */ /* 0x004fe200078e020c */
[----:B------:R-:W-:Y:S07]  /*11610*/  BRA.DIV UR4, `(.L_x_320) ;  /* 0x0000004e04c87947 */ /* 0x000fee000b800000 */
[----:B------:R-:W1:Y:S01]  /*11620*/  SHFL.IDX PT, R2, R20, RZ, 0x181f ;  /* 0x00181fff14027589 */ /* 0x000e6200000e0000 */
[----:B------:R-:W-:-:S03]  /*11630*/  IADD3 R6, R16, R6, RZ ;  /* 0x0000000610067210 */ /* 0x000fc60007ffe0ff */
[----:B------:R-:W2:Y:S04]  /*11640*/  SHFL.IDX PT, R3, R4, RZ, 0x181f ;  /* 0x00181fff04037589 */ /* 0x000ea800000e0000 */
[----:B------:R-:W3:Y:S04]  /*11650*/  SHFL.IDX PT, R12, R20, 0x1, 0x181f ;  /* 0x00381f00140c7f89 */ /* 0x000ee800000e0000 */
[----:B------:R-:W4:Y:S04]  /*11660*/  SHFL.IDX PT, R33, R4, 0x1, 0x181f ;  /* 0x00381f0004217f89 */ /* 0x000f2800000e0000 */
[----:B------:R-:W5:Y:S04]  /*11670*/  SHFL.IDX PT, R11, R20, 0x2, 0x181f ;  /* 0x00581f00140b7f89 */ /* 0x000f6800000e0000 */
[----:B------:R-:W0:Y:S01]  /*11680*/  SHFL.IDX PT, R5, R4, 0x2, 0x181f ;  /* 0x00581f0004057f89 */ /* 0x000e2200000e0000 */
[----:B-1----:R-:W-:-:S05]  /*11690*/  IADD3 R2, P0, R29, R2, RZ ;  /* 0x000000021d027210 */ /* 0x002fca0007f1e0ff */
[----:B--2---:R-:W-:-:S05]  /*116a0*/  IMAD.X R3, RZ, RZ, R3, P0 ;  /* 0x000000ffff037224 */ /* 0x004fca00000e0603 */
[----:B------:R3:W-:Y:S02]  /*116b0*/  LDGSTS.E.BYPASS.LTC128B.128 [R6+0xa400], desc[UR50][R2.64], !P2 ;  /* 0x0a40000002067fae */ /* 0x0007e4000d101d72 */
[----:B---3--:R-:W-:-:S05]  /*116c0*/  IADD3 R2, P0, R29, R12, RZ ;  /* 0x0000000c1d027210 */ /* 0x008fca0007f1e0ff */
[----:B----4-:R-:W-:Y:S02]  /*116d0*/  IMAD.X R3, RZ, RZ, R33, P0 ;  /* 0x000000ffff037224 */ /* 0x010fe400000e0621 */
[----:B------:R-:W-:Y:S04]  /*116e0*/  SHFL.IDX PT, R33, R4, 0x7, 0x181f ;  /* 0x00f81f0004217f89 */ /* 0x000fe800000e0000 */
[----:B------:R5:W-:Y:S02]  /*116f0*/  LDGSTS.E.BYPASS.LTC128B.128 [R6+0xac00], desc[UR50][R2.64], !P2 ;  /* 0x0ac0000002067fae */ /* 0x000be4000d101d72 */
[----:B-----5:R-:W-:-:S05]  /*11700*/  IADD3 R2, P0, R29, R11, RZ ;  /* 0x0000000b1d027210 */ /* 0x020fca0007f1e0ff */
[----:B0-----:R-:W-:Y:S02]  /*11710*/  IMAD.X R3, RZ, RZ, R5, P0 ;  /* 0x000000ffff037224 */ /* 0x001fe400000e0605 */
[----:B------:R-:W-:Y:S04]  /*11720*/  SHFL.IDX PT, R5, R18, RZ, 0x181f ;  /* 0x00181fff12057589 */ /* 0x000fe800000e0000 */
[----:B------:R0:W-:Y:S04]  /*11730*/  LDGSTS.E.BYPASS.LTC128B.128 [R6+0xb400], desc[UR50][R2.64], !P2 ;  /* 0x0b40000002067fae */ /* 0x0001e8000d101d72 */
[----:B0-----:R-:W0:Y:S04]  /*11740*/  SHFL.IDX PT, R2, R20, 0x3, 0x181f ;  /* 0x00781f0014027f89 */ /* 0x001e2800000e0000 */
[----:B------:R-:W1:Y:S01]  /*11750*/  SHFL.IDX PT, R3, R4, 0x3, 0x181f ;  /* 0x00781f0004037f89 */ /* 0x000e6200000e0000 */
[----:B0-----:R-:W-:-:S05]  /*11760*/  IADD3 R2, P0, R29, R2, RZ ;  /* 0x000000021d027210 */ /* 0x001fca0007f1e0ff */
[----:B-1----:R-:W-:-:S05]  /*11770*/  IMAD.X R3, RZ, RZ, R3, P0 ;  /* 0x000000ffff037224 */ /* 0x002fca00000e0603 */
        /* <DEDUP_REMOVED lines=12> */
[----:B------:R-:W1:Y:S04]  /*11840*/  SHFL.IDX PT, R3, R4, 0x6, 0x181f ;  /* 0x00d81f0004037f89 */ /* 0x000e6800000e0000 */
[----:B------:R-:W2:Y:S04]  /*11850*/  SHFL.IDX PT, R20, R20, 0x7, 0x181f ;  /* 0x00f81f0014147f89 */ /* 0x000ea800000e0000 */
[----:B------:R-:W3:Y:S04]  /*11860*/  SHFL.IDX PT, R4, R19, RZ, 0x181f ;  /* 0x00181fff13047589 */ /* 0x000ee800000e0000 */
[----:B------:R-:W4:Y:S01]  /*11870*/  SHFL.IDX PT, R19, R19, 0x1, 0x181f ;  /* 0x00381f0013137f89 */ /* 0x000f2200000e0000 */
[----:B0-----:R-:W-:-:S05]  /*11880*/  IADD3 R2, P0, R29, R2, RZ ;  /* 0x000000021d027210 */ /* 0x001fca0007f1e0ff */
[----:B-1----:R-:W-:-:S05]  /*11890*/  IMAD.X R3, RZ, RZ, R3, P0 ;  /* 0x000000ffff037224 */ /* 0x002fca00000e0603 */
[----:B------:R2:W-:Y:S02]  /*118a0*/  LDGSTS.E.BYPASS.LTC128B.128 [R6+0xd400], desc[UR50][R2.64], !P2 ;  /* 0x0d40000002067fae */ /* 0x0005e4000d101d72 */
[----:B--2---:R-:W-:-:S05]  /*118b0*/  IADD3 R2, P0, R29, R20, RZ ;  /* 0x000000141d027210 */ /* 0x004fca0007f1e0ff */
[----:B------:R-:W-:-:S05]  /*118c0*/  IMAD.X R3, RZ, RZ, R33, P0 ;  /* 0x000000ffff037224 */ /* 0x000fca00000e0621 */
[----:B------:R0:W-:Y:S02]  /*118d0*/  LDGSTS.E.BYPASS.LTC128B.128 [R6+0xdc00], desc[UR50][R2.64], !P2 ;  /* 0x0dc0000002067fae */ /* 0x0001e4000d101d72 */
[----:B0-----:R-:W-:-:S05]  /*118e0*/  IADD3 R2, P0, R29, R5, RZ ;  /* 0x000000051d027210 */ /* 0x001fca0007f1e0ff */
[----:B---3--:R-:W-:-:S05]  /*118f0*/  IMAD.X R3, RZ, RZ, R4, P0 ;  /* 0x000000ffff037224 */ /* 0x008fca00000e0604 */
[----:B------:R0:W-:Y:S04]  /*11900*/  LDGSTS.E.BYPASS.LTC128B.128 [R6+0xe400], desc[UR50][R2.64], !P2 ;  /* 0x0e40000002067fae */ /* 0x0001e8000d101d72 */
[----:B0---4-:R0:W1:Y:S02]  /*11910*/  SHFL.IDX PT, R2, R18, 0x1, 0x181f ;  /* 0x00381f0012027f89 */ /* 0x01106400000e0000 */
.L_x_460:
[----:B-1----:R-:W-:-:S05]  /*11920*/  IADD3 R2, P0, R29, R2, RZ ;  /* 0x000000021d027210 */ /* 0x002fca0007f1e0ff */
[----:B------:R-:W-:Y:S01]  /*11930*/  IMAD.X R3, RZ, RZ, R19, P0 ;  /* 0x000000ffff037224 */ /* 0x000fe200000e0613 */
[----:B------:R-:W-:-:S04]  /*11940*/  PLOP3.LUT P0, PT, PT, PT, PT, 0x80, 0x0 ;  /* 0x000000000000781c */ /* 0x000fc80003f0f070 */
[----:B------:R-:W-:Y:S01]  /*11950*/  @!PT LDS RZ, [RZ] ;  /* 0x00000000fffff984 */ /* 0x000fe20000000800 */
[----:B------:R-:W-:Y:S01]  /*11960*/  @!PT LDS RZ, [RZ] ;  /* 0x00000000fffff984 */ /* 0x000fe20000000800 */
[----:B------:R-:W-:Y:S01]  /*11970*/  @!PT LDS RZ, [RZ] ;  /* 0x00000000fffff984 */ /* 0x000fe20000000800 */
[----:B------:R1:W-:Y:S01]  /*11980*/  LDGSTS.E.BYPASS.LTC128B.128 [R6+0xec00], desc[UR50][R2.64], !P2 ;  /* 0x0ec0000002067fae */ /* 0x0003e2000d101d72 */
[----:B------:R-:W-:-:S08]  /*11990*/  NOP ;  /* 0x0000000000007918 */ /* 0x000fd00000000000 */
.L_x_321:
        /* <DEDUP_REMOVED lines=11> */
.L_x_322:
[----:B------:R1:W-:Y:S01]  /*11a50*/  SYNCS.ARRIVE.TRANS64.A1T0 RZ, [R0+URZ+0x22870], RZ ;  /* 0x022870ff00ff79a7 */ /* 0x0003e2000810003f */
[----:B------:R-:W-:Y:S05]  /*11a60*/  @!P3 BRA `(.L_x_323) ;  /* 0x000000000004b947 */ /* 0x000fea0003800000 */
[----:B------:R-:W-:Y:S01]  /*11a70*/  BPT.TRAP 0x1 ;  /* 0x000000040000795c */ /* 0x000fe20000300000 */
.L_x_323:
[----:B------:R-:W2:Y:S01]  /*11a80*/  SYNCS.PHASECHK.TRANS64.TRYWAIT P0, [R0+URZ+0x22840], R27 ;  /* 0x0228401b000075a7 */ /* 0x000ea2000800017f */
[----:B------:R-:W-:Y:S04]  /*11a90*/  BSSY B0, `(.L_x_324) ;  /* 0x0000002000007945 */ /* 0x000fe80003800000 */
[----:B--2---:R-:W-:Y:S05]  /*11aa0*/  @!P0 BRA `(.L_x_325) ;  /* 0x00000054005c8947 */ /* 0x004fea0003800000 */
.L_x_461:
[----:B------:R-:W-:Y:S05]  /*11ab0*/  BSYNC B0 ;  /* 0x0000000000007941 */ /* 0x000fea0003800000 */
.L_x_324:
[----:B------:R-:W-:Y:S01]  /*11ac0*/  ULDC.64 UR4, c[0x0][0x300] ;  /* 0x0000c00000047ab9 */ /* 0x000fe20000000a00 */
[----:B------:R-:W-:Y:S01]  /*11ad0*/  ULDC.64 UR6, c[0x0][0x310] ;  /* 0x0000c40000067ab9 */ /* 0x000fe20000000a00 */
[----:B------:R-:W-:Y:S01]  /*11ae0*/  IMAD R4, R23, UR4, RZ ;  /* 0x0000000417047c24 */ /* 0x000fe2000f8e02ff */
[----:B------:R-:W3:Y:S01]  /*11af0*/  LDC R11, c[0x0][0x2f4] ;  /* 0x0000bd00ff0b7b82 */ /* 0x000ee20000000800 */
[----:B------:R-:W-:-:S04]  /*11b00*/  IMAD.WIDE.U32 R2, R10, UR4, RZ ;  /* 0x000000040a027c25 */ /* 0x000fc8000f8e00ff */
[----:B------:R-:W-:Y:S02]  /*11b10*/  IMAD R4, R10, UR5, R4 ;  /* 0x000000050a047c24 */ /* 0x000fe4000f8e0204 */
[----:B------:R-:W-:Y:S02]  /*11b20*/  IMAD R26, R26, UR6, RZ ;  /* 0x000000061a1a7c24 */ /* 0x000fe4000f8e02ff */
[----:B------:R-:W-:Y:S02]  /*11b30*/  IMAD.IADD R3, R3, 0x1, R4 ;  /* 0x0000000103037824 */ /* 0x000fe400078e0204 */
[C---:B------:R-:W-:Y:S02]  /*11b40*/  IMAD R26, R8.reuse, UR7, R26 ;  /* 0x00000007081a7c24 */ /* 0x040fe4000f8e021a */
[----:B------:R-:W-:-:S04]  /*11b50*/  IMAD.WIDE.U32 R2, R8, UR6, R2 ;  /* 0x0000000608027c25 */ /* 0x000fc8000f8e0002 */
[----:B------:R-:W-:Y:S01]  /*11b60*/  IMAD R8, R24, UR4, RZ ;  /* 0x0000000418087c24 */ /* 0x000fe2000f8e02ff */
[----:B------:R-:W-:Y:S01]  /*11b70*/  IADD3 R5, R3, R26, RZ ;  /* 0x0000001a03057210 */ /* 0x000fe20007ffe0ff */
[----:B------:R-:W-:Y:S02]  /*11b80*/  IMAD.MOV.U32 R4, RZ, RZ, R2 ;  /* 0x000000ffff047224 */ /* 0x000fe400078e0002 */
[C---:B------:R-:W-:Y:S02]  /*11b90*/  IMAD R8, R9.reuse, UR5, R8 ;  /* 0x0000000509087c24 */ /* 0x040fe4000f8e0208 */
[----:B------:R-:W-:Y:S01]  /*11ba0*/  IMAD.WIDE.U32 R2, R9, UR4, RZ ;  /* 0x0000000409027c25 */ /* 0x000fe2000f8e00ff */
[----:B------:R-:W-:Y:S01]  /*11bb0*/  ULDC.64 UR4, c[0x0][0x308] ;  /* 0x0000c20000047ab9 */ /* 0x000fe20000000a00 */
[----:B---3--:R-:W-:Y:S02]  /*11bc0*/  ISETP.GE.AND P2, PT, R29, R11, PT ;  /* 0x0000000b1d00720c */ /* 0x008fe40003f46270 */
[----:B------:R-:W-:-:S02]  /*11bd0*/  IMAD.IADD R3, R3, 0x1, R8 ;  /* 0x0000000103037824 */ /* 0x000fc400078e0208 */
        /* <DEDUP_REMOVED lines=13> */
[----:B------:R-:W-:Y:S08]  /*11cb0*/  BRA.DIV UR4, `(.L_x_326) ;  /* 0x0000005204ec7947 */ /* 0x000ff0000b800000 */
[----:B------:R-:W3:Y:S04]  /*11cc0*/  SHFL.IDX PT, R2, R9, RZ, 0x181f ;  /* 0x00181fff09027589 */ /* 0x000ee800000e0000 */
[----:B------:R-:W4:Y:S04]  /*11cd0*/  SHFL.IDX PT, R3, R4, RZ, 0x181f ;  /* 0x00181fff04037589 */ /* 0x000f2800000e0000 */
[----:B------:R-:W5:Y:S04]  /*11ce0*/  SHFL.IDX PT, R12, R9, 0x1, 0x181f ;  /* 0x00381f00090c7f89 */ /* 0x000f6800000e0000 */
[----:B------:R-:W0:Y:S04]  /*11cf0*/  SHFL.IDX PT, R10, R4, 0x1, 0x181f ;  /* 0x00381f00040a7f89 */ /* 0x000e2800000e0000 */
[----:B------:R-:W1:Y:S04]  /*11d00*/  SHFL.IDX PT, R11, R9, 0x2, 0x181f ;  /* 0x00581f00090b7f89 */ /* 0x000e6800000e0000 */
[----:B------:R-:W2:Y:S01]  /*11d10*/  SHFL.IDX PT, R5, R4, 0x2, 0x181f ;  /* 0x00581f0004057f89 */ /* 0x000ea200000e0000 */
[----:B---3--:R-:W-:-:S03]  /*11d20*/  IADD3 R2, P0, R29, R2, RZ ;  /* 0x000000021d027210 */ /* 0x008fc60007f1e0ff */
[----:B------:R-:W-:Y:S02]  /*11d30*/  SHFL.IDX PT, R14, R7, 0x1, 0x181f ;  /* 0x00381f00070e7f89 */ /* 0x000fe400000e0000 */
[----:B----4-:R-:W-:-:S05]  /*11d40*/  IMAD.X R3, RZ, RZ, R3, P0 ;  /* 0x000000ffff037224 */ /* 0x010fca00000e0603 */
[----:B------:R5:W-:Y:S02]  /*11d50*/  LDGSTS.E.BYPASS.LTC128B.128 [R6+0x18400], desc[UR50][R2.64], !P2 ;  /* 0x1840000002067fae */ /* 0x000be4000d101d72 */
[----:B-----5:R-:W-:-:S05]  /*11d60*/  IADD3 R2, P0, R29, R12, RZ ;  /* 0x0000000c1d027210 */ /* 0x020fca0007f1e0ff */
[----:B0-----:R-:W-:Y:S02]  /*11d70*/  IMAD.X R3, RZ, RZ, R10, P0 ;  /* 0x000000ffff037224 */ /* 0x001fe400000e060a */
[----:B------:R-:W-:Y:S04]  /*11d80*/  SHFL.IDX PT, R10, R4, 0x7, 0x181f ;  /* 0x00f81f00040a7f89 */ /* 0x000fe800000e0000 */
[----:B------:R1:W-:Y:S02]  /*11d90*/  LDGSTS.E.BYPASS.LTC128B.128 [R6+0x18c00], desc[UR50][R2.64], !P2 ;  /* 0x18c0000002067fae */ /* 0x0003e4000d101d72 */
[----:B-1----:R-:W-:-:S05]  /*11da0*/  IADD3 R2, P0, R29, R11, RZ ;  /* 0x0000000b1d027210 */ /* 0x002fca0007f1e0ff */
[----:B--2---:R-:W-:Y:S02]  /*11db0*/  IMAD.X R3, RZ, RZ, R5, P0 ;  /* 0x000000ffff037224 */ /* 0x004fe400000e0605 */
        /* <DEDUP_REMOVED lines=28> */
[----:B0-----:R-:W-:-:S04]  /*11f80*/  IADD3 R2, P0, R29, R5, RZ ;  /* 0x000000051d027210 */ /* 0x001fc80007f1e0ff */
[----:B---3--:R-:W-:-:S05]  /*11f90*/  IADD3.X R3, RZ, R4, RZ, P0, !PT ;  /* 0x00000004ff037210 */ /* 0x008fca00007fe4ff */
[----:B----4-:R0:W-:Y:S04]  /*11fa0*/  LDGSTS.E.BYPASS.LTC128B.128 [R6+0x1c400], desc[UR50][R2.64], !P2 ;  /* 0x1c40000002067fae */ /* 0x0101e8000d101d72 */
.L_x_483:
[----:B0-----:R-:W-:-:S05]  /*11fb0*/  IADD3 R2, P0, R29, R14, RZ ;  /* 0x0000000e1d027210 */ /* 0x001fca0007f1e0ff */
[----:B------:R-:W-:Y:S01]  /*11fc0*/  IMAD.X R3, RZ, RZ, R8, P0 ;  /* 0x000000ffff037224 */ /* 0x000fe200000e0608 */
[----:B------:R-:W-:-:S04]  /*11fd0*/  PLOP3.LUT P0, PT, PT, PT, PT, 0x80, 0x0 ;  /* 0x000000000000781c */ /* 0x000fc80003f0f070 */
[----:B------:R-:W-:Y:S01]  /*11fe0*/  @!PT LDS RZ, [RZ] ;  /* 0x00000000fffff984 */ /* 0x000fe20000000800 */
[----:B------:R-:W-:Y:S01]  /*11ff0*/  @!PT LDS RZ, [RZ] ;  /* 0x00000000fffff984 */ /* 0x000fe20000000800 */
[----:B------:R-:W-:Y:S01]  /*12000*/  @!PT LDS RZ, [RZ] ;  /* 0x00000000fffff984 */ /* 0x000fe20000000800 */
[----:B------:R0:W-:Y:S01]  /*12010*/  LDGSTS.E.BYPASS.LTC128B.128 [R6+0x1cc00], desc[UR50][R2.64], !P2 ;  /* 0x1cc0000002067fae */ /* 0x0001e2000d101d72 */
[----:B------:R-:W-:-:S08]  /*12020*/  NOP ;  /* 0x0000000000007918 */ /* 0x000fd00000000000 */
.L_x_327:
[----:B------:R-:W-:Y:S02]  /*12030*/  PLOP3.LUT P2, PT, P2, P0, PT, 0xa2, 0x0 ;  /* 0x000000000000781c */ /* 0x000fe40001741472 */
[----:B------:R-:W-:-:S08]  /*12040*/  @P0 R2UR P2, UR4, R0 ;  /* 0x00000000000402ca */ /* 0x000fd00000040000 */
[----:B------:R-:W-:-:S05]  /*12050*/  @P0 PLOP3.LUT P0, PT, P2, PT, PT, 0x80, 0x0 ;  /* 0x000000000000081c */ /* 0x000fca000170f070 */
[----:B------:R-:W-:Y:S01]  /*12060*/  @!P2 SYNCS.ARRIVE.TRANS64.RED.A0T1 RZ, [UR4+0x22830], RZ ;  /* 0x022830ffffffa9a7 */ /* 0x000fe20008200404 */
[----:B------:R-:W-:Y:S07]  /*12070*/  @!P2 ARRIVES.LDGSTSBAR.64.TRANSCNT [UR4+0x22830] ;  /* 0x02283000ff00a9b0 */ /* 0x000fee0008000a84 */
[----:B------:R-:W-:Y:S05]  /*12080*/  @P0 BRA.U.ANY `(.L_x_327) ;  /* 0xfffffffd00e80947 */ /* 0x000fea000393ffff */
[----:B------:R-:W-:Y:S01]  /*12090*/  NOP ;  /* 0x0000000000007918 */ /* 0x000fe20000000000 */
[----:B0-----:R-:W-:-:S05]  /*120a0*/  IMAD.U32 R2, RZ, RZ, UR44 ;  /* 0x0000002cff027e24 */ /* 0x001fca000f8e00ff */
[----:B------:R-:W-:-:S13]  /*120b0*/  ISETP.NE.AND P3, PT, R2, 0x3, PT ;  /* 0x000000030200780c */ /* 0x000fda0003f65270 */
[----:B------:R-:W-:Y:S05]  /*120c0*/  @!P3 BRA `(.L_x_328) ;  /* 0x000000000004b947 */ /* 0x000fea0003800000 */
[----:B------:R-:W-:Y:S01]  /*120d0*/  BPT.TRAP 0x1 ;  /* 0x000000040000795c */ /* 0x000fe20000300000 */
.L_x_328:
[----:B------:R0:W-:Y:S02]  /*120e0*/  SYNCS.ARRIVE.TRANS64.A1T0 RZ, [R0+URZ+0x22830], RZ ;  /* 0x022830ff00ff79a7 */ /* 0x0001e4000810003f */
[----:B0-----:R-:W-:-:S05]  /*120f0*/  IMAD.U32 R0, RZ, RZ, UR45 ;  /* 0x0000002dff007e24 */ /* 0x001fca000f8e00ff */
[----:B------:R-:W-:-:S13]  /*12100*/  ISETP.NE.AND P0, PT, R0, 0x3, PT ;  /* 0x000000030000780c */ /* 0x000fda0003f05270 */
[----:B------:R-:W-:Y:S05]  /*12110*/  @!P0 BRA `(.L_x_329) ;  /* 0x0000000000048947 */ /* 0x000fea0003800000 */
[----:B------:R-:W-:Y:S01]  /*12120*/  BPT.TRAP 0x1 ;  /* 0x000000040000795c */ /* 0x000fe20000300000 */
.L_x_329:
[----:B------:R-:W-:Y:S01]  /*12130*/  LOP3.LUT R3, R22, 0x1, RZ, 0x3c, !PT ;  /* 0x0000000116037812 */ /* 0x000fe200078e3cff */
[----:B------:R-:W-:Y:S01]  /*12140*/  IMAD R18, R21, 0x8, R16 ;  /* 0x0000000815127824 */ /* 0x000fe200078e0210 */
[----:B------:R-:W-:Y:S02]  /*12150*/  BSSY B0, `(.L_x_330) ;  /* 0x0000004000007945 */ /* 0x000fe40003800000 */
[----:B------:R-:W-:-:S04]  /*12160*/  SHF.L.U32 R3, R3, 0x1f, RZ ;  /* 0x0000001f03037819 */ /* 0x000fc800000006ff */
[----:B------:R-:W0:Y:S02]  /*12170*/  SYNCS.PHASECHK.TRANS64.TRYWAIT P2, [R18+URZ+0x22870], R3 ;  /* 0x02287003120075a7 */ /* 0x000e24000804017f */
[----:B0-----:R-:W-:Y:S05]  /*12180*/  @!P2 BRA `(.L_x_331) ;  /* 0x000000580068a947 */ /* 0x001fea0003800000 */
.L_x_484:
[----:B------:R-:W-:Y:S05]  /*12190*/  BSYNC B0 ;  /* 0x0000000000007941 */ /* 0x000fea0003800000 */
.L_x_330:
[----:B------:R-:W-:-:S05]  /*121a0*/  IMAD.U32 R0, RZ, RZ, UR44 ;  /* 0x0000002cff007e24 */ /* 0x000fca000f8e00ff */
[----:B------:R-:W-:-:S13]  /*121b0*/  ISETP.NE.AND P2, PT, R0, 0x3, PT ;  /* 0x000000030000780c */ /* 0x000fda0003f45270 */
[----:B------:R-:W-:Y:S05]  /*121c0*/  @!P2 BRA `(.L_x_332) ;  /* 0x000000000004a947 */ /* 0x000fea0003800000 */
[----:B------:R-:W-:Y:S01]  /*121d0*/  BPT.TRAP 0x1 ;  /* 0x000000040000795c */ /* 0x000fe20000300000 */
.L_x_332:
[----:B0-----:R-:W-:Y:S01]  /*121e0*/  SHF.L.U32 R3, R22, 0x1f, RZ ;  /* 0x0000001f16037819 */ /* 0x001fe200000006ff */
[----:B------:R-:W-:-:S03]  /*121f0*/  IMAD R2, R21, 0x5000, RZ ;  /* 0x0000500015027824 */ /* 0x000fc600078e02ff */
[----:B------:R-:W0:Y:S02]  /*12200*/  SYNCS.PHASECHK.TRANS64.TRYWAIT P2, [R18+URZ+0x22860], R3 ;  /* 0x02286003120075a7 */ /* 0x000e24000804017f */
[----:B0-----:R-:W-:Y:S05]  /*12210*/  @!P2 BRA `(.L_x_333) ;  /* 0x000000580058a947 */ /* 0x001fea0003800000 */
.L_x_485:
[----:B------:R-:W0:Y:S04]  /*12220*/  LDL R4, [R1+0x18] ;  /* 0x0000180001047983 */ /* 0x000e280000100800 */
[----:B------:R-:W2:Y:S04]  /*12230*/  LDL R0, [R1+0x1c] ;  /* 0x00001c0001007983 */ /* 0x000ea80000100800 */
[----:B------:R-:W3:Y:S01]  /*12240*/  LDL R12, [R1+0x14] ;  /* 0x00001400010c7983 */ /* 0x000ee20000100800 */
[----:B------:R-:W-:Y:S05]  /*12250*/  WARPSYNC.ALL ;  /* 0x0000000000007948 */ /* 0x000fea0003800000 */
[----:B------:R-:W-:-:S05]  /*12260*/  IMAD.U32 R19, RZ, RZ, UR44 ;  /* 0x0000002cff137e24 */ /* 0x000fca000f8e00ff */
[----:B------:R-:W-:Y:S02]  /*12270*/  ISETP.NE.AND P2, PT, R19, 0x3, PT ;  /* 0x000000031300780c */ /* 0x000fe40003f45270 */
[----:B0-----:R-:W-:-:S05]  /*12280*/  LOP3.LUT R3, R2, R4, RZ, 0xfc, !PT ;  /* 0x0000000402037212 */ /* 0x001fca00078efcff */
[C---:B------:R-:W-:Y:S01]  /*12290*/  IMAD.IADD R3, R16.reuse, 0x1, R3 ;  /* 0x0000000110037824 */ /* 0x040fe200078e0203 */
[----:B---3--:R-:W-:-:S03]  /*122a0*/  IADD3 R2, R16, R2, R12 ;  /* 0x0000000210027210 */ /* 0x008fc60007ffe00c */
[----:B--2---:R-:W-:Y:S01]  /*122b0*/  IMAD.IADD R0, R0, 0x1, R3 ;  /* 0x0000000100007824 */ /* 0x004fe200078e0203 */
[----:B------:R-:W0:Y:S02]  /*122c0*/  LDSM.16.MT88.4 R4, [R3+0xa400] ;  /* 0x00a400000304783b */ /* 0x000e240000004200 */
[C-C-:B0-----:R-:W-:Y:S02]  /*122d0*/  PRMT R8, R4.reuse, 0x6420, R5.reuse ;  /* 0x0000642004087816 */ /* 0x141fe40000000005 */
[----:B------:R-:W-:Y:S02]  /*122e0*/  PRMT R9, R4, 0x7531, R5 ;  /* 0x0000753104097816 */ /* 0x000fe40000000005 */
[C-C-:B------:R-:W-:Y:S02]  /*122f0*/  PRMT R10, R6.reuse, 0x6420, R7.reuse ;  /* 0x00006420060a7816 */ /* 0x140fe40000000007 */
[----:B------:R-:W-:Y:S02]  /*12300*/  PRMT R11, R6, 0x7531, R7 ;  /* 0x00007531060b7816 */ /* 0x000fe40000000007 */
[----:B------:R-:W0:Y:S04]  /*12310*/  LDSM.16.MT88.4 R4, [R0+0xa400] ;  /* 0x00a400000004783b */ /* 0x000e280000004200 */
[----:B------:R-:W-:Y:S01]  /*12320*/  STSM.16.M88.4 [R2+0x400], R8 ;  /* 0x0004000802007844 */ /* 0x000fe20000000200 */
[----:B0-----:R-:W-:-:S02]  /*12330*/  PRMT R12, R4, 0x6420, R5 ;  /* 0x00006420040c7816 */ /* 0x001fc40000000005 */
[----:B------:R-:W-:Y:S02]  /*12340*/  PRMT R13, R4, 0x7531, R5 ;  /* 0x00007531040d7816 */ /* 0x000fe40000000005 */
[C-C-:B------:R-:W-:Y:S02]  /*12350*/  PRMT R14, R6.reuse, 0x6420, R7.reuse ;  /* 0x00006420060e7816 */ /* 0x140fe40000000007 */
[----:B------:R-:W-:-:S05]  /*12360*/  PRMT R15, R6, 0x7531, R7 ;  /* 0x00007531060f7816 */ /* 0x000fca0000000007 */
[----:B------:R-:W-:Y:S04]  /*12370*/  STSM.16.M88.4 [R2+0xc00], R12 ;  /* 0x000c000c02007844 */ /* 0x000fe80000000200 */
[----:B------:R-:W0:Y:S02]  /*12380*/  LDSM.16.MT88.4 R8, [R3+0xb400] ;  /* 0x00b400000308783b */ /* 0x000e240000004200 */
[C-C-:B0-----:R-:W-:Y:S02]  /*12390*/  PRMT R4, R8.reuse, 0x6420, R9.reuse ;  /* 0x0000642008047816 */ /* 0x141fe40000000009 */
[----:B------:R-:W-:Y:S02]  /*123a0*/  PRMT R5, R8, 0x7531, R9 ;  /* 0x0000753108057816 */ /* 0x000fe40000000009 */
[----:B------:R-:W-:-:S02]  /*123b0*/  PRMT R6, R10, 0x6420, R11 ;  /* 0x000064200a067816 */ /* 0x000fc4000000000b */
[----:B------:R-:W-:Y:S02]  /*123c0*/  PRMT R7, R10, 0x7531, R11 ;  /* 0x000075310a077816 */ /* 0x000fe4000000000b */
[----:B------:R-:W0:Y:S04]  /*123d0*/  LDSM.16.MT88.4 R8, [R0+0xb400] ;  /* 0x00b400000008783b */ /* 0x000e280000004200 */
[----:B------:R-:W-:Y:S01]  /*123e0*/  STSM.16.M88.4 [R2+0x1400], R4 ;  /* 0x0014000402007844 */ /* 0x000fe20000000200 */
[C-C-:B0-----:R-:W-:Y:S02]  /*123f0*/  PRMT R20, R8.reuse, 0x6420, R9.reuse ;  /* 0x0000642008147816 */ /* 0x141fe40000000009 */
[----:B------:R-:W-:Y:S02]  /*12400*/  PRMT R21, R8, 0x7531, R9 ;  /* 0x0000753108157816 */ /* 0x000fe40000000009 */
[----:B------:R-:W-:-:S02]  /*12410*/  PRMT R22, R10, 0x6420, R11 ;  /* 0x000064200a167816 */ /* 0x000fc4000000000b */
        /* <DEDUP_REMOVED lines=20> */
[----:B------:R0:W-:Y:S02]  /*12560*/  STSM.16.M88.4 [R2+0x3400], R4 ;  /* 0x0034000402007844 */ /* 0x0001e40000000200 */
[C-C-:B0-----:R-:W-:Y:S02]  /*12570*/  PRMT R4, R8.reuse, 0x6420, R9.reuse ;  /* 0x0000642008047816 */ /* 0x141fe40000000009 */
[----:B------:R-:W-:-:S02]  /*12580*/  PRMT R5, R8, 0x7531, R9 ;  /* 0x0000753108057816 */ /* 0x000fc40000000009 */
[C-C-:B------:R-:W-:Y:S02]  /*12590*/  PRMT R6, R10.reuse, 0x6420, R11.reuse ;  /* 0x000064200a067816 */ /* 0x140fe4000000000b */
[----:B------:R-:W-:-:S05]  /*125a0*/  PRMT R7, R10, 0x7531, R11 ;  /* 0x000075310a077816 */ /* 0x000fca000000000b */
[----:B------:R-:W-:Y:S04]  /*125b0*/  STSM.16.M88.4 [R2+0x3c00], R4 ;  /* 0x003c000402007844 */ /* 0x000fe80000000200 */
[----:B------:R-:W0:Y:S04]  /*125c0*/  LDSM.16.MT88.4 R8, [R3+0xe400] ;  /* 0x00e400000308783b */ /* 0x000e280000004200 */
        /* <DEDUP_REMOVED lines=19> */
.L_x_334:
[----:B-1----:R1:W-:Y:S01]  /*12700*/  SYNCS.ARRIVE.TRANS64.A1T0 RZ, [R18+URZ+0x22850], RZ ;  /* 0x022850ff12ff79a7 */ /* 0x0023e2000810003f */
[----:B------:R-:W-:Y:S06]  /*12710*/  BAR.SYNC.DEFER_BLOCKING 0x2, 0x80 ;  /* 0x0082000000007b1d */ /* 0x000fec0000010000 */
[----:B------:R-:W-:Y:S05]  /*12720*/  @!P0 BRA `(.L_x_335) ;  /* 0x0000000000048947 */ /* 0x000fea0003800000 */
[----:B------:R-:W-:Y:S01]  /*12730*/  BPT.TRAP 0x1 ;  /* 0x000000040000795c */ /* 0x000fe20000300000 */
.L_x_335:
[----:B------:R-:W2:Y:S01]  /*12740*/  LDL R0, [R1+0xc] ;  /* 0x00000c0001007983 */ /* 0x000ea20000100800 */
[----:B-1----:R-:W-:Y:S02]  /*12750*/  VIADD R18, R18, 0x22880 ;  /* 0x0002288012127836 */ /* 0x002fe40000000000 */
[----:B------:R-:W-:Y:S02]  /*12760*/  IMAD.MOV.U32 R22, RZ, RZ, R34 ;  /* 0x000000ffff167224 */ /* 0x000fe400078e0022 */
[----:B------:R-:W-:Y:S01]  /*12770*/  IMAD.MOV.U32 R21, RZ, RZ, R30 ;  /* 0x000000ffff157224 */ /* 0x000fe200078e001e */
[----:B--2---:R-:W-:-:S04]  /*12780*/  PRMT R18, R0, 0x654, R18 ;  /* 0x0000065400127816 */ /* 0x004fc80000000012 */
[----:B------:R1:W-:Y:S01]  /*12790*/  SYNCS.ARRIVE.TRANS64.RED.A1T0 RZ, [R18+URZ], RZ ;  /* 0x000000ff12ff79a7 */ /* 0x0003e2000810043f */
[----:B------:R-:W-:Y:S05]  /*127a0*/  @P1 BRA `(.L_x_336) ;  /* 0xffffffe400f01947 */ /* 0x000fea000383ffff */
.L_x_316:
[----:B------:R-:W0:Y:S01]  /*127b0*/  S2R R0, SR_TID.X ;  /* 0x0000000000007919 */ /* 0x000e220000002100 */
[----:B------:R-:W-:Y:S01]  /*127c0*/  BSSY B0, `(.L_x_337) ;  /* 0x0000013000007945 */ /* 0x000fe20003800000 */
[----:B0-----:R-:W-:Y:S02]  /*127d0*/  LOP3.LUT R2, R0, 0x7f, RZ, 0xc0, !PT ;  /* 0x0000007f00027812 */ /* 0x001fe400078ec0ff */
[----:B------:R-:W-:Y:S02]  /*127e0*/  MOV R0, UR45 ;  /* 0x0000002d00007c02 */ /* 0x000fe40008000f00 */
[----:B------:R-:W-:Y:S02]  /*127f0*/  ISETP.NE.AND P1, PT, R2, RZ, PT ;  /* 0x000000ff0200720c */ /* 0x000fe40003f25270 */
[----:B------:R-:W-:-:S11]  /*12800*/  ISETP.NE.AND P0, PT, R0, 0x3, PT ;  /* 0x000000030000780c */ /* 0x000fd60003f05270 */
[----:B------:R-:W-:Y:S05]  /*12810*/  @P1 BRA `(.L_x_338) ;  /* 0x0000000000341947 */ /* 0x000fea0003800000 */
[----:B------:R-:W0:Y:S01]  /*12820*/  S2R R5, SR_LANEID ;  /* 0x0000000000057919 */ /* 0x000e220000000000 */
[----:B------:R-:W-:Y:S01]  /*12830*/  VOTEU.ANY UR4, UPT, PT ;  /* 0x0000000000047886 */ /* 0x000fe200038e0100 */
[----:B------:R-:W2:Y:S01]  /*12840*/  LDC.64 R2, c[0x0][0xc60] ;  /* 0x00031800ff027b82 */ /* 0x000ea20000000a00 */
[----:B------:R-:W0:Y:S02]  /*12850*/  FLO.U32 R0, UR4 ;  /* 0x0000000400007d00 */ /* 0x000e2400080e0000 */
[----:B0-----:R-:W-:-:S06]  /*12860*/  ISETP.EQ.U32.AND P1, PT, R0, R5, PT ;  /* 0x000000050000720c */ /* 0x001fcc0003f22070 */
[----:B------:R-:W2:Y:S07]  /*12870*/  POPC R5, UR4 ;  /* 0x0000000400057d09 */ /* 0x000eae0008000000 */
[----:B--2---:R-:W2:Y:S01]  /*12880*/  @P1 ATOMG.E.ADD.STRONG.GPU PT, R3, desc[UR50][R2.64], R5 ;  /* 0x00000005020319a8 */ /* 0x004ea200081ee1f2 */
[----:B------:R-:W0:Y:S02]  /*12890*/  S2R R4, SR_LTMASK ;  /* 0x0000000000047919 */ /* 0x000e240000003900 */
[----:B0-----:R-:W-:-:S04]  /*128a0*/  LOP3.LUT R4, R4, UR4, RZ, 0xc0, !PT ;  /* 0x0000000404047c12 */ /* 0x001fc8000f8ec0ff */
[----:B------:R-:W0:Y:S01]  /*128b0*/  POPC R7, R4 ;  /* 0x0000000400077309 */ /* 0x000e220000000000 */
[----:B--2---:R-:W0:Y:S02]  /*128c0*/  SHFL.IDX PT, R0, R3, R0, 0x1f ;  /* 0x00001f0003007589 */ /* 0x004e2400000e0000 */
[----:B0-----:R-:W-:-:S05]  /*128d0*/  IADD3 R0, R0, UR46, R7 ;  /* 0x0000002e00007c10 */ /* 0x001fca000fffe007 */
[----:B------:R0:W-:Y:S02]  /*128e0*/  STL [R1], R0 ;  /* 0x0000000001007387 */ /* 0x0001e40000100800 */
.L_x_338:
[----:B------:R-:W-:Y:S05]  /*128f0*/  BSYNC B0 ;  /* 0x0000000000007941 */ /* 0x000fea0003800000 */
.L_x_337:
[----:B------:R-:W-:Y:S05]  /*12900*/  @!P0 BRA `(.L_x_339) ;  /* 0x0000000000048947 */ /* 0x000fea0003800000 */
[----:B------:R-:W-:Y:S01]  /*12910*/  BPT.TRAP 0x1 ;  /* 0x000000040000795c */ /* 0x000fe20000300000 */
.L_x_339:
[----:B0-----:R-:W-:Y:S01]  /*12920*/  LOP3.LUT R0, R34, 0x1, RZ, 0x3c, !PT ;  /* 0x0000000122007812 */ /* 0x001fe200078e3cff */
[----:B------:R-:W-:Y:S01]  /*12930*/  IMAD R17, R30, 0x8, R16 ;  /* 0x000000081e117824 */ /* 0x000fe200078e0210 */
[----:B------:R-:W-:Y:S02]  /*12940*/  BSSY B0, `(.L_x_340) ;  /* 0x0000004000007945 */ /* 0x000fe40003800000 */
[----:B------:R-:W-:-:S04]  /*12950*/  SHF.L.U32 R0, R0, 0x1f, RZ ;  /* 0x0000001f00007819 */ /* 0x000fc800000006ff */
[----:B------:R-:W0:Y:S02]  /*12960*/  SYNCS.PHASECHK.TRANS64.TRYWAIT P1, [R17+URZ+0x22870], R0 ;  /* 0x02287000110075a7 */ /* 0x000e24000802017f */
[----:B0-----:R-:W-:Y:S05]  /*12970*/  @!P1 BRA `(.L_x_341) ;  /* 0x0000005000949947 */ /* 0x001fea0003800000 */
.L_x_486:
[----:B------:R-:W-:Y:S05]  /*12980*/  BSYNC B0 ;  /* 0x0000000000007941 */ /* 0x000fea0003800000 */
.L_x_340:
[----:B------:R-:W-:-:S05]  /*12990*/  IMAD.U32 R2, RZ, RZ, UR44 ;  /* 0x0000002cff027e24 */ /* 0x000fca000f8e00ff */
[----:B------:R-:W-:-:S13]  /*129a0*/  ISETP.NE.AND P1, PT, R2, 0x3, PT ;  /* 0x000000030200780c */ /* 0x000fda0003f25270 */
[----:B------:R-:W-:Y:S05]  /*129b0*/  @!P1 BRA `(.L_x_342) ;  /* 0x0000000000049947 */ /* 0x000fea0003800000 */
[----:B------:R-:W-:Y:S01]  /*129c0*/  BPT.TRAP 0x1 ;  /* 0x000000040000795c */ /* 0x000fe20000300000 */
.L_x_342:
[----:B0-----:R-:W-:Y:S01]  /*129d0*/  SHF.L.U32 R0, R34, 0x1f, RZ ;  /* 0x0000001f22007819 */ /* 0x001fe200000006ff */
[----:B------:R-:W-:-:S03]  /*129e0*/  IMAD R19, R30, 0x5000, RZ ;  /* 0x000050001e137824 */ /* 0x000fc600078e02ff */
[----:B------:R-:W0:Y:S02]  /*129f0*/  SYNCS.PHASECHK.TRANS64.TRYWAIT P1, [R17+URZ+0x22860], R0 ;  /* 0x02286000110075a7 */ /* 0x000e24000802017f */
[----:B0-----:R-:W-:Y:S05]  /*12a00*/  @!P1 BRA `(.L_x_343) ;  /* 0x0000005000849947 */ /* 0x001fea0003800000 */
.L_x_487:
[----:B------:R-:W2:Y:S04]  /*12a10*/  LDL R2, [R1+0x18] ;  /* 0x0000180001027983 */ /* 0x000ea80000100800 */
[----:B------:R-:W3:Y:S04]  /*12a20*/  LDL R4, [R1+0x1c] ;  /* 0x00001c0001047983 */ /* 0x000ee80000100800 */
[----:B-1----:R-:W0:Y:S01]  /*12a30*/  LDL R18, [R1+0x14] ;  /* 0x0000140001127983 */ /* 0x002e220000100800 */
[----:B------:R-:W-:Y:S05]  /*12a40*/  WARPSYNC.ALL ;  /* 0x0000000000007948 */ /* 0x000fea0003800000 */
[----:B--2---:R-:W-:-:S05]  /*12a50*/  LOP3.LUT R3, R19, R2, RZ, 0xfc, !PT ;  /* 0x0000000213037212 */ /* 0x004fca00078efcff */
[C---:B------:R-:W-:Y:S01]  /*12a60*/  IMAD.IADD R2, R16.reuse, 0x1, R3 ;  /* 0x0000000110027824 */ /* 0x040fe200078e0203 */
[----:B0-----:R-:W-:-:S03]  /*12a70*/  IADD3 R0, R16, R19, R18 ;  /* 0x0000001310007210 */ /* 0x001fc60007ffe012 */
[----:B---3--:R-:W-:Y:S01]  /*12a80*/  IMAD.IADD R3, R4, 0x1, R2 ;  /* 0x0000000104037824 */ /* 0x008fe200078e0202 */
[----:B------:R-:W0:Y:S01]  /*12a90*/  LDSM.16.MT88.4 R8, [R2+0xa400] ;  /* 0x00a400000208783b */ /* 0x000e220000004200 */
[----:B------:R-:W-:-:S03]  /*12aa0*/  IMAD.U32 R18, RZ, RZ, UR44 ;  /* 0x0000002cff127e24 */ /* 0x000fc6000f8e00ff */
[----:B------:R-:W1:Y:S02]  /*12ab0*/  LDSM.16.MT88.4 R4, [R3+0xa400] ;  /* 0x00a400000304783b */ /* 0x000e640000004200 */
[----:B------:R-:W-:Y:S02]  /*12ac0*/  ISETP.NE.AND P1, PT, R18, 0x3, PT ;  /* 0x000000031200780c */ /* 0x000fe40003f25270 */
[C-C-:B0-----:R-:W-:Y:S02]  /*12ad0*/  PRMT R12, R8.reuse, 0x6420, R9.reuse ;  /* 0x00006420080c7816 */ /* 0x141fe40000000009 */
[----:B------:R-:W-:Y:S02]  /*12ae0*/  PRMT R13, R8, 0x7531, R9 ;  /* 0x00007531080d7816 */ /* 0x000fe40000000009 */
[C-C-:B------:R-:W-:Y:S02]  /*12af0*/  PRMT R14, R10.reuse, 0x6420, R11.reuse ;  /* 0x000064200a0e7816 */ /* 0x140fe4000000000b */
[----:B------:R-:W-:-:S02]  /*12b00*/  PRMT R15, R10, 0x7531, R11 ;  /* 0x000075310a0f7816 */ /* 0x000fc4000000000b */
[C-C-:B-1----:R-:W-:Y:S02]  /*12b10*/  PRMT R20, R4.reuse, 0x6420, R5.reuse ;  /* 0x0000642004147816 */ /* 0x142fe40000000005 */
[----:B------:R-:W-:Y:S01]  /*12b20*/  PRMT R21, R4, 0x7531, R5 ;  /* 0x0000753104157816 */ /* 0x000fe20000000005 */
[----:B------:R-:W-:Y:S01]  /*12b30*/  STSM.16.M88.4 [R0+0x400], R12 ;  /* 0x0004000c00007844 */ /* 0x000fe20000000200 */
        /* <DEDUP_REMOVED lines=59> */
.L_x_344:
[----:B-1----:R1:W-:Y:S01]  /*12ef0*/  SYNCS.ARRIVE.TRANS64.A1T0 RZ, [R17+URZ+0x22850], RZ ;  /* 0x022850ff11ff79a7 */ /* 0x0023e2000810003f */
[----:B------:R-:W-:Y:S06]  /*12f00*/  BAR.SYNC.DEFER_BLOCKING 0x2, 0x80 ;  /* 0x0082000000007b1d */ /* 0x000fec0000010000 */
[----:B------:R-:W-:Y:S05]  /*12f10*/  @!P0 BRA `(.L_x_345) ;  /* 0x0000000000048947 */ /* 0x000fea0003800000 */
[----:B------:R-:W-:Y:S01]  /*12f20*/  BPT.TRAP 0x1 ;  /* 0x000000040000795c */ /* 0x000fe20000300000 */
.L_x_345:
[----:B0-----:R-:W2:Y:S01]  /*12f30*/  LDL R0, [R1+0xc] ;  /* 0x00000c0001007983 */ /* 0x001ea20000100800 */
[----:B-1----:R-:W-:Y:S02]  /*12f40*/  VIADD R17, R17, 0x22880 ;  /* 0x0002288011117836 */ /* 0x002fe40000000000 */
[----:B------:R-:W-:-:S05]  /*12f50*/  VIADD R30, R30, 0x1 ;  /* 0x000000011e1e7836 */ /* 0x000fca0000000000 */
[----:B------:R-:W-:-:S04]  /*12f60*/  ISETP.NE.AND P0, PT, R30, 0x2, PT ;  /* 0x000000021e00780c */ /* 0x000fc80003f05270 */
[----:B------:R-:W-:Y:S02]  /*12f70*/  SEL R3, RZ, 0x1, P0 ;  /* 0x00000001ff037807 */ /* 0x000fe40000000000 */
[----:B------:R-:W-:Y:S02]  /*12f80*/  SEL R30, R30, RZ, P0 ;  /* 0x000000ff1e1e7207 */ /* 0x000fe40000000000 */
[----:B------:R-:W-:Y:S02]  /*12f90*/  LOP3.LUT R34, R34, R3, RZ, 0x3c, !PT ;  /* 0x0000000322227212 */ /* 0x000fe400078e3cff */
[----:B--2---:R-:W-:-:S04]  /*12fa0*/  PRMT R17, R0, 0x654, R17 ;  /* 0x0000065400117816 */ /* 0x004fc80000000011 */
[----:B------:R1:W-:Y:S03]  /*12fb0*/  SYNCS.ARRIVE.TRANS64.RED.A1T0 RZ, [R17+URZ], RZ ;  /* 0x000000ff11ff79a7 */ /* 0x0003e6000810043f */
.L_x_288:
[----:B------:R-:W-:Y:S05]  /*12fc0*/  BSYNC B7 ;  /* 0x0000000000077941 */ /* 0x000fea0003800000 */
.L_x_286:
[----:B------:R-:W-:-:S13]  /*12fd0*/  LOP3.LUT P0, RZ, R28, 0x400, RZ, 0xc0, !PT ;  /* 0x000004001cff7812 */ /* 0x000fda000780c0ff */
[----:B------:R-:W-:Y:S05]  /*12fe0*/  @!P0 BRA `(.L_x_346) ;  /* 0x0000000000348947 */ /* 0x000fea0003800000 */
[----:B------:R-:W0:Y:S08]  /*12ff0*/  S2UR UR4, SR_CgaCtaId ;  /* 0x00000000000479c3 */ /* 0x000e300000008800 */
[----:B------:R-:W-:Y:S01]  /*13000*/  BAR.SYNC.DEFER_BLOCKING 0x5, 0x180 ;  /* 0x0146000000007b1d */ /* 0x000fe20000010000 */
[----:B------:R-:W-:Y:S01]  /*13010*/  MOV R16, 0x400 ;  /* 0x0000040000107802 */ /* 0x000fe20000000f00 */
[----:B0-----:R-:W-:-:S05]  /*13020*/  IMAD.U32 R0, RZ, RZ, UR4 ;  /* 0x00000004ff007e24 */ /* 0x001fca000f8e00ff */
[----:B------:R-:W-:Y:S01]  /*13030*/  LEA R16, R0, R16, 0x18 ;  /* 0x0000001000107211 */ /* 0x000fe200078ec0ff */
[----:B------:R-:W-:Y:S04]  /*13040*/  STL [R1+0xc], R0 ;  /* 0x00000c0001007387 */ /* 0x000fe80000100800 */
[----:B------:R-:W0:Y:S04]  /*13050*/  LDS.128 R4, [R16+0x228d0] ;  /* 0x0228d00010047984 */ /* 0x000e280000000c00 */
[----:B0-----:R0:W-:Y:S01]  /*13060*/  STL.64 [R1], R4 ;  /* 0x0000000401007387 */ /* 0x0011e20000100a00 */
[----:B------:R-:W-:-:S03]  /*13070*/  IMAD.MOV.U32 R0, RZ, RZ, R7 ;  /* 0x000000ffff007224 */ /* 0x000fc600078e0007 */
[----:B------:R0:W-:Y:S02]  /*13080*/  STL [R1+0x8], R6 ;  /* 0x0000080601007387 */ /* 0x0001e40000100800 */
[----:B------:R-:W-:Y:S01]  /*13090*/  R2UR UR40, R0 ;  /* 0x00000000002872ca */ /* 0x000fe200000e0000 */
[----:B------:R-:W-:Y:S06]  /*130a0*/  BAR.ARV 0x4, 0x180 ;  /* 0x0106000000007b1d */ /* 0x000fec0000002000 */
[----:B------:R-:W-:Y:S08]  /*130b0*/  BRA `(.L_x_347) ;  /* 0x0000000800e47947 */ /* 0x000ff00003800000 */
.L_x_346:
[----:B------:R-:W2:Y:S01]  /*130c0*/  S2R R2, SR_TID.X ;  /* 0x0000000000027919 */ /* 0x000ea20000002100 */
[----:B------:R-:W-:Y:S01]  /*130d0*/  ULDC UR4, c[0x0][0xc3c] ;  /* 0x00030f0000047ab9 */ /* 0x000fe20000000800 */
[----:B0-----:R-:W3:Y:S01]  /*130e0*/  LDL.LU R0, [R1] ;  /* 0x0000000001007983 */ /* 0x001ee20000300800 */
[----:B------:R-:W-:Y:S02]  /*130f0*/  MOV R6, RZ ;  /* 0x000000ff00067202 */ /* 0x000fe40000000f00 */
[----:B--2---:R-:W-:-:S04]  /*13100*/  LOP3.LUT R9, R2, 0x1f, RZ, 0xc0, !PT ;  /* 0x0000001f02097812 */ /* 0x004fc800078ec0ff */
[C---:B------:R-:W-:Y:S01]  /*13110*/  ISETP.NE.AND P0, PT, R9.reuse, 0x1f, PT ;  /* 0x0000001f0900780c */ /* 0x040fe20003f05270 */
[----:B------:R-:W-:-:S05]  /*13120*/  VIADD R7, R9, UR40 ;  /* 0x0000002809077c36 */ /* 0x000fca0008000000 */
[----:B------:R-:W-:Y:S01]  /*13130*/  ISETP.GE.OR P1, PT, R7, UR4, !P0 ;  /* 0x0000000407007c0c */ /* 0x000fe2000c726670 */
[----:B------:R-:W-:-:S12]  /*13140*/  ULDC UR4, c[0x0][0xc3c] ;  /* 0x00030f0000047ab9 */ /* 0x000fd80000000800 */
[----:B------:R-:W0:Y:S08]  /*13150*/  @!P1 LDC.64 R2, c[0x0][0xc80] ;  /* 0x00032000ff029b82 */ /* 0x000e300000000a00 */
[----:B------:R-:W2:Y:S01]  /*13160*/  @!P1 LDC.64 R4, c[0x0][0xc78] ;  /* 0x00031e00ff049b82 */ /* 0x000ea20000000a00 */
[----:B0-----:R-:W-:-:S05]  /*13170*/  @!P1 IMAD.WIDE R2, R7, 0x4, R2 ;  /* 0x0000000407029825 */ /* 0x001fca00078e0202 */
[----:B------:R2:W4:Y:S02]  /*13180*/  @!P1 LDG.E R6, desc[UR50][R2.64] ;  /* 0x0000003202069981 */ /* 0x000524000c1e1900 */
[----:B--2---:R-:W-:-:S04]  /*13190*/  @!P1 IMAD.WIDE R2, R7, 0x4, R4 ;  /* 0x0000000407029825 */ /* 0x004fc800078e0204 */
[----:B------:R-:W-:-:S06]  /*131a0*/  IMAD.MOV.U32 R5, RZ, RZ, RZ ;  /* 0x000000ffff057224 */ /* 0x000fcc00078e00ff */
[----:B------:R-:W4:Y:S01]  /*131b0*/  @!P1 LDG.E R5, desc[UR50][R2.64] ;  /* 0x0000003202059981 */ /* 0x000f22000c1e1900 */
[C---:B------:R-:W-:Y:S02]  /*131c0*/  ISETP.NE.AND P1, PT, R9.reuse, RZ, PT ;  /* 0x000000ff0900720c */ /* 0x040fe40003f25270 */
[C---:B------:R-:W-:Y:S02]  /*131d0*/  ISETP.GE.U32.AND P2, PT, R9.reuse, 0x2, PT ;  /* 0x000000020900780c */ /* 0x040fe40003f46070 */
[C---:B------:R-:W-:Y:S02]  /*131e0*/  ISETP.GE.U32.AND P3, PT, R9.reuse, 0x4, PT ;  /* 0x000000040900780c */ /* 0x040fe40003f66070 */
[C---:B------:R-:W-:Y:S02]  /*131f0*/  ISETP.GE.U32.AND P4, PT, R9.reuse, 0x8, PT ;  /* 0x000000080900780c */ /* 0x040fe40003f86070 */
[----:B------:R-:W-:Y:S01]  /*13200*/  ISETP.GE.U32.AND P5, PT, R9, 0x10, PT ;  /* 0x000000100900780c */ /* 0x000fe20003fa6070 */
[----:B---3--:R-:W-:-:S02]  /*13210*/  IMAD.MOV.U32 R10, RZ, RZ, R0 ;  /* 0x000000ffff0a7224 */ /* 0x008fc400078e0000 */
[----:B----4-:R-:W-:-:S05]  /*13220*/  IMAD R0, R5, R6, RZ ;  /* 0x0000000605007224 */ /* 0x010fca00078e02ff */
        /* <DEDUP_REMOVED lines=12> */
[----:B------:R-:W0:Y:S04]  /*132f0*/  SHFL.UP PT, R2, R7, 0x10, RZ ;  /* 0x0600000007027989 */ /* 0x000e2800000e00ff */
[----:B------:R-:W-:Y:S01]  /*13300*/  SHFL.IDX PT, R11, R10, 0x1, 0x1f ;  /* 0x00201f000a0b7f89 */ /* 0x000fe200000e0000 */
[----:B0-----:R-:W-:-:S05]  /*13310*/  SEL R2, R2, RZ, P5 ;  /* 0x000000ff02027207 */ /* 0x001fca0002800000 */
[----:B------:R-:W-:Y:S02]  /*13320*/  IMAD.IADD R3, R7, 0x1, R2 ;  /* 0x0000000107037824 */ /* 0x000fe400078e0202 */
[----:B------:R-:W0:Y:S03]  /*13330*/  LDC R2, c[0x0][0xc38] ;  /* 0x00030e00ff027b82 */ /* 0x000e260000000800 */
[----:B------:R-:W0:Y:S04]  /*13340*/  SHFL.IDX PT, R9, R3, 0x1f, 0x1f ;  /* 0x03e01f0003097f89 */ /* 0x000e2800000e0000 */
[----:B------:R-:W2:Y:S01]  /*13350*/  SHFL.IDX PT, R0, R10, RZ, 0x1f ;  /* 0x00001fff0a007589 */ /* 0x000ea200000e0000 */
[----:B0-----:R-:W-:-:S04]  /*13360*/  IMAD R4, R9, R2, RZ ;  /* 0x0000000209047224 */ /* 0x001fc800078e02ff */
[----:B------:R-:W-:-:S05]  /*13370*/  IMAD.IADD R9, R11, 0x1, R4 ;  /* 0x000000010b097824 */ /* 0x000fca00078e0204 */
[----:B--2---:R-:W-:Y:S01]  /*13380*/  ISETP.GT.AND P6, PT, R9, R0, PT ;  /* 0x000000000900720c */ /* 0x004fe20003fc4270 */
[----:B------:R-:W-:-:S12]  /*13390*/  IMAD.MOV.U32 R7, RZ, RZ, RZ ;  /* 0x000000ffff077224 */ /* 0x000fd800078e00ff */
[----:B------:R-:W-:Y:S05]  /*133a0*/  @P6 BRA `(.L_x_348) ;  /* 0x0000000000986947 */ /* 0x000fea0003800000 */
.L_x_350:
[----:B------:R-:W-:-:S04]  /*133b0*/  UIADD3 UR40, UR40, 0x1f, URZ ;  /* 0x0000001f28287890 */ /* 0x000fc8000fffe03f */
[----:B------:R-:W-:-:S06]  /*133c0*/  UISETP.GE.AND UP0, UPT, UR40, UR4, UPT ;  /* 0x000000042800728c */ /* 0x000fcc000bf06270 */
[----:B------:R-:W-:-:S13]  /*133d0*/  PLOP3.LUT P6, PT, PT, PT, UP0, 0x40, 0x0 ;  /* 0x000000000000781c */ /* 0x000fda0003fce808 */
[----:B------:R-:W-:Y:S05]  /*133e0*/  @!P6 BRA `(.L_x_349) ;  /* 0x0000000400bce947 */ /* 0x000fea0003800000 */
[----:B------:R-:W0:Y:S01]  /*133f0*/  S2R R2, SR_TID.X ;  /* 0x0000000000027919 */ /* 0x000e220000002100 */
[----:B------:R-:W-:Y:S01]  /*13400*/  IMAD.MOV.U32 R6, RZ, RZ, RZ ;  /* 0x000000ffff067224 */ /* 0x000fe200078e00ff */
[----:B0-----:R-:W-:-:S05]  /*13410*/  LOP3.LUT R2, R2, 0x1f, RZ, 0xc0, !PT ;  /* 0x0000001f02027812 */ /* 0x001fca00078ec0ff */
[----:B------:R-:W-:-:S05]  /*13420*/  VIADD R11, R2, UR40 ;  /* 0x00000028020b7c36 */ /* 0x000fca0008000000 */
[----:B------:R-:W-:-:S13]  /*13430*/  ISETP.GE.OR P6, PT, R11, UR4, !P0 ;  /* 0x000000040b007c0c */ /* 0x000fda000c7c6670 */
[----:B------:R-:W0:Y:S08]  /*13440*/  @!P6 LDC.64 R2, c[0x0][0xc80] ;  /* 0x00032000ff02eb82 */ /* 0x000e300000000a00 */
[----:B------:R-:W2:Y:S01]  /*13450*/  @!P6 LDC.64 R4, c[0x0][0xc78] ;  /* 0x00031e00ff04eb82 */ /* 0x000ea20000000a00 */
[----:B0-----:R-:W-:-:S05]  /*13460*/  @!P6 IMAD.WIDE R2, R11, 0x4, R2 ;  /* 0x000000040b02e825 */ /* 0x001fca00078e0202 */
[----:B------:R2:W3:Y:S02]  /*13470*/  @!P6 LDG.E R6, desc[UR50][R2.64] ;  /* 0x000000320206e981 */ /* 0x0004e4000c1e1900 */
[----:B--2---:R-:W-:-:S04]  /*13480*/  @!P6 IMAD.WIDE R2, R11, 0x4, R4 ;  /* 0x000000040b02e825 */ /* 0x004fc800078e0204 */
[----:B------:R-:W-:-:S06]  /*13490*/  IMAD.MOV.U32 R5, RZ, RZ, RZ ;  /* 0x000000ffff057224 */ /* 0x000fcc00078e00ff */
[----:B------:R-:W3:Y:S02]  /*134a0*/  @!P6 LDG.E R5, desc[UR50][R2.64] ;  /* 0x000000320205e981 */ /* 0x000ee4000c1e1900 */
[----:B---3--:R-:W-:-:S05]  /*134b0*/  IMAD R13, R5, R6, RZ ;  /* 0x00000006050d7224 */ /* 0x008fca00078e02ff */
[----:B------:R-:W0:Y:S02]  /*134c0*/  SHFL.UP PT, R4, R13, 0x1, RZ ;  /* 0x042000000d047989 */ /* 0x000e2400000e00ff */
[----:B0-----:R-:W-:-:S04]  /*134d0*/  SEL R4, R4, RZ, P1 ;  /* 0x000000ff04047207 */ /* 0x001fc80000800000 */
[----:B------:R-:W-:-:S05]  /*134e0*/  IADD3 R4, R13, R4, RZ ;  /* 0x000000040d047210 */ /* 0x000fca0007ffe0ff */
        /* <DEDUP_REMOVED lines=11> */
[----:B------:R-:W-:Y:S02]  /*135a0*/  IMAD.IADD R3, R3, 0x1, R2 ;  /* 0x0000000103037824 */ /* 0x000fe400078e0202 */
[----:B------:R-:W0:Y:S03]  /*135b0*/  LDC R2, c[0x0][0xc38] ;  /* 0x00030e00ff027b82 */ /* 0x000e260000000800 */
[----:B------:R-:W0:Y:S02]  /*135c0*/  SHFL.IDX PT, R13, R3, 0x1f, 0x1f ;  /* 0x03e01f00030d7f89 */ /* 0x000e2400000e0000 */
[----:B0-----:R-:W-:-:S04]  /*135d0*/  IMAD R4, R13, R2, RZ ;  /* 0x000000020d047224 */ /* 0x001fc800078e02ff */
[----:B------:R-:W-:-:S05]  /*135e0*/  IMAD.IADD R9, R4, 0x1, R9 ;  /* 0x0000000104097824 */ /* 0x000fca00078e0209 */
[----:B------:R-:W-:-:S13]  /*135f0*/  ISETP.GT.AND P6, PT, R9, R0, PT ;  /* 0x000000000900720c */ /* 0x000fda0003fc4270 */
[----:B------:R-:W-:Y:S05]  /*13600*/  @!P6 BRA `(.L_x_350) ;  /* 0xfffffffc0068e947 */ /* 0x000fea000383ffff */
.L_x_348:
[----:B------:R-:W-:-:S04]  /*13610*/  IMAD.IADD R10, R9, 0x1, -R4 ;  /* 0x00000001090a7824 */ /* 0x000fc800078e0a04 */
        /* <DEDUP_REMOVED lines=8> */
[----:B------:R2:W3:Y:S01]  /*136a0*/  SHFL.IDX PT, R5, R5, R12, 0x1f ;  /* 0x00001f0c05057589 */ /* 0x0004e200000e0000 */
[----:B0-----:R-:W-:-:S04]  /*136b0*/  IABS R4, R6 ;  /* 0x0000000600047213 */ /* 0x001fc80000000000 */
[----:B------:R-:W0:Y:S08]  /*136c0*/  I2F.RP R8, R4 ;  /* 0x0000000400087306 */ /* 0x000e300000209400 */
[----:B0-----:R-:W0:Y:S02]  /*136d0*/  MUFU.RCP R8, R8 ;  /* 0x0000000800087308 */ /* 0x001e240000001000 */
[----:B0-----:R-:W-:-:S06]  /*136e0*/  VIADD R9, R8, 0xffffffe ;  /* 0x0ffffffe08097836 */ /* 0x001fcc0000000000 */
[----:B------:R-:W0:Y:S01]  /*136f0*/  F2I.FTZ.U32.TRUNC.NTZ R9, R9 ;  /* 0x0000000900097305 */ /* 0x000e22000021f000 */
[----:B--23--:R-:W-:Y:S05]  /*13700*/  @!P0 BRA `(.L_x_351) ;  /* 0x00000000000c8947 */ /* 0x00cfea0003800000 */
[----:B------:R-:W-:-:S06]  /*13710*/  UIADD3 UR5, UR4, -0x1, URZ ;  /* 0xffffffff04057890 */ /* 0x000fcc000fffe03f */
[----:B------:R-:W-:-:S05]  /*13720*/  IMAD.U32 R8, RZ, RZ, UR5 ;  /* 0x00000005ff087e24 */ /* 0x000fca000f8e00ff */
[----:B------:R2:W3:Y:S02]  /*13730*/  SHFL.IDX PT, R7, R3, R8, 0x1f ;  /* 0x00001f0803077589 */ /* 0x0004e400000e0000 */
.L_x_351:
[----:B---3--:R-:W-:Y:S01]  /*13740*/  IMAD R11, R7, R2, R10 ;  /* 0x00000002070b7224 */ /* 0x008fe200078e020a */
[----:B------:R-:W-:Y:S01]  /*13750*/  IABS R7, R5 ;  /* 0x0000000500077213 */ /* 0x000fe20000000000 */
[--C-:B0-2---:R-:W-:Y:S01]  /*13760*/  IMAD.MOV R3, RZ, RZ, -R9.reuse ;  /* 0x000000ffff037224 */ /* 0x105fe200078e0a09 */
[----:B------:R-:W-:Y:S01]  /*13770*/  MOV R2, RZ ;  /* 0x000000ff00027202 */ /* 0x000fe20000000f00 */
[----:B------:R-:W-:Y:S01]  /*13780*/  UIADD3 UR40, UR4, UR40, URZ ;  /* 0x0000002804287290 */ /* 0x000fe2000fffe03f */
[----:B------:R-:W0:Y:S01]  /*13790*/  I2F.RP R8, R7 ;  /* 0x0000000700087306 */ /* 0x000e220000209400 */
[----:B------:R-:W-:Y:S01]  /*137a0*/  IMAD R10, R3, R4, RZ ;  /* 0x00000004030a7224 */ /* 0x000fe200078e02ff */
[----:B------:R2:W-:Y:S01]  /*137b0*/  STL [R1], R11 ;  /* 0x0000000b01007387 */ /* 0x0005e20000100800 */
[----:B------:R-:W-:Y:S02]  /*137c0*/  IMAD.MOV.U32 R3, RZ, RZ, R9 ;  /* 0x000000ffff037224 */ /* 0x000fe400078e0009 */
[----:B------:R-:W-:-:S04]  /*137d0*/  IMAD.HI.U32 R2, R9, R10, R2 ;  /* 0x0000000a09027227 */ /* 0x000fc800078e0002 */
[----:B------:R-:W-:Y:S01]  /*137e0*/  IMAD.IADD R9, R0, 0x1, -R11 ;  /* 0x0000000100097824 */ /* 0x000fe200078e0a0b */
[----:B------:R-:W-:Y:S01]  /*137f0*/  IABS R0, R6 ;  /* 0x0000000600007213 */ /* 0x000fe20000000000 */
[----:B0-----:R-:W0:Y:S03]  /*13800*/  MUFU.RCP R8, R8 ;  /* 0x0000000800087308 */ /* 0x001e260000001000 */
[----:B--2---:R-:W-:Y:S01]  /*13810*/  IABS R11, R9 ;  /* 0x00000009000b7213 */ /* 0x004fe20000000000 */
[----:B------:R-:W-:-:S04]  /*13820*/  IMAD.MOV R3, RZ, RZ, -R0 ;  /* 0x000000ffff037224 */ /* 0x000fc800078e0a00 */
[----:B------:R-:W-:-:S04]  /*13830*/  IMAD.HI.U32 R0, R2, R11, RZ ;  /* 0x0000000b02007227 */ /* 0x000fc800078e00ff */
[----:B------:R-:W-:-:S05]  /*13840*/  IMAD R11, R0, R3, R11 ;  /* 0x00000003000b7224 */ /* 0x000fca00078e020b */
[----:B------:R-:W-:Y:S01]  /*13850*/  ISETP.GT.U32.AND P1, PT, R4, R11, PT ;  /* 0x0000000b0400720c */ /* 0x000fe20003f24070 */
[----:B0-----:R-:W-:-:S06]  /*13860*/  VIADD R3, R8, 0xffffffe ;  /* 0x0ffffffe08037836 */ /* 0x001fcc0000000000 */
[----:B------:R-:W0:Y:S06]  /*13870*/  F2I.FTZ.U32.TRUNC.NTZ R3, R3 ;  /* 0x0000000300037305 */ /* 0x000e2c000021f000 */
[----:B------:R-:W-:Y:S02]  /*13880*/  @!P1 IMAD.IADD R11, R11, 0x1, -R4 ;  /* 0x000000010b0b9824 */ /* 0x000fe400078e0a04 */
[----:B------:R-:W-:Y:S01]  /*13890*/  @!P1 VIADD R0, R0, 0x1 ;  /* 0x0000000100009836 */ /* 0x000fe20000000000 */
[----:B------:R-:W-:Y:S02]  /*138a0*/  ISETP.NE.AND P1, PT, R6, RZ, PT ;  /* 0x000000ff0600720c */ /* 0x000fe40003f25270 */
[----:B------:R-:W-:Y:S01]  /*138b0*/  ISETP.GE.U32.AND P0, PT, R11, R4, PT ;  /* 0x000000040b00720c */ /* 0x000fe20003f06070 */
[----:B0-----:R-:W-:-:S04]  /*138c0*/  IMAD.MOV R2, RZ, RZ, -R3 ;  /* 0x000000ffff027224 */ /* 0x001fc800078e0a03 */
[----:B------:R-:W-:Y:S02]  /*138d0*/  IMAD R11, R2, R7, RZ ;  /* 0x00000007020b7224 */ /* 0x000fe400078e02ff */
[----:B------:R-:W-:-:S06]  /*138e0*/  IMAD.MOV.U32 R2, RZ, RZ, RZ ;  /* 0x000000ffff027224 */ /* 0x000fcc00078e00ff */
[----:B------:R-:W-:Y:S02]  /*138f0*/  @P0 VIADD R0, R0, 0x1 ;  /* 0x0000000100000836 */ /* 0x000fe40000000000 */
[----:B------:R-:W-:Y:S01]  /*13900*/  IMAD.HI.U32 R4, R3, R11, R2 ;  /* 0x0000000b03047227 */ /* 0x000fe200078e0002 */
[----:B------:R-:W-:-:S04]  /*13910*/  LOP3.LUT R2, R9, R6, RZ, 0x3c, !PT ;  /* 0x0000000609027212 */ /* 0x000fc800078e3cff */
[----:B------:R-:W-:Y:S01]  /*13920*/  ISETP.GE.AND P2, PT, R2, RZ, PT ;  /* 0x000000ff0200720c */ /* 0x000fe20003f46270 */
[----:B------:R-:W-:Y:S01]  /*13930*/  IMAD.MOV.U32 R2, RZ, RZ, R0 ;  /* 0x000000ffff027224 */ /* 0x000fe200078e0000 */
[----:B------:R-:W-:-:S04]  /*13940*/  IABS R0, R5 ;  /* 0x0000000500007213 */ /* 0x000fc80000000000 */
[----:B------:R-:W-:-:S07]  /*13950*/  IADD3 R0, RZ, -R0, RZ ;  /* 0x80000000ff007210 */ /* 0x000fce0007ffe0ff */
[----:B------:R-:W-:Y:S01]  /*13960*/  @!P2 IMAD.MOV R2, RZ, RZ, -R2 ;  /* 0x000000ffff02a224 */ /* 0x000fe200078e0a02 */
[----:B------:R-:W-:-:S04]  /*13970*/  @!P1 LOP3.LUT R2, RZ, R6, RZ, 0x33, !PT ;  /* 0x00000006ff029212 */ /* 0x000fc800078e33ff */
[-C--:B------:R-:W-:Y:S01]  /*13980*/  IABS R3, R2.reuse ;  /* 0x0000000200037213 */ /* 0x080fe20000000000 */
[----:B------:R-:W-:-:S04]  /*13990*/  IMAD R6, R6, R2, RZ ;  /* 0x0000000206067224 */ /* 0x000fc800078e02ff */
[----:B------:R-:W-:-:S04]  /*139a0*/  IMAD.HI.U32 R4, R4, R3, RZ ;  /* 0x0000000304047227 */ /* 0x000fc800078e00ff */
[----:B------:R-:W-:-:S05]  /*139b0*/  IMAD R0, R4, R0, R3 ;  /* 0x0000000004007224 */ /* 0x000fca00078e0203 */
[----:B------:R-:W-:-:S13]  /*139c0*/  ISETP.GT.U32.AND P1, PT, R7, R0, PT ;  /* 0x000000000700720c */ /* 0x000fda0003f24070 */
[----:B------:R-:W-:Y:S02]  /*139d0*/  @!P1 IMAD.IADD R0, R0, 0x1, -R7 ;  /* 0x0000000100009824 */ /* 0x000fe400078e0a07 */
[----:B------:R-:W-:Y:S01]  /*139e0*/  @!P1 VIADD R4, R4, 0x1 ;  /* 0x0000000104049836 */ /* 0x000fe20000000000 */
[----:B------:R-:W-:Y:S02]  /*139f0*/  ISETP.NE.AND P1, PT, R5, RZ, PT ;  /* 0x000000ff0500720c */ /* 0x000fe40003f25270 */
[----:B------:R-:W-:Y:S02]  /*13a00*/  ISETP.GE.U32.AND P0, PT, R0, R7, PT ;  /* 0x000000070000720c */ /* 0x000fe40003f06070 */
[----:B------:R-:W-:-:S04]  /*13a10*/  LOP3.LUT R0, R2, R5, RZ, 0x3c, !PT ;  /* 0x0000000502007212 */ /* 0x000fc800078e3cff */
[----:B------:R-:W-:-:S07]  /*13a20*/  ISETP.GE.AND P2, PT, R0, RZ, PT ;  /* 0x000000ff0000720c */ /* 0x000fce0003f46270 */
[----:B------:R-:W-:-:S06]  /*13a30*/  @P0 VIADD R4, R4, 0x1 ;  /* 0x0000000104040836 */ /* 0x000fcc0000000000 */
[----:B------:R-:W-:Y:S01]  /*13a40*/  @!P2 IMAD.MOV R4, RZ, RZ, -R4 ;  /* 0x000000ffff04a224 */ /* 0x000fe200078e0a04 */
        /* <DEDUP_REMOVED lines=9> */
.L_x_349:
[----:B------:R0:W-:Y:S01]  /*13ae0*/  STL [R1], R0 ;  /* 0x0000000001007387 */ /* 0x0001e20000100800 */
[----:B------:R-:W-:-:S03]  /*13af0*/  ULDC UR40, c[0x0][0xc3c] ;  /* 0x00030f0000287ab9 */ /* 0x000fc60000000800 */
[----:B------:R0:W-:Y:S04]  /*13b00*/  STL [R1+0x4], RZ ;  /* 0x000004ff01007387 */ /* 0x0001e80000100800 */
[----:B------:R0:W-:Y:S02]  /*13b10*/  STL [R1+0x8], RZ ;  /* 0x000008ff01007387 */ /* 0x0001e40000100800 */
.L_x_352:
[----:B------:R-:W3:Y:S04]  /*13b20*/  LDL R3, [R1+0x4] ;  /* 0x0000040001037983 */ /* 0x000ee80000100800 */
[----:B--2---:R-:W2:Y:S04]  /*13b30*/  LDL R2, [R1+0x8] ;  /* 0x0000080001027983 */ /* 0x004ea80000100800 */
[----:B------:R-:W4:Y:S01]  /*13b40*/  LDL R4, [R1] ;  /* 0x0000000001047983 */ /* 0x000f220000100800 */
[----:B0-----:R-:W0:Y:S01]  /*13b50*/  S2R R0, SR_TID.X ;  /* 0x0000000000007919 */ /* 0x001e220000002100 */
[----:B------:R-:W-:Y:S01]  /*13b60*/  BAR.SYNC.DEFER_BLOCKING 0x4, 0x180 ;  /* 0x0106000000007b1d */ /* 0x000fe20000010000 */
[----:B---3--:R-:W-:-:S02]  /*13b70*/  IMAD.MOV.U32 R5, RZ, RZ, R3 ;  /* 0x000000ffff057224 */ /* 0x008fc400078e0003 */
[----:B--2---:R-:W-:-:S03]  /*13b80*/  IMAD.MOV.U32 R3, RZ, RZ, R2 ;  /* 0x000000ffff037224 */ /* 0x004fc600078e0002 */
[----:B------:R2:W3:Y:S01]  /*13b90*/  LDL R2, [R1+0xc] ;  /* 0x00000c0001027983 */ /* 0x0004e20000100800 */
[----:B0-----:R-:W-:Y:S01]  /*13ba0*/  LOP3.LUT R0, R0, 0x1f, RZ, 0xc0, !PT ;  /* 0x0000001f00007812 */ /* 0x001fe200078ec0ff */
[----:B------:R-:W-:-:S03]  /*13bb0*/  IMAD.MOV.U32 R6, RZ, RZ, R3 ;  /* 0x000000ffff067224 */ /* 0x000fc600078e0003 */
[----:B------:R-:W-:-:S13]  /*13bc0*/  ISETP.NE.AND P0, PT, R0, RZ, PT ;  /* 0x000000ff0000720c */ /* 0x000fda0003f05270 */
[----:B------:R-:W-:Y:S01]  /*13bd0*/  @!P0 MOV R0, 0x400 ;  /* 0x0000040000008802 */ /* 0x000fe20000000f00 */
[----:B---3--:R-:W0:Y:S03]  /*13be0*/  @!P0 S2R R2, SR_CgaCtaId ;  /* 0x0000000000028919 */ /* 0x008e260000008800 */
[----:B0-----:R-:W-:Y:S01]  /*13bf0*/  @!P0 LEA R16, R2, R0, 0x18 ;  /* 0x0000000002108211 */ /* 0x001fe200078ec0ff */
[----:B------:R2:W-:Y:S01]  /*13c00*/  @!P0 STL [R1+0xc], R2 ;  /* 0x00000c0201008387 */ /* 0x0005e20000100800 */
[----:B------:R-:W-:-:S05]  /*13c10*/  MOV R0, UR40 ;  /* 0x0000002800007c02 */ /* 0x000fca0008000f00 */
[----:B------:R-:W-:-:S05]  /*13c20*/  @!P0 IMAD.MOV.U32 R7, RZ, RZ, R0 ;  /* 0x000000ffff078224 */ /* 0x000fca00078e0000 */
[----:B----4-:R2:W-:Y:S01]  /*13c30*/  @!P0 STS.128 [R16+0x228d0], R4 ;  /* 0x0228d00410008388 */ /* 0x0105e20000000c00 */
[----:B------:R-:W-:Y:S06]  /*13c40*/  BAR.ARV 0x5, 0x180 ;  /* 0x0146000000007b1d */ /* 0x000fec0000002000 */
.L_x_347:
[----:B------:R-:W-:Y:S02]  /*13c50*/  ULDC UR4, c[0x0][0xc3c] ;  /* 0x00030f0000047ab9 */ /* 0x000fe40000000800 */
[----:B------:R-:W-:-:S06]  /*13c60*/  UISETP.GE.AND UP0, UPT, UR40, UR4, UPT ;  /* 0x000000042800728c */ /* 0x000fcc000bf06270 */
[----:B------:R-:W-:-:S13]  /*13c70*/  PLOP3.LUT P0, PT, PT, PT, UP0, 0x80, 0x0 ;  /* 0x000000000000781c */ /* 0x000fda0003f0f008 */
[----:B------:R-:W-:Y:S05]  /*13c80*/  @!P0 BRA `(.L_x_353) ;  /* 0xffffffa000b08947 */ /* 0x000fea000383ffff */
.L_x_281:
[----:B--2---:R-:W2:Y:S01]  /*13c90*/  LDL.LU R0, [R1+0x24] ;  /* 0x0000240001007983 */ /* 0x004ea20000300800 */
[----:B------:R-:W-:Y:S01]  /*13ca0*/  BSSY B0, `(.L_x_354) ;  /* 0x000000b000007945 */ /* 0x000fe20003800000 */
[----:B0-----:R-:W0:Y:S01]  /*13cb0*/  S2R R5, SR_CgaCtaId ;  /* 0x0000000000057919 */ /* 0x001e220000008800 */
[----:B--2---:R-:W-:-:S05]  /*13cc0*/  VIADD R0, R0, 0x1 ;  /* 0x0000000100007836 */ /* 0x004fca0000000000 */
[----:B------:R-:W-:-:S04]  /*13cd0*/  LEA.HI R2, R0, R0, RZ, 0x1 ;  /* 0x0000000000027211 */ /* 0x000fc800078f08ff */
[----:B------:R-:W-:Y:S02]  /*13ce0*/  LOP3.LUT R3, R2, 0xfffffffe, RZ, 0xc0, !PT ;  /* 0xfffffffe02037812 */ /* 0x000fe400078ec0ff */
[----:B------:R-:W-:-:S03]  /*13cf0*/  MOV R2, 0x400 ;  /* 0x0000040000027802 */ /* 0x000fc60000000f00 */
[----:B------:R-:W-:Y:S01]  /*13d00*/  IMAD.IADD R0, R0, 0x1, -R3 ;  /* 0x0000000100007824 */ /* 0x000fe200078e0a03 */
[----:B0-----:R-:W-:-:S04]  /*13d10*/  LEA R7, R5, R2, 0x18 ;  /* 0x0000000205077211 */ /* 0x001fc800078ec0ff */
[----:B------:R-:W-:-:S04]  /*13d20*/  SHF.L.U32 R0, R0, 0x1f, RZ ;  /* 0x0000001f00007819 */ /* 0x000fc800000006ff */
[----:B------:R-:W0:Y:S02]  /*13d30*/  SYNCS.PHASECHK.TRANS64.TRYWAIT P0, [R7+URZ+0x22820], R0 ;  /* 0x02282000070075a7 */ /* 0x000e24000800017f */
[----:B0-----:R-:W-:Y:S05]  /*13d40*/  @!P0 BRA `(.L_x_355) ;  /* 0x0000003c00c88947 */ /* 0x001fea0003800000 */
.L_x_488:
[----:B------:R-:W-:Y:S05]  /*13d50*/  BSYNC B0 ;  /* 0x0000000000007941 */ /* 0x000fea0003800000 */
.L_x_354:
[----:B------:R-:W-:-:S03]  /*13d60*/  UMOV UR4, 0xffffffff ;  /* 0xffffffff00047882 */ /* 0x000fc60000000000 */
[----:B------:R-:W-:Y:S05]  /*13d70*/  BRA.DIV UR4, `(.L_x_356) ;  /* 0x0000003e04d07947 */ /* 0x000fea000b800000 */
[----:B0-----:R-:W0:Y:S02]  /*13d80*/  S2R R0, SR_TID.X ;  /* 0x0000000000007919 */ /* 0x001e240000002100 */
[----:B0-----:R-:W-:-:S04]  /*13d90*/  SHF.R.U32.HI R0, RZ, 0x5, R0 ;  /* 0x00000005ff007819 */ /* 0x001fc80000011600 */
[----:B------:R-:W-:-:S05]  /*13da0*/  LOP3.LUT R0, R0, 0x3, RZ, 0xc0, !PT ;  /* 0x0000000300007812 */ /* 0x000fca00078ec0ff */
[----:B------:R0:W2:Y:S02]  /*13db0*/  SHFL.IDX PT, R14, R0, RZ, 0x1f ;  /* 0x00001fff000e7589 */ /* 0x0000a400000e0000 */
.L_x_491:
[----:B--2---:R-:W-:Y:S01]  /*13dc0*/  ISETP.NE.AND P0, PT, R14, RZ, PT ;  /* 0x000000ff0e00720c */ /* 0x004fe20003f05270 */
[----:B------:R-:W-:-:S12]  /*13dd0*/  BSSY B0, `(.L_x_357) ;  /* 0x000002c000007945 */ /* 0x000fd80003800000 */
[----:B------:R-:W-:Y:S05]  /*13de0*/  @P0 BRA `(.L_x_358) ;  /* 0x0000000000a80947 */ /* 0x000fea0003800000 */
[----:B------:R-:W-:-:S03]  /*13df0*/  UMOV UR4, 0xffffffff ;  /* 0xffffffff00047882 */ /* 0x000fc60000000000 */
[----:B------:R-:W-:Y:S05]  /*13e00*/  BRA.DIV UR4, `(.L_x_359) ;  /* 0x0000003e04e07947 */ /* 0x000fea000b800000 */
[----:B------:R-:W-:-:S13]  /*13e10*/  ELECT P6, URZ, PT ;  /* 0x00000000003f782f */ /* 0x000fda00038c0000 */
.L_x_494:
[----:B------:R-:W-:Y:S05]  /*13e20*/  @!P6 BRA `(.L_x_358) ;  /* 0x000000000098e947 */ /* 0x000fea0003800000 */
[----:B------:R-:W-:-:S06]  /*13e30*/  ULOP3.LUT UR4, UR36, 0x2, URZ, 0xfc, !UPT ;  /* 0x0000000224047892 */ /* 0x000fcc000f8efc3f */
[----:B0-----:R-:W-:-:S05]  /*13e40*/  IMAD.U32 R0, RZ, RZ, UR4 ;  /* 0x00000004ff007e24 */ /* 0x001fca000f8e00ff */
[----:B------:R-:W-:-:S13]  /*13e50*/  ISETP.NE.AND P0, PT, R0, 0x3, PT ;  /* 0x000000030000780c */ /* 0x000fda0003f05270 */
[----:B------:R-:W-:Y:S05]  /*13e60*/  @!P0 BRA `(.L_x_360) ;  /* 0x0000000000048947 */ /* 0x000fea0003800000 */
[----:B------:R-:W-:Y:S01]  /*13e70*/  BPT.TRAP 0x1 ;  /* 0x000000040000795c */ /* 0x000fe20000300000 */
.L_x_360:
[----:B------:R-:W-:Y:S01]  /*13e80*/  IMAD R5, R30, 0x8, R7 ;  /* 0x000000081e057824 */ /* 0x000fe200078e0207 */
[----:B------:R-:W-:Y:S01]  /*13e90*/  SHF.L.U32 R0, R34, 0x1f, RZ ;  /* 0x0000001f22007819 */ /* 0x000fe200000006ff */
[----:B------:R-:W-:-:S03]  /*13ea0*/  VIADD R30, R30, 0x1 ;  /* 0x000000011e1e7836 */ /* 0x000fc60000000000 */
[----:B------:R-:W0:Y:S02]  /*13eb0*/  SYNCS.PHASECHK.TRANS64.TRYWAIT P1, [R5+URZ+0x22840], R0 ;  /* 0x02284000050075a7 */ /* 0x000e24000802017f */
[----:B------:R-:W-:-:S04]  /*13ec0*/  ISETP.NE.AND P2, PT, R30, 0x2, PT ;  /* 0x000000021e00780c */ /* 0x000fc80003f45270 */
[----:B------:R-:W-:Y:S01]  /*13ed0*/  SEL R3, RZ, 0x1, P2 ;  /* 0x00000001ff037807 */ /* 0x000fe20001000000 */
[----:B0-----:R-:W-:Y:S08]  /*13ee0*/  @!P1 BRA `(.L_x_361) ;  /* 0x0000003c00c89947 */ /* 0x001ff00003800000 */
.L_x_495:
[----:B------:R-:W-:Y:S02]  /*13ef0*/  SEL R30, R30, RZ, P2 ;  /* 0x000000ff1e1e7207 */ /* 0x000fe40001000000 */
[----:B------:R-:W-:Y:S01]  /*13f00*/  LOP3.LUT R2, R34, R3, RZ, 0x3c, !PT ;  /* 0x0000000322027212 */ /* 0x000fe200078e3cff */
[----:B------:R-:W-:Y:S06]  /*13f10*/  @!P0 BRA `(.L_x_362) ;  /* 0x0000000000048947 */ /* 0x000fec0003800000 */
[----:B------:R-:W-:Y:S01]  /*13f20*/  BPT.TRAP 0x1 ;  /* 0x000000040000795c */ /* 0x000fe20000300000 */
.L_x_362:
[----:B------:R-:W-:Y:S01]  /*13f30*/  IMAD R3, R30, 0x8, R7 ;  /* 0x000000081e037824 */ /* 0x000fe200078e0207 */
[----:B------:R-:W-:-:S04]  /*13f40*/  SHF.L.U32 R2, R2, 0x1f, RZ ;  /* 0x0000001f02027819 */ /* 0x000fc800000006ff */
[----:B------:R-:W2:Y:S02]  /*13f50*/  SYNCS.PHASECHK.TRANS64.TRYWAIT P1, [R3+URZ+0x22840], R2 ;  /* 0x02284002030075a7 */ /* 0x000ea4000802017f */
[----:B--2---:R-:W-:Y:S05]  /*13f60*/  @!P1 BRA `(.L_x_363) ;  /* 0x0000003c00bc9947 */ /* 0x004fea0003800000 */
.L_x_496:
[----:B------:R-:W-:Y:S05]  /*13f70*/  @!P0 BRA `(.L_x_364) ;  /* 0x0000000000048947 */ /* 0x000fea0003800000 */
[----:B------:R-:W-:Y:S01]  /*13f80*/  BPT.TRAP 0x1 ;  /* 0x000000040000795c */ /* 0x000fe20000300000 */
.L_x_364:
[----:B------:R-:W3:Y:S02]  /*13f90*/  SYNCS.PHASECHK.TRANS64.TRYWAIT P1, [R5+URZ+0x22860], R0 ;  /* 0x02286000050075a7 */ /* 0x000ee4000802017f */
[----:B---3--:R-:W-:Y:S05]  /*13fa0*/  @!P1 BRA `(.L_x_365) ;  /* 0x0000003c00c09947 */ /* 0x008fea0003800000 */
.L_x_497:
[----:B------:R-:W-:Y:S05]  /*13fb0*/  @!P0 BRA `(.L_x_366) ;  /* 0x0000000000048947 */ /* 0x000fea0003800000 */
[----:B------:R-:W-:Y:S01]  /*13fc0*/  BPT.TRAP 0x1 ;  /* 0x000000040000795c */ /* 0x000fe20000300000 */
.L_x_366:
[----:B------:R-:W4:Y:S02]  /*13fd0*/  SYNCS.PHASECHK.TRANS64.TRYWAIT P1, [R3+URZ+0x22860], R2 ;  /* 0x02286002030075a7 */ /* 0x000f24000802017f */
[----:B----4-:R-:W-:Y:S05]  /*13fe0*/  @!P1 BRA `(.L_x_367) ;  /* 0x0000003c00c49947 */ /* 0x010fea0003800000 */
.L_x_498:
[----:B------:R-:W-:Y:S05]  /*13ff0*/  @!P0 BRA `(.L_x_368) ;  /* 0x0000000000048947 */ /* 0x000fea0003800000 */
[----:B------:R-:W-:Y:S01]  /*14000*/  BPT.TRAP 0x1 ;  /* 0x000000040000795c */ /* 0x000fe20000300000 */
.L_x_368:
[----:B------:R-:W5:Y:S02]  /*14010*/  SYNCS.PHASECHK.TRANS64.TRYWAIT P1, [R5+URZ+0x22880], R0 ;  /* 0x02288000050075a7 */ /* 0x000f64000802017f */
[----:B-----5:R-:W-:Y:S05]  /*14020*/  @!P1 BRA `(.L_x_369) ;  /* 0x0000003c00c89947 */ /* 0x020fea0003800000 */
.L_x_499:
[----:B------:R-:W-:Y:S05]  /*14030*/  @!P0 BRA `(.L_x_370) ;  /* 0x0000000000048947 */ /* 0x000fea0003800000 */
[----:B------:R-:W-:Y:S01]  /*14040*/  BPT.TRAP 0x1 ;  /* 0x000000040000795c */ /* 0x000fe20000300000 */
.L_x_370:
[----:B------:R0:W0:Y:S02]  /*14050*/  SYNCS.PHASECHK.TRANS64.TRYWAIT P0, [R3+URZ+0x22880], R2 ;  /* 0x02288002030075a7 */ /* 0x000024000800017f */
[----:B0-----:R-:W-:Y:S05]  /*14060*/  @!P0 NANOSLEEP.SYNCS 0x989680 ;  /* 0x009896800000895d */ /* 0x001fea0003900000 */
[----:B------:R-:W0:Y:S02]  /*14070*/  @!P0 SYNCS.PHASECHK.TRANS64 P0, [R3+URZ+0x22880], R2 ;  /* 0x02288002030085a7 */ /* 0x000e24000800007f */
[----:B0-----:R-:W-:Y:S05]  /*14080*/  @!P0 BRA `(.L_x_370) ;  /* 0xfffffffc00f08947 */ /* 0x001fea000383ffff */
.L_x_358:
[----:B------:R-:W-:Y:S05]  /*14090*/  BSYNC B0 ;  /* 0x0000000000007941 */ /* 0x000fea0003800000 */
.L_x_357:
[----:B------:R-:W-:Y:S05]  /*140a0*/  EXIT ;  /* 0x000000000000794d */ /* 0x000fea0003800000 */
.L_x_229:
[----:B0-----:R-:W-:-:S04]  /*140b0*/  IMAD.U32 R3, RZ, RZ, UR54 ;  /* 0x00000036ff037e24 */ /* 0x001fc8000f8e00ff */
[----:B------:R0:W1:Y:S03]  /*140c0*/  SYNCS.PHASECHK.TRANS64.TRYWAIT P1, [R3+URZ+0x22800], R4 ;  /* 0x02280004030075a7 */ /* 0x000066000802017f */
[----:B-1----:R-:W-:Y:S05]  /*140d0*/  @!P1 NANOSLEEP.SYNCS 0x989680 ;  /* 0x009896800000995d */ /* 0x002fea0003900000 */
[----:B------:R-:W1:Y:S02]  /*140e0*/  @!P1 SYNCS.PHASECHK.TRANS64 P1, [R3+URZ+0x22800], R4 ;  /* 0x02280004030095a7 */ /* 0x000e64000802007f */
[----:B-1----:R-:W-:Y:S05]  /*140f0*/  @!P1 BRA `(.L_x_229) ;  /* 0xfffffffc00ec9947 */ /* 0x002fea000383ffff */
[----:B------:R-:W-:Y:S05]  /*14100*/  BRA `(.L_x_371) ;  /* 0xfffffed800f47947 */ /* 0x000fea000383ffff */
.L_x_233:
[----:B-1----:R1:W2:Y:S02]  /*14110*/  SYNCS.PHASECHK.TRANS64.TRYWAIT P1, [R4+URZ+0x22830], R3 ;  /* 0x02283003040075a7 */ /* 0x0022a4000802017f */
[----:B--2---:R-:W-:Y:S05]  /*14120*/  @!P1 NANOSLEEP.SYNCS 0x989680 ;  /* 0x009896800000995d */ /* 0x004fea0003900000 */
[----:B------:R-:W2:Y:S02]  /*14130*/  @!P1 SYNCS.PHASECHK.TRANS64 P1, [R4+URZ+0x22830], R3 ;  /* 0x02283003040095a7 */ /* 0x000ea4000802007f */
[----:B--2---:R-:W-:Y:S05]  /*14140*/  @!P1 BRA `(.L_x_233) ;  /* 0xfffffffc00f09947 */ /* 0x004fea000383ffff */
[----:B------:R-:W-:Y:S05]  /*14150*/  BRA `(.L_x_232) ;  /* 0xfffffedc00107947 */ /* 0x000fea000383ffff */
.L_x_239:
[----:B-1----:R-:W-:-:S04]  /*14160*/  IMAD.U32 R9, RZ, RZ, UR6 ;  /* 0x00000006ff097e24 */ /* 0x002fc8000f8e00ff */
[----:B------:R1:W2:Y:S03]  /*14170*/  SYNCS.PHASECHK.TRANS64.TRYWAIT P1, [R9+URZ+0x22830], R8 ;  /* 0x02283008090075a7 */ /* 0x0002a6000802017f */
[----:B--2---:R-:W-:Y:S05]  /*14180*/  @!P1 NANOSLEEP.SYNCS 0x989680 ;  /* 0x009896800000995d */ /* 0x004fea0003900000 */
[----:B------:R-:W2:Y:S02]  /*14190*/  @!P1 SYNCS.PHASECHK.TRANS64 P1, [R9+URZ+0x22830], R8 ;  /* 0x02283008090095a7 */ /* 0x000ea4000802007f */
[----:B--2---:R-:W-:Y:S05]  /*141a0*/  @!P1 BRA `(.L_x_239) ;  /* 0xfffffffc00ec9947 */ /* 0x004fea000383ffff */
[----:B------:R-:W-:Y:S05]  /*141b0*/  BRA `(.L_x_236) ;  /* 0xffffff14006c7947 */ /* 0x000fea000383ffff */
.L_x_243:
[----:B-1----:R-:W-:-:S04]  /*141c0*/  IMAD.U32 R9, RZ, RZ, UR6 ;  /* 0x00000006ff097e24 */ /* 0x002fc8000f8e00ff */
[----:B------:R1:W2:Y:S03]  /*141d0*/  SYNCS.PHASECHK.TRANS64.TRYWAIT P1, [R9+URZ+0x22850], R8 ;  /* 0x02285008090075a7 */ /* 0x0002a6000802017f */
[----:B--2---:R-:W-:Y:S05]  /*141e0*/  @!P1 NANOSLEEP.SYNCS 0x989680 ;  /* 0x009896800000995d */ /* 0x004fea0003900000 */
[----:B------:R-:W2:Y:S02]  /*141f0*/  @!P1 SYNCS.PHASECHK.TRANS64 P1, [R9+URZ+0x22850], R8 ;  /* 0x02285008090095a7 */ /* 0x000ea4000802007f */
[----:B--2---:R-:W-:Y:S05]  /*14200*/  @!P1 BRA `(.L_x_243) ;  /* 0xfffffffc00ec9947 */ /* 0x004fea000383ffff */
[----:B------:R-:W-:Y:S05]  /*14210*/  BRA `(.L_x_240) ;  /* 0xffffff1c00947947 */ /* 0x000fea000383ffff */
.L_x_250:
[----:B-1----:R-:W-:-:S04]  /*14220*/  IMAD.U32 R3, RZ, RZ, UR5 ;  /* 0x00000005ff037e24 */ /* 0x002fc8000f8e00ff */
[----:B------:R1:W2:Y:S03]  /*14230*/  SYNCS.PHASECHK.TRANS64.TRYWAIT P1, [R3+URZ+0x22850], R0 ;  /* 0x02285000030075a7 */ /* 0x0002a6000802017f */
[----:B--2---:R-:W-:Y:S05]  /*14240*/  @!P1 NANOSLEEP.SYNCS 0x989680 ;  /* 0x009896800000995d */ /* 0x004fea0003900000 */
[----:B------:R-:W2:Y:S02]  /*14250*/  @!P1 SYNCS.PHASECHK.TRANS64 P1, [R3+URZ+0x22850], R0 ;  /* 0x02285000030095a7 */ /* 0x000ea4000802007f */
[----:B--2---:R-:W-:Y:S05]  /*14260*/  @!P1 BRA `(.L_x_250) ;  /* 0xfffffffc00ec9947 */ /* 0x004fea000383ffff */
[----:B------:R-:W-:Y:S05]  /*14270*/  BRA `(.L_x_249) ;  /* 0xffffff4800047947 */ /* 0x000fea000383ffff */
.L_x_297:
[----:B------:R-:W0:Y:S01]  /*14280*/  S2R R20, SR_TID.X ;  /* 0x0000000000147919 */ /* 0x000e220000002100 */
[----:B------:R-:W-:Y:S02]  /*14290*/  IMAD.MOV.U32 R12, RZ, RZ, RZ ;  /* 0x000000ffff0c7224 */ /* 0x000fe400078e00ff */
[----:B------:R-:W-:Y:S02]  /*142a0*/  IMAD.MOV.U32 R11, RZ, RZ, 0x1f ;  /* 0x0000001fff0b7424 */ /* 0x000fe400078e00ff */
[----:B------:R-:W-:Y:S01]  /*142b0*/  IMAD.MOV.U32 R15, RZ, RZ, -0x1 ;  /* 0xffffffffff0f7424 */ /* 0x000fe200078e00ff */
[----:B0-----:R-:W-:-:S04]  /*142c0*/  SHF.R.U32.HI R20, RZ, 0x5, R20 ;  /* 0x00000005ff147819 */ /* 0x001fc80000011614 */
[----:B------:R-:W-:-:S04]  /*142d0*/  LOP3.LUT R20, R20, 0x3, RZ, 0xc0, !PT ;  /* 0x0000000314147812 */ /* 0x000fc800078ec0ff */
[----:B------:R-:W-:-:S07]  /*142e0*/  MOV R13, R20 ;  /* 0x00000014000d7202 */ /* 0x000fce0000000f00 */
[----:B-----5:R-:W-:Y:S05]  /*142f0*/  WARPSYNC.COLLECTIVE R15, `(.L_x_372) ;  /* 0x000000000f087348 */ /* 0x020fea0003c00000 */
[----:B------:R0:W1:Y:S02]  /*14300*/  SHFL.IDX P6, R14, R13, R12, R11 ;  /* 0x0000000c0d0e7389 */ /* 0x00006400000c000b */
[----:B01---5:R-:W-:Y:S01]  /*14310*/  ENDCOLLECTIVE ;  /* 0x000000000000791b */ /* 0x023fe20003800000 */
.L_x_372:
[----:B------:R-:W-:Y:S05]  /*14320*/  BRA `(.L_x_373) ;  /* 0xffffffa800e07947 */ /* 0x000fea000383ffff */
.L_x_300:
[----:B0-----:R0:W1:Y:S02]  /*14330*/  SYNCS.PHASECHK.TRANS64.TRYWAIT P0, [R0+URZ+0x22880], R24 ;  /* 0x02288018000075a7 */ /* 0x001064000800017f */
[----:B-1----:R-:W-:Y:S05]  /*14340*/  @!P0 NANOSLEEP.SYNCS 0x989680 ;  /* 0x009896800000895d */ /* 0x002fea0003900000 */
[----:B------:R-:W1:Y:S02]  /*14350*/  @!P0 SYNCS.PHASECHK.TRANS64 P0, [R0+URZ+0x22880], R24 ;  /* 0x02288018000085a7 */ /* 0x000e64000800007f */
[----:B-1----:R-:W-:Y:S05]  /*14360*/  @!P0 BRA `(.L_x_300) ;  /* 0xfffffffc00f08947 */ /* 0x002fea000383ffff */
[----:B------:R-:W-:Y:S05]  /*14370*/  BRA `(.L_x_374) ;  /* 0xffffffb000007947 */ /* 0x000fea000383ffff */
.L_x_301:
[----:B------:R-:W-:Y:S01]  /*14380*/  BSSY B0, `(.L_x_375) ;  /* 0x0000008000007945 */ /* 0x000fe20003800000 */
[----:B------:R-:W-:Y:S02]  /*14390*/  IMAD.MOV.U32 R13, RZ, RZ, R18 ;  /* 0x000000ffff0d7224 */ /* 0x000fe400078e0012 */
[----:B------:R-:W-:Y:S02]  /*143a0*/  IMAD.MOV.U32 R12, RZ, RZ, RZ ;  /* 0x000000ffff0c7224 */ /* 0x000fe400078e00ff */
[----:B------:R-:W-:Y:S02]  /*143b0*/  IMAD.MOV.U32 R11, RZ, RZ, 0x181f ;  /* 0x0000181fff0b7424 */ /* 0x000fe400078e00ff */
[----:B------:R-:W-:-:S07]  /*143c0*/  IMAD.MOV.U32 R15, RZ, RZ, -0x1 ;  /* 0xffffffffff0f7424 */ /* 0x000fce00078e00ff */
[----:B0-----:R-:W-:Y:S05]  /*143d0*/  WARPSYNC.COLLECTIVE R15, `(.L_x_376) ;  /* 0x000000000f087348 */ /* 0x001fea0003c00000 */
[----:B------:R1:W2:Y:S02]  /*143e0*/  SHFL.IDX P6, R14, R13, R12, R11 ;  /* 0x0000000c0d0e7389 */ /* 0x0002a400000c000b */
[----:B012---:R-:W-:Y:S01]  /*143f0*/  ENDCOLLECTIVE ;  /* 0x000000000000791b */ /* 0x007fe20003800000 */
.L_x_376:
[----:B------:R-:W-:Y:S05]  /*14400*/  BSYNC B0 ;  /* 0x0000000000007941 */ /* 0x000fea0003800000 */
.L_x_375:
[----:B------:R-:W-:Y:S01]  /*14410*/  IMAD.MOV.U32 R13, RZ, RZ, R9 ;  /* 0x000000ffff0d7224 */ /* 0x000fe200078e0009 */
[----:B------:R-:W-:Y:S01]  /*14420*/  MOV R15, 0xffffffff ;  /* 0xffffffff000f7802 */ /* 0x000fe20000000f00 */
[----:B------:R-:W-:Y:S01]  /*14430*/  IMAD.MOV.U32 R12, RZ, RZ, RZ ;  /* 0x000000ffff0c7224 */ /* 0x000fe200078e00ff */
[C---:B------:R-:W-:Y:S01]  /*14440*/  ISETP.GE.AND P3, PT, R19.reuse, 0x41, PT ;  /* 0x000000411300780c */ /* 0x040fe20003f66270 */
[----:B------:R-:W-:Y:S01]  /*14450*/  IMAD.MOV.U32 R11, RZ, RZ, 0x181f ;  /* 0x0000181fff0b7424 */ /* 0x000fe200078e00ff */
[----:B------:R-:W-:Y:S01]  /*14460*/  LOP3.LUT R28, R28, 0xffffffef, RZ, 0xc0, !PT ;  /* 0xffffffef1c1c7812 */ /* 0x000fe200078ec0ff */
[----:B------:R-:W-:Y:S01]  /*14470*/  IMAD.MOV.U32 R3, RZ, RZ, R14 ;  /* 0x000000ffff037224 */ /* 0x000fe200078e000e */
[----:B------:R-:W-:Y:S01]  /*14480*/  ISETP.GE.AND P2, PT, R19, 0x61, PT ;  /* 0x000000611300780c */ /* 0x000fe20003f46270 */
[----:B------:R-:W-:-:S12]  /*14490*/  IMAD.IADD R4, R16, 0x1, R4 ;  /* 0x0000000110047824 */ /* 0x000fd800078e0204 */
[----:B------:R-:W-:Y:S05]  /*144a0*/  WARPSYNC.COLLECTIVE R15, `(.L_x_377) ;  /* 0x000000000f087348 */ /* 0x000fea0003c00000 */
[----:B------:R0:W1:Y:S02]  /*144b0*/  SHFL.IDX P6, R14, R13, R12, R11 ;  /* 0x0000000c0d0e7389 */ /* 0x00006400000c000b */
[----:B01----:R-:W-:Y:S01]  /*144c0*/  ENDCOLLECTIVE ;  /* 0x000000000000791b */ /* 0x003fe20003800000 */
.L_x_377:
[C---:B------:R-:W-:Y:S02]  /*144d0*/  ISETP.GE.AND P5, PT, R19.reuse, 0x21, PT ;  /* 0x000000211300780c */ /* 0x040fe40003fa6270 */
[----:B------:R-:W-:Y:S01]  /*144e0*/  ISETP.GE.AND P4, PT, R19, 0x31, PT ;  /* 0x000000311300780c */ /* 0x000fe20003f86270 */
[----:B------:R-:W-:Y:S02]  /*144f0*/  IMAD.MOV.U32 R13, RZ, RZ, R18 ;  /* 0x000000ffff0d7224 */ /* 0x000fe400078e0012 */
[----:B------:R-:W-:Y:S02]  /*14500*/  IMAD.MOV.U32 R12, RZ, RZ, 0x1 ;  /* 0x00000001ff0c7424 */ /* 0x000fe400078e00ff */
[----:B------:R-:W-:-:S08]  /*14510*/  IMAD.MOV.U32 R2, RZ, RZ, R14 ;  /* 0x000000ffff027224 */ /* 0x000fd000078e000e */
[----:B------:R-:W-:Y:S05]  /*14520*/  WARPSYNC.COLLECTIVE R15, `(.L_x_378) ;  /* 0x000000000f087348 */ /* 0x000fea0003c00000 */
[----:B------:R0:W1:Y:S02]  /*14530*/  SHFL.IDX P6, R14, R13, R12, R11 ;  /* 0x0000000c0d0e7389 */ /* 0x00006400000c000b */
[----:B01----:R-:W-:Y:S01]  /*14540*/  ENDCOLLECTIVE ;  /* 0x000000000000791b */ /* 0x003fe20003800000 */
.L_x_378:
[----:B------:R-:W-:-:S05]  /*14550*/  IADD3 R2, P1, R29, R2, RZ ;  /* 0x000000021d027210 */ /* 0x000fca0007f3e0ff */
[----:B------:R-:W-:Y:S01]  /*14560*/  IMAD.X R3, RZ, RZ, R3, P1 ;  /* 0x000000ffff037224 */ /* 0x000fe200008e0603 */
[----:B------:R-:W-:Y:S01]  /*14570*/  ISETP.LT.OR P1, PT, R19, 0x1, P0 ;  /* 0x000000011300780c */ /* 0x000fe20000721670 */
[----:B------:R-:W-:-:S12]  /*14580*/  IMAD.MOV.U32 R13, RZ, RZ, R9 ;  /* 0x000000ffff0d7224 */ /* 0x000fd800078e0009 */
[----:B------:R-:W-:Y:S01]  /*14590*/  @!PT LDS RZ, [RZ] ;  /* 0x00000000fffff984 */ /* 0x000fe20000000800 */
[----:B------:R-:W-:Y:S01]  /*145a0*/  @!PT LDS RZ, [RZ] ;  /* 0x00000000fffff984 */ /* 0x000fe20000000800 */
[----:B------:R-:W-:Y:S01]  /*145b0*/  @!PT LDS RZ, [RZ] ;  /* 0x00000000fffff984 */ /* 0x000fe20000000800 */
[----:B------:R0:W-:Y:S02]  /*145c0*/  LDGSTS.E.BYPASS.LTC128B.128 [R4+0xa400], desc[UR50][R2.64], !P1 ;  /* 0x0a40000002047fae */ /* 0x0001e4000c901d72 */
[----:B0-----:R-:W-:-:S07]  /*145d0*/  IMAD.MOV.U32 R3, RZ, RZ, R14 ;  /* 0x000000ffff037224 */ /* 0x001fce00078e000e */
[----:B------:R-:W-:Y:S05]  /*145e0*/  WARPSYNC.COLLECTIVE R15, `(.L_x_379) ;  /* 0x000000000f087348 */ /* 0x000fea0003c00000 */
[----:B------:R0:W1:Y:S02]  /*145f0*/  SHFL.IDX P6, R14, R13, R12, R11 ;  /* 0x0000000c0d0e7389 */ /* 0x00006400000c000b */
[----:B01----:R-:W-:Y:S01]  /*14600*/  ENDCOLLECTIVE ;  /* 0x000000000000791b */ /* 0x003fe20003800000 */
.L_x_379:
[----:B------:R-:W-:Y:S02]  /*14610*/  IMAD.MOV.U32 R13, RZ, RZ, R18 ;  /* 0x000000ffff0d7224 */ /* 0x000fe400078e0012 */
[----:B------:R-:W-:Y:S02]  /*14620*/  IMAD.MOV.U32 R12, RZ, RZ, 0x2 ;  /* 0x00000002ff0c7424 */ /* 0x000fe400078e00ff */
[----:B------:R-:W-:-:S07]  /*14630*/  IMAD.MOV.U32 R2, RZ, RZ, R14 ;  /* 0x000000ffff027224 */ /* 0x000fce00078e000e */
[----:B------:R-:W-:Y:S05]  /*14640*/  WARPSYNC.COLLECTIVE R15, `(.L_x_380) ;  /* 0x000000000f087348 */ /* 0x000fea0003c00000 */
[----:B------:R0:W1:Y:S02]  /*14650*/  SHFL.IDX P6, R14, R13, R12, R11 ;  /* 0x0000000c0d0e7389 */ /* 0x00006400000c000b */
[----:B01----:R-:W-:Y:S01]  /*14660*/  ENDCOLLECTIVE ;  /* 0x000000000000791b */ /* 0x003fe20003800000 */
.L_x_380:
        /* <DEDUP_REMOVED lines=8> */
[----:B0-----:R-:W-:-:S07]  /*146f0*/  MOV R3, R14 ;  /* 0x0000000e00037202 */ /* 0x001fce0000000f00 */
[----:B------:R-:W-:Y:S05]  /*14700*/  WARPSYNC.COLLECTIVE R15, `(.L_x_381) ;  /* 0x000000000f087348 */ /* 0x000fea0003c00000 */
[----:B------:R0:W1:Y:S02]  /*14710*/  SHFL.IDX P6, R14, R13, R12, R11 ;  /* 0x0000000c0d0e7389 */ /* 0x00006400000c000b */
[----:B01----:R-:W-:Y:S01]  /*14720*/  ENDCOLLECTIVE ;  /* 0x000000000000791b */ /* 0x003fe20003800000 */
.L_x_381:
[----:B------:R-:W-:Y:S02]  /*14730*/  IMAD.MOV.U32 R13, RZ, RZ, R18 ;  /* 0x000000ffff0d7224 */ /* 0x000fe400078e0012 */
[----:B------:R-:W-:Y:S02]  /*14740*/  IMAD.MOV.U32 R12, RZ, RZ, 0x3 ;  /* 0x00000003ff0c7424 */ /* 0x000fe400078e00ff */
[----:B------:R-:W-:-:S07]  /*14750*/  IMAD.MOV.U32 R2, RZ, RZ, R14 ;  /* 0x000000ffff027224 */ /* 0x000fce00078e000e */
[----:B------:R-:W-:Y:S05]  /*14760*/  WARPSYNC.COLLECTIVE R15, `(.L_x_382) ;  /* 0x000000000f087348 */ /* 0x000fea0003c00000 */
[----:B------:R0:W1:Y:S02]  /*14770*/  SHFL.IDX P6, R14, R13, R12, R11 ;  /* 0x0000000c0d0e7389 */ /* 0x00006400000c000b */
[----:B01----:R-:W-:Y:S01]  /*14780*/  ENDCOLLECTIVE ;  /* 0x000000000000791b */ /* 0x003fe20003800000 */
.L_x_382:
        /* <DEDUP_REMOVED lines=12> */
.L_x_383:
[----:B------:R-:W-:Y:S02]  /*14850*/  IMAD.MOV.U32 R13, RZ, RZ, R18 ;  /* 0x000000ffff0d7224 */ /* 0x000fe400078e0012 */
[----:B------:R-:W-:Y:S02]  /*14860*/  IMAD.MOV.U32 R12, RZ, RZ, 0x4 ;  /* 0x00000004ff0c7424 */ /* 0x000fe400078e00ff */
[----:B------:R-:W-:-:S07]  /*14870*/  IMAD.MOV.U32 R2, RZ, RZ, R14 ;  /* 0x000000ffff027224 */ /* 0x000fce00078e000e */
[----:B------:R-:W-:Y:S05]  /*14880*/  WARPSYNC.COLLECTIVE R15, `(.L_x_384) ;  /* 0x000000000f087348 */ /* 0x000fea0003c00000 */
[----:B------:R0:W1:Y:S02]  /*14890*/  SHFL.IDX P6, R14, R13, R12, R11 ;  /* 0x0000000c0d0e7389 */ /* 0x00006400000c000b */
[----:B01----:R-:W-:Y:S01]  /*148a0*/  ENDCOLLECTIVE ;  /* 0x000000000000791b */ /* 0x003fe20003800000 */
.L_x_384:
        /* <DEDUP_REMOVED lines=12> */
.L_x_385:
[----:B------:R-:W-:Y:S02]  /*14970*/  IMAD.MOV.U32 R13, RZ, RZ, R18 ;  /* 0x000000ffff0d7224 */ /* 0x000fe400078e0012 */
[----:B------:R-:W-:Y:S02]  /*14980*/  IMAD.MOV.U32 R12, RZ, RZ, 0x5 ;  /* 0x00000005ff0c7424 */ /* 0x000fe400078e00ff */
[----:B------:R-:W-:-:S07]  /*14990*/  IMAD.MOV.U32 R2, RZ, RZ, R14 ;  /* 0x000000ffff027224 */ /* 0x000fce00078e000e */
[----:B------:R-:W-:Y:S05]  /*149a0*/  WARPSYNC.COLLECTIVE R15, `(.L_x_386) ;  /* 0x000000000f087348 */ /* 0x000fea0003c00000 */
[----:B------:R0:W1:Y:S02]  /*149b0*/  SHFL.IDX P6, R14, R13, R12, R11 ;  /* 0x0000000c0d0e7389 */ /* 0x00006400000c000b */
[----:B01----:R-:W-:Y:S01]  /*149c0*/  ENDCOLLECTIVE ;  /* 0x000000000000791b */ /* 0x003fe20003800000 */
.L_x_386:
        /* <DEDUP_REMOVED lines=12> */
.L_x_387:
[----:B------:R-:W-:Y:S02]  /*14a90*/  IMAD.MOV.U32 R13, RZ, RZ, R18 ;  /* 0x000000ffff0d7224 */ /* 0x000fe400078e0012 */
[----:B------:R-:W-:Y:S02]  /*14aa0*/  IMAD.MOV.U32 R12, RZ, RZ, 0x6 ;  /* 0x00000006ff0c7424 */ /* 0x000fe400078e00ff */
[----:B------:R-:W-:-:S07]  /*14ab0*/  IMAD.MOV.U32 R2, RZ, RZ, R14 ;  /* 0x000000ffff027224 */ /* 0x000fce00078e000e */
[----:B------:R-:W-:Y:S05]  /*14ac0*/  WARPSYNC.COLLECTIVE R15, `(.L_x_388) ;  /* 0x000000000f087348 */ /* 0x000fea0003c00000 */
[----:B------:R0:W1:Y:S02]  /*14ad0*/  SHFL.IDX P6, R14, R13, R12, R11 ;  /* 0x0000000c0d0e7389 */ /* 0x00006400000c000b */
[----:B01----:R-:W-:Y:S01]  /*14ae0*/  ENDCOLLECTIVE ;  /* 0x000000000000791b */ /* 0x003fe20003800000 */
.L_x_388:
        /* <DEDUP_REMOVED lines=12> */
.L_x_389:
[----:B------:R-:W-:Y:S02]  /*14bb0*/  IMAD.MOV.U32 R13, RZ, RZ, R18 ;  /* 0x000000ffff0d7224 */ /* 0x000fe400078e0012 */
[----:B------:R-:W-:Y:S02]  /*14bc0*/  IMAD.MOV.U32 R12, RZ, RZ, 0x7 ;  /* 0x00000007ff0c7424 */ /* 0x000fe400078e00ff */
[----:B------:R-:W-:-:S07]  /*14bd0*/  IMAD.MOV.U32 R2, RZ, RZ, R14 ;  /* 0x000000ffff027224 */ /* 0x000fce00078e000e */
[----:B------:R-:W-:Y:S05]  /*14be0*/  WARPSYNC.COLLECTIVE R15, `(.L_x_390) ;  /* 0x000000000f087348 */ /* 0x000fea0003c00000 */
[----:B------:R0:W1:Y:S02]  /*14bf0*/  SHFL.IDX P6, R14, R13, R12, R11 ;  /* 0x0000000c0d0e7389 */ /* 0x00006400000c000b */
[----:B01----:R-:W-:Y:S01]  /*14c00*/  ENDCOLLECTIVE ;  /* 0x000000000000791b */ /* 0x003fe20003800000 */
.L_x_390:
[----:B------:R-:W-:-:S05]  /*14c10*/  IADD3 R2, P1, R29, R2, RZ ;  /* 0x000000021d027210 */ /* 0x000fca0007f3e0ff */
[----:B------:R-:W-:Y:S01]  /*14c20*/  IMAD.X R3, RZ, RZ, R3, P1 ;  /* 0x000000ffff037224 */ /* 0x000fe200008e0603 */
[----:B------:R-:W-:Y:S01]  /*14c30*/  ISETP.LT.OR P1, PT, R19, 0x61, P0 ;  /* 0x000000611300780c */ /* 0x000fe20000721670 */
[----:B------:R-:W-:-:S12]  /*14c40*/  IMAD.MOV.U32 R13, RZ, RZ, R9 ;  /* 0x000000ffff0d7224 */ /* 0x000fd800078e0009 */
[----:B------:R-:W-:Y:S01]  /*14c50*/  @!PT LDS RZ, [RZ] ;  /* 0x00000000fffff984 */ /* 0x000fe20000000800 */
[----:B------:R-:W-:Y:S01]  /*14c60*/  @!PT LDS RZ, [RZ] ;  /* 0x00000000fffff984 */ /* 0x000fe20000000800 */
[----:B------:R-:W-:Y:S01]  /*14c70*/  @!PT LDS RZ, [RZ] ;  /* 0x00000000fffff984 */ /* 0x000fe20000000800 */
[----:B------:R0:W-:Y:S01]  /*14c80*/  LDGSTS.E.BYPASS.LTC128B.128 [R4+0xd400], desc[UR50][R2.64], !P1 ;  /* 0x0d40000002047fae */ /* 0x0001e2000c901d72 */
[----:B------:R-:W-:-:S07]  /*14c90*/  IMAD.MOV.U32 R18, RZ, RZ, R14 ;  /* 0x000000ffff127224 */ /* 0x000fce00078e000e */
[----:B0-----:R-:W-:Y:S05]  /*14ca0*/  WARPSYNC.COLLECTIVE R15, `(.L_x_391) ;  /* 0x000000000f087348 */ /* 0x001fea0003c00000 */
[----:B------:R1:W2:Y:S02]  /*14cb0*/  SHFL.IDX P6, R14, R13, R12, R11 ;  /* 0x0000000c0d0e7389 */ /* 0x0002a400000c000b */
[----:B012---:R-:W-:Y:S01]  /*14cc0*/  ENDCOLLECTIVE ;  /* 0x000000000000791b */ /* 0x007fe20003800000 */
.L_x_391:
[----:B------:R-:W-:Y:S02]  /*14cd0*/  IMAD.MOV.U32 R13, RZ, RZ, R20 ;  /* 0x000000ffff0d7224 */ /* 0x000fe400078e0014 */
[----:B------:R-:W-:Y:S02]  /*14ce0*/  IMAD.MOV.U32 R12, RZ, RZ, RZ ;  /* 0x000000ffff0c7224 */ /* 0x000fe400078e00ff */
[----:B------:R-:W-:-:S07]  /*14cf0*/  IMAD.MOV.U32 R2, RZ, RZ, R14 ;  /* 0x000000ffff027224 */ /* 0x000fce00078e000e */
[----:B------:R-:W-:Y:S05]  /*14d00*/  WARPSYNC.COLLECTIVE R15, `(.L_x_392) ;  /* 0x000000000f087348 */ /* 0x000fea0003c00000 */
[----:B------:R0:W1:Y:S02]  /*14d10*/  SHFL.IDX P6, R14, R13, R12, R11 ;  /* 0x0000000c0d0e7389 */ /* 0x00006400000c000b */
[----:B01----:R-:W-:Y:S01]  /*14d20*/  ENDCOLLECTIVE ;  /* 0x000000000000791b */ /* 0x003fe20003800000 */
.L_x_392:
        /* <DEDUP_REMOVED lines=12> */
.L_x_393:
[----:B------:R-:W-:Y:S02]  /*14df0*/  IMAD.MOV.U32 R13, RZ, RZ, R20 ;  /* 0x000000ffff0d7224 */ /* 0x000fe400078e0014 */
[----:B------:R-:W-:Y:S02]  /*14e00*/  IMAD.MOV.U32 R12, RZ, RZ, 0x1 ;  /* 0x00000001ff0c7424 */ /* 0x000fe400078e00ff */
[----:B------:R-:W-:-:S07]  /*14e10*/  IMAD.MOV.U32 R2, RZ, RZ, R14 ;  /* 0x000000ffff027224 */ /* 0x000fce00078e000e */
[----:B------:R-:W-:Y:S05]  /*14e20*/  WARPSYNC.COLLECTIVE R15, `(.L_x_394) ;  /* 0x000000000f087348 */ /* 0x000fea0003c00000 */
[----:B------:R0:W1:Y:S02]  /*14e30*/  SHFL.IDX P6, R14, R13, R12, R11 ;  /* 0x0000000c0d0e7389 */ /* 0x00006400000c000b */
[----:B01----:R-:W-:Y:S01]  /*14e40*/  ENDCOLLECTIVE ;  /* 0x000000000000791b */ /* 0x003fe20003800000 */
.L_x_394:
        /* <DEDUP_REMOVED lines=8> */
[----:B------:R-:W-:Y:S01]  /*14ed0*/  ISETP.GE.AND P1, PT, R19, 0x11, PT ;  /* 0x000000111300780c */ /* 0x000fe20003f26270 */
[----:B------:R-:W-:-:S12]  /*14ee0*/  IMAD.MOV.U32 R20, RZ, RZ, R14 ;  /* 0x000000ffff147224 */ /* 0x000fd800078e000e */
[----:B0-----:R-:W-:Y:S05]  /*14ef0*/  WARPSYNC.COLLECTIVE R15, `(.L_x_395) ;  /* 0x000000000f087348 */ /* 0x001fea0003c00000 */
[----:B------:R1:W2:Y:S02]  /*14f00*/  SHFL.IDX P6, R14, R13, R12, R11 ;  /* 0x0000000c0d0e7389 */ /* 0x0002a400000c000b */
[----:B012---:R-:W-:Y:S01]  /*14f10*/  ENDCOLLECTIVE ;  /* 0x000000000000791b */ /* 0x007fe20003800000 */
.L_x_395:
[----:B------:R-:W-:Y:S02]  /*14f20*/  @P1 LOP3.LUT R28, R28, 0x10, RZ, 0xfc, !PT ;  /* 0x000000101c1c1812 */ /* 0x000fe400078efcff */
[----:B------:R-:W-:Y:S02]  /*14f30*/  ISETP.GE.AND P1, PT, R19, 0x51, PT ;  /* 0x000000511300780c */ /* 0x000fe40003f26270 */
[----:B------:R-:W-:-:S04]  /*14f40*/  LOP3.LUT R28, R28, 0xffffffdf, RZ, 0xc0, !PT ;  /* 0xffffffdf1c1c7812 */ /* 0x000fc800078ec0ff */
[----:B------:R-:W-:Y:S02]  /*14f50*/  @P3 LOP3.LUT R28, R28, 0x20, RZ, 0xfc, !PT ;  /* 0x000000201c1c3812 */ /* 0x000fe400078efcff */
[----:B------:R-:W-:Y:S02]  /*14f60*/  ISETP.GE.AND P3, PT, R19, 0x71, PT ;  /* 0x000000711300780c */ /* 0x000fe40003f66270 */
[----:B------:R-:W-:Y:S01]  /*14f70*/  LOP3.LUT R28, R28, 0xffffffbf, RZ, 0xc0, !PT ;  /* 0xffffffbf1c1c7812 */ /* 0x000fe200078ec0ff */
[----:B------:R-:W-:-:S03]  /*14f80*/  IMAD.MOV.U32 R2, RZ, RZ, R14 ;  /* 0x000000ffff027224 */ /* 0x000fc600078e000e */
[----:B------:R-:W-:Y:S02]  /*14f90*/  @P1 LOP3.LUT R28, R28, 0x40, RZ, 0xfc, !PT ;  /* 0x000000401c1c1812 */ /* 0x000fe400078efcff */
[----:B------:R-:W-:Y:S02]  /*14fa0*/  ISETP.GE.AND P1, PT, R19, 0x81, PT ;  /* 0x000000811300780c */ /* 0x000fe40003f26270 */
[----:B------:R-:W-:-:S04]  /*14fb0*/  LOP3.LUT R28, R28, 0xfffffeff, RZ, 0xc0, !PT ;  /* 0xfffffeff1c1c7812 */ /* 0x000fc800078ec0ff */
[----:B------:R-:W-:Y:S02]  /*14fc0*/  @P2 LOP3.LUT R28, R28, 0x100, RZ, 0xfc, !PT ;  /* 0x000001001c1c2812 */ /* 0x000fe400078efcff */
[----:B------:R-:W-:Y:S02]  /*14fd0*/  ISETP.GE.AND P2, PT, R19, 0x91, PT ;  /* 0x000000911300780c */ /* 0x000fe40003f46270 */
[----:B------:R-:W-:-:S11]  /*14fe0*/  LOP3.LUT R28, R28, 0xfffffdff, RZ, 0xc0, !PT ;  /* 0xfffffdff1c1c7812 */ /* 0x000fd600078ec0ff */
[----:B------:R-:W-:Y:S01]  /*14ff0*/  @P2 LOP3.LUT R28, R28, 0x200, RZ, 0xfc, !PT ;  /* 0x000002001c1c2812 */ /* 0x000fe200078efcff */
[----:B------:R-:W-:Y:S06]  /*15000*/  BRA `(.L_x_396) ;  /* 0xffffffa800d47947 */ /* 0x000fec000383ffff */
.L_x_306:
[----:B--2---:R2:W3:Y:S02]  /*15010*/  SYNCS.PHASECHK.TRANS64.TRYWAIT P0, [R0+URZ+0x22840], R24 ;  /* 0x02284018000075a7 */ /* 0x0044e4000800017f */
[----:B---3--:R-:W-:Y:S05]  /*15020*/  @!P0 NANOSLEEP.SYNCS 0x989680 ;  /* 0x009896800000895d */ /* 0x008fea0003900000 */
[----:B------:R-:W3:Y:S02]  /*15030*/  @!P0 SYNCS.PHASECHK.TRANS64 P0, [R0+URZ+0x22840], R24 ;  /* 0x02284018000085a7 */ /* 0x000ee4000800007f */
[----:B---3--:R-:W-:Y:S05]  /*15040*/  @!P0 BRA `(.L_x_306) ;  /* 0xfffffffc00f08947 */ /* 0x008fea000383ffff */
[----:B------:R-:W-:Y:S05]  /*15050*/  BRA `(.L_x_397) ;  /* 0xffffffac00287947 */ /* 0x000fea000383ffff */
.L_x_307:
[----:B------:R-:W-:Y:S01]  /*15060*/  BSSY B0, `(.L_x_398) ;  /* 0x0000008000007945 */ /* 0x000fe20003800000 */
[----:B------:R-:W-:Y:S01]  /*15070*/  IMAD.MOV.U32 R13, RZ, RZ, R7 ;  /* 0x000000ffff0d7224 */ /* 0x000fe200078e0007 */
[----:B------:R-:W-:Y:S01]  /*15080*/  MOV R15, 0xffffffff ;  /* 0xffffffff000f7802 */ /* 0x000fe20000000f00 */
[----:B------:R-:W-:Y:S02]  /*15090*/  IMAD.MOV.U32 R12, RZ, RZ, RZ ;  /* 0x000000ffff0c7224 */ /* 0x000fe400078e00ff */
[----:B------:R-:W-:-:S07]  /*150a0*/  IMAD.MOV.U32 R11, RZ, RZ, 0x181f ;  /* 0x0000181fff0b7424 */ /* 0x000fce00078e00ff */
[----:B012---:R-:W-:Y:S05]  /*150b0*/  WARPSYNC.COLLECTIVE R15, `(.L_x_399) ;  /* 0x000000000f087348 */ /* 0x007fea0003c00000 */
[----:B------:R3:W4:Y:S02]  /*150c0*/  SHFL.IDX P6, R14, R13, R12, R11 ;  /* 0x0000000c0d0e7389 */ /* 0x00072400000c000b */
[----:B01234-:R-:W-:Y:S01]  /*150d0*/  ENDCOLLECTIVE ;  /* 0x000000000000791b */ /* 0x01ffe20003800000 */
.L_x_399:
[----:B------:R-:W-:Y:S05]  /*150e0*/  BSYNC B0 ;  /* 0x0000000000007941 */ /* 0x000fea0003800000 */
.L_x_398:
[----:B------:R-:W-:Y:S02]  /*150f0*/  IMAD.MOV.U32 R13, RZ, RZ, R8 ;  /* 0x000000ffff0d7224 */ /* 0x000fe400078e0008 */
[----:B------:R-:W-:Y:S02]  /*15100*/  IMAD.MOV.U32 R12, RZ, RZ, RZ ;  /* 0x000000ffff0c7224 */ /* 0x000fe400078e00ff */
[----:B------:R-:W-:Y:S02]  /*15110*/  IMAD.MOV.U32 R11, RZ, RZ, 0x181f ;  /* 0x0000181fff0b7424 */ /* 0x000fe400078e00ff */
[----:B------:R-:W-:Y:S02]  /*15120*/  IMAD.MOV.U32 R15, RZ, RZ, -0x1 ;  /* 0xffffffffff0f7424 */ /* 0x000fe400078e00ff */
[----:B------:R-:W-:-:S07]  /*15130*/  IMAD.MOV.U32 R2, RZ, RZ, R14 ;  /* 0x000000ffff027224 */ /* 0x000fce00078e000e */
[----:B------:R-:W-:Y:S05]  /*15140*/  WARPSYNC.COLLECTIVE R15, `(.L_x_400) ;  /* 0x000000000f087348 */ /* 0x000fea0003c00000 */
[----:B------:R0:W1:Y:S02]  /*15150*/  SHFL.IDX P6, R14, R13, R12, R11 ;  /* 0x0000000c0d0e7389 */ /* 0x00006400000c000b */
[----:B01----:R-:W-:Y:S01]  /*15160*/  ENDCOLLECTIVE ;  /* 0x000000000000791b */ /* 0x003fe20003800000 */
.L_x_400:
[----:B------:R-:W-:Y:S02]  /*15170*/  IMAD.MOV.U32 R13, RZ, RZ, R7 ;  /* 0x000000ffff0d7224 */ /* 0x000fe400078e0007 */
        /* <DEDUP_REMOVED lines=8> */
[----:B------:R0:W-:Y:S02]  /*15200*/  @P6 LDGSTS.E.BYPASS.LTC128B.128 [R4+0x18400], desc[UR50][R2.64], !P2 ;  /* 0x1840000002046fae */ /* 0x0001e4000d101d72 */
[----:B0-----:R-:W-:Y:S05]  /*15210*/  WARPSYNC.COLLECTIVE R15, `(.L_x_401) ;  /* 0x000000000f087348 */ /* 0x001fea0003c00000 */
[----:B------:R1:W2:Y:S02]  /*15220*/  SHFL.IDX P6, R14, R13, R12, R11 ;  /* 0x0000000c0d0e7389 */ /* 0x0002a400000c000b */
[----:B012---:R-:W-:Y:S01]  /*15230*/  ENDCOLLECTIVE ;  /* 0x000000000000791b */ /* 0x007fe20003800000 */
.L_x_401:
[----:B------:R-:W-:Y:S02]  /*15240*/  IMAD.MOV.U32 R13, RZ, RZ, R8 ;  /* 0x000000ffff0d7224 */ /* 0x000fe400078e0008 */
[----:B------:R-:W-:-:S07]  /*15250*/  IMAD.MOV.U32 R2, RZ, RZ, R14 ;  /* 0x000000ffff027224 */ /* 0x000fce00078e000e */
[----:B------:R-:W-:Y:S05]  /*15260*/  WARPSYNC.COLLECTIVE R15, `(.L_x_402) ;  /* 0x000000000f087348 */ /* 0x000fea0003c00000 */
[----:B------:R0:W1:Y:S02]  /*15270*/  SHFL.IDX P6, R14, R13, R12, R11 ;  /* 0x0000000c0d0e7389 */ /* 0x00006400000c000b */
[----:B01----:R-:W-:Y:S01]  /*15280*/  ENDCOLLECTIVE ;  /* 0x000000000000791b */ /* 0x003fe20003800000 */
.L_x_402:
[----:B------:R-:W-:Y:S02]  /*15290*/  IMAD.MOV.U32 R13, RZ, RZ, R7 ;  /* 0x000000ffff0d7224 */ /* 0x000fe400078e0007 */
[----:B------:R-:W-:Y:S01]  /*152a0*/  IMAD.MOV.U32 R12, RZ, RZ, 0x2 ;  /* 0x00000002ff0c7424 */ /* 0x000fe200078e00ff */
[----:B------:R-:W-:-:S13]  /*152b0*/  LOP3.LUT P6, RZ, R28, 0x10, RZ, 0xc0, !PT ;  /* 0x000000101cff7812 */ /* 0x000fda00078cc0ff */
[----:B------:R-:W-:-:S04]  /*152c0*/  @P6 IADD3 R10, P0, R29, R14, RZ ;  /* 0x0000000e1d0a6210 */ /* 0x000fc80007f1e0ff */
[----:B------:R-:W-:Y:S01]  /*152d0*/  @P6 IADD3.X R3, RZ, R2, RZ, P0, !PT ;  /* 0x00000002ff036210 */ /* 0x000fe200007fe4ff */
[----:B------:R-:W-:-:S05]  /*152e0*/  @P6 IMAD.MOV.U32 R2, RZ, RZ, R10 ;  /* 0x000000ffff026224 */ /* 0x000fca00078e000a */
[----:B------:R-:W-:Y:S01]  /*152f0*/  @!PT LDS RZ, [RZ] ;  /* 0x00000000fffff984 */ /* 0x000fe20000000800 */
[----:B------:R-:W-:Y:S01]  /*15300*/  @!PT LDS RZ, [RZ] ;  /* 0x00000000fffff984 */ /* 0x000fe20000000800 */
[----:B------:R-:W-:Y:S01]  /*15310*/  @!PT LDS RZ, [RZ] ;  /* 0x00000000fffff984 */ /* 0x000fe20000000800 */
[----:B------:R0:W-:Y:S03]  /*15320*/  @P6 LDGSTS.E.BYPASS.LTC128B.128 [R4+0x18c00], desc[UR50][R2.64], !P2 ;  /* 0x18c0000002046fae */ /* 0x0001e6000d101d72 */
[----:B0-----:R-:W-:Y:S05]  /*15330*/  WARPSYNC.COLLECTIVE R15, `(.L_x_403) ;  /* 0x000000000f087348 */ /* 0x001fea0003c00000 */
[----:B------:R1:W2:Y:S02]  /*15340*/  SHFL.IDX P6, R14, R13, R12, R11 ;  /* 0x0000000c0d0e7389 */ /* 0x0002a400000c000b */
[----:B012---:R-:W-:Y:S01]  /*15350*/  ENDCOLLECTIVE ;  /* 0x000000000000791b */ /* 0x007fe20003800000 */
.L_x_403:
[----:B------:R-:W-:Y:S02]  /*15360*/  IMAD.MOV.U32 R13, RZ, RZ, R8 ;  /* 0x000000ffff0d7224 */ /* 0x000fe400078e0008 */
[----:B------:R-:W-:-:S07]  /*15370*/  IMAD.MOV.U32 R2, RZ, RZ, R14 ;  /* 0x000000ffff027224 */ /* 0x000fce00078e000e */
[----:B------:R-:W-:Y:S05]  /*15380*/  WARPSYNC.COLLECTIVE R15, `(.L_x_404) ;  /* 0x000000000f087348 */ /* 0x000fea0003c00000 */
[----:B------:R0:W1:Y:S02]  /*15390*/  SHFL.IDX P6, R14, R13, R12, R11 ;  /* 0x0000000c0d0e7389 */ /* 0x00006400000c000b */
[----:B01----:R-:W-:Y:S01]  /*153a0*/  ENDCOLLECTIVE ;  /* 0x000000000000791b */ /* 0x003fe20003800000 */
.L_x_404:
[----:B------:R-:W-:Y:S02]  /*153b0*/  IMAD.MOV.U32 R13, RZ, RZ, R7 ;  /* 0x000000ffff0d7224 */ /* 0x000fe400078e0007 */
[----:B------:R-:W-:Y:S01]  /*153c0*/  IMAD.MOV.U32 R12, RZ, RZ, 0x3 ;  /* 0x00000003ff0c7424 */ /* 0x000fe200078e00ff */
[----:B------:R-:W-:-:S05]  /*153d0*/  @P5 IADD3 R14, P0, R29, R14, RZ ;  /* 0x0000000e1d0e5210 */ /* 0x000fca0007f1e0ff */
[----:B------:R-:W-:Y:S02]  /*153e0*/  @P5 IMAD.X R9, RZ, RZ, R2, P0 ;  /* 0x000000ffff095224 */ /* 0x000fe400000e0602 */
[----:B------:R-:W-:-:S07]  /*153f0*/  @P5 IMAD.MOV.U32 R2, RZ, RZ, R14 ;  /* 0x000000ffff025224 */ /* 0x000fce00078e000e */
[----:B------:R-:W-:Y:S05]  /*15400*/  WARPSYNC.COLLECTIVE R15, `(.L_x_405) ;  /* 0x000000000f087348 */ /* 0x000fea0003c00000 */
[----:B------:R0:W1:Y:S02]  /*15410*/  SHFL.IDX P6, R14, R13, R12, R11 ;  /* 0x0000000c0d0e7389 */ /* 0x00006400000c000b */
[----:B01----:R-:W-:Y:S01]  /*15420*/  ENDCOLLECTIVE ;  /* 0x000000000000791b */ /* 0x003fe20003800000 */
.L_x_405:
[----:B------:R-:W-:-:S05]  /*15430*/  @P5 IMAD.MOV.U32 R3, RZ, RZ, R9 ;  /* 0x000000ffff035224 */ /* 0x000fca00078e0009 */
[----:B------:R-:W-:Y:S01]  /*15440*/  @!PT LDS RZ, [RZ] ;  /* 0x00000000fffff984 */ /* 0x000fe20000000800 */
[----:B------:R-:W-:Y:S01]  /*15450*/  @!PT LDS RZ, [RZ] ;  /* 0x00000000fffff984 */ /* 0x000fe20000000800 */
[----:B------:R-:W-:Y:S01]  /*15460*/  @!PT LDS RZ, [RZ] ;  /* 0x00000000fffff984 */ /* 0x000fe20000000800 */
[----:B------:R0:W-:Y:S01]  /*15470*/  @P5 LDGSTS.E.BYPASS.LTC128B.128 [R4+0x19400], desc[UR50][R2.64], !P2 ;  /* 0x1940000002045fae */ /* 0x0001e2000d101d72 */
[----:B------:R-:W-:Y:S02]  /*15480*/  LOP3.LUT P5, RZ, R28, 0x40, RZ, 0xc0, !PT ;  /* 0x000000401cff7812 */ /* 0x000fe400078ac0ff */
[----:B------:R-:W-:Y:S01]  /*15490*/  MOV R13, R8 ;  /* 0x00000008000d7202 */ /* 0x000fe20000000f00 */
[----:B0-----:R-:W-:-:S10]  /*154a0*/  IMAD.MOV.U32 R2, RZ, RZ, R14 ;  /* 0x000000ffff027224 */ /* 0x001fd400078e000e */
[----:B------:R-:W-:Y:S05]  /*154b0*/  WARPSYNC.COLLECTIVE R15, `(.L_x_406) ;  /* 0x000000000f087348 */ /* 0x000fea0003c00000 */
[----:B------:R0:W1:Y:S02]  /*154c0*/  SHFL.IDX P6, R14, R13, R12, R11 ;  /* 0x0000000c0d0e7389 */ /* 0x00006400000c000b */
[----:B01----:R-:W-:Y:S01]  /*154d0*/  ENDCOLLECTIVE ;  /* 0x000000000000791b */ /* 0x003fe20003800000 */
.L_x_406:
        /* <DEDUP_REMOVED lines=8> */
.L_x_407:
[----:B------:R-:W-:-:S05]  /*15560*/  @P4 IMAD.MOV.U32 R3, RZ, RZ, R9 ;  /* 0x000000ffff034224 */ /* 0x000fca00078e0009 */
[----:B------:R-:W-:Y:S01]  /*15570*/  @!PT LDS RZ, [RZ] ;  /* 0x00000000fffff984 */ /* 0x000fe20000000800 */
[----:B------:R-:W-:Y:S01]  /*15580*/  @!PT LDS RZ, [RZ] ;  /* 0x00000000fffff984 */ /* 0x000fe20000000800 */
[----:B------:R-:W-:Y:S01]  /*15590*/  @!PT LDS RZ, [RZ] ;  /* 0x00000000fffff984 */ /* 0x000fe20000000800 */
[----:B------:R0:W-:Y:S01]  /*155a0*/  @P4 LDGSTS.E.BYPASS.LTC128B.128 [R4+0x19c00], desc[UR50][R2.64], !P2 ;  /* 0x19c0000002044fae */ /* 0x0001e2000d101d72 */
[----:B------:R-:W-:Y:S01]  /*155b0*/  LOP3.LUT P4, RZ, R28, 0x20, RZ, 0xc0, !PT ;  /* 0x000000201cff7812 */ /* 0x000fe2000788c0ff */
[----:B------:R-:W-:Y:S02]  /*155c0*/  IMAD.MOV.U32 R13, RZ, RZ, R8 ;  /* 0x000000ffff0d7224 */ /* 0x000fe400078e0008 */
[----:B0-----:R-:W-:-:S10]  /*155d0*/  IMAD.MOV.U32 R2, RZ, RZ, R14 ;  /* 0x000000ffff027224 */ /* 0x001fd400078e000e */
[----:B------:R-:W-:Y:S05]  /*155e0*/  WARPSYNC.COLLECTIVE R15, `(.L_x_408) ;  /* 0x000000000f087348 */ /* 0x000fea0003c00000 */
[----:B------:R0:W1:Y:S02]  /*155f0*/  SHFL.IDX P6, R14, R13, R12, R11 ;  /* 0x0000000c0d0e7389 */ /* 0x00006400000c000b */
[----:B01----:R-:W-:Y:S01]  /*15600*/  ENDCOLLECTIVE ;  /* 0x000000000000791b */ /* 0x003fe20003800000 */
.L_x_408:
[----:B------:R-:W-:Y:S01]  /*15610*/  IMAD.MOV.U32 R13, RZ, RZ, R7 ;  /* 0x000000ffff0d7224 */ /* 0x000fe200078e0007 */
[----:B------:R-:W-:Y:S02]  /*15620*/  MOV R12, 0x5 ;  /* 0x00000005000c7802 */ /* 0x000fe40000000f00 */
[----:B------:R-:W-:-:S05]  /*15630*/  @P4 IADD3 R14, P0, R29, R14, RZ ;  /* 0x0000000e1d0e4210 */ /* 0x000fca0007f1e0ff */
[----:B------:R-:W-:Y:S02]  /*15640*/  @P4 IMAD.X R9, RZ, RZ, R2, P0 ;  /* 0x000000ffff094224 */ /* 0x000fe400000e0602 */
[----:B------:R-:W-:-:S07]  /*15650*/  @P4 IMAD.MOV.U32 R2, RZ, RZ, R14 ;  /* 0x000000ffff024224 */ /* 0x000fce00078e000e */
[----:B------:R-:W-:Y:S05]  /*15660*/  WARPSYNC.COLLECTIVE R15, `(.L_x_409) ;  /* 0x000000000f087348 */ /* 0x000fea0003c00000 */
[----:B------:R0:W1:Y:S02]  /*15670*/  SHFL.IDX P6, R14, R13, R12, R11 ;  /* 0x0000000c0d0e7389 */ /* 0x00006400000c000b */
[----:B01----:R-:W-:Y:S01]  /*15680*/  ENDCOLLECTIVE ;  /* 0x000000000000791b */ /* 0x003fe20003800000 */
.L_x_409:
        /* <DEDUP_REMOVED lines=11> */
.L_x_410:
        /* <DEDUP_REMOVED lines=8> */
.L_x_411:
[----:B------:R-:W-:-:S05]  /*157c0*/  @P5 IMAD.MOV.U32 R3, RZ, RZ, R9 ;  /* 0x000000ffff035224 */ /* 0x000fca00078e0009 */
[----:B------:R-:W-:Y:S01]  /*157d0*/  @!PT LDS RZ, [RZ] ;  /* 0x00000000fffff984 */ /* 0x000fe20000000800 */
[----:B------:R-:W-:Y:S01]  /*157e0*/  @!PT LDS RZ, [RZ] ;  /* 0x00000000fffff984 */ /* 0x000fe20000000800 */
[----:B------:R-:W-:Y:S01]  /*157f0*/  @!PT LDS RZ, [RZ] ;  /* 0x00000000fffff984 */ /* 0x000fe20000000800 */
[----:B------:R0:W-:Y:S01]  /*15800*/  @P5 LDGSTS.E.BYPASS.LTC128B.128 [R4+0x1ac00], desc[UR50][R2.64], !P2 ;  /* 0x1ac0000002045fae */ /* 0x0001e2000d101d72 */
[----:B------:R-:W-:Y:S02]  /*15810*/  IMAD.MOV.U32 R13, RZ, RZ, R8 ;  /* 0x000000ffff0d7224 */ /* 0x000fe400078e0008 */
[----:B0-----:R-:W-:-:S07]  /*15820*/  IMAD.MOV.U32 R2, RZ, RZ, R14 ;  /* 0x000000ffff027224 */ /* 0x001fce00078e000e */
[----:B------:R-:W-:Y:S05]  /*15830*/  WARPSYNC.COLLECTIVE R15, `(.L_x_412) ;  /* 0x000000000f087348 */ /* 0x000fea0003c00000 */
[----:B------:R0:W1:Y:S02]  /*15840*/  SHFL.IDX P6, R14, R13, R12, R11 ;  /* 0x0000000c0d0e7389 */ /* 0x00006400000c000b */
[----:B01----:R-:W-:Y:S01]  /*15850*/  ENDCOLLECTIVE ;  /* 0x000000000000791b */ /* 0x003fe20003800000 */
.L_x_412:
        /* <DEDUP_REMOVED lines=8> */
.L_x_413:
[----:B------:R-:W-:-:S05]  /*158e0*/  @P4 MOV R3, R9 ;  /* 0x0000000900034202 */ /* 0x000fca0000000f00 */
        /* <DEDUP_REMOVED lines=9> */
.L_x_414:
[----:B------:R-:W-:Y:S02]  /*15980*/  IMAD.MOV.U32 R13, RZ, RZ, R5 ;  /* 0x000000ffff0d7224 */ /* 0x000fe400078e0005 */
[----:B------:R-:W-:Y:S01]  /*15990*/  IMAD.MOV.U32 R12, RZ, RZ, RZ ;  /* 0x000000ffff0c7224 */ /* 0x000fe200078e00ff */
[----:B------:R-:W-:-:S05]  /*159a0*/  @P3 IADD3 R14, P0, R29, R14, RZ ;  /* 0x0000000e1d0e3210 */ /* 0x000fca0007f1e0ff */
[----:B------:R-:W-:-:S08]  /*159b0*/  @P3 IMAD.MOV.U32 R2, RZ, RZ, R14 ;  /* 0x000000ffff023224 */ /* 0x000fd000078e000e */
[----:B------:R-:W-:Y:S05]  /*159c0*/  WARPSYNC.COLLECTIVE R15, `(.L_x_415) ;  /* 0x000000000f087348 */ /* 0x000fea0003c00000 */
[----:B------:R0:W1:Y:S02]  /*159d0*/  SHFL.IDX P6, R14, R13, R12, R11 ;  /* 0x0000000c0d0e7389 */ /* 0x00006400000c000b */
[----:B01----:R-:W-:Y:S01]  /*159e0*/  ENDCOLLECTIVE ;  /* 0x000000000000791b */ /* 0x003fe20003800000 */
.L_x_415:
[----:B------:R-:W-:-:S04]  /*159f0*/  @P3 IMAD.X R9, RZ, RZ, R7, P0 ;  /* 0x000000ffff093224 */ /* 0x000fc800000e0607 */
        /* <DEDUP_REMOVED lines=10> */
.L_x_416:
        /* <DEDUP_REMOVED lines=8> */
.L_x_417:
        /* <DEDUP_REMOVED lines=10> */
.L_x_418:
[----:B------:R-:W-:Y:S05]  /*15bc0*/  BRA `(.L_x_419) ;  /* 0xffffffa400e47947 */ /* 0x000fea000383ffff */
.L_x_312:
[----:B------:R-:W-:Y:S02]  /*15bd0*/  IMAD.MOV.U32 R13, RZ, RZ, R6 ;  /* 0x000000ffff0d7224 */ /* 0x000fe400078e0006 */
[----:B------:R-:W-:Y:S02]  /*15be0*/  IMAD.MOV.U32 R12, RZ, RZ, RZ ;  /* 0x000000ffff0c7224 */ /* 0x000fe400078e00ff */
[----:B------:R-:W-:Y:S02]  /*15bf0*/  IMAD.MOV.U32 R11, RZ, RZ, 0x181f ;  /* 0x0000181fff0b7424 */ /* 0x000fe400078e00ff */
[----:B------:R-:W-:Y:S02]  /*15c00*/  IMAD.MOV.U32 R15, RZ, RZ, -0x1 ;  /* 0xffffffffff0f7424 */ /* 0x000fe400078e00ff */
[----:B------:R-:W-:Y:S02]  /*15c10*/  IMAD R5, R5, UR41, RZ ;  /* 0x0000002905057c24 */ /* 0x000fe4000f8e02ff */
[----:B------:R-:W-:-:S07]  /*15c20*/  IMAD.IADD R4, R18, 0x1, R4 ;  /* 0x0000000112047824 */ /* 0x000fce00078e0204 */
[----:B-----5:R-:W-:Y:S05]  /*15c30*/  WARPSYNC.COLLECTIVE R15, `(.L_x_420) ;  /* 0x000000000f087348 */ /* 0x020fea0003c00000 */
[----:B------:R0:W1:Y:S02]  /*15c40*/  SHFL.IDX P6, R14, R13, R12, R11 ;  /* 0x0000000c0d0e7389 */ /* 0x00006400000c000b */
[----:B01---5:R-:W-:Y:S01]  /*15c50*/  ENDCOLLECTIVE ;  /* 0x000000000000791b */ /* 0x023fe20003800000 */
.L_x_420:
[C---:B------:R-:W-:Y:S01]  /*15c60*/  VIADD R8, R4.reuse, 0x10 ;  /* 0x0000001004087836 */ /* 0x040fe20000000000 */
[----:B------:R-:W-:Y:S02]  /*15c70*/  ISETP.GE.AND P2, PT, R4, R5, PT ;  /* 0x000000050400720c */ /* 0x000fe40003f46270 */
[----:B------:R-:W-:Y:S01]  /*15c80*/  MOV R13, R0 ;  /* 0x00000000000d7202 */ /* 0x000fe20000000f00 */
[----:B------:R-:W-:-:S10]  /*15c90*/  IMAD.MOV.U32 R2, RZ, RZ, R14 ;  /* 0x000000ffff027224 */ /* 0x000fd400078e000e */
[----:B------:R-:W-:Y:S05]  /*15ca0*/  WARPSYNC.COLLECTIVE R15, `(.L_x_421) ;  /* 0x000000000f087348 */ /* 0x000fea0003c00000 */
[----:B------:R0:W1:Y:S02]  /*15cb0*/  SHFL.IDX P6, R14, R13, R12, R11 ;  /* 0x0000000c0d0e7389 */ /* 0x00006400000c000b */
[----:B01----:R-:W-:Y:S01]  /*15cc0*/  ENDCOLLECTIVE ;  /* 0x000000000000791b */ /* 0x003fe20003800000 */
.L_x_421:
[----:B------:R-:W-:Y:S02]  /*15cd0*/  IMAD.MOV.U32 R13, RZ, RZ, R6 ;  /* 0x000000ffff0d7224 */ /* 0x000fe400078e0006 */
[----:B------:R-:W-:Y:S01]  /*15ce0*/  IMAD.MOV.U32 R12, RZ, RZ, 0x1 ;  /* 0x00000001ff0c7424 */ /* 0x000fe200078e00ff */
[----:B------:R-:W-:-:S05]  /*15cf0*/  @!P2 IADD3 R14, P1, R29, R14, RZ ;  /* 0x0000000e1d0ea210 */ /* 0x000fca0007f3e0ff */
[----:B------:R-:W-:Y:S02]  /*15d00*/  @!P2 IMAD.X R3, RZ, RZ, R2, P1 ;  /* 0x000000ffff03a224 */ /* 0x000fe400008e0602 */
[----:B------:R-:W-:-:S07]  /*15d10*/  @!P2 IMAD.MOV.U32 R2, RZ, RZ, R14 ;  /* 0x000000ffff02a224 */ /* 0x000fce00078e000e */
[----:B------:R-:W-:Y:S05]  /*15d20*/  WARPSYNC.COLLECTIVE R15, `(.L_x_422) ;  /* 0x000000000f087348 */ /* 0x000fea0003c00000 */
[----:B------:R0:W1:Y:S02]  /*15d30*/  SHFL.IDX P6, R14, R13, R12, R11 ;  /* 0x0000000c0d0e7389 */ /* 0x00006400000c000b */
[----:B01----:R-:W-:Y:S01]  /*15d40*/  ENDCOLLECTIVE ;  /* 0x000000000000791b */ /* 0x003fe20003800000 */
.L_x_422:
[----:B------:R-:W-:Y:S01]  /*15d50*/  @!PT LDS RZ, [RZ] ;  /* 0x00000000fffff984 */ /* 0x000fe20000000800 */
[----:B------:R-:W-:Y:S01]  /*15d60*/  @!PT LDS RZ, [RZ] ;  /* 0x00000000fffff984 */ /* 0x000fe20000000800 */
[----:B------:R-:W-:Y:S01]  /*15d70*/  @!PT LDS RZ, [RZ] ;  /* 0x00000000fffff984 */ /* 0x000fe20000000800 */
[----:B------:R0:W-:Y:S01]  /*15d80*/  @!P2 LDGSTS.E.BYPASS.LTC128B.128 [R10+0x14400], desc[UR50][R2.64], !P0 ;  /* 0x14400000020aafae */ /* 0x0001e2000c101d72 */
[----:B------:R-:W-:Y:S01]  /*15d90*/  ISETP.GE.AND P2, PT, R8, R5, PT ;  /* 0x000000050800720c */ /* 0x000fe20003f46270 */
[----:B------:R-:W-:Y:S02]  /*15da0*/  VIADD R8, R4, 0x20 ;  /* 0x0000002004087836 */ /* 0x000fe40000000000 */
[----:B------:R-:W-:Y:S02]  /*15db0*/  IMAD.MOV.U32 R13, RZ, RZ, R0 ;  /* 0x000000ffff0d7224 */ /* 0x000fe400078e0000 */
[----:B------:R-:W-:-:S08]  /*15dc0*/  IMAD.MOV.U32 R7, RZ, RZ, R14 ;  /* 0x000000ffff077224 */ /* 0x000fd000078e000e */
[----:B0-----:R-:W-:Y:S05]  /*15dd0*/  WARPSYNC.COLLECTIVE R15, `(.L_x_423) ;  /* 0x000000000f087348 */ /* 0x001fea0003c00000 */
[----:B------:R1:W2:Y:S02]  /*15de0*/  SHFL.IDX P6, R14, R13, R12, R11 ;  /* 0x0000000c0d0e7389 */ /* 0x0002a400000c000b */
[----:B012---:R-:W-:Y:S01]  /*15df0*/  ENDCOLLECTIVE ;  /* 0x000000000000791b */ /* 0x007fe20003800000 */
.L_x_423:
[----:B------:R-:W-:Y:S01]  /*15e00*/  IMAD.MOV.U32 R13, RZ, RZ, R6 ;  /* 0x000000ffff0d7224 */ /* 0x000fe200078e0006 */
[----:B------:R-:W-:Y:S02]  /*15e10*/  MOV R12, 0x2 ;  /* 0x00000002000c7802 */ /* 0x000fe40000000f00 */
[----:B------:R-:W-:-:S13]  /*15e20*/  @!P2 IADD3 R2, P1, R29, R14, RZ ;  /* 0x0000000e1d02a210 */ /* 0x000fda0007f3e0ff */
[----:B------:R-:W-:Y:S05]  /*15e30*/  WARPSYNC.COLLECTIVE R15, `(.L_x_424) ;  /* 0x000000000f087348 */ /* 0x000fea0003c00000 */
[----:B------:R0:W1:Y:S02]  /*15e40*/  SHFL.IDX P6, R14, R13, R12, R11 ;  /* 0x0000000c0d0e7389 */ /* 0x00006400000c000b */
[----:B01----:R-:W-:Y:S01]  /*15e50*/  ENDCOLLECTIVE ;  /* 0x000000000000791b */ /* 0x003fe20003800000 */
.L_x_424:
[----:B------:R-:W-:-:S05]  /*15e60*/  @!P2 IMAD.X R3, RZ, RZ, R7, P1 ;  /* 0x000000ffff03a224 */ /* 0x000fca00008e0607 */
        /* <DEDUP_REMOVED lines=11> */
.L_x_425:
[----:B------:R-:W-:Y:S02]  /*15f20*/  IMAD.MOV.U32 R13, RZ, RZ, R6 ;  /* 0x000000ffff0d7224 */ /* 0x000fe400078e0006 */
[----:B------:R-:W-:Y:S01]  /*15f30*/  IMAD.MOV.U32 R12, RZ, RZ, 0x3 ;  /* 0x00000003ff0c7424 */ /* 0x000fe200078e00ff */
[----:B------:R-:W-:-:S13]  /*15f40*/  @!P2 IADD3 R2, P1, R29, R14, RZ ;  /* 0x0000000e1d02a210 */ /* 0x000fda0007f3e0ff */
[----:B------:R-:W-:Y:S05]  /*15f50*/  WARPSYNC.COLLECTIVE R15, `(.L_x_426) ;  /* 0x000000000f087348 */ /* 0x000fea0003c00000 */
[----:B------:R0:W1:Y:S02]  /*15f60*/  SHFL.IDX P6, R14, R13, R12, R11 ;  /* 0x0000000c0d0e7389 */ /* 0x00006400000c000b */
[----:B01----:R-:W-:Y:S01]  /*15f70*/  ENDCOLLECTIVE ;  /* 0x000000000000791b */ /* 0x003fe20003800000 */
.L_x_426:
        /* <DEDUP_REMOVED lines=12> */
.L_x_427:
[----:B------:R-:W-:Y:S01]  /*16040*/  IMAD.MOV.U32 R13, RZ, RZ, R6 ;  /* 0x000000ffff0d7224 */ /* 0x000fe200078e0006 */
[----:B------:R-:W-:Y:S02]  /*16050*/  MOV R12, 0x4 ;  /* 0x00000004000c7802 */ /* 0x000fe40000000f00 */
[----:B------:R-:W-:-:S13]  /*16060*/  @!P2 IADD3 R2, P1, R29, R14, RZ ;  /* 0x0000000e1d02a210 */ /* 0x000fda0007f3e0ff */
[----:B------:R-:W-:Y:S05]  /*16070*/  WARPSYNC.COLLECTIVE R15, `(.L_x_428) ;  /* 0x000000000f087348 */ /* 0x000fea0003c00000 */
[----:B------:R0:W1:Y:S02]  /*16080*/  SHFL.IDX P6, R14, R13, R12, R11 ;  /* 0x0000000c0d0e7389 */ /* 0x00006400000c000b */
[----:B01----:R-:W-:Y:S01]  /*16090*/  ENDCOLLECTIVE ;  /* 0x000000000000791b */ /* 0x003fe20003800000 */
.L_x_428:
        /* <DEDUP_REMOVED lines=12> */
.L_x_429:
[----:B------:R-:W-:Y:S02]  /*16160*/  IMAD.MOV.U32 R13, RZ, RZ, R6 ;  /* 0x000000ffff0d7224 */ /* 0x000fe400078e0006 */
[----:B------:R-:W-:Y:S01]  /*16170*/  IMAD.MOV.U32 R12, RZ, RZ, 0x5 ;  /* 0x00000005ff0c7424 */ /* 0x000fe200078e00ff */
[----:B------:R-:W-:-:S13]  /*16180*/  @!P2 IADD3 R2, P1, R29, R14, RZ ;  /* 0x0000000e1d02a210 */ /* 0x000fda0007f3e0ff */
[----:B------:R-:W-:Y:S05]  /*16190*/  WARPSYNC.COLLECTIVE R15, `(.L_x_430) ;  /* 0x000000000f087348 */ /* 0x000fea0003c00000 */
[----:B------:R0:W1:Y:S02]  /*161a0*/  SHFL.IDX P6, R14, R13, R12, R11 ;  /* 0x0000000c0d0e7389 */ /* 0x00006400000c000b */
[----:B01----:R-:W-:Y:S01]  /*161b0*/  ENDCOLLECTIVE ;  /* 0x000000000000791b */ /* 0x003fe20003800000 */
.L_x_430:
[----:B------:R-:W-:-:S05]  /*161c0*/  @!P2 IMAD.X R3, RZ, RZ, R7, P1 ;  /* 0x000000ffff03a224 */ /* 0x000fca00008e0607 */
[----:B------:R-:W-:Y:S01]  /*161d0*/  @!PT LDS RZ, [RZ] ;  /* 0x00000000fffff984 */ /* 0x000fe20000000800 */
[----:B------:R-:W-:Y:S01]  /*161e0*/  @!PT LDS RZ, [RZ] ;  /* 0x00000000fffff984 */ /* 0x000fe20000000800 */
[----:B------:R-:W-:Y:S01]  /*161f0*/  @!PT LDS RZ, [RZ] ;  /* 0x00000000fffff984 */ /* 0x000fe20000000800 */
[----:B------:R0:W-:Y:S01]  /*16200*/  @!P2 LDGSTS.E.BYPASS.LTC128B.128 [R10+0x16400], desc[UR50][R2.64], !P0 ;  /* 0x16400000020aafae */ /* 0x0001e2000c101d72 */
[----:B------:R-:W-:Y:S01]  /*16210*/  ISETP.GE.AND P2, PT, R8, R5, PT ;  /* 0x000000050800720c */ /* 0x000fe20003f46270 */
[----:B------:R-:W-:Y:S02]  /*16220*/  IMAD.MOV.U32 R13, RZ, RZ, R0 ;  /* 0x000000ffff0d7224 */ /* 0x000fe400078e0000 */
[----:B------:R-:W-:-:S10]  /*16230*/  IMAD.MOV.U32 R7, RZ, RZ, R14 ;  /* 0x000000ffff077224 */ /* 0x000fd400078e000e */
[----:B0-----:R-:W-:Y:S05]  /*16240*/  WARPSYNC.COLLECTIVE R15, `(.L_x_431) ;  /* 0x000000000f087348 */ /* 0x001fea0003c00000 */
[----:B------:R1:W2:Y:S02]  /*16250*/  SHFL.IDX P6, R14, R13, R12, R11 ;  /* 0x0000000c0d0e7389 */ /* 0x0002a400000c000b */
[----:B012---:R-:W-:Y:S01]  /*16260*/  ENDCOLLECTIVE ;  /* 0x000000000000791b */ /* 0x007fe20003800000 */
.L_x_431:
[----:B------:R-:W-:Y:S02]  /*16270*/  IMAD.MOV.U32 R13, RZ, RZ, R6 ;  /* 0x000000ffff0d7224 */ /* 0x000fe400078e0006 */
[----:B------:R-:W-:Y:S01]  /*16280*/  IMAD.MOV.U32 R12, RZ, RZ, 0x6 ;  /* 0x00000006ff0c7424 */ /* 0x000fe200078e00ff */
[----:B------:R-:W-:-:S13]  /*16290*/  @!P2 IADD3 R2, P1, R29, R14, RZ ;  /* 0x0000000e1d02a210 */ /* 0x000fda0007f3e0ff */
[----:B------:R-:W-:Y:S05]  /*162a0*/  WARPSYNC.COLLECTIVE R15, `(.L_x_432) ;  /* 0x000000000f087348 */ /* 0x000fea0003c00000 */
[----:B------:R0:W1:Y:S02]  /*162b0*/  SHFL.IDX P6, R14, R13, R12, R11 ;  /* 0x0000000c0d0e7389 */ /* 0x00006400000c000b */
[----:B01----:R-:W-:Y:S01]  /*162c0*/  ENDCOLLECTIVE ;  /* 0x000000000000791b */ /* 0x003fe20003800000 */
.L_x_432:
[----:B------:R-:W-:-:S05]  /*162d0*/  @!P2 IMAD.X R3, RZ, RZ, R7, P1 ;  /* 0x000000ffff03a224 */ /* 0x000fca00008e0607 */
[----:B------:R-:W-:Y:S01]  /*162e0*/  @!PT LDS RZ, [RZ] ;  /* 0x00000000fffff984 */ /* 0x000fe20000000800 */
[----:B------:R-:W-:Y:S01]  /*162f0*/  @!PT LDS RZ, [RZ] ;  /* 0x00000000fffff984 */ /* 0x000fe20000000800 */
[----:B------:R-:W-:Y:S01]  /*16300*/  @!PT LDS RZ, [RZ] ;  /* 0x00000000fffff984 */ /* 0x000fe20000000800 */
[----:B------:R0:W-:Y:S01]  /*16310*/  @!P2 LDGSTS.E.BYPASS.LTC128B.128 [R10+0x16c00], desc[UR50][R2.64], !P0 ;  /* 0x16c00000020aafae */ /* 0x0001e2000c101d72 */
[----:B------:R-:W-:Y:S02]  /*16320*/  IMAD.MOV.U32 R13, RZ, RZ, R0 ;  /* 0x000000ffff0d7224 */ /* 0x000fe400078e0000 */
[----:B0-----:R-:W-:Y:S01]  /*16330*/  VIADD R2, R4, 0x60 ;  /* 0x0000006004027836 */ /* 0x001fe20000000000 */
[----:B------:R-:W-:-:S07]  /*16340*/  MOV R7, R14 ;  /* 0x0000000e00077202 */ /* 0x000fce0000000f00 */
[----:B------:R-:W-:Y:S05]  /*16350*/  WARPSYNC.COLLECTIVE R15, `(.L_x_433) ;  /* 0x000000000f087348 */ /* 0x000fea0003c00000 */
[----:B------:R0:W1:Y:S02]  /*16360*/  SHFL.IDX P6, R14, R13, R12, R11 ;  /* 0x0000000c0d0e7389 */ /* 0x00006400000c000b */
[----:B01----:R-:W-:Y:S01]  /*16370*/  ENDCOLLECTIVE ;  /* 0x000000000000791b */ /* 0x003fe20003800000 */
.L_x_433:
[----:B------:R-:W-:Y:S01]  /*16380*/  ISETP.GE.AND P2, PT, R2, R5, PT ;  /* 0x000000050200720c */ /* 0x000fe20003f46270 */
[----:B------:R-:W-:Y:S02]  /*16390*/  IMAD.MOV.U32 R13, RZ, RZ, R6 ;  /* 0x000000ffff0d7224 */ /* 0x000fe400078e0006 */
[----:B------:R-:W-:-:S10]  /*163a0*/  IMAD.MOV.U32 R12, RZ, RZ, 0x7 ;  /* 0x00000007ff0c7424 */ /* 0x000fd400078e00ff */
[----:B------:R-:W-:-:S13]  /*163b0*/  @!P2 IADD3 R2, P1, R29, R14, RZ ;  /* 0x0000000e1d02a210 */ /* 0x000fda0007f3e0ff */
[----:B------:R-:W-:Y:S05]  /*163c0*/  WARPSYNC.COLLECTIVE R15, `(.L_x_434) ;  /* 0x000000000f087348 */ /* 0x000fea0003c00000 */
[----:B------:R0:W1:Y:S02]  /*163d0*/  SHFL.IDX P6, R14, R13, R12, R11 ;  /* 0x0000000c0d0e7389 */ /* 0x00006400000c000b */
[----:B01----:R-:W-:Y:S01]  /*163e0*/  ENDCOLLECTIVE ;  /* 0x000000000000791b */ /* 0x003fe20003800000 */
.L_x_434:
[----:B------:R-:W-:-:S05]  /*163f0*/  @!P2 IMAD.X R3, RZ, RZ, R7, P1 ;  /* 0x000000ffff03a224 */ /* 0x000fca00008e0607 */
[----:B------:R-:W-:Y:S01]  /*16400*/  @!PT LDS RZ, [RZ] ;  /* 0x00000000fffff984 */ /* 0x000fe20000000800 */
[----:B------:R-:W-:Y:S01]  /*16410*/  @!PT LDS RZ, [RZ] ;  /* 0x00000000fffff984 */ /* 0x000fe20000000800 */
[----:B------:R-:W-:Y:S01]  /*16420*/  @!PT LDS RZ, [RZ] ;  /* 0x00000000fffff984 */ /* 0x000fe20000000800 */
[----:B------:R0:W-:Y:S01]  /*16430*/  @!P2 LDGSTS.E.BYPASS.LTC128B.128 [R10+0x17400], desc[UR50][R2.64], !P0 ;  /* 0x17400000020aafae */ /* 0x0001e2000c101d72 */
[----:B------:R-:W-:Y:S02]  /*16440*/  IMAD.MOV.U32 R13, RZ, RZ, R0 ;  /* 0x000000ffff0d7224 */ /* 0x000fe400078e0000 */
[----:B------:R-:W-:-:S07]  /*16450*/  IMAD.MOV.U32 R6, RZ, RZ, R14 ;  /* 0x000000ffff067224 */ /* 0x000fce00078e000e */
[----:B0-----:R-:W-:Y:S05]  /*16460*/  WARPSYNC.COLLECTIVE R15, `(.L_x_435) ;  /* 0x000000000f087348 */ /* 0x001fea0003c00000 */
[----:B------:R1:W2:Y:S02]  /*16470*/  SHFL.IDX P6, R14, R13, R12, R11 ;  /* 0x0000000c0d0e7389 */ /* 0x0002a400000c000b */
[----:B012---:R-:W-:Y:S01]  /*16480*/  ENDCOLLECTIVE ;  /* 0x000000000000791b */ /* 0x007fe20003800000 */
.L_x_435:
[----:B------:R-:W-:Y:S05]  /*16490*/  BRA `(.L_x_436) ;  /* 0xffffffa800287947 */ /* 0x000fea000383ffff */
.L_x_315:
[----:B0-----:R0:W1:Y:S02]  /*164a0*/  SYNCS.PHASECHK.TRANS64.TRYWAIT P0, [R16+URZ+0x22820], R3 ;  /* 0x02282003100075a7 */ /* 0x001064000800017f */
[----:B-1----:R-:W-:Y:S05]  /*164b0*/  @!P0 NANOSLEEP.SYNCS 0x989680 ;  /* 0x009896800000895d */ /* 0x002fea0003900000 */
[----:B------:R-:W1:Y:S02]  /*164c0*/  @!P0 SYNCS.PHASECHK.TRANS64 P0, [R16+URZ+0x22820], R3 ;  /* 0x02282003100085a7 */ /* 0x000e64000800007f */
[----:B-1----:R-:W-:Y:S05]  /*164d0*/  @!P0 BRA `(.L_x_315) ;  /* 0xfffffffc00f08947 */ /* 0x002fea000383ffff */
[----:B------:R-:W-:Y:S05]  /*164e0*/  BRA `(.L_x_437) ;  /* 0xffffffa800847947 */ /* 0x000fea000383ffff */
.L_x_319:
[----:B0-----:R0:W1:Y:S02]  /*164f0*/  SYNCS.PHASECHK.TRANS64.TRYWAIT P0, [R0+URZ+0x22880], R27 ;  /* 0x0228801b000075a7 */ /* 0x001064000800017f */
[----:B-1----:R-:W-:Y:S05]  /*16500*/  @!P0 NANOSLEEP.SYNCS 0x989680 ;  /* 0x009896800000895d */ /* 0x002fea0003900000 */
[----:B------:R-:W1:Y:S02]  /*16510*/  @!P0 SYNCS.PHASECHK.TRANS64 P0, [R0+URZ+0x22880], R27 ;  /* 0x0228801b000085a7 */ /* 0x000e64000800007f */
[----:B-1----:R-:W-:Y:S05]  /*16520*/  @!P0 BRA `(.L_x_319) ;  /* 0xfffffffc00f08947 */ /* 0x002fea000383ffff */
[----:B------:R-:W-:Y:S05]  /*16530*/  BRA `(.L_x_438) ;  /* 0xffffffac00a47947 */ /* 0x000fea000383ffff */
.L_x_320:
        /* <DEDUP_REMOVED lines=8> */
.L_x_440:
[----:B------:R-:W-:Y:S05]  /*165c0*/  BSYNC B0 ;  /* 0x0000000000007941 */ /* 0x000fea0003800000 */
.L_x_439:
[----:B------:R-:W-:Y:S01]  /*165d0*/  IMAD.MOV.U32 R13, RZ, RZ, R20 ;  /* 0x000000ffff0d7224 */ /* 0x000fe200078e0014 */
[----:B------:R-:W-:Y:S01]  /*165e0*/  MOV R3, R14 ;  /* 0x0000000e00037202 */ /* 0x000fe20000000f00 */
[----:B------:R-:W-:Y:S02]  /*165f0*/  IMAD.MOV.U32 R12, RZ, RZ, RZ ;  /* 0x000000ffff0c7224 */ /* 0x000fe400078e00ff */
[----:B------:R-:W-:Y:S02]  /*16600*/  IMAD.MOV.U32 R11, RZ, RZ, 0x181f ;  /* 0x0000181fff0b7424 */ /* 0x000fe400078e00ff */
[----:B------:R-:W-:Y:S02]  /*16610*/  IMAD.MOV.U32 R15, RZ, RZ, -0x1 ;  /* 0xffffffffff0f7424 */ /* 0x000fe400078e00ff */
[----:B------:R-:W-:-:S07]  /*16620*/  IMAD.IADD R6, R16, 0x1, R6 ;  /* 0x0000000110067824 */ /* 0x000fce00078e0206 */
[----:B------:R-:W-:Y:S05]  /*16630*/  WARPSYNC.COLLECTIVE R15, `(.L_x_441) ;  /* 0x000000000f087348 */ /* 0x000fea0003c00000 */
[----:B------:R0:W1:Y:S02]  /*16640*/  SHFL.IDX P6, R14, R13, R12, R11 ;  /* 0x0000000c0d0e7389 */ /* 0x00006400000c000b */
[----:B01----:R-:W-:Y:S01]  /*16650*/  ENDCOLLECTIVE ;  /* 0x000000000000791b */ /* 0x003fe20003800000 */
.L_x_441:
[----:B------:R-:W-:Y:S02]  /*16660*/  IMAD.MOV.U32 R13, RZ, RZ, R4 ;  /* 0x000000ffff0d7224 */ /* 0x000fe400078e0004 */
[----:B------:R-:W-:Y:S02]  /*16670*/  IMAD.MOV.U32 R12, RZ, RZ, 0x1 ;  /* 0x00000001ff0c7424 */ /* 0x000fe400078e00ff */
[----:B------:R-:W-:-:S07]  /*16680*/  IMAD.MOV.U32 R2, RZ, RZ, R14 ;  /* 0x000000ffff027224 */ /* 0x000fce00078e000e */
[----:B------:R-:W-:Y:S05]  /*16690*/  WARPSYNC.COLLECTIVE R15, `(.L_x_442) ;  /* 0x000000000f087348 */ /* 0x000fea0003c00000 */
[----:B------:R0:W1:Y:S02]  /*166a0*/  SHFL.IDX P6, R14, R13, R12, R11 ;  /* 0x0000000c0d0e7389 */ /* 0x00006400000c000b */
[----:B01----:R-:W-:Y:S01]  /*166b0*/  ENDCOLLECTIVE ;  /* 0x000000000000791b */ /* 0x003fe20003800000 */
.L_x_442:
        /* <DEDUP_REMOVED lines=11> */
.L_x_443:
[----:B------:R-:W-:Y:S01]  /*16770*/  IMAD.MOV.U32 R13, RZ, RZ, R4 ;  /* 0x000000ffff0d7224 */ /* 0x000fe200078e0004 */
[----:B------:R-:W-:-:S04]  /*16780*/  MOV R12, R14 ;  /* 0x0000000e000c7202 */ /* 0x000fc80000000f00 */
[----:B------:R-:W-:Y:S01]  /*16790*/  IADD3 R2, P0, R29, R12, RZ ;  /* 0x0000000c1d027210 */ /* 0x000fe20007f1e0ff */
[----:B------:R-:W-:-:S04]  /*167a0*/  IMAD.MOV.U32 R12, RZ, RZ, 0x2 ;  /* 0x00000002ff0c7424 */ /* 0x000fc800078e00ff */
[----:B------:R-:W-:-:S08]  /*167b0*/  IMAD.X R3, RZ, RZ, R33, P0 ;  /* 0x000000ffff037224 */ /* 0x000fd000000e0621 */
[----:B------:R-:W-:Y:S05]  /*167c0*/  WARPSYNC.COLLECTIVE R15, `(.L_x_444) ;  /* 0x000000000f087348 */ /* 0x000fea0003c00000 */
[----:B------:R0:W1:Y:S02]  /*167d0*/  SHFL.IDX P6, R14, R13, R12, R11 ;  /* 0x0000000c0d0e7389 */ /* 0x00006400000c000b */
[----:B01----:R-:W-:Y:S01]  /*167e0*/  ENDCOLLECTIVE ;  /* 0x000000000000791b */ /* 0x003fe20003800000 */
.L_x_444:
        /* <DEDUP_REMOVED lines=9> */
.L_x_445:
[----:B------:R-:W-:Y:S02]  /*16880*/  IMAD.MOV.U32 R13, RZ, RZ, R4 ;  /* 0x000000ffff0d7224 */ /* 0x000fe400078e0004 */
[----:B------:R-:W-:Y:S02]  /*16890*/  IMAD.MOV.U32 R12, RZ, RZ, 0x3 ;  /* 0x00000003ff0c7424 */ /* 0x000fe400078e00ff */
[----:B------:R-:W-:-:S05]  /*168a0*/  IMAD.MOV.U32 R11, RZ, RZ, R14 ;  /* 0x000000ffff0b7224 */ /* 0x000fca00078e000e */
[----:B------:R-:W-:Y:S01]  /*168b0*/  IADD3 R2, P0, R29, R11, RZ ;  /* 0x0000000b1d027210 */ /* 0x000fe20007f1e0ff */
[----:B------:R-:W-:-:S04]  /*168c0*/  IMAD.MOV.U32 R11, RZ, RZ, 0x181f ;  /* 0x0000181fff0b7424 */ /* 0x000fc800078e00ff */
[----:B------:R-:W-:-:S08]  /*168d0*/  IMAD.X R3, RZ, RZ, R5, P0 ;  /* 0x000000ffff037224 */ /* 0x000fd000000e0605 */
[----:B------:R-:W-:Y:S05]  /*168e0*/  WARPSYNC.COLLECTIVE R15, `(.L_x_446) ;  /* 0x000000000f087348 */ /* 0x000fea0003c00000 */
[----:B------:R0:W1:Y:S02]  /*168f0*/  SHFL.IDX P6, R14, R13, R12, R11 ;  /* 0x0000000c0d0e7389 */ /* 0x00006400000c000b */
[----:B01----:R-:W-:Y:S01]  /*16900*/  ENDCOLLECTIVE ;  /* 0x000000000000791b */ /* 0x003fe20003800000 */
.L_x_446:
[----:B------:R-:W-:Y:S01]  /*16910*/  @!PT LDS RZ, [RZ] ;  /* 0x00000000fffff984 */ /* 0x000fe20000000800 */
[----:B------:R-:W-:Y:S01]  /*16920*/  @!PT LDS RZ, [RZ] ;  /* 0x00000000fffff984 */ /* 0x000fe20000000800 */
[----:B------:R-:W-:Y:S01]  /*16930*/  @!PT LDS RZ, [RZ] ;  /* 0x00000000fffff984 */ /* 0x000fe20000000800 */
[----:B------:R0:W-:Y:S01]  /*16940*/  LDGSTS.E.BYPASS.LTC128B.128 [R6+0xb400], desc[UR50][R2.64], !P2 ;  /* 0x0b40000002067fae */ /* 0x0001e2000d101d72 */
[----:B------:R-:W-:Y:S01]  /*16950*/  MOV R13, R20 ;  /* 0x00000014000d7202 */ /* 0x000fe20000000f00 */
[----:B0-----:R-:W-:-:S07]  /*16960*/  IMAD.MOV.U32 R3, RZ, RZ, R14 ;  /* 0x000000ffff037224 */ /* 0x001fce00078e000e */
[----:B------:R-:W-:Y:S05]  /*16970*/  WARPSYNC.COLLECTIVE R15, `(.L_x_447) ;  /* 0x000000000f087348 */ /* 0x000fea0003c00000 */
[----:B------:R0:W1:Y:S02]  /*16980*/  SHFL.IDX P6, R14, R13, R12, R11 ;  /* 0x0000000c0d0e7389 */ /* 0x00006400000c000b */
[----:B01----:R-:W-:Y:S01]  /*16990*/  ENDCOLLECTIVE ;  /* 0x000000000000791b */ /* 0x003fe20003800000 */
.L_x_447:
[----:B------:R-:W-:Y:S02]  /*169a0*/  IMAD.MOV.U32 R13, RZ, RZ, R4 ;  /* 0x000000ffff0d7224 */ /* 0x000fe400078e0004 */
[----:B------:R-:W-:Y:S02]  /*169b0*/  IMAD.MOV.U32 R12, RZ, RZ, 0x4 ;  /* 0x00000004ff0c7424 */ /* 0x000fe400078e00ff */
[----:B------:R-:W-:-:S07]  /*169c0*/  IMAD.MOV.U32 R2, RZ, RZ, R14 ;  /* 0x000000ffff027224 */ /* 0x000fce00078e000e */
[----:B------:R-:W-:Y:S05]  /*169d0*/  WARPSYNC.COLLECTIVE R15, `(.L_x_448) ;  /* 0x000000000f087348 */ /* 0x000fea0003c00000 */
[----:B------:R0:W1:Y:S02]  /*169e0*/  SHFL.IDX P6, R14, R13, R12, R11 ;  /* 0x0000000c0d0e7389 */ /* 0x00006400000c000b */
[----:B01----:R-:W-:Y:S01]  /*169f0*/  ENDCOLLECTIVE ;  /* 0x000000000000791b */ /* 0x003fe20003800000 */
.L_x_448:
        /* <DEDUP_REMOVED lines=11> */
.L_x_449:
[----:B------:R-:W-:Y:S02]  /*16ab0*/  IMAD.MOV.U32 R13, RZ, RZ, R4 ;  /* 0x000000ffff0d7224 */ /* 0x000fe400078e0004 */
[----:B------:R-:W-:Y:S02]  /*16ac0*/  IMAD.MOV.U32 R12, RZ, RZ, 0x5 ;  /* 0x00000005ff0c7424 */ /* 0x000fe400078e00ff */
[----:B------:R-:W-:-:S07]  /*16ad0*/  IMAD.MOV.U32 R2, RZ, RZ, R14 ;  /* 0x000000ffff027224 */ /* 0x000fce00078e000e */
[----:B------:R-:W-:Y:S05]  /*16ae0*/  WARPSYNC.COLLECTIVE R15, `(.L_x_450) ;  /* 0x000000000f087348 */ /* 0x000fea0003c00000 */
[----:B------:R0:W1:Y:S02]  /*16af0*/  SHFL.IDX P6, R14, R13, R12, R11 ;  /* 0x0000000c0d0e7389 */ /* 0x00006400000c000b */
[----:B01----:R-:W-:Y:S01]  /*16b00*/  ENDCOLLECTIVE ;  /* 0x000000000000791b */ /* 0x003fe20003800000 */
.L_x_450:
[----:B------:R-:W-:-:S05]  /*16b10*/  IADD3 R2, P0, R29, R2, RZ ;  /* 0x000000021d027210 */ /* 0x000fca0007f1e0ff */
[----:B------:R-:W-:-:S05]  /*16b20*/  IMAD.X R3, RZ, RZ, R3, P0 ;  /* 0x000000ffff037224 */ /* 0x000fca00000e0603 */
        /* <DEDUP_REMOVED lines=9> */
.L_x_451:
[----:B------:R-:W-:Y:S02]  /*16bc0*/  IMAD.MOV.U32 R13, RZ, RZ, R4 ;  /* 0x000000ffff0d7224 */ /* 0x000fe400078e0004 */
[----:B------:R-:W-:Y:S02]  /*16bd0*/  IMAD.MOV.U32 R12, RZ, RZ, 0x6 ;  /* 0x00000006ff0c7424 */ /* 0x000fe400078e00ff */
[----:B------:R-:W-:-:S07]  /*16be0*/  IMAD.MOV.U32 R2, RZ, RZ, R14 ;  /* 0x000000ffff027224 */ /* 0x000fce00078e000e */
[----:B------:R-:W-:Y:S05]  /*16bf0*/  WARPSYNC.COLLECTIVE R15, `(.L_x_452) ;  /* 0x000000000f087348 */ /* 0x000fea0003c00000 */
[----:B------:R0:W1:Y:S02]  /*16c00*/  SHFL.IDX P6, R14, R13, R12, R11 ;  /* 0x0000000c0d0e7389 */ /* 0x00006400000c000b */
[----:B01----:R-:W-:Y:S01]  /*16c10*/  ENDCOLLECTIVE ;  /* 0x000000000000791b */ /* 0x003fe20003800000 */
.L_x_452:
        /* <DEDUP_REMOVED lines=11> */
.L_x_453:
[----:B------:R-:W-:Y:S02]  /*16cd0*/  IMAD.MOV.U32 R13, RZ, RZ, R4 ;  /* 0x000000ffff0d7224 */ /* 0x000fe400078e0004 */
[----:B------:R-:W-:Y:S02]  /*16ce0*/  IMAD.MOV.U32 R12, RZ, RZ, 0x7 ;  /* 0x00000007ff0c7424 */ /* 0x000fe400078e00ff */
[----:B------:R-:W-:-:S07]  /*16cf0*/  IMAD.MOV.U32 R2, RZ, RZ, R14 ;  /* 0x000000ffff027224 */ /* 0x000fce00078e000e */
[----:B------:R-:W-:Y:S05]  /*16d00*/  WARPSYNC.COLLECTIVE R15, `(.L_x_454) ;  /* 0x000000000f087348 */ /* 0x000fea0003c00000 */
[----:B------:R0:W1:Y:S02]  /*16d10*/  SHFL.IDX P6, R14, R13, R12, R11 ;  /* 0x0000000c0d0e7389 */ /* 0x00006400000c000b */
[----:B01----:R-:W-:Y:S01]  /*16d20*/  ENDCOLLECTIVE ;  /* 0x000000000000791b */ /* 0x003fe20003800000 */
.L_x_454:
        /* <DEDUP_REMOVED lines=11> */
.L_x_455:
[----:B------:R-:W-:Y:S02]  /*16de0*/  IMAD.MOV.U32 R13, RZ, RZ, R19 ;  /* 0x000000ffff0d7224 */ /* 0x000fe400078e0013 */
[----:B------:R-:W-:Y:S01]  /*16df0*/  IMAD.MOV.U32 R12, RZ, RZ, RZ ;  /* 0x000000ffff0c7224 */ /* 0x000fe200078e00ff */
[----:B------:R-:W-:-:S07]  /*16e00*/  MOV R20, R14 ;  /* 0x0000000e00147202 */ /* 0x000fce0000000f00 */
[----:B------:R-:W-:Y:S05]  /*16e10*/  WARPSYNC.COLLECTIVE R15, `(.L_x_456) ;  /* 0x000000000f087348 */ /* 0x000fea0003c00000 */
[----:B------:R0:W1:Y:S02]  /*16e20*/  SHFL.IDX P6, R14, R13, R12, R11 ;  /* 0x0000000c0d0e7389 */ /* 0x00006400000c000b */
[----:B01----:R-:W-:Y:S01]  /*16e30*/  ENDCOLLECTIVE ;  /* 0x000000000000791b */ /* 0x003fe20003800000 */
.L_x_456:
        /* <DEDUP_REMOVED lines=11> */
.L_x_457:
[----:B------:R-:W-:Y:S02]  /*16ef0*/  IMAD.MOV.U32 R13, RZ, RZ, R19 ;  /* 0x000000ffff0d7224 */ /* 0x000fe400078e0013 */
[----:B------:R-:W-:Y:S02]  /*16f00*/  IMAD.MOV.U32 R12, RZ, RZ, 0x1 ;  /* 0x00000001ff0c7424 */ /* 0x000fe400078e00ff */
[----:B------:R-:W-:-:S07]  /*16f10*/  IMAD.MOV.U32 R5, RZ, RZ, R14 ;  /* 0x000000ffff057224 */ /* 0x000fce00078e000e */
[----:B------:R-:W-:Y:S05]  /*16f20*/  WARPSYNC.COLLECTIVE R15, `(.L_x_458) ;  /* 0x000000000f087348 */ /* 0x000fea0003c00000 */
[----:B------:R0:W1:Y:S02]  /*16f30*/  SHFL.IDX P6, R14, R13, R12, R11 ;  /* 0x0000000c0d0e7389 */ /* 0x00006400000c000b */
[----:B01----:R-:W-:Y:S01]  /*16f40*/  ENDCOLLECTIVE ;  /* 0x000000000000791b */ /* 0x003fe20003800000 */
.L_x_458:
[----:B------:R-:W-:-:S05]  /*16f50*/  IADD3 R2, P0, R29, R5, RZ ;  /* 0x000000051d027210 */ /* 0x000fca0007f1e0ff */
[----:B------:R-:W-:-:S05]  /*16f60*/  IMAD.X R3, RZ, RZ, R4, P0 ;  /* 0x000000ffff037224 */ /* 0x000fca00000e0604 */
        /* <DEDUP_REMOVED lines=9> */
.L_x_459:
[----:B------:R-:W-:Y:S01]  /*17000*/  IMAD.MOV.U32 R2, RZ, RZ, R14 ;  /* 0x000000ffff027224 */ /* 0x000fe200078e000e */
[----:B------:R-:W-:Y:S06]  /*17010*/  BRA `(.L_x_460) ;  /* 0xffffffa800407947 */ /* 0x000fec000383ffff */
.L_x_325:
[----:B--2---:R2:W3:Y:S02]  /*17020*/  SYNCS.PHASECHK.TRANS64.TRYWAIT P0, [R0+URZ+0x22840], R27 ;  /* 0x0228401b000075a7 */ /* 0x0044e4000800017f */
[----:B---3--:R-:W-:Y:S05]  /*17030*/  @!P0 NANOSLEEP.SYNCS 0x989680 ;  /* 0x009896800000895d */ /* 0x008fea0003900000 */
[----:B------:R-:W3:Y:S02]  /*17040*/  @!P0 SYNCS.PHASECHK.TRANS64 P0, [R0+URZ+0x22840], R27 ;  /* 0x0228401b000085a7 */ /* 0x000ee4000800007f */
[----:B---3--:R-:W-:Y:S05]  /*17050*/  @!P0 BRA `(.L_x_325) ;  /* 0xfffffffc00f08947 */ /* 0x008fea000383ffff */
[----:B------:R-:W-:Y:S05]  /*17060*/  BRA `(.L_x_461) ;  /* 0xffffffa800907947 */ /* 0x000fea000383ffff */
.L_x_326:
[----:B------:R-:W-:Y:S01]  /*17070*/  BSSY B0, `(.L_x_462) ;  /* 0x0000008000007945 */ /* 0x000fe20003800000 */
[----:B------:R-:W-:Y:S02]  /*17080*/  IMAD.MOV.U32 R13, RZ, RZ, R4 ;  /* 0x000000ffff0d7224 */ /* 0x000fe400078e0004 */
[----:B------:R-:W-:Y:S02]  /*17090*/  IMAD.MOV.U32 R12, RZ, RZ, RZ ;  /* 0x000000ffff0c7224 */ /* 0x000fe400078e00ff */
[----:B------:R-:W-:Y:S02]  /*170a0*/  IMAD.MOV.U32 R11, RZ, RZ, 0x181f ;  /* 0x0000181fff0b7424 */ /* 0x000fe400078e00ff */
[----:B------:R-:W-:-:S07]  /*170b0*/  IMAD.MOV.U32 R15, RZ, RZ, -0x1 ;  /* 0xffffffffff0f7424 */ /* 0x000fce00078e00ff */
[----:B012---:R-:W-:Y:S05]  /*170c0*/  WARPSYNC.COLLECTIVE R15, `(.L_x_463) ;  /* 0x000000000f087348 */ /* 0x007fea0003c00000 */
[----:B------:R3:W4:Y:S02]  /*170d0*/  SHFL.IDX P6, R14, R13, R12, R11 ;  /* 0x0000000c0d0e7389 */ /* 0x00072400000c000b */
[----:B01234-:R-:W-:Y:S01]  /*170e0*/  ENDCOLLECTIVE ;  /* 0x000000000000791b */ /* 0x01ffe20003800000 */
.L_x_463:
[----:B------:R-:W-:Y:S05]  /*170f0*/  BSYNC B0 ;  /* 0x0000000000007941 */ /* 0x000fea0003800000 */
.L_x_462:
        /* <DEDUP_REMOVED lines=8> */
.L_x_464:
[----:B------:R-:W-:Y:S02]  /*17180*/  IMAD.MOV.U32 R13, RZ, RZ, R4 ;  /* 0x000000ffff0d7224 */ /* 0x000fe400078e0004 */
[----:B------:R-:W-:Y:S02]  /*17190*/  IMAD.MOV.U32 R12, RZ, RZ, 0x1 ;  /* 0x00000001ff0c7424 */ /* 0x000fe400078e00ff */
[----:B------:R-:W-:-:S07]  /*171a0*/  IMAD.MOV.U32 R2, RZ, RZ, R14 ;  /* 0x000000ffff027224 */ /* 0x000fce00078e000e */
[----:B------:R-:W-:Y:S05]  /*171b0*/  WARPSYNC.COLLECTIVE R15, `(.L_x_465) ;  /* 0x000000000f087348 */ /* 0x000fea0003c00000 */
[----:B------:R0:W1:Y:S02]  /*171c0*/  SHFL.IDX P6, R14, R13, R12, R11 ;  /* 0x0000000c0d0e7389 */ /* 0x00006400000c000b */
[----:B01----:R-:W-:Y:S01]  /*171d0*/  ENDCOLLECTIVE ;  /* 0x000000000000791b */ /* 0x003fe20003800000 */
.L_x_465:
[----:B------:R-:W-:-:S04]  /*171e0*/  IADD3 R2, P0, R29, R2, RZ ;  /* 0x000000021d027210 */ /* 0x000fc80007f1e0ff */
[----:B------:R-:W-:-:S05]  /*171f0*/  IADD3.X R3, RZ, R3, RZ, P0, !PT ;  /* 0x00000003ff037210 */ /* 0x000fca00007fe4ff */
        /* <DEDUP_REMOVED lines=9> */
.L_x_466:
[----:B------:R-:W-:Y:S02]  /*17290*/  IMAD.MOV.U32 R13, RZ, RZ, R4 ;  /* 0x000000ffff0d7224 */ /* 0x000fe400078e0004 */
[----:B------:R-:W-:-:S05]  /*172a0*/  IMAD.MOV.U32 R12, RZ, RZ, R14 ;  /* 0x000000ffff0c7224 */ /* 0x000fca00078e000e */
[----:B------:R-:W-:Y:S01]  /*172b0*/  IADD3 R2, P0, R29, R12, RZ ;  /* 0x0000000c1d027210 */ /* 0x000fe20007f1e0ff */
[----:B------:R-:W-:-:S04]  /*172c0*/  IMAD.MOV.U32 R12, RZ, RZ, 0x2 ;  /* 0x00000002ff0c7424 */ /* 0x000fc800078e00ff */
[----:B------:R-:W-:-:S08]  /*172d0*/  IMAD.X R3, RZ, RZ, R10, P0 ;  /* 0x000000ffff037224 */ /* 0x000fd000000e060a */
[----:B------:R-:W-:Y:S05]  /*172e0*/  WARPSYNC.COLLECTIVE R15, `(.L_x_467) ;  /* 0x000000000f087348 */ /* 0x000fea0003c00000 */
[----:B------:R0:W1:Y:S02]  /*172f0*/  SHFL.IDX P6, R14, R13, R12, R11 ;  /* 0x0000000c0d0e7389 */ /* 0x00006400000c000b */
[----:B01----:R-:W-:Y:S01]  /*17300*/  ENDCOLLECTIVE ;  /* 0x000000000000791b */ /* 0x003fe20003800000 */
.L_x_467:
        /* <DEDUP_REMOVED lines=9> */
.L_x_468:
[----:B------:R-:W-:Y:S02]  /*173a0*/  IMAD.MOV.U32 R13, RZ, RZ, R4 ;  /* 0x000000ffff0d7224 */ /* 0x000fe400078e0004 */
[----:B------:R-:W-:Y:S02]  /*173b0*/  IMAD.MOV.U32 R12, RZ, RZ, 0x3 ;  /* 0x00000003ff0c7424 */ /* 0x000fe400078e00ff */
[----:B------:R-:W-:-:S05]  /*173c0*/  IMAD.MOV.U32 R11, RZ, RZ, R14 ;  /* 0x000000ffff0b7224 */ /* 0x000fca00078e000e */
[----:B------:R-:W-:Y:S01]  /*173d0*/  IADD3 R2, P0, R29, R11, RZ ;  /* 0x0000000b1d027210 */ /* 0x000fe20007f1e0ff */
[----:B------:R-:W-:-:S03]  /*173e0*/  IMAD.MOV.U32 R11, RZ, RZ, 0x181f ;  /* 0x0000181fff0b7424 */ /* 0x000fc600078e00ff */
[----:B------:R-:W-:-:S09]  /*173f0*/  IADD3.X R3, RZ, R5, RZ, P0, !PT ;  /* 0x00000005ff037210 */ /* 0x000fd200007fe4ff */
[----:B------:R-:W-:Y:S05]  /*17400*/  WARPSYNC.COLLECTIVE R15, `(.L_x_469) ;  /* 0x000000000f087348 */ /* 0x000fea0003c00000 */
[----:B------:R0:W1:Y:S02]  /*17410*/  SHFL.IDX P6, R14, R13, R12, R11 ;  /* 0x0000000c0d0e7389 */ /* 0x00006400000c000b */
[----:B01----:R-:W-:Y:S01]  /*17420*/  ENDCOLLECTIVE ;  /* 0x000000000000791b */ /* 0x003fe20003800000 */
.L_x_469:
        /* <DEDUP_REMOVED lines=9> */
.L_x_470:
[----:B------:R-:W-:Y:S02]  /*174c0*/  IMAD.MOV.U32 R13, RZ, RZ, R4 ;  /* 0x000000ffff0d7224 */ /* 0x000fe400078e0004 */
[----:B------:R-:W-:Y:S02]  /*174d0*/  IMAD.MOV.U32 R12, RZ, RZ, 0x4 ;  /* 0x00000004ff0c7424 */ /* 0x000fe400078e00ff */
[----:B------:R-:W-:-:S07]  /*174e0*/  IMAD.MOV.U32 R2, RZ, RZ, R14 ;  /* 0x000000ffff027224 */ /* 0x000fce00078e000e */
[----:B------:R-:W-:Y:S05]  /*174f0*/  WARPSYNC.COLLECTIVE R15, `(.L_x_471) ;  /* 0x000000000f087348 */ /* 0x000fea0003c00000 */
[----:B------:R0:W1:Y:S02]  /*17500*/  SHFL.IDX P6, R14, R13, R12, R11 ;  /* 0x0000000c0d0e7389 */ /* 0x00006400000c000b */
[----:B01----:R-:W-:Y:S01]  /*17510*/  ENDCOLLECTIVE ;  /* 0x000000000000791b */ /* 0x003fe20003800000 */
.L_x_471:
        /* <DEDUP_REMOVED lines=11> */
.L_x_472:
[----:B------:R-:W-:Y:S02]  /*175d0*/  IMAD.MOV.U32 R13, RZ, RZ, R4 ;  /* 0x000000ffff0d7224 */ /* 0x000fe400078e0004 */
[----:B------:R-:W-:Y:S01]  /*175e0*/  IMAD.MOV.U32 R12, RZ, RZ, 0x5 ;  /* 0x00000005ff0c7424 */ /* 0x000fe200078e00ff */
[----:B------:R-:W-:-:S07]  /*175f0*/  MOV R2, R14 ;  /* 0x0000000e00027202 */ /* 0x000fce0000000f00 */
[----:B------:R-:W-:Y:S05]  /*17600*/  WARPSYNC.COLLECTIVE R15, `(.L_x_473) ;  /* 0x000000000f087348 */ /* 0x000fea0003c00000 */
[----:B------:R0:W1:Y:S02]  /*17610*/  SHFL.IDX P6, R14, R13, R12, R11 ;  /* 0x0000000c0d0e7389 */ /* 0x00006400000c000b */
[----:B01----:R-:W-:Y:S01]  /*17620*/  ENDCOLLECTIVE ;  /* 0x000000000000791b */ /* 0x003fe20003800000 */
.L_x_473:
        /* <DEDUP_REMOVED lines=11> */
.L_x_474:
[----:B------:R-:W-:Y:S02]  /*176e0*/  IMAD.MOV.U32 R13, RZ, RZ, R4 ;  /* 0x000000ffff0d7224 */ /* 0x000fe400078e0004 */
[----:B------:R-:W-:Y:S02]  /*176f0*/  IMAD.MOV.U32 R12, RZ, RZ, 0x6 ;  /* 0x00000006ff0c7424 */ /* 0x000fe400078e00ff */
[----:B------:R-:W-:-:S07]  /*17700*/  IMAD.MOV.U32 R2, RZ, RZ, R14 ;  /* 0x000000ffff027224 */ /* 0x000fce00078e000e */
[----:B------:R-:W-:Y:S05]  /*17710*/  WARPSYNC.COLLECTIVE R15, `(.L_x_475) ;  /* 0x000000000f087348 */ /* 0x000fea0003c00000 */
[----:B------:R0:W1:Y:S02]  /*17720*/  SHFL.IDX P6, R14, R13, R12, R11 ;  /* 0x0000000c0d0e7389 */ /* 0x00006400000c000b */
[----:B01----:R-:W-:Y:S01]  /*17730*/  ENDCOLLECTIVE ;  /* 0x000000000000791b */ /* 0x003fe20003800000 */
.L_x_475:
        /* <DEDUP_REMOVED lines=11> */
.L_x_476:
[----:B------:R-:W-:Y:S02]  /*177f0*/  IMAD.MOV.U32 R13, RZ, RZ, R4 ;  /* 0x000000ffff0d7224 */ /* 0x000fe400078e0004 */
[----:B------:R-:W-:Y:S01]  /*17800*/  IMAD.MOV.U32 R12, RZ, RZ, 0x7 ;  /* 0x00000007ff0c7424 */ /* 0x000fe200078e00ff */
[----:B------:R-:W-:-:S07]  /*17810*/  MOV R2, R14 ;  /* 0x0000000e00027202 */ /* 0x000fce0000000f00 */
[----:B------:R-:W-:Y:S05]  /*17820*/  WARPSYNC.COLLECTIVE R15, `(.L_x_477) ;  /* 0x000000000f087348 */ /* 0x000fea0003c00000 */
[----:B------:R0:W1:Y:S02]  /*17830*/  SHFL.IDX P6, R14, R13, R12, R11 ;  /* 0x0000000c0d0e7389 */ /* 0x00006400000c000b */
[----:B01----:R-:W-:Y:S01]  /*17840*/  ENDCOLLECTIVE ;  /* 0x000000000000791b */ /* 0x003fe20003800000 */
.L_x_477:
        /* <DEDUP_REMOVED lines=11> */
.L_x_478:
[----:B------:R-:W-:Y:S02]  /*17900*/  IMAD.MOV.U32 R13, RZ, RZ, R8 ;  /* 0x000000ffff0d7224 */ /* 0x000fe400078e0008 */
[----:B------:R-:W-:Y:S02]  /*17910*/  IMAD.MOV.U32 R12, RZ, RZ, RZ ;  /* 0x000000ffff0c7224 */ /* 0x000fe400078e00ff */
[----:B------:R-:W-:-:S07]  /*17920*/  IMAD.MOV.U32 R9, RZ, RZ, R14 ;  /* 0x000000ffff097224 */ /* 0x000fce00078e000e */
[----:B------:R-:W-:Y:S05]  /*17930*/  WARPSYNC.COLLECTIVE R15, `(.L_x_479) ;  /* 0x000000000f087348 */ /* 0x000fea0003c00000 */
[----:B------:R0:W1:Y:S02]  /*17940*/  SHFL.IDX P6, R14, R13, R12, R11 ;  /* 0x0000000c0d0e7389 */ /* 0x00006400000c000b */
[----:B01----:R-:W-:Y:S01]  /*17950*/  ENDCOLLECTIVE ;  /* 0x000000000000791b */ /* 0x003fe20003800000 */
.L_x_479:
        /* <DEDUP_REMOVED lines=11> */
.L_x_480:
[----:B------:R-:W-:Y:S02]  /*17a10*/  IMAD.MOV.U32 R13, RZ, RZ, R8 ;  /* 0x000000ffff0d7224 */ /* 0x000fe400078e0008 */
[----:B------:R-:W-:Y:S01]  /*17a20*/  IMAD.MOV.U32 R12, RZ, RZ, 0x1 ;  /* 0x00000001ff0c7424 */ /* 0x000fe200078e00ff */
[----:B------:R-:W-:-:S07]  /*17a30*/  MOV R5, R14 ;  /* 0x0000000e00057202 */ /* 0x000fce0000000f00 */
[----:B------:R-:W-:Y:S05]  /*17a40*/  WARPSYNC.COLLECTIVE R15, `(.L_x_481) ;  /* 0x000000000f087348 */ /* 0x000fea0003c00000 */
[----:B------:R0:W1:Y:S02]  /*17a50*/  SHFL.IDX P6, R14, R13, R12, R11 ;  /* 0x0000000c0d0e7389 */ /* 0x00006400000c000b */
[----:B01----:R-:W-:Y:S01]  /*17a60*/  ENDCOLLECTIVE ;  /* 0x000000000000791b */ /* 0x003fe20003800000 */
.L_x_481:
        /* <DEDUP_REMOVED lines=11> */
.L_x_482:
[----:B------:R-:W-:Y:S05]  /*17b20*/  BRA `(.L_x_483) ;  /* 0xffffffa400207947 */ /* 0x000fea000383ffff */
.L_x_331:
[----:B0-----:R0:W1:Y:S02]  /*17b30*/  SYNCS.PHASECHK.TRANS64.TRYWAIT P2, [R18+URZ+0x22870], R3 ;  /* 0x02287003120075a7 */ /* 0x001064000804017f */
[----:B-1----:R-:W-:Y:S05]  /*17b40*/  @!P2 NANOSLEEP.SYNCS 0x989680 ;  /* 0x009896800000a95d */ /* 0x002fea0003900000 */
[----:B------:R-:W1:Y:S02]  /*17b50*/  @!P2 SYNCS.PHASECHK.TRANS64 P2, [R18+URZ+0x22870], R3 ;  /* 0x022870031200a5a7 */ /* 0x000e64000804007f */
[----:B-1----:R-:W-:Y:S05]  /*17b60*/  @!P2 BRA `(.L_x_331) ;  /* 0xfffffffc00f0a947 */ /* 0x002fea000383ffff */
[----:B------:R-:W-:Y:S05]  /*17b70*/  BRA `(.L_x_484) ;  /* 0xffffffa400847947 */ /* 0x000fea000383ffff */
.L_x_333:
[----:B0-----:R0:W1:Y:S02]  /*17b80*/  SYNCS.PHASECHK.TRANS64.TRYWAIT P2, [R18+URZ+0x22860], R3 ;  /* 0x02286003120075a7 */ /* 0x001064000804017f */
[----:B-1----:R-:W-:Y:S05]  /*17b90*/  @!P2 NANOSLEEP.SYNCS 0x989680 ;  /* 0x009896800000a95d */ /* 0x002fea0003900000 */
[----:B------:R-:W1:Y:S02]  /*17ba0*/  @!P2 SYNCS.PHASECHK.TRANS64 P2, [R18+URZ+0x22860], R3 ;  /* 0x022860031200a5a7 */ /* 0x000e64000804007f */
[----:B-1----:R-:W-:Y:S05]  /*17bb0*/  @!P2 BRA `(.L_x_333) ;  /* 0xfffffffc00f0a947 */ /* 0x002fea000383ffff */
[----:B------:R-:W-:Y:S05]  /*17bc0*/  BRA `(.L_x_485) ;  /* 0xffffffa400947947 */ /* 0x000fea000383ffff */
.L_x_341:
[----:B0-----:R0:W2:Y:S02]  /*17bd0*/  SYNCS.PHASECHK.TRANS64.TRYWAIT P1, [R17+URZ+0x22870], R0 ;  /* 0x02287000110075a7 */ /* 0x0010a4000802017f */
[----:B--2---:R-:W-:Y:S05]  /*17be0*/  @!P1 NANOSLEEP.SYNCS 0x989680 ;  /* 0x009896800000995d */ /* 0x004fea0003900000 */
[----:B------:R-:W2:Y:S02]  /*17bf0*/  @!P1 SYNCS.PHASECHK.TRANS64 P1, [R17+URZ+0x22870], R0 ;  /* 0x02287000110095a7 */ /* 0x000ea4000802007f */
[----:B--2---:R-:W-:Y:S05]  /*17c00*/  @!P1 BRA `(.L_x_341) ;  /* 0xfffffffc00f09947 */ /* 0x004fea000383ffff */
[----:B------:R-:W-:Y:S05]  /*17c10*/  BRA `(.L_x_486) ;  /* 0xffffffac00587947 */ /* 0x000fea000383ffff */
.L_x_343:
[----:B0-----:R0:W2:Y:S02]  /*17c20*/  SYNCS.PHASECHK.TRANS64.TRYWAIT P1, [R17+URZ+0x22860], R0 ;  /* 0x02286000110075a7 */ /* 0x0010a4000802017f */
[----:B--2---:R-:W-:Y:S05]  /*17c30*/  @!P1 NANOSLEEP.SYNCS 0x989680 ;  /* 0x009896800000995d */ /* 0x004fea0003900000 */
[----:B------:R-:W2:Y:S02]  /*17c40*/  @!P1 SYNCS.PHASECHK.TRANS64 P1, [R17+URZ+0x22860], R0 ;  /* 0x02286000110095a7 */ /* 0x000ea4000802007f */
[----:B--2---:R-:W-:Y:S05]  /*17c50*/  @!P1 BRA `(.L_x_343) ;  /* 0xfffffffc00f09947 */ /* 0x004fea000383ffff */
[----:B------:R-:W-:Y:S05]  /*17c60*/  BRA `(.L_x_487) ;  /* 0xffffffac00687947 */ /* 0x000fea000383ffff */
.L_x_355:
[----:B0-----:R0:W2:Y:S02]  /*17c70*/  SYNCS.PHASECHK.TRANS64.TRYWAIT P0, [R7+URZ+0x22820], R0 ;  /* 0x02282000070075a7 */ /* 0x0010a4000800017f */
[----:B--2---:R-:W-:Y:S05]  /*17c80*/  @!P0 NANOSLEEP.SYNCS 0x989680 ;  /* 0x009896800000895d */ /* 0x004fea0003900000 */
[----:B------:R-:W2:Y:S02]  /*17c90*/  @!P0 SYNCS.PHASECHK.TRANS64 P0, [R7+URZ+0x22820], R0 ;  /* 0x02282000070085a7 */ /* 0x000ea4000800007f */
[----:B--2---:R-:W-:Y:S05]  /*17ca0*/  @!P0 BRA `(.L_x_355) ;  /* 0xfffffffc00f08947 */ /* 0x004fea000383ffff */
[----:B------:R-:W-:Y:S05]  /*17cb0*/  BRA `(.L_x_488) ;  /* 0xffffffc000247947 */ /* 0x000fea000383ffff */
.L_x_356:
[----:B------:R-:W2:Y:S01]  /*17cc0*/  S2R R2, SR_TID.X ;  /* 0x0000000000027919 */ /* 0x000ea20000002100 */
[----:B------:R-:W-:Y:S01]  /*17cd0*/  BSSY B0, `(.L_x_489) ;  /* 0x000000a000007945 */ /* 0x000fe20003800000 */
[----:B------:R-:W-:Y:S02]  /*17ce0*/  IMAD.MOV.U32 R12, RZ, RZ, RZ ;  /* 0x000000ffff0c7224 */ /* 0x000fe400078e00ff */
[----:B------:R-:W-:Y:S02]  /*17cf0*/  IMAD.MOV.U32 R11, RZ, RZ, 0x1f ;  /* 0x0000001fff0b7424 */ /* 0x000fe400078e00ff */
[----:B------:R-:W-:Y:S01]  /*17d00*/  IMAD.MOV.U32 R15, RZ, RZ, -0x1 ;  /* 0xffffffffff0f7424 */ /* 0x000fe200078e00ff */
[----:B--2---:R-:W-:-:S04]  /*17d10*/  SHF.R.U32.HI R2, RZ, 0x5, R2 ;  /* 0x00000005ff027819 */ /* 0x004fc80000011602 */
[----:B------:R-:W-:-:S05]  /*17d20*/  LOP3.LUT R2, R2, 0x3, RZ, 0xc0, !PT ;  /* 0x0000000302027812 */ /* 0x000fca00078ec0ff */
[----:B------:R-:W-:-:S07]  /*17d30*/  IMAD.MOV.U32 R13, RZ, RZ, R2 ;  /* 0x000000ffff0d7224 */ /* 0x000fce00078e0002 */
[----:B01----:R-:W-:Y:S05]  /*17d40*/  WARPSYNC.COLLECTIVE R15, `(.L_x_490) ;  /* 0x000000000f087348 */ /* 0x003fea0003c00000 */
[----:B------:R2:W3:Y:S02]  /*17d50*/  SHFL.IDX P6, R14, R13, R12, R11 ;  /* 0x0000000c0d0e7389 */ /* 0x0004e400000c000b */
[----:B0123--:R-:W-:Y:S01]  /*17d60*/  ENDCOLLECTIVE ;  /* 0x000000000000791b */ /* 0x00ffe20003800000 */
.L_x_490:
[----:B------:R-:W-:Y:S05]  /*17d70*/  BSYNC B0 ;  /* 0x0000000000007941 */ /* 0x000fea0003800000 */
.L_x_489:
[----:B------:R-:W-:Y:S05]  /*17d80*/  BRA `(.L_x_491) ;  /* 0xffffffc0000c7947 */ /* 0x000fea000383ffff */
.L_x_359:
[----:B------:R-:W-:Y:S01]  /*17d90*/  BSSY B1, `(.L_x_492) ;  /* 0x0000006000017945 */ /* 0x000fe20003800000 */
[----:B------:R-:W-:-:S07]  /*17da0*/  IMAD.MOV.U32 R15, RZ, RZ, -0x1 ;  /* 0xffffffffff0f7424 */ /* 0x000fce00078e00ff */
[----:B01----:R-:W-:Y:S05]  /*17db0*/  WARPSYNC.COLLECTIVE R15, `(.L_x_493) ;  /* 0x000000000f0c7348 */ /* 0x003fea0003c00000 */
[----:B------:R-:W-:Y:S02]  /*17dc0*/  ELECT P6, UR62, PT ;  /* 0x00000000003e782f */ /* 0x000fe400038c0000 */
[----:B------:R-:W-:Y:S01]  /*17dd0*/  MOV R14, UR62 ;  /* 0x0000003e000e7c02 */ /* 0x000fe20008000f00 */
[----:B01----:R-:W-:Y:S10]  /*17de0*/  ENDCOLLECTIVE ;  /* 0x000000000000791b */ /* 0x003ff40003800000 */
.L_x_493:
[----:B------:R-:W-:Y:S05]  /*17df0*/  BSYNC B1 ;  /* 0x0000000000017941 */ /* 0x000fea0003800000 */
.L_x_492:
[----:B------:R-:W-:Y:S05]  /*17e00*/  BRA `(.L_x_494) ;  /* 0xffffffc000047947 */ /* 0x000fea000383ffff */
.L_x_361:
[----:B0-----:R0:W2:Y:S02]  /*17e10*/  SYNCS.PHASECHK.TRANS64.TRYWAIT P1, [R5+URZ+0x22840], R0 ;  /* 0x02284000050075a7 */ /* 0x0010a4000802017f */
[----:B--2---:R-:W-:Y:S05]  /*17e20*/  @!P1 NANOSLEEP.SYNCS 0x989680 ;  /* 0x009896800000995d */ /* 0x004fea0003900000 */
[----:B------:R-:W2:Y:S02]  /*17e30*/  @!P1 SYNCS.PHASECHK.TRANS64 P1, [R5+URZ+0x22840], R0 ;  /* 0x02284000050095a7 */ /* 0x000ea4000802007f */
[----:B--2---:R-:W-:Y:S05]  /*17e40*/  @!P1 BRA `(.L_x_361) ;  /* 0xfffffffc00f09947 */ /* 0x004fea000383ffff */
[----:B------:R-:W-:Y:S05]  /*17e50*/  BRA `(.L_x_495) ;  /* 0xffffffc000247947 */ /* 0x000fea000383ffff */
.L_x_363:
[----:B--2---:R2:W3:Y:S02]  /*17e60*/  SYNCS.PHASECHK.TRANS64.TRYWAIT P1, [R3+URZ+0x22840], R2 ;  /* 0x02284002030075a7 */ /* 0x0044e4000802017f */
[----:B---3--:R-:W-:Y:S05]  /*17e70*/  @!P1 NANOSLEEP.SYNCS 0x989680 ;  /* 0x009896800000995d */ /* 0x008fea0003900000 */
[----:B------:R-:W3:Y:S02]  /*17e80*/  @!P1 SYNCS.PHASECHK.TRANS64 P1, [R3+URZ+0x22840], R2 ;  /* 0x02284002030095a7 */ /* 0x000ee4000802007f */
[----:B---3--:R-:W-:Y:S05]  /*17e90*/  @!P1 BRA `(.L_x_363) ;  /* 0xfffffffc00f09947 */ /* 0x008fea000383ffff */
[----:B------:R-:W-:Y:S05]  /*17ea0*/  BRA `(.L_x_496) ;  /* 0xffffffc000307947 */ /* 0x000fea000383ffff */
.L_x_365:
[----:B---3--:R3:W4:Y:S02]  /*17eb0*/  SYNCS.PHASECHK.TRANS64.TRYWAIT P1, [R5+URZ+0x22860], R0 ;  /* 0x02286000050075a7 */ /* 0x008724000802017f */
[----:B----4-:R-:W-:Y:S05]  /*17ec0*/  @!P1 NANOSLEEP.SYNCS 0x989680 ;  /* 0x009896800000995d */ /* 0x010fea0003900000 */
[----:B------:R-:W4:Y:S02]  /*17ed0*/  @!P1 SYNCS.PHASECHK.TRANS64 P1, [R5+URZ+0x22860], R0 ;  /* 0x02286000050095a7 */ /* 0x000f24000802007f */
[----:B----4-:R-:W-:Y:S05]  /*17ee0*/  @!P1 BRA `(.L_x_365) ;  /* 0xfffffffc00f09947 */ /* 0x010fea000383ffff */
[----:B------:R-:W-:Y:S05]  /*17ef0*/  BRA `(.L_x_497) ;  /* 0xffffffc0002c7947 */ /* 0x000fea000383ffff */
.L_x_367:
[----:B----4-:R4:W0:Y:S02]  /*17f00*/  SYNCS.PHASECHK.TRANS64.TRYWAIT P1, [R3+URZ+0x22860], R2 ;  /* 0x02286002030075a7 */ /* 0x010824000802017f */
[----:B0-----:R-:W-:Y:S05]  /*17f10*/  @!P1 NANOSLEEP.SYNCS 0x989680 ;  /* 0x009896800000995d */ /* 0x001fea0003900000 */
[----:B------:R-:W0:Y:S02]  /*17f20*/  @!P1 SYNCS.PHASECHK.TRANS64 P1, [R3+URZ+0x22860], R2 ;  /* 0x02286002030095a7 */ /* 0x000e24000802007f */
[----:B0-----:R-:W-:Y:S05]  /*17f30*/  @!P1 BRA `(.L_x_367) ;  /* 0xfffffffc00f09947 */ /* 0x001fea000383ffff */
[----:B------:R-:W-:Y:S05]  /*17f40*/  BRA `(.L_x_498) ;  /* 0xffffffc000287947 */ /* 0x000fea000383ffff */
.L_x_369:
[----:B------:R0:W0:Y:S02]  /*17f50*/  SYNCS.PHASECHK.TRANS64.TRYWAIT P1, [R5+URZ+0x22880], R0 ;  /* 0x02288000050075a7 */ /* 0x000024000802017f */
[----:B0-----:R-:W-:Y:S05]  /*17f60*/  @!P1 NANOSLEEP.SYNCS 0x989680 ;  /* 0x009896800000995d */ /* 0x001fea0003900000 */
[----:B------:R-:W0:Y:S02]  /*17f70*/  @!P1 SYNCS.PHASECHK.TRANS64 P1, [R5+URZ+0x22880], R0 ;  /* 0x02288000050095a7 */ /* 0x000e24000802007f */
[----:B0-----:R-:W-:Y:S05]  /*17f80*/  @!P1 BRA `(.L_x_369) ;  /* 0xfffffffc00f09947 */ /* 0x001fea000383ffff */
[----:B------:R-:W-:Y:S05]  /*17f90*/  BRA `(.L_x_499) ;  /* 0xffffffc000247947 */ /* 0x000fea000383ffff */
.L_x_500:
        /* <DEDUP_REMOVED lines=14> */
.L_x_3741:


//--------------------- .text._ZN7cutlass13device_kernelIN5flash11enable_sm90INS1_16FlashAttnFwdSm90INS1_25CollectiveMainloopFwdSm90ILi2EN4cute5tupleIJNS5_1CILi1EEES8_S8_EEENS6_IJNS7_ILi128EEENS7_ILi160EEESA_EEELi128ENS_12float_e4m3_tEfNS_4arch4Sm90ELb0ELb0ELb1ELb1ELb1ELb1ELb0ELb1ELb1ELb1ELb1ELb0EEENS1_21CollectiveEpilogueFwdINS6_IJSA_SA_SB_EEES9_NS_10bfloat16_tESF_Li256ELb1ELb1ELb1ELb1EEENS1_36VarlenDynamicPersistentTileSchedulerILi128ELi160ELi256ELi128ELb1ELb1ELb1ELb0ELb1ELb1EEEEEEEEEvNT_6ParamsE --------------------------
	.section	.text._ZN7cutlass13device_kernelIN5flash11enable_sm90INS1_16FlashAttnFwdSm90INS1_25CollectiveMainloopFwdSm90ILi2EN4cute5tupleIJNS5_1CILi1EEES8_S8_EEENS6_IJNS7_ILi128EEENS7_ILi160EEESA_EEELi128ENS_12float_e4m3_tEfNS_4arch4Sm90ELb0ELb0ELb1ELb1ELb1ELb1ELb0ELb1ELb1ELb1ELb1ELb0EEENS1_21CollectiveEpilogueFwdINS6_IJSA_SA_SB_EEES9_NS_10bfloat16_tESF_Li256ELb1ELb1ELb1ELb1EEENS1_36VarlenDynamicPersistentTileSchedulerILi128ELi160ELi256ELi128ELb1ELb1ELb1ELb0ELb1ELb1EEEEEEEEEvNT_6ParamsE,"ax",@progbits
	.align	128
.text._ZN7cutlass13device_kernelIN5flash11enable_sm90INS1_16FlashAttnFwdSm90INS1_25CollectiveMainloopFwdSm90ILi2EN4cute5tupleIJNS5_1CILi1EEES8_S8_EEENS6_IJNS7_ILi128EEENS7_ILi160EEESA_EEELi128ENS_12float_e4m3_tEfNS_4arch4Sm90ELb0ELb0ELb1ELb1ELb1ELb1ELb0ELb1ELb1ELb1ELb1ELb0EEENS1_21CollectiveEpilogueFwdINS6_IJSA_SA_SB_EEES9_NS_10bfloat16_tESF_Li256ELb1ELb1ELb1ELb1EEENS1_36VarlenDynamicPersistentTileSchedulerILi128ELi160ELi256ELi128ELb1ELb1ELb1ELb0ELb1ELb1EEEEEEEEEvNT_6ParamsE:
        .type           _ZN7cutlass13device_kernelIN5flash11enable_sm90INS1_16FlashAttnFwdSm90INS1_25CollectiveMainloopFwdSm90ILi2EN4cute5tupleIJNS5_1CILi1EEES8_S8_EEENS6_IJNS7_ILi128EEENS7_ILi160EEESA_EEELi128ENS_12float_e4m3_tEfNS_4arch4Sm90ELb0ELb0ELb1ELb1ELb1ELb1ELb0ELb1ELb1ELb1ELb1ELb0EEENS1_21CollectiveEpilogueFwdINS6_IJSA_SA_SB_EEES9_NS_10bfloat16_tESF_Li256ELb1ELb1ELb1ELb1EEENS1_36VarlenDynamicPersistentTileSchedulerILi128ELi160ELi256ELi128ELb1ELb1ELb1ELb0ELb1ELb1EEEEEEEEEvNT_6ParamsE,@function
        .size           _ZN7cutlass13device_kernelIN5flash11enable_sm90INS1_16FlashAttnFwdSm90INS1_25CollectiveMainloopFwdSm90ILi2EN4cute5tupleIJNS5_1CILi1EEES8_S8_EEENS6_IJNS7_ILi128EEENS7_ILi160EEESA_EEELi128ENS_12float_e4m3_tEfNS_4arch4Sm90ELb0ELb0ELb1ELb1ELb1ELb1ELb0ELb1ELb1ELb1ELb1ELb0EEENS1_21CollectiveEpilogueFwdINS6_IJSA_SA_SB_EEES9_NS_10bfloat16_tESF_Li256ELb1ELb1ELb1ELb1EEENS1_36VarlenDynamicPersistentTileSchedulerILi128ELi160ELi256ELi128ELb1ELb1ELb1ELb0ELb1ELb1EEEEEEEEEvNT_6ParamsE,(.L_x_3742 - _ZN7cutlass13device_kernelIN5flash11enable_sm90INS1_16FlashAttnFwdSm90INS1_25CollectiveMainloopFwdSm90ILi2EN4cute5tupleIJNS5_1CILi1EEES8_S8_EEENS6_IJNS7_ILi128EEENS7_ILi160EEESA_EEELi128ENS_12float_e4m3_tEfNS_4arch4Sm90ELb0ELb0ELb1ELb1ELb1ELb1ELb0ELb1ELb1ELb1ELb1ELb0EEENS1_21CollectiveEpilogueFwdINS6_IJSA_SA_SB_EEES9_NS_10bfloat16_tESF_Li256ELb1ELb1ELb1ELb1EEENS1_36VarlenDynamicPersistentTileSchedulerILi128ELi160ELi256ELi128ELb1ELb1ELb1ELb0ELb1ELb1EEEEEEEEEvNT_6ParamsE)
        .other          _ZN7cutlass13device_kernelIN5flash11enable_sm90INS1_16FlashAttnFwdSm90INS1_25CollectiveMainloopFwdSm90ILi2EN4cute5tupleIJNS5_1CILi1EEES8_S8_EEENS6_IJNS7_ILi128EEENS7_ILi160EEESA_EEELi128ENS_12float_e4m3_tEfNS_4arch4Sm90ELb0ELb0ELb1ELb1ELb1ELb1ELb0ELb1ELb1ELb1ELb1ELb0EEENS1_21CollectiveEpilogueFwdINS6_IJSA_SA_SB_EEES9_NS_10bfloat16_tESF_Li256ELb1ELb1ELb1ELb1EEENS1_36VarlenDynamicPersistentTileSchedulerILi128ELi160ELi256ELi128ELb1ELb1ELb1ELb0ELb1ELb1EEEEEEEEEvNT_6ParamsE,@"STO_CUDA_ENTRY STV_DEFAULT"
_ZN7cutlass13device_kernelIN5flash11enable_sm90INS1_16FlashAttnFwdSm90INS1_25CollectiveMainloopFwdSm90ILi2EN4cute5tupleIJNS5_1CILi1EEES8_S8_EEENS6_IJNS7_ILi128EEENS7_ILi160EEESA_EEELi128ENS_12float_e4m3_tEfNS_4arch4Sm90ELb0ELb0ELb1ELb1ELb1ELb1ELb0ELb1ELb1ELb1ELb1ELb0EEENS1_21CollectiveEpilogueFwdINS6_IJSA_SA_SB_EEES9_NS_10bfloat16_tESF_Li256ELb1ELb1ELb1ELb1EEENS1_36VarlenDynamicPersistentTileSchedulerILi128ELi160ELi256ELi128ELb1ELb1ELb1ELb0ELb1ELb1EEEEEEEEEvNT_6ParamsE:
[----:B------:R-:W0:Y:S02]  /*0000*/  LDC R1, c[0x0][0x28] ;  /* 0x00000a00ff017b82 */ /* 0x000e240000000800 */
[----:B0-----:R-:W-:Y:S01]  /*0010*/  VIADD R1, R1, 0xffffffb0 ;  /* 0xffffffb001017836 */ /* 0x001fe20000000000 */
[----:B------:R-:W0:Y:S01]  /*0020*/  S2R R3, SR_TID.X ;  /* 0x0000000000037919 */ /* 0x000e220000002100 */
[----:B------:R-:W-:Y:S01]  /*0030*/  ELECT P0, URZ, PT ;  /* 0x00000000003f782f */ /* 0x000fe20003800000 */
[----:B------:R-:W-:Y:S01]  /*0040*/  BSSY B0, `(.L_x_501) ;  /* 0x000000e000007945 */ /* 0x000fe20003800000 */
[--C-:B0-----:R-:W-:Y:S02]  /*0050*/  SHF.R.U32.HI R0, RZ, 0x5, R3.reuse ;  /* 0x00000005ff007819 */ /* 0x101fe40000011603 */
[----:B------:R-:W-:-:S03]  /*0060*/  SHF.R.U32.HI R3, RZ, 0x7, R3 ;  /* 0x00000007ff037819 */ /* 0x000fc60000011603 */
[----:B------:R-:W0:Y:S02]  /*0070*/  SHFL.IDX PT, R2, R0, RZ, 0x1f ;  /* 0x00001fff00027589 */ /* 0x000e2400000e0000 */
[----:B0-----:R-:W-:-:S13]  /*0080*/  ISETP.EQ.AND P0, PT, R2, RZ, P0 ;  /* 0x000000ff0200720c */ /* 0x001fda0000702270 */
[----:B------:R-:W-:Y:S05]  /*0090*/  @!P0 BRA `(.L_x_502) ;  /* 0x0000000000208947 */ /* 0x000fea0003800000 */
[----:B------:R-:W-:Y:S02]  /*00a0*/  ULDC.64 UR4, c[0x0][0x198] ;  /* 0x0000660000047ab9 */ /* 0x000fe40000000a00 */
[----:B------:R-:W-:Y:S02]  /*00b0*/  UIADD3 UR6, UP0, UR4, 0x570, URZ ;  /* 0x0000057004067890 */ /* 0x000fe4000ff1e03f */
[----:B------:R-:W-:Y:S02]  /*00c0*/  UIADD3 UR4, UP1, UR4, 0x670, URZ ;  /* 0x0000067004047890 */ /* 0x000fe4000ff3e03f */
[----:B------:R-:W-:Y:S02]  /*00d0*/  UIADD3.X UR7, URZ, UR5, URZ, UP0, !UPT ;  /* 0x000000053f077290 */ /* 0x000fe400087fe43f */
[----:B------:R-:W-:-:S07]  /*00e0*/  UIADD3.X UR5, URZ, UR5, URZ, UP1, !UPT ;  /* 0x000000053f057290 */ /* 0x000fce0008ffe43f */
[----:B------:R0:W-:Y:S02]  /*00f0*/  UTMACCTL.PF [UR6] ;  /* 0x00000000060079b9 */ /* 0x0001e40008040000 */
[----:B------:R0:W-:Y:S02]  /*0100*/  UTMACCTL.PF [UR4] ;  /* 0x00000000040079b9 */ /* 0x0001e40008040000 */
[----:B0-----:R-:W-:Y:S01]  /*0110*/  NOP ;  /* 0x0000000000007918 */ /* 0x001fe20000000000 */
.L_x_502:
[----:B------:R-:W-:Y:S05]  /*0120*/  BSYNC B0 ;  /* 0x0000000000007941 */ /* 0x000fea0003800000 */
.L_x_501:
[----:B------:R-:W-:Y:S01]  /*0130*/  VOTEU.ANY UP0, P0 ;  /* 0x00000000003f7886 */ /* 0x000fe20000000100 */
[----:B------:R-:W0:Y:S01]  /*0140*/  SHFL.IDX PT, R3, R3, RZ, 0x1f ;  /* 0x00001fff03037589 */ /* 0x000e2200000e0000 */
[----:B------:R-:W-:Y:S01]  /*0150*/  UMOV UR4, 0x80 ;  /* 0x0000008000047882 */ /* 0x000fe20000000000 */
[----:B------:R-:W-:Y:S01]  /*0160*/  UMOV UR7, 0x100 ;  /* 0x0000010000077882 */ /* 0x000fe20000000000 */
[----:B------:R-:W-:Y:S01]  /*0170*/  VOTEU.ANY UP1, P0 ;  /* 0x00000000003f7886 */ /* 0x000fe20000020100 */
[----:B------:R-:W1:Y:S01]  /*0180*/  @UP0 S2UR UR8, SR_CgaCtaId ;  /* 0x00000000000809c3 */ /* 0x000e620000008800 */
[----:B------:R-:W2:Y:S01]  /*0190*/  SHFL.IDX PT, R2, R0, RZ, 0x1f ;  /* 0x00001fff00027589 */ /* 0x000ea200000e0000 */
[----:B------:R-:W-:Y:S01]  /*01a0*/  @UP0 UMOV UR6, 0x400 ;  /* 0x0000040000060882 */ /* 0x000fe20000000000 */
[----:B------:R-:W-:-:S04]  /*01b0*/  @UP0 UIADD3 UR4, -UR4, 0x100000, URZ ;  /* 0x0010000004040890 */ /* 0x000fc8000fffe13f */
[----:B------:R-:W-:Y:S02]  /*01c0*/  @UP0 USHF.L.U32 UR5, UR4, 0xb, URZ ;  /* 0x0000000b04050899 */ /* 0x000fe4000800063f */
[----:B------:R-:W-:Y:S01]  /*01d0*/  @UP0 USHF.L.U32 UR4, UR4, 0x1, URZ ;  /* 0x0000000104040899 */ /* 0x000fe2000800063f */
[----:B------:R-:W-:Y:S01]  /*01e0*/  VOTEU.ANY UP2, P0 ;  /* 0x00000000003f7886 */ /* 0x000fe20000040100 */
[----:B0-----:R-:W-:Y:S01]  /*01f0*/  R2UR UR9, R3 ;  /* 0x00000000030972ca */ /* 0x001fe200000e0000 */
[----:B-1----:R-:W-:Y:S01]  /*0200*/  @UP0 ULEA UR8, UR8, UR6, 0x18 ;  /* 0x0000000608080291 */ /* 0x002fe2000f8ec03f */
[----:B--2---:R-:W-:Y:S01]  /*0210*/  ISETP.NE.AND P1, PT, R2, RZ, PT ;  /* 0x000000ff0200720c */ /* 0x004fe20003f25270 */
[----:B------:R-:W-:-:S04]  /*0220*/  @UP0 UIADD3 UR6, -UR7, 0x100000, URZ ;  /* 0x0010000007060890 */ /* 0x000fc8000fffe13f */
[----:B------:R-:W-:Y:S02]  /*0230*/  @UP0 USHF.L.U32 UR7, UR6, 0xb, URZ ;  /* 0x0000000b06070899 */ /* 0x000fe4000800063f */
[----:B------:R-:W-:-:S04]  /*0240*/  @UP0 USHF.L.U32 UR6, UR6, 0x1, URZ ;  /* 0x0000000106060899 */ /* 0x000fc8000800063f */
[----:B------:R-:W-:Y:S01]  /*0250*/  UISETP.NE.AND UP0, UPT, UR9, URZ, UPT ;  /* 0x0000003f0900728c */ /* 0x000fe2000bf05270 */
[----:B------:R-:W0:Y:S02]  /*0260*/  FENCE.VIEW.ASYNC.S ;  /* 0x00000000000073c6 */ /* 0x000e240000000000 */
[----:B0-----:R0:W1:Y:S05]  /*0270*/  @UP1 SYNCS.EXCH.64 URZ, [UR8+0x22800], UR4 ;  /* 0x02280004083f15b2 */ /* 0x00106a0008000100 */
[----:B------:R0:W2:Y:S01]  /*0280*/  @UP2 SYNCS.EXCH.64 URZ, [UR8+0x22820], UR6 ;  /* 0x02282006083f25b2 */ /* 0x0000a20008000100 */
        /* <DEDUP_REMOVED lines=14> */
[----:B0-----:R3:W4:Y:S08]  /*0370*/  SYNCS.EXCH.64 URZ, [UR8+0x22830], UR4 ;  /* 0x02283004083f75b2 */ /* 0x0017300008000100 */
[----:B------:R3:W0:Y:S01]  /*0380*/  SYNCS.EXCH.64 URZ, [UR8+0x22840], UR6 ;  /* 0x02284006083f75b2 */ /* 0x0006220008000100 */
[----:B------:R3:W0:Y:S01]  /*0390*/  SYNCS.EXCH.64 URZ, [UR8+0x22838], UR4 ;  /* 0x02283804083f75b2 */ /* 0x0006220008000100 */
[----:B------:R3:W0:Y:S02]  /*03a0*/  SYNCS.EXCH.64 URZ, [UR8+0x22848], UR6 ;  /* 0x02284806083f75b2 */ /* 0x0006240008000100 */
[----:B---3--:R-:W-:Y:S01]  /*03b0*/  NOP ;  /* 0x0000000000007918 */ /* 0x008fe20000000000 */
.L_x_503:
[----:B------:R-:W3:Y:S01]  /*03c0*/  SHFL.IDX PT, R2, R0, RZ, 0x1f ;  /* 0x00001fff00027589 */ /* 0x000ee200000e0000 */
[----:B------:R-:W-:Y:S01]  /*03d0*/  NOP ;  /* 0x0000000000007918 */ /* 0x000fe20000000000 */
[----:B---3--:R-:W-:-:S13]  /*03e0*/  ISETP.NE.AND P0, PT, R2, RZ, PT ;  /* 0x000000ff0200720c */ /* 0x008fda0003f05270 */
        /* <DEDUP_REMOVED lines=17> */
[----:B------:R3:W0:Y:S02]  /*0500*/  SYNCS.EXCH.64 URZ, [UR8+0x22868], UR6 ;  /* 0x02286806083f75b2 */ /* 0x0006240008000100 */
[----:B---3--:R-:W-:Y:S01]  /*0510*/  NOP ;  /* 0x0000000000007918 */ /* 0x008fe20000000000 */
.L_x_504:
[----:B------:R-:W3:Y:S01]  /*0520*/  SHFL.IDX PT, R2, R0, RZ, 0x1f ;  /* 0x00001fff00027589 */ /* 0x000ee200000e0000 */
[----:B------:R-:W-:Y:S01]  /*0530*/  NOP ;  /* 0x0000000000007918 */ /* 0x000fe20000000000 */
[----:B---3--:R-:W-:-:S13]  /*0540*/  ISETP.NE.AND P0, PT, R2, RZ, PT ;  /* 0x000000ff0200720c */ /* 0x008fda0003f05270 */
        /* <DEDUP_REMOVED lines=13> */
[----:B------:R3:W0:Y:S02]  /*0620*/  SYNCS.EXCH.64 URZ, [UR6+0x22888], UR4 ;  /* 0x02288804063f75b2 */ /* 0x0006240008000100 */
[----:B---3--:R-:W-:Y:S01]  /*0630*/  NOP ;  /* 0x0000000000007918 */ /* 0x008fe20000000000 */
.L_x_505:
        /* <DEDUP_REMOVED lines=22> */
.L_x_506:
[----:B------:R-:W3:Y:S01]  /*07a0*/  SHFL.IDX PT, R3, R0, RZ, 0x1f ;  /* 0x00001fff00037589 */ /* 0x000ee200000e0000 */
[----:B------:R-:W-:Y:S01]  /*07b0*/  NOP ;  /* 0x0000000000007918 */ /* 0x000fe20000000000 */
[----:B------:R-:W0:Y:S01]  /*07c0*/  S2R R2, SR_CgaCtaId ;  /* 0x0000000000027919 */ /* 0x000e220000008800 */
[----:B---3--:R-:W-:-:S13]  /*07d0*/  ISETP.NE.AND P0, PT, R3, RZ, PT ;  /* 0x000000ff0300720c */ /* 0x008fda0003f05270 */
[----:B0-----:R-:W-:Y:S05]  /*07e0*/  @P0 BRA `(.L_x_507) ;  /* 0x0000000000480947 */ /* 0x001fea0003800000 */
        /* <DEDUP_REMOVED lines=13> */
[----:B0-----:R0:W3:Y:S08]  /*08c0*/  SYNCS.EXCH.64 URZ, [UR8+0x228b0], UR4 ;  /* 0x0228b004083f75b2 */ /* 0x0010f00008000100 */
[----:B------:R0:W0:Y:S01]  /*08d0*/  SYNCS.EXCH.64 URZ, [UR8+0x228c0], UR6 ;  /* 0x0228c006083f75b2 */ /* 0x0000220008000100 */
[----:B------:R0:W0:Y:S01]  /*08e0*/  SYNCS.EXCH.64 URZ, [UR8+0x228b8], UR4 ;  /* 0x0228b804083f75b2 */ /* 0x0000220008000100 */
[----:B------:R0:W0:Y:S01]  /*08f0*/  SYNCS.EXCH.64 URZ, [UR8+0x228c8], UR6 ;  /* 0x0228c806083f75b2 */ /* 0x0000220008000100 */
[----:B------:R-:W-:Y:S01]  /*0900*/  NOP ;  /* 0x0000000000007918 */ /* 0x000fe20000000000 */
.L_x_507:
[----:B0-----:R-:W-:Y:S01]  /*0910*/  UMOV UR4, 0x1 ;  /* 0x0000000100047882 */ /* 0x001fe20000000000 */
[----:B------:R-:W-:Y:S01]  /*0920*/  PLOP3.LUT P0, PT, PT, PT, UP0, 0x80, 0x0 ;  /* 0x000000000000781c */ /* 0x000fe20003f0f008 */
[----:B------:R-:W-:Y:S01]  /*0930*/  USEL UR4, UR4, 0x2, !UP0 ;  /* 0x0000000204047887 */ /* 0x000fe2000c000000 */
[----:B------:R-:W-:Y:S01]  /*0940*/  NOP ;  /* 0x0000000000007918 */ /* 0x000fe20000000000 */
[----:B------:R-:W-:Y:S01]  /*0950*/  ULDC.64 UR36, c[0x0][0x208] ;  /* 0x0000820000247ab9 */ /* 0x000fe20000000a00 */
[----:B------:R-:W-:Y:S03]  /*0960*/  BSSY B8, `(.L_x_508) ;  /* 0x00021e7000087945 */ /* 0x000fe60003800000 */
[----:B------:R-:W-:-:S05]  /*0970*/  IMAD.U32 R3, RZ, RZ, UR4 ;  /* 0x00000004ff037e24 */ /* 0x000fca000f8e00ff */
[----:B------:R0:W-:Y:S01]  /*0980*/  STL [R1+0x4c], R3 ;  /* 0x00004c0301007387 */ /* 0x0001e20000100800 */
[----:B-1234-:R-:W-:Y:S06]  /*0990*/  BAR.SYNC.DEFER_BLOCKING 0x0 ;  /* 0x0000000000007b1d */ /* 0x01efec0000010000 */
[----:B------:R-:W-:Y:S05]  /*09a0*/  @!P0 BRA `(.L_x_509) ;  /* 0x0000019c00808947 */ /* 0x000fea0003800000 */
.L_x_510:
[----:B------:R-:W-:-:S08]  /*09b0*/  NOP ;  /* 0x0000000000007918 */ /* 0x000fd00000000000 */
[----:B------:R-:W1:Y:S02]  /*09c0*/  USETMAXREG.TRY_ALLOC.CTAPOOL UP0, 0xe8 ;  /* 0x000000e8000079c8 */ /* 0x000e640008000600 */
[----:B-1----:R-:W-:-:S13]  /*09d0*/  PLOP3.LUT P0, PT, PT, PT, UP0, 0x80, 0x0 ;  /* 0x000000000000781c */ /* 0x002fda0003f0f008 */
[----:B------:R-:W-:Y:S05]  /*09e0*/  @!P0 BRA `(.L_x_510) ;  /* 0xfffffffc00f08947 */ /* 0x000fea000383ffff */
[----:B------:R-:W1:Y:S01]  /*09f0*/  S2R R0, SR_TID.X ;  /* 0x0000000000007919 */ /* 0x000e620000002100 */
[----:B------:R-:W2:Y:S01]  /*0a00*/  S2UR UR39, SR_CgaCtaId ;  /* 0x00000000002779c3 */ /* 0x000ea20000008800 */
[----:B------:R-:W-:-:S07]  /*0a10*/  UMOV UR4, 0x400 ;  /* 0x0000040000047882 */ /* 0x000fce0000000000 */
[----:B------:R-:W-:Y:S06]  /*0a20*/  BAR.ARV 0x8, 0x180 ;  /* 0x0206000000007b1d */ /* 0x000fec0000002000 */
[----:B--2---:R-:W-:-:S06]  /*0a30*/  ULEA UR4, UR39, UR4, 0x18 ;  /* 0x0000000427047291 */ /* 0x004fcc000f8ec03f */
[----:B------:R-:W-:Y:S01]  /*0a40*/  IMAD.U32 R18, RZ, RZ, UR4 ;  /* 0x00000004ff127e24 */ /* 0x000fe2000f8e00ff */
[----:B-1----:R-:W-:Y:S01]  /*0a50*/  SHF.R.U32.HI R0, RZ, 0x7, R0 ;  /* 0x00000007ff007819 */ /* 0x002fe20000011600 */
[----:B------:R-:W-:-:S03]  /*0a60*/  ULDC UR4, c[0x0][0xc3c] ;  /* 0x00030f0000047ab9 */ /* 0x000fc60000000800 */
[----:B------:R-:W-:-:S13]  /*0a70*/  ISETP.NE.AND P0, PT, R0, 0x1, PT ;  /* 0x000000010000780c */ /* 0x000fda0003f05270 */
[----:B------:R-:W-:Y:S08]  /*0a80*/  @!P0 BAR.ARV 0x9, 0x100 ;  /* 0x0244000000008b1d */ /* 0x000ff00000002000 */
[----:B------:R-:W-:Y:S06]  /*0a90*/  BAR.SYNC.DEFER_BLOCKING 0x5, 0x180 ;  /* 0x0146000000007b1d */ /* 0x000fec0000010000 */
[----:B------:R-:W1:Y:S02]  /*0aa0*/  LDS.128 R28, [R18+0x228d0] ;  /* 0x0228d000121c7984 */ /* 0x000e640000000c00 */
[----:B------:R-:W-:Y:S06]  /*0ab0*/  BAR.ARV 0x4, 0x180 ;  /* 0x0106000000007b1d */ /* 0x000fec0000002000 */
[----:B-1----:R-:W-:-:S13]  /*0ac0*/  ISETP.GE.AND P0, PT, R31, UR4, PT ;  /* 0x000000041f007c0c */ /* 0x002fda000bf06270 */
[----:B------:R-:W-:Y:S05]  /*0ad0*/  @P0 BRA `(.L_x_511) ;  /* 0x0000021c003c0947 */ /* 0x000fea0003800000 */
[----:B------:R-:W2:Y:S01]  /*0ae0*/  LDL R2, [R1+0x4c] ;  /* 0x00004c0001027983 */ /* 0x000ea20000100800 */
[----:B------:R-:W-:Y:S01]  /*0af0*/  MOV R188, RZ ;  /* 0x000000ff00bc7202 */ /* 0x000fe20000000f00 */
[----:B------:R-:W-:Y:S01]  /*0b00*/  IMAD.MOV.U32 R193, RZ, RZ, RZ ;  /* 0x000000ffffc17224 */ /* 0x000fe200078e00ff */
[----:B------:R-:W-:Y:S01]  /*0b10*/  CS2R R194, SRZ ;  /* 0x0000000000c27805 */ /* 0x000fe2000001ff00 */
[----:B------:R-:W1:Y:S02]  /*0b20*/  S2R R0, SR_TID.X ;  /* 0x0000000000007919 */ /* 0x000e640000002100 */
[----:B-1----:R-:W-:-:S05]  /*0b30*/  VIADD R12, R0, 0xffffff80 ;  /* 0xffffff80000c7836 */ /* 0x002fca0000000000 */
[----:B------:R-:W-:Y:S02]  /*0b40*/  SHF.R.S32.HI R0, RZ, 0x1f, R12 ;  /* 0x0000001fff007819 */ /* 0x000fe4000001140c */
[----:B--2---:R-:W-:Y:S02]  /*0b50*/  R2UR UR4, R2 ;  /* 0x00000000020472ca */ /* 0x004fe400000e0000 */
[----:B------:R-:W-:-:S04]  /*0b60*/  LEA.HI R2, R0, R12, RZ, 0x7 ;  /* 0x0000000c00027211 */ /* 0x000fc800078f38ff */
[----:B0-----:R-:W-:Y:S02]  /*0b70*/  LOP3.LUT R3, R2, 0xffffff80, RZ, 0xc0, !PT ;  /* 0xffffff8002037812 */ /* 0x001fe400078ec0ff */
[----:B------:R-:W-:Y:S02]  /*0b80*/  SHF.R.S32.HI R13, RZ, 0x7, R2 ;  /* 0x00000007ff0d7819 */ /* 0x000fe40000011402 */
[----:B------:R-:W-:-:S03]  /*0b90*/  IADD3 R10, R12, -R3, RZ ;  /* 0x800000030c0a7210 */ /* 0x000fc60007ffe0ff */
[----:B------:R-:W-:Y:S01]  /*0ba0*/  ULOP3.LUT UR60, UR4, 0x1, URZ, 0xfc, !UPT ;  /* 0x00000001043c7892 */ /* 0x000fe2000f8efc3f */
[----:B------:R-:W-:Y:S02]  /*0bb0*/  SHF.R.S32.HI R8, RZ, 0x1f, R10 ;  /* 0x0000001fff087819 */ /* 0x000fe4000001140a */
[----:B------:R-:W-:Y:S02]  /*0bc0*/  UMOV UR4, URZ ;  /* 0x0000003f00047c82 */ /* 0x000fe40008000000 */
[CC--:B------:R-:W-:Y:S02]  /*0bd0*/  LEA.HI R9, R8.reuse, R10.reuse, RZ, 0x2 ;  /* 0x0000000a08097211 */ /* 0x0c0fe400078f10ff */
[----:B------:R-:W-:Y:S02]  /*0be0*/  LEA.HI R8, R8, R10, RZ, 0x5 ;  /* 0x0000000a08087211 */ /* 0x000fe400078f28ff */
[--C-:B------:R-:W-:Y:S02]  /*0bf0*/  SHF.R.S32.HI R5, RZ, 0x2, R9.reuse ;  /* 0x00000002ff057819 */ /* 0x100fe40000011409 */
[----:B------:R-:W-:-:S02]  /*0c00*/  SHF.R.S32.HI R4, RZ, 0x1f, R9 ;  /* 0x0000001fff047819 */ /* 0x000fc40000011409 */
[----:B------:R-:W-:Y:S02]  /*0c10*/  SHF.R.S32.HI R8, RZ, 0x5, R8 ;  /* 0x00000005ff087819 */ /* 0x000fe40000011408 */
[----:B------:R-:W-:Y:S02]  /*0c20*/  LEA.HI R3, R4, R5, RZ, 0x3 ;  /* 0x0000000504037211 */ /* 0x000fe400078f18ff */
[CC--:B------:R-:W-:Y:S02]  /*0c30*/  LEA.HI R4, R0.reuse, R12.reuse, RZ, 0x4 ;  /* 0x0000000c00047211 */ /* 0x0c0fe400078f20ff */
[----:B------:R-:W-:Y:S02]  /*0c40*/  LOP3.LUT R6, R3, 0xfffffff8, RZ, 0xc0, !PT ;  /* 0xfffffff803067812 */ /* 0x000fe400078ec0ff */
[----:B------:R-:W-:Y:S02]  /*0c50*/  LEA.HI R3, R0, R12, RZ, 0x5 ;  /* 0x0000000c00037211 */ /* 0x000fe400078f28ff */
[----:B------:R-:W-:Y:S01]  /*0c60*/  SHF.R.S32.HI R7, RZ, 0x4, R4 ;  /* 0x00000004ff077819 */ /* 0x000fe20000011404 */
[----:B------:R-:W-:Y:S01]  /*0c70*/  IMAD.IADD R11, R5, 0x1, -R6 ;  /* 0x00000001050b7824 */ /* 0x000fe200078e0a06 */
[C---:B------:R-:W-:Y:S01]  /*0c80*/  LOP3.LUT R5, R4.reuse, 0x3fffff0, RZ, 0xc0, !PT ;  /* 0x03fffff004057812 */ /* 0x040fe200078ec0ff */
[----:B------:R-:W-:Y:S01]  /*0c90*/  IMAD.SHL.U32 R3, R3, 0x20, RZ ;  /* 0x0000002003037824 */ /* 0x000fe200078e00ff */
[----:B------:R-:W-:Y:S01]  /*0ca0*/  LEA.HI R4, R4, R7, RZ, 0x1 ;  /* 0x0000000704047211 */ /* 0x000fe200078f08ff */
[----:B------:R-:W-:Y:S01]  /*0cb0*/  IMAD R11, R8, 0x10, R11 ;  /* 0x00000010080b7824 */ /* 0x000fe200078e020b */
[----:B------:R-:W-:Y:S01]  /*0cc0*/  LEA.HI R6, R2, R13, RZ, 0x1 ;  /* 0x0000000d02067211 */ /* 0x000fe200078f08ff */
[----:B------:R-:W-:Y:S01]  /*0cd0*/  IMAD.IADD R2, R12, 0x1, -R5 ;  /* 0x000000010c027824 */ /* 0x000fe200078e0a05 */
[----:B------:R-:W-:-:S02]  /*0ce0*/  LOP3.LUT R4, R4, 0x1ffffffe, RZ, 0xc0, !PT ;  /* 0x1ffffffe04047812 */ /* 0x000fc400078ec0ff */
[----:B------:R-:W-:Y:S02]  /*0cf0*/  LOP3.LUT R199, R3, 0xfffffc00, RZ, 0xc0, !PT ;  /* 0xfffffc0003c77812 */ /* 0x000fe400078ec0ff */
[----:B------:R-:W-:Y:S01]  /*0d00*/  LOP3.LUT R6, R6, 0x3fffffe, RZ, 0xc0, !PT ;  /* 0x03fffffe06067812 */ /* 0x000fe200078ec0ff */
[----:B------:R-:W-:Y:S01]  /*0d10*/  IMAD.IADD R4, R7, 0x1, -R4 ;  /* 0x0000000107047824 */ /* 0x000fe200078e0a04 */
[----:B------:R-:W-:Y:S02]  /*0d20*/  LEA R3, R2, R199, 0x6 ;  /* 0x000000c702037211 */ /* 0x000fe400078e30ff */
[----:B------:R-:W-:Y:S01]  /*0d30*/  LOP3.LUT R9, R9, 0x7ffffffc, RZ, 0xc0, !PT ;  /* 0x7ffffffc09097812 */ /* 0x000fe200078ec0ff */
[----:B------:R-:W-:Y:S02]  /*0d40*/  IMAD.IADD R6, R13, 0x1, -R6 ;  /* 0x000000010d067824 */ /* 0x000fe400078e0a06 */
[----:B------:R-:W-:Y:S01]  /*0d50*/  IMAD R2, R4, 0x8, R3 ;  /* 0x0000000804027824 */ /* 0x000fe200078e0203 */
[----:B------:R-:W-:Y:S01]  /*0d60*/  LEA.HI R4, R0, R12, RZ, 0x3 ;  /* 0x0000000c00047211 */ /* 0x000fe200078f18ff */
[----:B------:R-:W-:-:S02]  /*0d70*/  IMAD R5, R6, 0x40, R11 ;  /* 0x0000004006057824 */ /* 0x000fc400078e020b */
[----:B------:R-:W-:Y:S01]  /*0d80*/  IMAD.IADD R9, R10, 0x1, -R9 ;  /* 0x000000010a097824 */ /* 0x000fe200078e0a09 */
[----:B------:R0:W-:Y:S01]  /*0d90*/  STL [R1+0x48], R2 ;  /* 0x0000480201007387 */ /* 0x0001e20000100800 */
[----:B------:R-:W-:Y:S02]  /*0da0*/  LOP3.LUT R207, R4, 0xfffffff8, RZ, 0xc0, !PT ;  /* 0xfffffff804cf7812 */ /* 0x000fe400078ec0ff */
[----:B------:R-:W-:Y:S01]  /*0db0*/  IMAD.SHL.U32 R211, R9, 0x2, RZ ;  /* 0x0000000209d37824 */ /* 0x000fe200078e00ff */
[----:B------:R-:W-:Y:S02]  /*0dc0*/  STL [R1+0x40], R5 ;  /* 0x0000400501007387 */ /* 0x000fe40000100800 */
[----:B------:R-:W-:Y:S02]  /*0dd0*/  IMAD.IADD R207, R12, 0x1, -R207 ;  /* 0x000000010ccf7824 */ /* 0x000fe400078e0acf */
[C---:B------:R-:W-:Y:S01]  /*0de0*/  IADD3 R227, R211.reuse, 0x68, RZ ;  /* 0x00000068d3e37810 */ /* 0x040fe20007ffe0ff */
[----:B------:R-:W-:Y:S01]  /*0df0*/  VIADD R229, R211, 0x58 ;  /* 0x00000058d3e57836 */ /* 0x000fe20000000000 */
[----:B0-----:R-:W-:Y:S01]  /*0e00*/  LEA.HI R2, R0, R12, RZ, 0x2 ;  /* 0x0000000c00027211 */ /* 0x001fe200078f10ff */
[----:B------:R-:W-:-:S02]  /*0e10*/  IMAD.SHL.U32 R198, R207, 0x8, RZ ;  /* 0x00000008cfc67824 */ /* 0x000fc400078e00ff */
[C---:B------:R-:W-:Y:S01]  /*0e20*/  VIADD R228, R211.reuse, 0x60 ;  /* 0x00000060d3e47836 */ /* 0x040fe20000000000 */
[--C-:B------:R-:W-:Y:S01]  /*0e30*/  SHF.R.S32.HI R190, RZ, 0x2, R2.reuse ;  /* 0x00000002ffbe7819 */ /* 0x100fe20000011402 */
[----:B------:R-:W-:Y:S01]  /*0e40*/  VIADD R206, R198, 0x40 ;  /* 0x00000040c6ce7836 */ /* 0x000fe20000000000 */
[----:B------:R-:W-:Y:S01]  /*0e50*/  LOP3.LUT R0, R2, 0xfffffffc, RZ, 0xc0, !PT ;  /* 0xfffffffc02007812 */ /* 0x000fe200078ec0ff */
[----:B------:R-:W-:Y:S01]  /*0e60*/  VIADD R10, R211, 0x20 ;  /* 0x00000020d30a7836 */ /* 0x000fe20000000000 */
[----:B------:R-:W-:Y:S01]  /*0e70*/  SHF.R.S32.HI R3, RZ, 0x1f, R2 ;  /* 0x0000001fff037819 */ /* 0x000fe20000011402 */
[----:B------:R-:W-:Y:S01]  /*0e80*/  VIADD R8, R190, 0x40 ;  /* 0x00000040be087836 */ /* 0x000fe20000000000 */
[----:B------:R-:W-:Y:S01]  /*0e90*/  SHF.R.S32.HI R2, RZ, 0x3, R4 ;  /* 0x00000003ff027819 */ /* 0x000fe20000011404 */
[----:B------:R-:W-:Y:S01]  /*0ea0*/  IMAD.IADD R6, R12, 0x1, -R0 ;  /* 0x000000010c067824 */ /* 0x000fe200078e0a00 */
[----:B------:R-:W-:Y:S01]  /*0eb0*/  LEA.HI R3, R3, R190, RZ, 0x3 ;  /* 0x000000be03037211 */ /* 0x000fe200078f18ff */
[----:B------:R-:W-:Y:S01]  /*0ec0*/  IMAD.SHL.U32 R196, R8, 0x80, RZ ;  /* 0x0000008008c47824 */ /* 0x000fe200078e00ff */
[----:B------:R-:W-:Y:S01]  /*0ed0*/  SHF.R.S32.HI R2, RZ, 0x1f, R8 ;  /* 0x0000001fff027819 */ /* 0x000fe20000011408 */
[C---:B------:R-:W-:Y:S01]  /*0ee0*/  IMAD.SHL.U32 R16, R6.reuse, 0x10, RZ ;  /* 0x0000001006107824 */ /* 0x040fe200078e00ff */
[----:B------:R-:W-:Y:S01]  /*0ef0*/  LEA.HI R0, R6, R6, RZ, 0x1 ;  /* 0x0000000606007211 */ /* 0x000fe200078f08ff */
[C---:B------:R-:W-:Y:S01]  /*0f00*/  VIADD R9, R211.reuse, 0x28 ;  /* 0x00000028d3097836 */ /* 0x040fe20000000000 */
[----:B------:R-:W-:Y:S01]  /*0f10*/  LEA.HI R2, R2, R8, RZ, 0x3 ;  /* 0x0000000802027211 */ /* 0x000fe200078f18ff */
[----:B------:R-:W-:Y:S01]  /*0f20*/  VIADD R8, R211, 0x30 ;  /* 0x00000030d3087836 */ /* 0x000fe20000000000 */
[----:B------:R-:W-:Y:S01]  /*0f30*/  LOP3.LUT R3, R3, 0xfffffff8, RZ, 0xc0, !PT ;  /* 0xfffffff803037812 */ /* 0x000fe200078ec0ff */
[----:B------:R-:W-:Y:S01]  /*0f40*/  VIADD R19, R16, 0x40 ;  /* 0x0000004010137836 */ /* 0x000fe20000000000 */
[----:B------:R-:W-:Y:S01]  /*0f50*/  LOP3.LUT R0, R0, 0x1ffffffe, RZ, 0xc0, !PT ;  /* 0x1ffffffe00007812 */ /* 0x000fe200078ec0ff */
[C---:B------:R-:W-:Y:S01]  /*0f60*/  VIADD R226, R211.reuse, 0x70 ;  /* 0x00000070d3e27836 */ /* 0x040fe20000000000 */
[----:B------:R-:W-:Y:S01]  /*0f70*/  LOP3.LUT R196, R196, 0x380, RZ, 0xc0, !PT ;  /* 0x00000380c4c47812 */ /* 0x000fe200078ec0ff */
[----:B------:R-:W-:Y:S01]  /*0f80*/  IMAD.IADD R200, R190, 0x1, -R3 ;  /* 0x00000001bec87824 */ /* 0x000fe200078e0a03 */
[----:B------:R-:W-:Y:S01]  /*0f90*/  SHF.L.U32 R2, R2, 0x7, RZ ;  /* 0x0000000702027819 */ /* 0x000fe200000006ff */
[C---:B------:R-:W-:Y:S01]  /*0fa0*/  IMAD.IADD R0, R6.reuse, 0x1, -R0 ;  /* 0x0000000106007824 */ /* 0x040fe200078e0a00 */
[----:B------:R-:W-:Y:S01]  /*0fb0*/  SHF.L.U32 R22, R6, 0x3, RZ ;  /* 0x0000000306167819 */ /* 0x000fe200000006ff */
[----:B------:R-:W-:Y:S01]  /*0fc0*/  VIADD R215, R211, 0x78 ;  /* 0x00000078d3d77836 */ /* 0x000fe20000000000 */
[----:B------:R-:W-:-:S02]  /*0fd0*/  SHF.R.S32.HI R3, RZ, 0x1f, R198 ;  /* 0x0000001fff037819 */ /* 0x000fc400000114c6 */
[----:B------:R-:W-:Y:S01]  /*0fe0*/  SHF.R.U32.HI R3, RZ, 0x3, R196 ;  /* 0x00000003ff037819 */ /* 0x000fe200000116c4 */
[----:B------:R-:W-:Y:S01]  /*0ff0*/  VIADD R192, R22, 0x20 ;  /* 0x0000002016c07836 */ /* 0x000fe20000000000 */
[----:B------:R-:W-:Y:S02]  /*1000*/  LOP3.LUT R6, R196, 0x70, R16, 0xf8, !PT ;  /* 0x00000070c4067812 */ /* 0x000fe400078ef810 */
[----:B------:R-:W-:Y:S02]  /*1010*/  LOP3.LUT R203, R2, 0xfffffc00, RZ, 0xc0, !PT ;  /* 0xfffffc0002cb7812 */ /* 0x000fe400078ec0ff */
[----:B------:R-:W-:Y:S02]  /*1020*/  IADD3 R7, R190, 0x80, RZ ;  /* 0x00000080be077810 */ /* 0x000fe40007ffe0ff */
[----:B------:R-:W-:Y:S02]  /*1030*/  LOP3.LUT R3, R203, R6, R3, 0xf6, !PT ;  /* 0x00000006cb037212 */ /* 0x000fe400078ef603 */
[----:B------:R-:W-:Y:S01]  /*1040*/  SHF.R.S32.HI R4, RZ, 0x1f, R7 ;  /* 0x0000001fff047819 */ /* 0x000fe20000011407 */
[----:B------:R-:W-:Y:S01]  /*1050*/  IMAD.SHL.U32 R197, R7, 0x80, RZ ;  /* 0x0000008007c57824 */ /* 0x000fe200078e00ff */
[----:B------:R-:W-:-:S02]  /*1060*/  IADD3 R2, R18, R3, RZ ;  /* 0x0000000312027210 */ /* 0x000fc40007ffe0ff */
[----:B------:R-:W-:Y:S01]  /*1070*/  LEA.HI R4, R4, R7, RZ, 0x3 ;  /* 0x0000000704047211 */ /* 0x000fe200078f18ff */
[C---:B------:R-:W-:Y:S01]  /*1080*/  VIADD R7, R211.reuse, 0x38 ;  /* 0x00000038d3077836 */ /* 0x040fe20000000000 */
[----:B------:R-:W-:Y:S01]  /*1090*/  SHF.R.S32.HI R6, RZ, 0x1f, R206 ;  /* 0x0000001fff067819 */ /* 0x000fe200000114ce */
[----:B------:R0:W-:Y:S01]  /*10a0*/  STL [R1+0x3c], R2 ;  /* 0x00003c0201007387 */ /* 0x0001e20000100800 */
[----:B------:R-:W-:Y:S01]  /*10b0*/  IADD3 R6, R211, 0x40, RZ ;  /* 0x00000040d3067810 */ /* 0x000fe20007ffe0ff */
[----:B------:R-:W-:Y:S01]  /*10c0*/  IMAD.SHL.U32 R4, R4, 0x80, RZ ;  /* 0x0000008004047824 */ /* 0x000fe200078e00ff */
[----:B------:R-:W-:Y:S02]  /*10d0*/  SHF.R.S32.HI R3, RZ, 0x1f, R8 ;  /* 0x0000001fff037819 */ /* 0x000fe40000011408 */
[----:B------:R-:W-:Y:S02]  /*10e0*/  LOP3.LUT R197, R197, 0x380, RZ, 0xc0, !PT ;  /* 0x00000380c5c57812 */ /* 0x000fe400078ec0ff */
[----:B------:R-:W-:Y:S01]  /*10f0*/  LOP3.LUT R204, R4, 0xfffffc00, RZ, 0xc0, !PT ;  /* 0xfffffc0004cc7812 */ /* 0x000fe200078ec0ff */
[C---:B------:R-:W-:Y:S01]  /*1100*/  VIADD R4, R211.reuse, 0x48 ;  /* 0x00000048d3047836 */ /* 0x040fe20000000000 */
[----:B------:R-:W-:Y:S01]  /*1110*/  SHF.R.S32.HI R17, RZ, 0x1f, R16 ;  /* 0x0000001fff117819 */ /* 0x000fe20000011410 */
[----:B0-----:R-:W-:Y:S01]  /*1120*/  VIADD R2, R211, 0x50 ;  /* 0x00000050d3027836 */ /* 0x001fe20000000000 */
[----:B------:R-:W-:-:S02]  /*1130*/  SHF.R.S32.HI R189, RZ, 0x1f, R19 ;  /* 0x0000001fffbd7819 */ /* 0x000fc40000011413 */
[----:B------:R-:W-:Y:S02]  /*1140*/  SHF.R.S32.HI R3, RZ, 0x1f, R4 ;  /* 0x0000001fff037819 */ /* 0x000fe40000011404 */
[----:B------:R-:W-:Y:S02]  /*1150*/  SHF.R.S32.HI R2, RZ, 0x1f, R2 ;  /* 0x0000001fff027819 */ /* 0x000fe40000011402 */
[----:B------:R-:W-:Y:S01]  /*1160*/  SHF.R.S32.HI R2, RZ, 0x1f, R227 ;  /* 0x0000001fff027819 */ /* 0x000fe200000114e3 */
[----:B------:R-:W-:Y:S01]  /*1170*/  IMAD R2, R0, 0x8, R5 ;  /* 0x0000000800027824 */ /* 0x000fe200078e0205 */
[----:B------:R-:W-:Y:S01]  /*1180*/  SHF.R.S32.HI R4, RZ, 0x1f, R229 ;  /* 0x0000001fff047819 */ /* 0x000fe200000114e5 */
[----:B------:R-:W-:Y:S01]  /*1190*/  IMAD.U32 R0, RZ, RZ, UR4 ;  /* 0x00000004ff007e24 */ /* 0x000fe2000f8e00ff */
[----:B------:R-:W-:Y:S02]  /*11a0*/  SHF.R.S32.HI R3, RZ, 0x1f, R228 ;  /* 0x0000001fff037819 */ /* 0x000fe400000114e4 */
[----:B------:R0:W-:Y:S01]  /*11b0*/  STL [R1+0x44], R2 ;  /* 0x0000440201007387 */ /* 0x0001e20000100800 */
[----:B------:R-:W-:-:S02]  /*11c0*/  SHF.R.S32.HI R10, RZ, 0x1f, R10 ;  /* 0x0000001fff0a7819 */ /* 0x000fc4000001140a */
[----:B------:R-:W-:Y:S01]  /*11d0*/  SHF.R.S32.HI R9, RZ, 0x1f, R9 ;  /* 0x0000001fff097819 */ /* 0x000fe20000011409 */
[----:B------:R0:W-:Y:S01]  /*11e0*/  STL [R1+0x20], R0 ;  /* 0x0000200001007387 */ /* 0x0001e20000100800 */
[----:B------:R-:W-:Y:S02]  /*11f0*/  SHF.R.S32.HI R7, RZ, 0x1f, R7 ;  /* 0x0000001fff077819 */ /* 0x000fe40000011407 */
[----:B------:R-:W-:Y:S02]  /*1200*/  SHF.R.S32.HI R6, RZ, 0x1f, R6 ;  /* 0x0000001fff067819 */ /* 0x000fe40000011406 */
[----:B------:R-:W-:Y:S02]  /*1210*/  SHF.R.S32.HI R4, RZ, 0x1f, R226 ;  /* 0x0000001fff047819 */ /* 0x000fe400000114e2 */
[----:B------:R-:W-:-:S07]  /*1220*/  SHF.R.S32.HI R3, RZ, 0x1f, R215 ;  /* 0x0000001fff037819 */ /* 0x000fce00000114d7 */
.L_x_688:
[----:B01--4-:R-:W0:Y:S02]  /*1230*/  LDC.64 R2, c[0x0][0xc88] ;  /* 0x00032200ff027b82 */ /* 0x013e240000000a00 */
[----:B0-----:R-:W-:-:S05]  /*1240*/  IMAD.WIDE R2, R31, 0x4, R2 ;  /* 0x000000041f027825 */ /* 0x001fca00078e0202 */
[----:B--2---:R-:W2:Y:S01]  /*1250*/  LDG.E R205, desc[UR36][R2.64] ;  /* 0x0000002402cd7981 */ /* 0x004ea2000c1e1900 */
[----:B------:R-:W-:Y:S05]  /*1260*/  YIELD ;  /* 0x0000000000007946 */ /* 0x000fea0003800000 */
[----:B------:R-:W-:Y:S01]  /*1270*/  ULDC.64 UR4, c[0x0][0xa28] ;  /* 0x00028a0000047ab9 */ /* 0x000fe20000000a00 */
[----:B------:R-:W-:Y:S01]  /*1280*/  ULDC.64 UR8, c[0x0][0xa18] ;  /* 0x0002860000087ab9 */ /* 0x000fe20000000a00 */
[----:B------:R-:W-:Y:S01]  /*1290*/  ISETP.NE.U32.AND P1, PT, RZ, UR4, PT ;  /* 0x00000004ff007c0c */ /* 0x000fe2000bf25070 */
[----:B------:R-:W-:Y:S01]  /*12a0*/  ULDC.64 UR6, c[0x0][0xa08] ;  /* 0x0002820000067ab9 */ /* 0x000fe20000000a00 */
[----:B------:R-:W-:Y:S01]  /*12b0*/  IMAD.MOV.U32 R8, RZ, RZ, RZ ;  /* 0x000000ffff087224 */ /* 0x000fe200078e00ff */
[----:B------:R-:W-:Y:S01]  /*12c0*/  ISETP.NE.U32.AND P0, PT, RZ, UR6, PT ;  /* 0x00000006ff007c0c */ /* 0x000fe2000bf05070 */
[----:B------:R-:W-:Y:S01]  /*12d0*/  IMAD.MOV.U32 R86, RZ, RZ, RZ ;  /* 0x000000ffff567224 */ /* 0x000fe200078e00ff */
[----:B------:R-:W-:-:S02]  /*12e0*/  ISETP.NE.AND.EX P1, PT, RZ, UR5, PT, P1 ;  /* 0x00000005ff007c0c */ /* 0x000fc4000bf25310 */
[----:B------:R-:W-:Y:S02]  /*12f0*/  ISETP.NE.AND.EX P0, PT, RZ, UR7, PT, P0 ;  /* 0x00000007ff007c0c */ /* 0x000fe4000bf05300 */
[----:B--2---:R-:W-:-:S09]  /*1300*/  SHF.R.S32.HI R212, RZ, 0x1f, R205 ;  /* 0x0000001fffd47819 */ /* 0x004fd200000114cd */
[C---:B------:R-:W-:Y:S02]  /*1310*/  @P1 LEA R4, P2, R205.reuse, UR4, 0x2 ;  /* 0x00000004cd041c11 */ /* 0x040fe4000f8410ff */
[C---:B------:R-:W-:Y:S02]  /*1320*/  SHF.L.U32 R209, R205.reuse, 0x2, RZ ;  /* 0x00000002cdd17819 */ /* 0x040fe400000006ff */
[C-C-:B------:R-:W-:Y:S02]  /*1330*/  @P1 LEA.HI.X R5, R205.reuse, UR5, R212.reuse, 0x2, P2 ;  /* 0x00000005cd051c11 */ /* 0x140fe400090f14d4 */
[----:B------:R-:W-:Y:S01]  /*1340*/  ISETP.NE.U32.AND P2, PT, RZ, UR8, PT ;  /* 0x00000008ff007c0c */ /* 0x000fe2000bf45070 */
[----:B------:R-:W-:Y:S01]  /*1350*/  ULDC UR4, c[0x0][0x288] ;  /* 0x0000a20000047ab9 */ /* 0x000fe20000000800 */
[----:B------:R-:W-:Y:S01]  /*1360*/  SHF.L.U64.HI R210, R205, 0x2, R212 ;  /* 0x00000002cdd27819 */ /* 0x000fe200000102d4 */
[----:B------:R0:W5:Y:S01]  /*1370*/  @P1 LDG.E R8, desc[UR36][R4.64] ;  /* 0x0000002404081981 */ /* 0x000162000c1e1900 */
[----:B------:R-:W-:-:S02]  /*1380*/  ISETP.NE.AND.EX P2, PT, RZ, UR9, PT, P2 ;  /* 0x00000009ff007c0c */ /* 0x000fc4000bf45320 */
[----:B------:R-:W-:Y:S01]  /*1390*/  IADD3 R6, P3, R209, UR6, RZ ;  /* 0x00000006d1067c10 */ /* 0x000fe2000ff7e0ff */
[----:B---3--:R-:W-:Y:S01]  /*13a0*/  IMAD.U32 R25, RZ, RZ, UR4 ;  /* 0x00000004ff197e24 */ /* 0x008fe2000f8e00ff */
[----:B------:R-:W-:Y:S02]  /*13b0*/  ULDC.64 UR4, c[0x0][0x418] ;  /* 0x0001060000047ab9 */ /* 0x000fe40000000a00 */
[----:B------:R-:W-:-:S05]  /*13c0*/  IADD3.X R7, R210, UR7, RZ, P3, !PT ;  /* 0x00000007d2077c10 */ /* 0x000fca0009ffe4ff */
[----:B------:R0:W5:Y:S02]  /*13d0*/  @P0 LDG.E R86, desc[UR36][R6.64] ;  /* 0x0000002406560981 */ /* 0x000164000c1e1900 */
[----:B------:R-:W-:-:S04]  /*13e0*/  @P2 IADD3 R2, P1, R209, UR8, RZ ;  /* 0x00000008d1022c10 */ /* 0x000fc8000ff3e0ff */
[----:B------:R-:W-:-:S05]  /*13f0*/  @P2 IADD3.X R3, R210, UR9, RZ, P1, !PT ;  /* 0x00000009d2032c10 */ /* 0x000fca0008ffe4ff */
[----:B------:R0:W5:Y:S01]  /*1400*/  @P2 LDG.E R25, desc[UR36][R2.64] ;  /* 0x0000002402192981 */ /* 0x000162000c1e1900 */
[----:B------:R-:W-:-:S03]  /*1410*/  UISETP.NE.U32.AND UP0, UPT, UR4, URZ, UPT ;  /* 0x0000003f0400728c */ /* 0x000fc6000bf05070 */
[----:B------:R-:W-:Y:S01]  /*1420*/  ULDC UR4, c[0x0][0x424] ;  /* 0x0001090000047ab9 */ /* 0x000fe20000000800 */
[----:B------:R-:W-:-:S03]  /*1430*/  UISETP.NE.AND.EX UP0, UPT, UR5, URZ, UPT, UP0 ;  /* 0x0000003f0500728c */ /* 0x000fc6000bf05300 */
[----:B------:R-:W-:Y:S01]  /*1440*/  ULDC UR5, c[0x0][0x2f0] ;  /* 0x0000bc0000057ab9 */ /* 0x000fe20000000800 */
[----:B------:R-:W-:-:S04]  /*1450*/  USEL UR4, UR4, 0x1, UP0 ;  /* 0x0000000104047887 */ /* 0x000fc80008000000 */
[----:B------:R-:W-:-:S03]  /*1460*/  UIMAD UR4, UR4, UR5, URZ ;  /* 0x00000005040472a4 */ /* 0x000fc6000f8e023f */
[----:B------:R-:W-:Y:S02]  /*1470*/  ULDC UR5, c[0x0][0x348] ;  /* 0x0000d20000057ab9 */ /* 0x000fe40000000800 */
[----:B------:R-:W-:Y:S01]  /*1480*/  IMAD.U32 R27, RZ, RZ, UR5 ;  /* 0x00000005ff1b7e24 */ /* 0x000fe2000f8e00ff */
[----:B------:R-:W-:Y:S01]  /*1490*/  MOV R31, UR4 ;  /* 0x00000004001f7c02 */ /* 0x000fe20008000f00 */
[----:B0-----:R-:W-:Y:S06]  /*14a0*/  @P2 BRA `(.L_x_512) ;  /* 0x0000000000242947 */ /* 0x001fec0003800000 */
[----:B------:R-:W-:Y:S02]  /*14b0*/  ULDC.64 UR4, c[0x0][0xa00] ;  /* 0x0002800000047ab9 */ /* 0x000fe40000000a00 */
[----:B------:R-:W-:-:S04]  /*14c0*/  ISETP.NE.U32.AND P1, PT, RZ, UR4, PT ;  /* 0x00000004ff007c0c */ /* 0x000fc8000bf25070 */
[----:B------:R-:W-:-:S13]  /*14d0*/  ISETP.NE.AND.EX P1, PT, RZ, UR5, PT, P1 ;  /* 0x00000005ff007c0c */ /* 0x000fda000bf25310 */
[----:B------:R-:W-:Y:S05]  /*14e0*/  @!P1 BRA `(.L_x_512) ;  /* 0x0000000000149947 */ /* 0x000fea0003800000 */
[----:B------:R-:W0:Y:S02]  /*14f0*/  LDC.64 R2, c[0x0][0xa00] ;  /* 0x00028000ff027b82 */ /* 0x000e240000000a00 */
[----:B0-----:R-:W-:-:S05]  /*1500*/  IMAD.WIDE R2, R205, 0x4, R2 ;  /* 0x00000004cd027825 */ /* 0x001fca00078e0202 */
[----:B-----5:R-:W2:Y:S04]  /*1510*/  LDG.E R25, desc[UR36][R2.64] ;  /* 0x0000002402197981 */ /* 0x020ea8000c1e1900 */
[----:B------:R-:W2:Y:S02]  /*1520*/  LDG.E R0, desc[UR36][R2.64+0x4] ;  /* 0x0000042402007981 */ /* 0x000ea4000c1e1900 */
[----:B--2---:R-:W-:-:S07]  /*1530*/  IMAD.IADD R25, R0, 0x1, -R25 ;  /* 0x0000000100197824 */ /* 0x004fce00078e0a19 */
.L_x_512:
[----:B------:R-:W-:Y:S01]  /*1540*/  ULDC.64 UR4, c[0x0][0xa20] ;  /* 0x0002880000047ab9 */ /* 0x000fe20000000a00 */
[C---:B------:R-:W-:Y:S01]  /*1550*/  LOP3.LUT R2, R30.reuse, 0xff000000, RZ, 0xc0, !PT ;  /* 0xff0000001e027812 */ /* 0x040fe200078ec0ff */
[----:B------:R-:W-:Y:S01]  /*1560*/  IMAD.MOV.U32 R213, RZ, RZ, R29 ;  /* 0x000000ffffd57224 */ /* 0x000fe200078e001d */
[----:B------:R-:W-:Y:S02]  /*1570*/  ISETP.NE.U32.AND P1, PT, RZ, UR4, PT ;  /* 0x00000004ff007c0c */ /* 0x000fe4000bf25070 */
[C---:B------:R-:W-:Y:S02]  /*1580*/  LOP3.LUT R0, R30.reuse, 0xff0000, RZ, 0xc0, !PT ;  /* 0x00ff00001e007812 */ /* 0x040fe400078ec0ff */
[----:B------:R-:W-:Y:S02]  /*1590*/  ISETP.NE.AND.EX P1, PT, RZ, UR5, PT, P1 ;  /* 0x00000005ff007c0c */ /* 0x000fe4000bf25310 */
[----:B------:R-:W-:Y:S02]  /*15a0*/  SHF.R.U32.HI R3, RZ, 0x8, R2 ;  /* 0x00000008ff037819 */ /* 0x000fe40000011602 */
[----:B------:R-:W-:-:S02]  /*15b0*/  LOP3.LUT R191, R30, 0xffff, RZ, 0xc0, !PT ;  /* 0x0000ffff1ebf7812 */ /* 0x000fc400078ec0ff */
[----:B------:R-:W-:-:S07]  /*15c0*/  LEA.HI R208, R0, R3, RZ, 0x10 ;  /* 0x0000000300d07211 */ /* 0x000fce00078f80ff */
[----:B------:R-:W-:Y:S05]  /*15d0*/  @!P1 BRA `(.L_x_513) ;  /* 0x0000000000109947 */ /* 0x000fea0003800000 */
[----:B------:R-:W-:-:S04]  /*15e0*/  IADD3 R2, P0, R209, UR4, RZ ;  /* 0x00000004d1027c10 */ /* 0x000fc8000ff1e0ff */
[----:B------:R-:W-:-:S05]  /*15f0*/  IADD3.X R3, R210, UR5, RZ, P0, !PT ;  /* 0x00000005d2037c10 */ /* 0x000fca00087fe4ff */
[----:B------:R0:W5:Y:S01]  /*1600*/  LDG.E R31, desc[UR36][R2.64] ;  /* 0x00000024021f7981 */ /* 0x000162000c1e1900 */
[----:B------:R-:W-:Y:S05]  /*1610*/  BRA `(.L_x_514) ;  /* 0x0000000000107947 */ /* 0x000fea0003800000 */
.L_x_513:
[----:B------:R-:W-:Y:S05]  /*1620*/  @!P0 BRA `(.L_x_514) ;  /* 0x00000000000c8947 */ /* 0x000fea0003800000 */
[----:B------:R-:W2:Y:S04]  /*1630*/  LDG.E R0, desc[UR36][R6.64] ;  /* 0x0000002406007981 */ /* 0x000ea8000c1e1900 */
[----:B------:R-:W2:Y:S02]  /*1640*/  LDG.E R31, desc[UR36][R6.64+0x4] ;  /* 0x00000424061f7981 */ /* 0x000ea4000c1e1900 */
[----:B--2---:R-:W-:-:S07]  /*1650*/  IMAD.IADD R31, R31, 0x1, -R0 ;  /* 0x000000011f1f7824 */ /* 0x004fce00078e0a00 */
.L_x_514:
[----:B------:R-:W-:Y:S02]  /*1660*/  ULDC.64 UR4, c[0x0][0xa10] ;  /* 0x0002840000047ab9 */ /* 0x000fe40000000a00 */
[----:B------:R-:W-:-:S04]  /*1670*/  ISETP.NE.U32.AND P0, PT, RZ, UR4, PT ;  /* 0x00000004ff007c0c */ /* 0x000fc8000bf05070 */
[----:B------:R-:W-:Y:S01]  /*1680*/  ISETP.NE.AND.EX P0, PT, RZ, UR5, PT, P0 ;  /* 0x00000005ff007c0c */ /* 0x000fe2000bf05300 */
[----:B------:R-:W-:-:S12]  /*1690*/  ULDC.64 UR4, c[0x0][0xa30] ;  /* 0x00028c0000047ab9 */ /* 0x000fd80000000a00 */
[----:B0-----:R-:W0:Y:S01]  /*16a0*/  @P0 LDC.64 R2, c[0x0][0xa10] ;  /* 0x00028400ff020b82 */ /* 0x001e220000000a00 */
[----:B------:R-:W-:-:S04]  /*16b0*/  ISETP.NE.U32.AND P1, PT, RZ, UR4, PT ;  /* 0x00000004ff007c0c */ /* 0x000fc8000bf25070 */
[----:B------:R-:W-:Y:S01]  /*16c0*/  ISETP.NE.AND.EX P1, PT, RZ, UR5, PT, P1 ;  /* 0x00000005ff007c0c */ /* 0x000fe2000bf25310 */
[----:B0-----:R-:W-:-:S05]  /*16d0*/  @P0 IMAD.WIDE R2, R205, 0x4, R2 ;  /* 0x00000004cd020825 */ /* 0x001fca00078e0202 */
[----:B------:R-:W2:Y:S04]  /*16e0*/  @P0 LDG.E R0, desc[UR36][R2.64] ;  /* 0x0000002402000981 */ /* 0x000ea8000c1e1900 */
[----:B------:R-:W2:Y:S03]  /*16f0*/  @P0 LDG.E R7, desc[UR36][R2.64+0x4] ;  /* 0x0000042402070981 */ /* 0x000ea6000c1e1900 */
[----:B------:R-:W-:Y:S01]  /*1700*/  @P1 IADD3 R4, P2, R209, UR4, RZ ;  /* 0x00000004d1041c10 */ /* 0x000fe2000ff5e0ff */
[----:B-----5:R-:W-:-:S03]  /*1710*/  IMAD.MOV.U32 R26, RZ, RZ, R31 ;  /* 0x000000ffff1a7224 */ /* 0x020fc600078e001f */
[----:B------:R-:W-:-:S05]  /*1720*/  @P1 IADD3.X R5, R210, UR5, RZ, P2, !PT ;  /* 0x00000005d2051c10 */ /* 0x000fca00097fe4ff */
[----:B------:R0:W5:Y:S01]  /*1730*/  @P1 LDG.E R26, desc[UR36][R4.64] ;  /* 0x00000024041a1981 */ /* 0x000162000c1e1900 */
[----:B------:R-:W-:Y:S01]  /*1740*/  IADD3 R10, -R8, R31, RZ ;  /* 0x0000001f080a7210 */ /* 0x000fe20007ffe1ff */
[----:B------:R-:W-:Y:S01]  /*1750*/  BSSY B0, `(.L_x_515) ;  /* 0x000002a000007945 */ /* 0x000fe20003800000 */
[----:B------:R-:W-:Y:S02]  /*1760*/  LOP3.LUT R214, R208, 0xff, RZ, 0xc0, !PT ;  /* 0x000000ffd0d67812 */ /* 0x000fe400078ec0ff */
[----:B------:R-:W-:Y:S01]  /*1770*/  SHF.R.U32.HI R208, RZ, 0x10, R208 ;  /* 0x00000010ffd07819 */ /* 0x000fe200000116d0 */
[----:B--2---:R-:W-:-:S04]  /*1780*/  @P0 IMAD.IADD R27, R7, 0x1, -R0 ;  /* 0x00000001071b0824 */ /* 0x004fc800078e0a00 */
[----:B------:R-:W-:-:S04]  /*1790*/  IMAD.IADD R24, R10, 0x1, R27 ;  /* 0x000000010a187824 */ /* 0x000fc800078e021b */
[C---:B------:R-:W-:Y:S01]  /*17a0*/  VIADD R0, R24.reuse, 0x9f ;  /* 0x0000009f18007836 */ /* 0x040fe20000000000 */
[----:B------:R-:W-:-:S03]  /*17b0*/  ISETP.GE.AND P3, PT, R24, 0x1, PT ;  /* 0x000000011800780c */ /* 0x000fc60003f66270 */
[----:B------:R-:W-:Y:S01]  /*17c0*/  IMAD.HI R0, R0, 0x66666667, RZ ;  /* 0x6666666700007827 */ /* 0x000fe200078e02ff */
[----:B------:R-:W-:-:S04]  /*17d0*/  P2R R101, PR, RZ, 0x8 ;  /* 0x00000008ff657803 */ /* 0x000fc80000000000 */
[----:B------:R-:W-:-:S04]  /*17e0*/  SHF.R.U32.HI R3, RZ, 0x1f, R0 ;  /* 0x0000001fff037819 */ /* 0x000fc80000011600 */
[----:B------:R-:W-:Y:S01]  /*17f0*/  LEA.HI.SX32 R2, R0, R3, 0x1a ;  /* 0x0000000300027211 */ /* 0x000fe200078fd2ff */
[----:B------:R-:W-:Y:S01]  /*1800*/  IMAD.MOV.U32 R3, RZ, RZ, RZ ;  /* 0x000000ffff037224 */ /* 0x000fe200078e00ff */
[----:B0-----:R-:W-:Y:S06]  /*1810*/  @!P3 BRA `(.L_x_516) ;  /* 0x000000000074b947 */ /* 0x001fec0003800000 */
[----:B------:R-:W-:Y:S01]  /*1820*/  ISETP.NE.AND P0, PT, R208, RZ, PT ;  /* 0x000000ffd000720c */ /* 0x000fe20003f05270 */
[----:B------:R-:W-:-:S03]  /*1830*/  ULDC UR4, c[0x0][0x9f0] ;  /* 0x00027c0000047ab9 */ /* 0x000fc60000000800 */
[----:B------:R-:W-:-:S04]  /*1840*/  SEL R9, R208, UR4, P0 ;  /* 0x00000004d0097c07 */ /* 0x000fc80008000000 */
[-C--:B------:R-:W-:Y:S02]  /*1850*/  IABS R6, R9.reuse ;  /* 0x0000000900067213 */ /* 0x080fe40000000000 */
[----:B------:R-:W-:Y:S02]  /*1860*/  IADD3 R0, R2, -0x1, R9 ;  /* 0xffffffff02007810 */ /* 0x000fe40007ffe009 */
[----:B------:R-:W0:Y:S01]  /*1870*/  I2F.RP R3, R6 ;  /* 0x0000000600037306 */ /* 0x000e220000209400 */
[-C--:B------:R-:W-:Y:S02]  /*1880*/  IABS R11, R9.reuse ;  /* 0x00000009000b7213 */ /* 0x080fe40000000000 */
[----:B------:R-:W-:Y:S02]  /*1890*/  IABS R8, R0 ;  /* 0x0000000000087213 */ /* 0x000fe40000000000 */
[----:B------:R-:W-:-:S04]  /*18a0*/  LOP3.LUT R0, R0, R9, RZ, 0x3c, !PT ;  /* 0x0000000900007212 */ /* 0x000fc800078e3cff */
[----:B------:R-:W-:Y:S01]  /*18b0*/  ISETP.GE.AND P2, PT, R0, RZ, PT ;  /* 0x000000ff0000720c */ /* 0x000fe20003f46270 */
[----:B0-----:R-:W0:Y:S02]  /*18c0*/  MUFU.RCP R3, R3 ;  /* 0x0000000300037308 */ /* 0x001e240000001000 */
[----:B0-----:R-:W-:Y:S01]  /*18d0*/  IADD3 R4, R3, 0xffffffe, RZ ;  /* 0x0ffffffe03047810 */ /* 0x001fe20007ffe0ff */
[----:B------:R-:W-:-:S05]  /*18e0*/  IMAD.MOV R3, RZ, RZ, -R11 ;  /* 0x000000ffff037224 */ /* 0x000fca00078e0a0b */
[----:B------:R0:W1:Y:S02]  /*18f0*/  F2I.FTZ.U32.TRUNC.NTZ R5, R4 ;  /* 0x0000000400057305 */ /* 0x000064000021f000 */
[----:B0-----:R-:W-:Y:S02]  /*1900*/  IMAD.MOV.U32 R4, RZ, RZ, RZ ;  /* 0x000000ffff047224 */ /* 0x001fe400078e00ff */
[----:B-1----:R-:W-:-:S04]  /*1910*/  IMAD.MOV R7, RZ, RZ, -R5 ;  /* 0x000000ffff077224 */ /* 0x002fc800078e0a05 */
[----:B------:R-:W-:-:S04]  /*1920*/  IMAD R7, R7, R6, RZ ;  /* 0x0000000607077224 */ /* 0x000fc800078e02ff */
[----:B------:R-:W-:-:S06]  /*1930*/  IMAD.HI.U32 R5, R5, R7, R4 ;  /* 0x0000000705057227 */ /* 0x000fcc00078e0004 */
[----:B------:R-:W-:-:S04]  /*1940*/  IMAD.HI.U32 R5, R5, R8, RZ ;  /* 0x0000000805057227 */ /* 0x000fc800078e00ff */
[----:B------:R-:W-:-:S05]  /*1950*/  IMAD R3, R5, R3, R8 ;  /* 0x0000000305037224 */ /* 0x000fca00078e0208 */
[----:B------:R-:W-:-:S13]  /*1960*/  ISETP.GT.U32.AND P1, PT, R6, R3, PT ;  /* 0x000000030600720c */ /* 0x000fda0003f24070 */
[----:B------:R-:W-:Y:S01]  /*1970*/  @!P1 IMAD.IADD R3, R3, 0x1, -R6 ;  /* 0x0000000103039824 */ /* 0x000fe200078e0a06 */
[----:B------:R-:W-:Y:S02]  /*1980*/  @!P1 IADD3 R5, R5, 0x1, RZ ;  /* 0x0000000105059810 */ /* 0x000fe40007ffe0ff */
[----:B------:R-:W-:Y:S02]  /*1990*/  ISETP.NE.AND P1, PT, R9, RZ, PT ;  /* 0x000000ff0900720c */ /* 0x000fe40003f25270 */
[----:B------:R-:W-:-:S13]  /*19a0*/  ISETP.GE.U32.AND P0, PT, R3, R6, PT ;  /* 0x000000060300720c */ /* 0x000fda0003f06070 */
[----:B------:R-:W-:-:S04]  /*19b0*/  @P0 VIADD R5, R5, 0x1 ;  /* 0x0000000105050836 */ /* 0x000fc80000000000 */
[----:B------:R-:W-:-:S04]  /*19c0*/  IMAD.MOV.U32 R3, RZ, RZ, R5 ;  /* 0x000000ffff037224 */ /* 0x000fc800078e0005 */
[----:B------:R-:W-:Y:S01]  /*19d0*/  @!P2 IMAD.MOV R3, RZ, RZ, -R3 ;  /* 0x000000ffff03a224 */ /* 0x000fe200078e0a03 */
[----:B------:R-:W-:-:S07]  /*19e0*/  @!P1 LOP3.LUT R3, RZ, R9, RZ, 0x33, !PT ;  /* 0x00000009ff039212 */ /* 0x000fce00078e33ff */
.L_x_516:
[----:B------:R-:W-:Y:S05]  /*19f0*/  BSYNC B0 ;  /* 0x0000000000007941 */ /* 0x000fea0003800000 */
.L_x_515:
[----:B------:R-:W-:-:S05]  /*1a00*/  IMAD R0, R214, R3, RZ ;  /* 0x00000003d6007224 */ /* 0x000fca00078e02ff */
[C---:B------:R-:W-:Y:S01]  /*1a10*/  VIADDMNMX R3, R0.reuse, R3, R2, PT ;  /* 0x0000000300037246 */ /* 0x040fe20003800102 */
[----:B------:R-:W-:-:S04]  /*1a20*/  IMAD R0, R0, 0xa0, -R10 ;  /* 0x000000a000007824 */ /* 0x000fc800078e0a0a */
[----:B------:R-:W-:Y:S01]  /*1a30*/  IMAD R4, R3, 0xa0, -R10 ;  /* 0x000000a003047824 */ /* 0x000fe200078e0a0a */
[----:B------:R-:W-:-:S04]  /*1a40*/  VIMNMX R0, RZ, R0, !PT ;  /* 0x00000000ff007248 */ /* 0x000fc80007fe0100 */
[----:B------:R-:W-:Y:S01]  /*1a50*/  VIMNMX R3, R4, R27, PT ;  /* 0x0000001b04037248 */ /* 0x000fe20003fe0100 */
[----:B------:R-:W-:-:S03]  /*1a60*/  IMAD.WIDE.U32 R60, R0, -0x33333333, RZ ;  /* 0xcccccccd003c7825 */ /* 0x000fc600078e00ff */
[----:B------:R-:W-:Y:S02]  /*1a70*/  ISETP.GT.AND P0, PT, R3, R0, PT ;  /* 0x000000000300720c */ /* 0x000fe40003f04270 */
[----:B------:R-:W-:-:S04]  /*1a80*/  SHF.R.U32.HI R60, RZ, 0x7, R61 ;  /* 0x00000007ff3c7819 */ /* 0x000fc8000001163d */
[----:B------:R-:W-:-:S07]  /*1a90*/  MOV R28, R60 ;  /* 0x0000003c001c7202 */ /* 0x000fce0000000f00 */
[----:B------:R-:W-:-:S04]  /*1aa0*/  @P0 VIADD R0, R3, 0x9f ;  /* 0x0000009f03000836 */ /* 0x000fc80000000000 */
[----:B------:R-:W-:-:S05]  /*1ab0*/  @P0 IMAD.HI R0, R0, 0x66666667, RZ ;  /* 0x6666666700000827 */ /* 0x000fca00078e02ff */
[----:B------:R-:W-:-:S04]  /*1ac0*/  @P0 SHF.R.U32.HI R3, RZ, 0x1f, R0 ;  /* 0x0000001fff030819 */ /* 0x000fc80000011600 */
[----:B------:R-:W-:Y:S02]  /*1ad0*/  @P0 LEA.HI.SX32 R28, R0, R3, 0x1a ;  /* 0x00000003001c0211 */ /* 0x000fe400078fd2ff */
[----:B------:R-:W-:Y:S02]  /*1ae0*/  PLOP3.LUT P0, PT, PT, PT, PT, 0x80, 0x0 ;  /* 0x000000000000781c */ /* 0x000fe40003f0f070 */
[----:B------:R-:W-:-:S13]  /*1af0*/  ISETP.GT.AND P1, PT, R28, R60, PT ;  /* 0x0000003c1c00720c */ /* 0x000fda0003f24270 */
[----:B------:R-:W-:Y:S05]  /*1b00*/  @!P1 BRA `(.L_x_517) ;  /* 0x0000007c007c9947 */ /* 0x000fea0003800000 */
[----:B------:R-:W-:Y:S01]  /*1b10*/  VIADD R0, R18, 0x18400 ;  /* 0x0001840012007836 */ /* 0x000fe20000000000 */
[----:B------:R-:W-:Y:S04]  /*1b20*/  BSSY B6, `(.L_x_518) ;  /* 0x0000013000067945 */ /* 0x000fe80003800000 */
[----:B------:R-:W-:-:S13]  /*1b30*/  LOP3.LUT P0, RZ, R0, 0x3ff, RZ, 0xc0, !PT ;  /* 0x000003ff00ff7812 */ /* 0x000fda000780c0ff */
[----:B------:R-:W-:Y:S05]  /*1b40*/  @!P0 BRA `(.L_x_519) ;  /* 0x0000000000408947 */ /* 0x000fea0003800000 */
        /* <DEDUP_REMOVED lines=10> */
[----:B------:R-:W-:Y:S01]  /*1bf0*/  MOV R13, RZ ;  /* 0x000000ff000d7202 */ /* 0x000fe20000000f00 */
[----:B------:R-:W-:-:S02]  /*1c00*/  IMAD.U32 R11, RZ, RZ, UR7 ;  /* 0x00000007ff0b7e24 */ /* 0x000fc4000f8e00ff */
[----:B------:R-:W-:Y:S02]  /*1c10*/  IMAD.MOV.U32 R8, RZ, RZ, 0x70 ;  /* 0x00000070ff087424 */ /* 0x000fe400078e00ff */
[----:B0-----:R-:W-:-:S07]  /*1c20*/  IMAD.MOV.U32 R12, RZ, RZ, 0x1 ;  /* 0x00000001ff0c7424 */ /* 0x001fce00078e00ff */
[----:B------:R-:W-:-:S07]  /*1c30*/  LEPC R20, `(.L_x_519) ;  /* 0x000000001014794e */ /* 0x000fce0000000000 */
[----:B-1---5:R-:W-:Y:S05]  /*1c40*/  CALL.ABS.NOINC R14 ;  /* 0x000000000e007343 */ /* 0x022fea0003c00000 */
.L_x_519:
[----:B------:R-:W-:Y:S05]  /*1c50*/  BSYNC B6 ;  /* 0x0000000000067941 */ /* 0x000fea0003800000 */
.L_x_518:
        /* <DEDUP_REMOVED lines=20> */
.L_x_521:
[----:B------:R-:W-:Y:S05]  /*1da0*/  BSYNC B6 ;  /* 0x0000000000067941 */ /* 0x000fea0003800000 */
.L_x_520:
[----:B------:R-:W-:Y:S01]  /*1db0*/  ULDC.64 UR4, c[0x0][0x9f8] ;  /* 0x00027e0000047ab9 */ /* 0x000fe20000000a00 */
[----:B------:R-:W-:Y:S01]  /*1dc0*/  IMAD.MOV.U32 R87, RZ, RZ, R205 ;  /* 0x000000ffff577224 */ /* 0x000fe200078e00cd */
[----:B------:R-:W-:Y:S01]  /*1dd0*/  ISETP.NE.U32.AND P0, PT, RZ, UR4, PT ;  /* 0x00000004ff007c0c */ /* 0x000fe2000bf05070 */
[----:B------:R-:W0:Y:S03]  /*1de0*/  LDC.64 R52, c[0x0][0x3f8] ;  /* 0x0000fe00ff347b82 */ /* 0x000e260000000a00 */
[----:B------:R-:W-:-:S05]  /*1df0*/  ISETP.NE.AND.EX P0, PT, RZ, UR5, PT, P0 ;  /* 0x00000005ff007c0c */ /* 0x000fca000bf05300 */
[----:B------:R-:W1:Y:S08]  /*1e00*/  LDC.64 R58, c[0x0][0x408] ;  /* 0x00010200ff3a7b82 */ /* 0x000e700000000a00 */
[----:B------:R-:W-:Y:S01]  /*1e10*/  @P0 IADD3 R4, P1, R209, UR4, RZ ;  /* 0x00000004d1040c10 */ /* 0x000fe2000ff3e0ff */
[----:B------:R-:W2:Y:S03]  /*1e20*/  LDC R73, c[0x0][0x3f4] ;  /* 0x0000fd00ff497b82 */ /* 0x000ea60000000800 */
[----:B------:R-:W-:-:S05]  /*1e30*/  @P0 IADD3.X R5, R210, UR5, RZ, P1, !PT ;  /* 0x00000005d2050c10 */ /* 0x000fca0008ffe4ff */
[----:B------:R3:W4:Y:S01]  /*1e40*/  @P0 LDG.E R87, desc[UR36][R4.64] ;  /* 0x0000002404570981 */ /* 0x000722000c1e1900 */
[----:B------:R-:W-:Y:S01]  /*1e50*/  SHF.R.S32.HI R3, RZ, 0x1f, R190 ;  /* 0x0000001fff037819 */ /* 0x000fe200000114be */
[-C--:B0-----:R-:W-:Y:S01]  /*1e60*/  IMAD.WIDE.U32 R8, R190, R52.reuse, R16 ;  /* 0x00000034be087225 */ /* 0x081fe200078e0010 */
[----:B------:R-:W-:Y:S01]  /*1e70*/  SHF.R.S32.HI R23, RZ, 0x1f, R22 ;  /* 0x0000001fff177819 */ /* 0x000fe20000011416 */
[----:B------:R-:W0:Y:S01]  /*1e80*/  S2R R32, SR_TID.X ;  /* 0x0000000000207919 */ /* 0x000e220000002100 */
[----:B------:R-:W-:Y:S01]  /*1e90*/  SHF.R.U32.HI R102, RZ, 0x3, R197 ;  /* 0x00000003ff667819 */ /* 0x000fe200000116c5 */
[C---:B------:R-:W-:Y:S01]  /*1ea0*/  IMAD R0, R3.reuse, R52, RZ ;  /* 0x0000003403007224 */ /* 0x040fe200078e02ff */
[C-C-:B------:R-:W-:Y:S01]  /*1eb0*/  SHF.L.U64.HI R85, R52.reuse, 0x6, R53.reuse ;  /* 0x0000000634557819 */ /* 0x140fe20000010235 */
[----:B-1----:R-:W-:Y:S01]  /*1ec0*/  IMAD R3, R3, R58, RZ ;  /* 0x0000003a03037224 */ /* 0x002fe200078e02ff */
[----:B------:R-:W-:Y:S01]  /*1ed0*/  SHF.L.U64.HI R84, R52, 0x7, R53 ;  /* 0x0000000734547819 */ /* 0x000fe20000010235 */
[----:B------:R-:W-:Y:S01]  /*1ee0*/  IMAD R13, R190, R53, R0 ;  /* 0x00000035be0d7224 */ /* 0x000fe200078e0200 */
[----:B------:R-:W-:Y:S01]  /*1ef0*/  SHF.L.U32 R82, R52, 0x7, RZ ;  /* 0x0000000734527819 */ /* 0x000fe200000006ff */
[----:B------:R-:W-:Y:S01]  /*1f00*/  IMAD R15, R190, R59, R3 ;  /* 0x0000003bbe0f7224 */ /* 0x000fe200078e0203 */
[----:B------:R-:W-:Y:S01]  /*1f10*/  SHF.L.U64.HI R80, R58, 0x6, R59 ;  /* 0x000000063a507819 */ /* 0x000fe2000001023b */
[----:B------:R-:W-:Y:S01]  /*1f20*/  IMAD.WIDE.U32 R6, R190, R52, R22 ;  /* 0x00000034be067225 */ /* 0x000fe200078e0016 */
[----:B------:R-:W-:-:S02]  /*1f30*/  SHF.L.U64.HI R79, R58, 0x7, R59 ;  /* 0x000000073a4f7819 */ /* 0x000fc4000001023b */
[----:B--2---:R-:W-:Y:S01]  /*1f40*/  ISETP.GE.AND P0, PT, R16, R73, PT ;  /* 0x000000491000720c */ /* 0x004fe20003f06270 */
[----:B------:R-:W-:Y:S01]  /*1f50*/  IMAD.IADD R7, R7, 0x1, R13 ;  /* 0x0000000107077824 */ /* 0x000fe200078e020d */
[C---:B------:R-:W-:Y:S01]  /*1f60*/  LOP3.LUT P1, RZ, R200.reuse, 0x4, RZ, 0xc0, !PT ;  /* 0x00000004c8ff7812 */ /* 0x040fe2000782c0ff */
[----:B------:R-:W-:Y:S01]  /*1f70*/  IMAD.IADD R9, R13, 0x1, R9 ;  /* 0x000000010d097824 */ /* 0x000fe200078e0209 */
[----:B------:R-:W-:Y:S01]  /*1f80*/  SEL R3, R73, RZ, P0 ;  /* 0x000000ff49037207 */ /* 0x000fe20000000000 */
[----:B------:R-:W-:Y:S01]  /*1f90*/  IMAD.SHL.U32 R81, R200, 0x80, RZ ;  /* 0x00000080c8517824 */ /* 0x000fe200078e00ff */
[----:B-----5:R-:W-:Y:S01]  /*1fa0*/  SHF.R.S32.HI R13, RZ, 0x1f, R26 ;  /* 0x0000001fff0d7819 */ /* 0x020fe2000001141a */
[-C--:B---3--:R-:W-:Y:S01]  /*1fb0*/  IMAD.WIDE.U32 R4, R190, R58.reuse, R22 ;  /* 0x0000003abe047225 */ /* 0x088fe200078e0016 */
[----:B------:R-:W-:Y:S02]  /*1fc0*/  IADD3 R3, R16, R3, RZ ;  /* 0x0000000310037210 */ /* 0x000fe40007ffe0ff */
[----:B------:R-:W-:Y:S01]  /*1fd0*/  LOP3.LUT R81, R81, 0x380, RZ, 0xc0, !PT ;  /* 0x0000038051517812 */ /* 0x000fe200078ec0ff */
[----:B------:R-:W-:Y:S01]  /*1fe0*/  IMAD.WIDE.U32 R10, R190, R58, R16 ;  /* 0x0000003abe0a7225 */ /* 0x000fe200078e0010 */
[----:B------:R-:W-:-:S02]  /*1ff0*/  SHF.R.S32.HI R0, RZ, 0x1f, R3 ;  /* 0x0000001fff007819 */ /* 0x000fc40000011403 */
[----:B------:R-:W-:Y:S01]  /*2000*/  SHF.R.U32.HI R76, RZ, 0x3, R81 ;  /* 0x00000003ff4c7819 */ /* 0x000fe20000011651 */
[----:B------:R-:W-:Y:S01]  /*2010*/  IMAD.IADD R5, R5, 0x1, R15 ;  /* 0x0000000105057824 */ /* 0x000fe200078e020f */
[----:B------:R-:W-:Y:S01]  /*2020*/  LEA.HI R0, R0, R3, RZ, 0x4 ;  /* 0x0000000300007211 */ /* 0x000fe200078f20ff */
[----:B------:R-:W-:Y:S02]  /*2030*/  IMAD R3, R13, R52, RZ ;  /* 0x000000340d037224 */ /* 0x000fe400078e02ff */
[----:B0-----:R-:W-:Y:S01]  /*2040*/  VIADD R35, R32, 0xffffff80 ;  /* 0xffffff8020237836 */ /* 0x001fe20000000000 */
[----:B------:R-:W-:Y:S01]  /*2050*/  SHF.R.U32.HI R32, RZ, 0x7, R32 ;  /* 0x00000007ff207819 */ /* 0x000fe20000011620 */
[----:B------:R-:W-:Y:S01]  /*2060*/  IMAD.IADD R11, R15, 0x1, R11 ;  /* 0x000000010f0b7824 */ /* 0x000fe200078e020b */
[----:B------:R-:W-:Y:S01]  /*2070*/  SHF.R.S32.HI R65, RZ, 0x4, R0 ;  /* 0x00000004ff417819 */ /* 0x000fe20000011400 */
[----:B------:R-:W-:Y:S01]  /*2080*/  IMAD R15, R26, R53, R3 ;  /* 0x000000351a0f7224 */ /* 0x000fe200078e0203 */
[----:B------:R-:W-:Y:S01]  /*2090*/  ISETP.NE.AND P6, PT, R32, 0x1, PT ;  /* 0x000000012000780c */ /* 0x000fe20003fc5270 */
[----:B------:R-:W-:Y:S01]  /*20a0*/  IMAD.WIDE.U32 R54, R26, R58, R4 ;  /* 0x0000003a1a367225 */ /* 0x000fe200078e0004 */
[----:B------:R-:W-:-:S02]  /*20b0*/  SHF.R.S32.HI R34, RZ, 0x1f, R35 ;  /* 0x0000001fff227819 */ /* 0x000fc40000011423 */
[----:B------:R-:W-:Y:S01]  /*20c0*/  LOP3.LUT R3, R81, 0x30, R16, 0xf8, !PT ;  /* 0x0000003051037812 */ /* 0x000fe200078ef810 */
[----:B------:R-:W-:Y:S01]  /*20d0*/  IMAD R13, R13, R58, RZ ;  /* 0x0000003a0d0d7224 */ /* 0x000fe200078e02ff */
[----:B------:R-:W-:Y:S01]  /*20e0*/  LEA.HI R34, R34, R35, RZ, 0x2 ;  /* 0x0000002322227211 */ /* 0x000fe200078f10ff */
[----:B------:R-:W-:Y:S01]  /*20f0*/  IMAD.IADD R86, R86, 0x1, R31 ;  /* 0x0000000156567824 */ /* 0x000fe200078e021f */
[----:B------:R-:W-:Y:S01]  /*2100*/  IADD3 R75, R32, 0x8, RZ ;  /* 0x00000008204b7810 */ /* 0x000fe20007ffe0ff */
[----:B------:R-:W-:Y:S01]  /*2110*/  IMAD R33, R53, 0xa0, RZ ;  /* 0x000000a035217824 */ /* 0x000fe200078e02ff */
[----:B------:R-:W-:Y:S01]  /*2120*/  LOP3.LUT R70, R3, R76, RZ, 0x3c, !PT ;  /* 0x0000004c03467212 */ /* 0x000fe200078e3cff */
[----:B------:R-:W-:Y:S01]  /*2130*/  IMAD.SHL.U32 R83, R52, 0x40, RZ ;  /* 0x0000004034537824 */ /* 0x000fe200078e00ff */
[----:B------:R-:W-:Y:S01]  /*2140*/  LOP3.LUT R34, R34, 0xfffffffc, RZ, 0xc0, !PT ;  /* 0xfffffffc22227812 */ /* 0x000fe200078ec0ff */
[----:B------:R-:W-:Y:S05]  /*2150*/  @!P6 WARPSYNC.ALL ;  /* 0x000000000000e948 */ /* 0x000fea0003800000 */
[--C-:B------:R-:W-:Y:S01]  /*2160*/  LOP3.LUT R3, R81, 0x70, R0.reuse, 0xf8, !PT ;  /* 0x0000007051037812 */ /* 0x100fe200078ef800 */
[----:B------:R-:W-:Y:S01]  /*2170*/  ULDC UR4, c[0x0][0x2f4] ;  /* 0x0000bd0000047ab9 */ /* 0x000fe20000000800 */
[----:B------:R-:W-:Y:S01]  /*2180*/  LOP3.LUT R4, R196, 0x70, R0, 0xf8, !PT ;  /* 0x00000070c4047812 */ /* 0x000fe200078ef800 */
[----:B------:R-:W-:Y:S01]  /*2190*/  IMAD.WIDE.U32 R20, R26, R52, R6 ;  /* 0x000000341a147225 */ /* 0x000fe200078e0006 */
[----:B------:R-:W-:-:S02]  /*21a0*/  LOP3.LUT R5, R197, 0x70, R0, 0xf8, !PT ;  /* 0x00000070c5057812 */ /* 0x000fc400078ef800 */
[----:B------:R-:W-:Y:S01]  /*21b0*/  SHF.R.U32.HI R32, RZ, 0x3, R196 ;  /* 0x00000003ff207819 */ /* 0x000fe200000116c4 */
[----:B------:R-:W-:Y:S01]  /*21c0*/  IMAD.WIDE.U32 R30, R26, R52, R8 ;  /* 0x000000341a1e7225 */ /* 0x000fe200078e0008 */
[----:B------:R-:W-:Y:S02]  /*21d0*/  LOP3.LUT R64, R0, 0xfffffff0, RZ, 0xc0, !PT ;  /* 0xfffffff000407812 */ /* 0x000fe400078ec0ff */
[----:B------:R-:W-:Y:S01]  /*21e0*/  LOP3.LUT R0, R3, R76, RZ, 0x3c, !PT ;  /* 0x0000004c03007212 */ /* 0x000fe200078e3cff */
[----:B------:R-:W-:Y:S01]  /*21f0*/  IMAD R13, R26, R59, R13 ;  /* 0x0000003b1a0d7224 */ /* 0x000fe200078e020d */
[----:B------:R-:W-:Y:S01]  /*2200*/  LOP3.LUT R4, R4, R32, RZ, 0x3c, !PT ;  /* 0x0000002004047212 */ /* 0x000fe200078e3cff */
[----:B------:R-:W-:Y:S01]  /*2210*/  IMAD R71, R59, 0xa0, RZ ;  /* 0x000000a03b477824 */ /* 0x000fe200078e02ff */
[----:B------:R-:W-:Y:S01]  /*2220*/  LOP3.LUT R5, R5, R102, RZ, 0x3c, !PT ;  /* 0x0000006605057212 */ /* 0x000fe200078e3cff */
[C---:B------:R-:W-:Y:S01]  /*2230*/  IMAD.SHL.U32 R78, R58.reuse, 0x40, RZ ;  /* 0x000000403a4e7824 */ /* 0x040fe200078e00ff */
[----:B------:R-:W-:Y:S01]  /*2240*/  ISETP.GE.AND P2, PT, R19, UR4, PT ;  /* 0x0000000413007c0c */ /* 0x000fe2000bf46270 */
[----:B------:R-:W-:Y:S01]  /*2250*/  IMAD.SHL.U32 R77, R58, 0x80, RZ ;  /* 0x000000803a4d7824 */ /* 0x000fe200078e00ff */
[C---:B------:R-:W-:Y:S01]  /*2260*/  IADD3 R61, R199.reuse, R0, RZ ;  /* 0x00000000c73d7210 */ /* 0x040fe20007ffe0ff */
[----:B------:R-:W-:Y:S01]  /*2270*/  IMAD.WIDE.U32 R56, R26, R58, R10 ;  /* 0x0000003a1a387225 */ /* 0x000fe200078e000a */
[----:B------:R-:W-:-:S02]  /*2280*/  IADD3 R70, R199, R70, RZ ;  /* 0x00000046c7467210 */ /* 0x000fc40007ffe0ff */
[----:B------:R-:W-:Y:S01]  /*2290*/  ISETP.GE.AND P1, PT, R16, UR4, PT ;  /* 0x0000000410007c0c */ /* 0x000fe2000bf26270 */
[----:B------:R-:W-:Y:S01]  /*22a0*/  IMAD.WIDE.U32 R52, R52, 0xa0, RZ ;  /* 0x000000a034347825 */ /* 0x000fe200078e00ff */
[----:B------:R-:W-:Y:S02]  /*22b0*/  P2R R89, PR, RZ, 0x4 ;  /* 0x00000004ff597803 */ /* 0x000fe40000000000 */
[----:B------:R-:W-:Y:S01]  /*22c0*/  SHF.R.S32.HI R62, RZ, 0x1f, R64 ;  /* 0x0000001fff3e7819 */ /* 0x000fe20000011440 */
[----:B------:R-:W-:-:S04]  /*22d0*/  IMAD.WIDE.U32 R58, R58, 0xa0, RZ ;  /* 0x000000a03a3a7825 */ /* 0x000fc800078e00ff */
[----:B------:R-:W-:Y:S02]  /*22e0*/  IMAD.IADD R34, R35, 0x1, -R34 ;  /* 0x0000000123227824 */ /* 0x000fe400078e0a22 */
[----:B------:R-:W-:Y:S02]  /*22f0*/  IMAD.SHL.U32 R73, R73, 0x2, RZ ;  /* 0x0000000249497824 */ /* 0x000fe400078e00ff */
[----:B------:R-:W-:Y:S02]  /*2300*/  IMAD R74, R34, 0x40, R190 ;  /* 0x00000040224a7824 */ /* 0x000fe400078e02be */
[----:B------:R-:W-:Y:S02]  /*2310*/  IMAD.IADD R72, R53, 0x1, R33 ;  /* 0x0000000135487824 */ /* 0x000fe400078e0221 */
[----:B------:R-:W-:Y:S02]  /*2320*/  IMAD.IADD R71, R59, 0x1, R71 ;  /* 0x000000013b477824 */ /* 0x000fe400078e0247 */
[----:B------:R-:W-:-:S02]  /*2330*/  IMAD.IADD R69, R21, 0x1, R15 ;  /* 0x0000000115457824 */ /* 0x000fc400078e020f */
[----:B------:R-:W-:Y:S02]  /*2340*/  IMAD.IADD R68, R15, 0x1, R31 ;  /* 0x000000010f447824 */ /* 0x000fe400078e021f */
[----:B------:R-:W-:Y:S02]  /*2350*/  IMAD.IADD R67, R55, 0x1, R13 ;  /* 0x0000000137437824 */ /* 0x000fe400078e020d */
[----:B------:R-:W-:Y:S02]  /*2360*/  IMAD.IADD R66, R13, 0x1, R57 ;  /* 0x000000010d427824 */ /* 0x000fe400078e0239 */
[----:B------:R-:W-:Y:S02]  /*2370*/  IMAD.IADD R3, R203, 0x1, R4 ;  /* 0x00000001cb037824 */ /* 0x000fe400078e0204 */
[----:B------:R-:W-:Y:S01]  /*2380*/  IMAD.IADD R0, R204, 0x1, R5 ;  /* 0x00000001cc007824 */ /* 0x000fe200078e0205 */
[----:B----4-:R-:W-:Y:S01]  /*2390*/  SHF.R.S32.HI R63, RZ, 0x1f, R87 ;  /* 0x0000001fff3f7819 */ /* 0x010fe20000011457 */
[----:B------:R-:W-:Y:S06]  /*23a0*/  @!P6 BAR.SYNC.DEFER_BLOCKING 0x9, 0x100 ;  /* 0x024400000000eb1d */ /* 0x000fec0000010000 */
.L_x_596:
[----:B0-----:R-:W0:Y:S01]  /*23b0*/  LDC R97, c[0x0][0x430] ;  /* 0x00010c00ff617b82 */ /* 0x001e220000000800 */
[----:B------:R-:W-:Y:S02]  /*23c0*/  VIADD R28, R28, 0xffffffff ;  /* 0xffffffff1c1c7836 */ /* 0x000fe40000000000 */
[----:B------:R-:W-:Y:S02]  /*23d0*/  IMAD.MOV.U32 R100, RZ, RZ, RZ ;  /* 0x000000ffff647224 */ /* 0x000fe400078e00ff */
[----:B------:R-:W-:-:S03]  /*23e0*/  IMAD R6, R28, 0xa0, R74 ;  /* 0x000000a01c067824 */ /* 0x000fc600078e024a */
[----:B--2---:R-:W1:Y:S01]  /*23f0*/  LDC R105, c[0x0][0x3f4] ;  /* 0x0000fd00ff697b82 */ /* 0x004e620000000800 */
[----:B------:R-:W-:-:S05]  /*2400*/  IMAD.IADD R13, R86, 0x1, R6 ;  /* 0x00000001560d7824 */ /* 0x000fca00078e0206 */
[----:B------:R-:W-:Y:S02]  /*2410*/  MOV R8, R13 ;  /* 0x0000000d00087202 */ /* 0x000fe40000000f00 */
[----:B0-----:R-:W-:-:S13]  /*2420*/  ISETP.NE.AND P2, PT, R97, 0x1, PT ;  /* 0x000000016100780c */ /* 0x001fda0003f45270 */
[----:B------:R-:W0:Y:S08]  /*2430*/  @P2 LDC R4, c[0x0][0x434] ;  /* 0x00010d00ff042b82 */ /* 0x000e300000000800 */
[----:B------:R-:W2:Y:S01]  /*2440*/  @P2 LDC R5, c[0x0][0x438] ;  /* 0x00010e00ff052b82 */ /* 0x000ea20000000800 */
[----:B0-----:R-:W-:-:S05]  /*2450*/  @P2 IMAD.HI.U32 R4, R13, R4, RZ ;  /* 0x000000040d042227 */ /* 0x001fca00078e00ff */
[----:B--2---:R-:W-:Y:S02]  /*2460*/  @P2 SHF.R.U32.HI R8, RZ, R5, R4 ;  /* 0x00000005ff082219 */ /* 0x004fe40000011604 */
[----:B------:R-:W-:-:S04]  /*2470*/  ISETP.GE.AND P2, PT, R6, R27, PT ;  /* 0x0000001b0600720c */ /* 0x000fc80003f46270 */
[----:B------:R-:W-:-:S13]  /*2480*/  ISETP.GT.OR P2, PT, R74, 0x9f, P2 ;  /* 0x0000009f4a00780c */ /* 0x000fda0001744670 */
[----:B------:R-:W0:Y:S01]  /*2490*/  @!P2 LDC.64 R6, c[0x0][0x428] ;  /* 0x00010a00ff06ab82 */ /* 0x000e220000000a00 */
[----:B------:R-:W-:-:S07]  /*24a0*/  @!P2 SHF.R.S32.HI R9, RZ, 0x1f, R8 ;  /* 0x0000001fff09a819 */ /* 0x000fce0000011408 */
[----:B------:R-:W2:Y:S01]  /*24b0*/  @!P2 LDC.64 R4, c[0x0][0x418] ;  /* 0x00010600ff04ab82 */ /* 0x000ea20000000a00 */
[----:B0-----:R-:W-:-:S04]  /*24c0*/  @!P2 IMAD R10, R63, R6, RZ ;  /* 0x000000063f0aa224 */ /* 0x001fc800078e02ff */
[C---:B------:R-:W-:Y:S02]  /*24d0*/  @!P2 IMAD R11, R87.reuse, R7, R10 ;  /* 0x00000007570ba224 */ /* 0x040fe400078e020a */
[----:B------:R-:W-:-:S04]  /*24e0*/  @!P2 IMAD.WIDE.U32 R6, R87, R6, R8 ;  /* 0x000000065706a225 */ /* 0x000fc800078e0008 */
[----:B------:R-:W-:Y:S01]  /*24f0*/  @!P2 IMAD.IADD R7, R7, 0x1, R11 ;  /* 0x000000010707a824 */ /* 0x000fe200078e020b */
[----:B--2---:R-:W-:-:S04]  /*2500*/  @!P2 LEA R4, P3, R6, R4, 0x2 ;  /* 0x000000040604a211 */ /* 0x004fc800078610ff */
[----:B------:R-:W-:Y:S02]  /*2510*/  @!P2 LEA.HI.X R5, R6, R5, R7, 0x2, P3 ;  /* 0x000000050605a211 */ /* 0x000fe400018f1407 */
[----:B------:R-:W-:-:S03]  /*2520*/  LOP3.LUT P4, RZ, R200, 0x4, RZ, 0xc0, !PT ;  /* 0x00000004c8ff7812 */ /* 0x000fc6000788c0ff */
[----:B------:R0:W5:Y:S01]  /*2530*/  @!P2 LDG.E R100, desc[UR36][R4.64] ;  /* 0x000000240464a981 */ /* 0x000162000c1e1900 */
[----:B------:R-:W-:Y:S01]  /*2540*/  ISETP.GT.AND P2, PT, R28, R60, PT ;  /* 0x0000003c1c00720c */ /* 0x000fe20003f44270 */
[----:B------:R-:W-:Y:S01]  /*2550*/  IMAD R7, R188, 0x5000, R70 ;  /* 0x00005000bc077824 */ /* 0x000fe200078e0246 */
[----:B------:R-:W-:Y:S05]  /*2560*/  YIELD ;  /* 0x0000000000007946 */ /* 0x000fea0003800000 */
[----:B------:R-:W-:Y:S01]  /*2570*/  P2R R90, PR, RZ, 0x4 ;  /* 0x00000004ff5a7803 */ /* 0x000fe20000000000 */
[----:B------:R-:W-:Y:S01]  /*2580*/  VIADD R91, R7, 0x40 ;  /* 0x00000040075b7836 */ /* 0x000fe20000000000 */
[----:B-1----:R-:W-:Y:S01]  /*2590*/  ISETP.GE.AND P2, PT, R105, 0x1, PT ;  /* 0x000000016900780c */ /* 0x002fe20003f46270 */
[----:B------:R-:W-:Y:S01]  /*25a0*/  IMAD.MOV R6, RZ, RZ, -R8 ;  /* 0x000000ffff067224 */ /* 0x000fe200078e0a08 */
[----:B------:R-:W-:Y:S01]  /*25b0*/  @P4 IADD3 R91, R7, -0x40, RZ ;  /* 0xffffffc0075b4810 */ /* 0x000fe20007ffe0ff */
[----:B------:R-:W-:Y:S01]  /*25c0*/  BSSY B0, `(.L_x_522) ;  /* 0x00006c6000007945 */ /* 0x000fe20003800000 */
[----:B------:R-:W-:-:S02]  /*25d0*/  IMAD.IADD R92, R18, 0x1, R7 ;  /* 0x00000001125c7824 */ /* 0x000fc400078e0207 */
[----:B------:R-:W-:Y:S02]  /*25e0*/  IMAD R97, R97, R6, R13 ;  /* 0x0000000661617224 */ /* 0x000fe400078e020d */
[----:B------:R-:W-:-:S05]  /*25f0*/  IMAD.IADD R91, R18, 0x1, R91 ;  /* 0x00000001125b7824 */ /* 0x000fca00078e025b */
[----:B0--3--:R-:W-:Y:S05]  /*2600*/  @!P2 BRA `(.L_x_523) ;  /* 0x0000006400aca947 */ /* 0x009fea0003800000 */
[----:B------:R-:W-:Y:S01]  /*2610*/  SHF.R.S32.HI R96, RZ, 0x1f, R97 ;  /* 0x0000001fff607819 */ /* 0x000fe20000011461 */
[----:B------:R-:W-:Y:S01]  /*2620*/  ULDC.64 UR4, c[0x0][0x300] ;  /* 0x0000c00000047ab9 */ /* 0x000fe20000000a00 */
[----:B-----5:R-:W-:Y:S01]  /*2630*/  SHF.R.S32.HI R95, RZ, 0x1f, R100 ;  /* 0x0000001fff5f7819 */ /* 0x020fe20000011464 */
[----:B------:R-:W-:Y:S01]  /*2640*/  IMAD.WIDE.U32 R4, R97, UR4, RZ ;  /* 0x0000000461047c25 */ /* 0x000fe2000f8e00ff */
[----:B------:R-:W-:-:S03]  /*2650*/  ULDC.64 UR6, c[0x0][0x2e8] ;  /* 0x0000ba0000067ab9 */ /* 0x000fc60000000a00 */
[----:B------:R-:W-:Y:S02]  /*2660*/  IMAD R6, R96, UR4, RZ ;  /* 0x0000000460067c24 */ /* 0x000fe4000f8e02ff */
[----:B------:R-:W-:Y:S02]  /*2670*/  IMAD R94, R28, -0xa0, R27 ;  /* 0xffffff601c5e7824 */ /* 0x000fe400078e021b */
[----:B------:R-:W-:Y:S01]  /*2680*/  IMAD R7, R97, UR5, R6 ;  /* 0x0000000561077c24 */ /* 0x000fe2000f8e0206 */
[----:B------:R-:W-:Y:S01]  /*2690*/  ULDC.64 UR4, c[0x0][0x310] ;  /* 0x0000c40000047ab9 */ /* 0x000fe20000000a00 */
[----:B------:R-:W-:Y:S01]  /*26a0*/  IMAD R6, R71, R28, RZ ;  /* 0x0000001c47067224 */ /* 0x000fe200078e02ff */
[----:B------:R-:W-:Y:S01]  /*26b0*/  VIMNMX R94, R94, 0xa0, PT ;  /* 0x000000a05e5e7848 */ /* 0x000fe20003fe0100 */
[----:B------:R-:W-:Y:S02]  /*26c0*/  IMAD R9, R95, UR4, RZ ;  /* 0x000000045f097c24 */ /* 0x000fe4000f8e02ff */
[----:B------:R-:W-:-:S02]  /*26d0*/  IMAD.IADD R5, R5, 0x1, R7 ;  /* 0x0000000105057824 */ /* 0x000fc400078e0207 */
[C---:B------:R-:W-:Y:S02]  /*26e0*/  IMAD R9, R100.reuse, UR5, R9 ;  /* 0x0000000564097c24 */ /* 0x040fe4000f8e0209 */
[----:B------:R-:W-:Y:S01]  /*26f0*/  IMAD.WIDE.U32 R4, R100, UR4, R4 ;  /* 0x0000000464047c25 */ /* 0x000fe2000f8e0004 */
[----:B------:R-:W-:-:S03]  /*2700*/  ULDC.64 UR4, c[0x0][0x308] ;  /* 0x0000c20000047ab9 */ /* 0x000fc60000000a00 */
[----:B------:R-:W-:Y:S02]  /*2710*/  IMAD.IADD R5, R5, 0x1, R9 ;  /* 0x0000000105057824 */ /* 0x000fe400078e0209 */
[----:B------:R-:W-:Y:S01]  /*2720*/  IMAD.WIDE.U32 R4, R191, UR4, R4 ;  /* 0x00000004bf047c25 */ /* 0x000fe2000f8e0004 */
[----:B------:R-:W-:-:S03]  /*2730*/  ULDC.U8 UR4, c[0x0][0x410] ;  /* 0x0001040000047ab9 */ /* 0x000fc60000000000 */
[----:B------:R-:W-:Y:S01]  /*2740*/  IMAD R104, R191, UR5, R5 ;  /* 0x00000005bf687c24 */ /* 0x000fe2000f8e0205 */
[----:B------:R-:W-:Y:S01]  /*2750*/  IADD3 R103, P2, R4, UR6, RZ ;  /* 0x0000000604677c10 */ /* 0x000fe2000ff5e0ff */
[----:B------:R-:W-:Y:S01]  /*2760*/  IMAD R4, R72, R28, RZ ;  /* 0x0000001c48047224 */ /* 0x000fe200078e02ff */
[----:B------:R-:W-:Y:S02]  /*2770*/  SHF.R.S32.HI R5, RZ, 0x1f, R28 ;  /* 0x0000001fff057819 */ /* 0x000fe4000001141c */
[----:B------:R-:W-:Y:S02]  /*2780*/  IADD3.X R104, R104, UR7, RZ, P2, !PT ;  /* 0x0000000768687c10 */ /* 0x000fe400097fe4ff */
[----:B------:R-:W-:Y:S01]  /*2790*/  ISETP.NE.AND P2, PT, RZ, UR4, PT ;  /* 0x00000004ff007c0c */ /* 0x000fe2000bf45270 */
[C---:B------:R-:W-:Y:S02]  /*27a0*/  IMAD R9, R5.reuse, R52, R4 ;  /* 0x0000003405097224 */ /* 0x040fe400078e0204 */
[----:B------:R-:W-:-:S02]  /*27b0*/  IMAD R11, R5, R58, R6 ;  /* 0x0000003a050b7224 */ /* 0x000fc400078e0206 */
[----:B------:R-:W-:-:S04]  /*27c0*/  IMAD.WIDE.U32 R4, R52, R28, RZ ;  /* 0x0000001c34047225 */ /* 0x000fc800078e00ff */
[----:B------:R-:W-:Y:S01]  /*27d0*/  IMAD.WIDE.U32 R6, R58, R28, RZ ;  /* 0x0000001c3a067225 */ /* 0x000fe200078e00ff */
[----:B------:R-:W-:-:S03]  /*27e0*/  IADD3 R88, R5, R9, RZ ;  /* 0x0000000905587210 */ /* 0x000fc60007ffe0ff */
[----:B------:R-:W-:Y:S01]  /*27f0*/  IMAD.IADD R106, R7, 0x1, R11 ;  /* 0x00000001076a7824 */ /* 0x000fe200078e020b */
[----:B------:R-:W-:Y:S06]  /*2800*/  @!P2 BRA `(.L_x_524) ;  /* 0x000000300094a947 */ /* 0x000fec0003800000 */
[----:B------:R-:W-:Y:S01]  /*2810*/  ISETP.GE.AND P2, PT, R190, R94, PT ;  /* 0x0000005ebe00720c */ /* 0x000fe20003f46270 */
[----:B------:R-:W-:Y:S01]  /*2820*/  BSSY B1, `(.L_x_525) ;  /* 0x000001e000017945 */ /* 0x000fe20003800000 */
        /* <DEDUP_REMOVED lines=11> */
[----:B------:R-:W-:Y:S01]  /*28e0*/  CS2R R36, SRZ ;  /* 0x0000000000247805 */ /* 0x000fe2000001ff00 */
[----:B------:R-:W-:Y:S06]  /*28f0*/  @P2 BRA `(.L_x_526) ;  /* 0x0000000000402947 */ /* 0x000fec0003800000 */
[----:B------:R-:W-:Y:S01]  /*2900*/  ULDC.64 UR4, c[0x0][0x3e8] ;  /* 0x0000fa0000047ab9 */ /* 0x000fe20000000a00 */
[----:B------:R-:W-:Y:S02]  /*2910*/  CS2R R50, SRZ ;  /* 0x0000000000327805 */ /* 0x000fe4000001ff00 */
[----:B------:R-:W-:Y:S02]  /*2920*/  IADD3 R10, P3, P4, R20, UR4, R4 ;  /* 0x00000004140a7c10 */ /* 0x000fe4000fc7e004 */
[----:B------:R-:W-:Y:S02]  /*2930*/  CS2R R98, SRZ ;  /* 0x0000000000627805 */ /* 0x000fe4000001ff00 */
[----:B------:R-:W-:Y:S01]  /*2940*/  IADD3.X R11, R69, UR5, R88, P3, P4 ;  /* 0x00000005450b7c10 */ /* 0x000fe20009fe8458 */
[----:B------:R-:W-:Y:S02]  /*2950*/  ULDC.64 UR4, c[0x0][0x400] ;  /* 0x0001000000047ab9 */ /* 0x000fe40000000a00 */
[----:B------:R-:W-:-:S04]  /*2960*/  IADD3 R12, P3, P4, R54, UR4, R6 ;  /* 0x00000004360c7c10 */ /* 0x000fc8000fc7e006 */
[----:B------:R-:W-:Y:S02]  /*2970*/  IADD3.X R13, R67, UR5, R106, P3, P4 ;  /* 0x00000005430d7c10 */ /* 0x000fe40009fe846a */
[----:B------:R-:W-:Y:S02]  /*2980*/  ISETP.GE.AND P3, PT, R22, R105, PT ;  /* 0x000000691600720c */ /* 0x000fe40003f66270 */
[----:B------:R-:W-:Y:S02]  /*2990*/  CS2R R46, SRZ ;  /* 0x00000000002e7805 */ /* 0x000fe4000001ff00 */
[----:B------:R-:W-:-:S09]  /*29a0*/  CS2R R48, SRZ ;  /* 0x0000000000307805 */ /* 0x000fd2000001ff00 */
[----:B------:R0:W5:Y:S04]  /*29b0*/  @!P3 LDG.E.64 R50, desc[UR36][R10.64] ;  /* 0x000000240a32b981 */ /* 0x000168000c1e1b00 */
[----:B------:R0:W5:Y:S01]  /*29c0*/  @!P3 LDG.E.64 R98, desc[UR36][R12.64] ;  /* 0x000000240c62b981 */ /* 0x000162000c1e1b00 */
[----:B------:R-:W-:-:S13]  /*29d0*/  ISETP.GE.AND P3, PT, R192, R105, PT ;  /* 0x00000069c000720c */ /* 0x000fda0003f66270 */
[----:B------:R0:W5:Y:S04]  /*29e0*/  @!P3 LDG.E.64 R46, desc[UR36][R10.64+0x20] ;  /* 0x000020240a2eb981 */ /* 0x000168000c1e1b00 */
[----:B------:R0:W5:Y:S02]  /*29f0*/  @!P3 LDG.E.64 R48, desc[UR36][R12.64+0x20] ;  /* 0x000020240c30b981 */ /* 0x000164000c1e1b00 */
.L_x_526:
[----:B------:R-:W-:Y:S05]  /*2a00*/  BSYNC B1 ;  /* 0x0000000000017941 */ /* 0x000fea0003800000 */
.L_x_525:
[----:B0-----:R-:W-:Y:S01]  /*2a10*/  VIADD R10, R190, 0x40 ;  /* 0x00000040be0a7836 */ /* 0x001fe20000000000 */
[----:B------:R-:W-:Y:S01]  /*2a20*/  BSSY B1, `(.L_x_527) ;  /* 0x0000019000017945 */ /* 0x000fe20003800000 */
[----:B-----5:R-:W-:Y:S02]  /*2a30*/  IMAD.MOV.U32 R113, RZ, RZ, R46 ;  /* 0x000000ffff717224 */ /* 0x020fe400078e002e */
[----:B------:R-:W-:Y:S01]  /*2a40*/  IMAD.MOV.U32 R117, RZ, RZ, R50 ;  /* 0x000000ffff757224 */ /* 0x000fe200078e0032 */
[----:B------:R-:W-:-:S13]  /*2a50*/  ISETP.GE.AND P3, PT, R10, R94, PT ;  /* 0x0000005e0a00720c */ /* 0x000fda0003f66270 */
[----:B------:R-:W-:Y:S05]  /*2a60*/  @P3 BRA `(.L_x_528) ;  /* 0x0000000000503947 */ /* 0x000fea0003800000 */
[----:B------:R-:W-:Y:S01]  /*2a70*/  IADD3 R10, P4, P5, R20, R4, R83 ;  /* 0x00000004140a7210 */ /* 0x000fe20007d9e053 */
[----:B------:R-:W-:Y:S01]  /*2a80*/  ULDC.64 UR4, c[0x0][0x3e8] ;  /* 0x0000fa0000047ab9 */ /* 0x000fe20000000a00 */
[----:B------:R-:W-:Y:S02]  /*2a90*/  CS2R R42, SRZ ;  /* 0x00000000002a7805 */ /* 0x000fe4000001ff00 */
[----:B------:R-:W-:Y:S02]  /*2aa0*/  CS2R R44, SRZ ;  /* 0x00000000002c7805 */ /* 0x000fe4000001ff00 */
[----:B------:R-:W-:Y:S02]  /*2ab0*/  IADD3.X R11, R69, R88, R85, P4, P5 ;  /* 0x00000058450b7210 */ /* 0x000fe400027ea455 */
[----:B------:R-:W-:-:S04]  /*2ac0*/  IADD3 R12, P4, P5, R54, R6, R78 ;  /* 0x00000006360c7210 */ /* 0x000fc80007d9e04e */
[----:B------:R-:W-:Y:S02]  /*2ad0*/  IADD3.X R13, R67, R106, R80, P4, P5 ;  /* 0x0000006a430d7210 */ /* 0x000fe400027ea450 */
[----:B------:R-:W-:-:S04]  /*2ae0*/  IADD3 R10, P4, R10, UR4, RZ ;  /* 0x000000040a0a7c10 */ /* 0x000fc8000ff9e0ff */
[----:B------:R-:W-:Y:S01]  /*2af0*/  IADD3.X R11, R11, UR5, RZ, P4, !PT ;  /* 0x000000050b0b7c10 */ /* 0x000fe2000a7fe4ff */
[----:B------:R-:W-:Y:S02]  /*2b00*/  ULDC.64 UR4, c[0x0][0x400] ;  /* 0x0001000000047ab9 */ /* 0x000fe40000000a00 */
[----:B------:R-:W-:-:S04]  /*2b10*/  IADD3 R12, P4, R12, UR4, RZ ;  /* 0x000000040c0c7c10 */ /* 0x000fc8000ff9e0ff */
[----:B------:R-:W-:Y:S02]  /*2b20*/  IADD3.X R13, R13, UR5, RZ, P4, !PT ;  /* 0x000000050d0d7c10 */ /* 0x000fe4000a7fe4ff */
        /* <DEDUP_REMOVED lines=8> */
.L_x_528:
[----:B------:R-:W-:Y:S05]  /*2bb0*/  BSYNC B1 ;  /* 0x0000000000017941 */ /* 0x000fea0003800000 */
.L_x_527:
[----:B0-----:R-:W-:Y:S01]  /*2bc0*/  IADD3 R10, R190, 0x80, RZ ;  /* 0x00000080be0a7810 */ /* 0x001fe20007ffe0ff */
[----:B------:R-:W-:Y:S03]  /*2bd0*/  BSSY B1, `(.L_x_529) ;  /* 0x0000015000017945 */ /* 0x000fe60003800000 */
[----:B------:R-:W-:-:S13]  /*2be0*/  ISETP.GE.AND P4, PT, R10, R94, PT ;  /* 0x0000005e0a00720c */ /* 0x000fda0003f86270 */
[----:B------:R-:W-:Y:S05]  /*2bf0*/  @P4 BRA `(.L_x_530) ;  /* 0x0000000000484947 */ /* 0x000fea0003800000 */
[----:B------:R-:W-:Y:S01]  /*2c00*/  IADD3 R4, P5, P6, R20, R82, R4 ;  /* 0x0000005214047210 */ /* 0x000fe20007ebe004 */
[----:B------:R-:W-:-:S03]  /*2c10*/  ULDC.64 UR4, c[0x0][0x3e8] ;  /* 0x0000fa0000047ab9 */ /* 0x000fc60000000a00 */
        /* <DEDUP_REMOVED lines=16> */
.L_x_530:
[----:B------:R-:W-:Y:S05]  /*2d20*/  BSYNC B1 ;  /* 0x0000000000017941 */ /* 0x000fea0003800000 */
.L_x_529:
[----:B------:R-:W-:Y:S01]  /*2d30*/  UISETP.NE.AND UP0, UPT, UR60, 0x3, UPT ;  /* 0x000000033c00788c */ /* 0x000fe2000bf05270 */
[----:B------:R-:W-:Y:S01]  /*2d40*/  IMAD.MOV.U32 R116, RZ, RZ, R48 ;  /* 0x000000ffff747224 */ /* 0x000fe200078e0030 */
[----:B-----5:R-:W-:Y:S01]  /*2d50*/  MOV R112, R40 ;  /* 0x0000002800707202 */ /* 0x020fe20000000f00 */
[----:B------:R-:W-:Y:S01]  /*2d60*/  IMAD.MOV.U32 R123, RZ, RZ, R98 ;  /* 0x000000ffff7b7224 */ /* 0x000fe200078e0062 */
[----:B------:R-:W-:Y:S01]  /*2d70*/  MOV R110, R36 ;  /* 0x00000024006e7202 */ /* 0x000fe20000000f00 */
[----:B------:R-:W-:Y:S01]  /*2d80*/  IMAD.MOV.U32 R111, RZ, RZ, R38 ;  /* 0x000000ffff6f7224 */ /* 0x000fe200078e0026 */
[----:B------:R-:W-:Y:S01]  /*2d90*/  PLOP3.LUT P5, PT, PT, PT, UP0, 0x80, 0x0 ;  /* 0x000000000000781c */ /* 0x000fe20003faf008 */
[----:B------:R-:W-:Y:S02]  /*2da0*/  IMAD.MOV.U32 R114, RZ, RZ, R42 ;  /* 0x000000ffff727224 */ /* 0x000fe400078e002a */
[----:B------:R-:W-:Y:S02]  /*2db0*/  IMAD.MOV.U32 R115, RZ, RZ, R44 ;  /* 0x000000ffff737224 */ /* 0x000fe400078e002c */
[----:B------:R-:W-:-:S02]  /*2dc0*/  IMAD.MOV.U32 R107, RZ, RZ, R8 ;  /* 0x000000ffff6b7224 */ /* 0x000fc400078e0008 */
[----:B------:R-:W-:Y:S02]  /*2dd0*/  IMAD.MOV.U32 R109, RZ, RZ, R34 ;  /* 0x000000ffff6d7224 */ /* 0x000fe400078e0022 */
[----:B------:R-:W-:-:S04]  /*2de0*/  IMAD.MOV.U32 R108, RZ, RZ, R32 ;  /* 0x000000ffff6c7224 */ /* 0x000fc800078e0020 */
[----:B------:R-:W-:Y:S05]  /*2df0*/  @!P5 BRA `(.L_x_531) ;  /* 0x000000000004d947 */ /* 0x000fea0003800000 */
[----:B------:R-:W-:Y:S01]  /*2e00*/  BPT.TRAP 0x1 ;  /* 0x000000040000795c */ /* 0x000fe20000300000 */
.L_x_531:
[----:B------:R-:W-:Y:S01]  /*2e10*/  IMAD R88, R188, 0x8, R18 ;  /* 0x00000008bc587824 */ /* 0x000fe200078e0212 */
[----:B------:R-:W-:Y:S01]  /*2e20*/  SHF.L.U32 R93, R193, 0x1f, RZ ;  /* 0x0000001fc15d7819 */ /* 0x000fe200000006ff */
[----:B------:R-:W-:Y:S03]  /*2e30*/  BSSY B1, `(.L_x_532) ;  /* 0x0000003000017945 */ /* 0x000fe60003800000 */
[----:B------:R-:W1:Y:S02]  /*2e40*/  SYNCS.PHASECHK.TRANS64.TRYWAIT P6, [R88+URZ+0x22890], R93 ;  /* 0x0228905d580075a7 */ /* 0x000e6400080c017f */
[----:B-1----:R-:W-:Y:S05]  /*2e50*/  @!P6 BRA `(.L_x_533) ;  /* 0x000001f80064e947 */ /* 0x002fea0003800000 */
.L_x_821:
[----:B------:R-:W-:Y:S05]  /*2e60*/  BSYNC B1 ;  /* 0x0000000000017941 */ /* 0x000fea0003800000 */
.L_x_532:
[----:B------:R-:W-:-:S03]  /*2e70*/  UMOV UR4, 0xffffffff ;  /* 0xffffffff00047882 */ /* 0x000fc60000000000 */
[----:B------:R-:W-:Y:S05]  /*2e80*/  BRA.DIV UR4, `(.L_x_534) ;  /* 0x000001fa046c7947 */ /* 0x000fea000b800000 */
[----:B------:R2:W3:Y:S04]  /*2e90*/  SHFL.IDX PT, R106, R104, RZ, 0x1c1f ;  /* 0x001c1fff686a7589 */ /* 0x0004e800000e0000 */
[----:B------:R2:W4:Y:S02]  /*2ea0*/  SHFL.IDX PT, R14, R103, RZ, 0x1c1f ;  /* 0x001c1fff670e7589 */ /* 0x00052400000e0000 */
.L_x_825:
[----:B------:R-:W-:Y:S04]  /*2eb0*/  BSSY B1, `(.L_x_535) ;  /* 0x00000e5000017945 */ /* 0x000fe80003800000 */
[----:B------:R-:W-:Y:S05]  /*2ec0*/  @P2 BRA `(.L_x_536) ;  /* 0x0000000c008c2947 */ /* 0x000fea0003800000 */
[----:B------:R-:W-:Y:S04]  /*2ed0*/  BSSY B2, `(.L_x_537) ;  /* 0x0000071000027945 */ /* 0x000fe80003800000 */
[----:B------:R-:W-:Y:S05]  /*2ee0*/  @P1 BRA `(.L_x_538) ;  /* 0x0000000400bc1947 */ /* 0x000fea0003800000 */
[----:B0-----:R0:W0:Y:S01]  /*2ef0*/  LDS.128 R4, [R92+0x18400] ;  /* 0x018400005c047984 */ /* 0x0010220000000c00 */
[----:B----4-:R-:W-:Y:S01]  /*2f00*/  IADD3 R10, P2, R16, R14, RZ ;  /* 0x0000000e100a7210 */ /* 0x010fe20007f5e0ff */
[----:B------:R-:W-:Y:S04]  /*2f10*/  BSSY B3, `(.L_x_539) ;  /* 0x000006b000037945 */ /* 0x000fe80003800000 */
[----:B---3--:R-:W-:Y:S01]  /*2f20*/  IMAD.X R11, R106, 0x1, R17, P2 ;  /* 0x000000016a0b7824 */ /* 0x008fe200010e0611 */
[----:B------:R-:W-:-:S13]  /*2f30*/  ISETP.GE.AND P2, PT, R22, R105, PT ;  /* 0x000000691600720c */ /* 0x000fda0003f46270 */
[----:B------:R-:W-:Y:S05]  /*2f40*/  @P2 BRA `(.L_x_540) ;  /* 0x00000004009c2947 */ /* 0x000fea0003800000 */
[----:B------:R-:W-:Y:S02]  /*2f50*/  SHF.R.U32.HI R12, RZ, 0x8, R51 ;  /* 0x00000008ff0c7819 */ /* 0x000fe40000011633 */
[----:B------:R-:W-:Y:S02]  /*2f60*/  SHF.R.U32.HI R50, RZ, 0x8, R99 ;  /* 0x00000008ff327819 */ /* 0x000fe40000011663 */
[----:B------:R-:W-:Y:S01]  /*2f70*/  SHF.R.U32.HI R119, RZ, 0x10, R51 ;  /* 0x00000010ff777819 */ /* 0x000fe20000011633 */
[----:B------:R-:W-:Y:S01]  /*2f80*/  IMAD.SHL.U32 R12, R12, 0x100, RZ ;  /* 0x000001000c0c7824 */ /* 0x000fe200078e00ff */
[----:B------:R-:W-:Y:S01]  /*2f90*/  LOP3.LUT R15, R51, 0xff0000ff, RZ, 0xc0, !PT ;  /* 0xff0000ff330f7812 */ /* 0x000fe200078ec0ff */
[----:B------:R-:W-:Y:S01]  /*2fa0*/  IMAD.SHL.U32 R50, R50, 0x100, RZ ;  /* 0x0000010032327824 */ /* 0x000fe200078e00ff */
[----:B------:R-:W-:Y:S02]  /*2fb0*/  SHF.R.U32.HI R118, RZ, 0x10, R99 ;  /* 0x00000010ff767819 */ /* 0x000fe40000011663 */
[----:B------:R-:W-:-:S02]  /*2fc0*/  LOP3.LUT R51, R99, 0xff0000ff, RZ, 0xc0, !PT ;  /* 0xff0000ff63337812 */ /* 0x000fc400078ec0ff */
[----:B------:R-:W-:Y:S01]  /*2fd0*/  LOP3.LUT R15, R15, 0xff00, R12, 0xf8, !PT ;  /* 0x0000ff000f0f7812 */ /* 0x000fe200078ef80c */
[----:B------:R-:W-:Y:S01]  /*2fe0*/  IMAD.U32 R12, R119, 0x10000, RZ ;  /* 0x00010000770c7824 */ /* 0x000fe200078e00ff */
[----:B------:R-:W-:Y:S01]  /*2ff0*/  LOP3.LUT R98, R51, 0xff00, R50, 0xf8, !PT ;  /* 0x0000ff0033627812 */ /* 0x000fe200078ef832 */
[----:B------:R-:W-:Y:S01]  /*3000*/  IMAD.U32 R51, R118, 0x10000, RZ ;  /* 0x0001000076337824 */ /* 0x000fe200078e00ff */
[----:B0-----:R-:W-:Y:S02]  /*3010*/  MOV R13, R4 ;  /* 0x00000004000d7202 */ /* 0x001fe40000000f00 */
[----:B------:R-:W-:Y:S02]  /*3020*/  F2FP.F16.E4M3.UNPACK_B R4, R5 ;  /* 0x00000005ff04723e */ /* 0x000fe400020006ff */
[----:B------:R-:W-:Y:S02]  /*3030*/  F2FP.F16.E4M3.UNPACK_B R50, R123.H1 ;  /* 0x0000007bff32723e */ /* 0x000fe400030006ff */
[----:B------:R-:W-:Y:S01]  /*3040*/  LOP3.LUT R12, R15, 0xff0000, R12, 0xf8, !PT ;  /* 0x00ff00000f0c7812 */ /* 0x000fe200078ef80c */
[----:B------:R-:W-:Y:S01]  /*3050*/  HADD2.F32 R15, -RZ, R4.H1_H1 ;  /* 0x30000004ff0f7230 */ /* 0x000fe20000004100 */
[----:B------:R-:W-:Y:S01]  /*3060*/  LOP3.LUT R120, R98, 0xff0000, R51, 0xf8, !PT ;  /* 0x00ff000062787812 */ /* 0x000fe200078ef833 */
[----:B------:R-:W-:Y:S01]  /*3070*/  HADD2.F32 R118, -RZ, R50.H0_H0 ;  /* 0x20000032ff767230 */ /* 0x000fe20000004100 */
[----:B------:R-:W-:Y:S01]  /*3080*/  F2FP.F16.E4M3.UNPACK_B R98, R117.H1 ;  /* 0x00000075ff62723e */ /* 0x000fe200030006ff */
[----:B------:R-:W-:Y:S01]  /*3090*/  HADD2.F32 R4, -RZ, R4.H0_H0 ;  /* 0x20000004ff047230 */ /* 0x000fe20000004100 */
[----:B------:R-:W-:Y:S01]  /*30a0*/  F2FP.F16.E4M3.UNPACK_B R5, R5.H1 ;  /* 0x00000005ff05723e */ /* 0x000fe200030006ff */
[----:B------:R-:W-:-:S02]  /*30b0*/  HADD2.F32 R119, -RZ, R50.H1_H1 ;  /* 0x30000032ff777230 */ /* 0x000fc40000004100 */
[CC--:B------:R-:W-:Y:S01]  /*30c0*/  FMUL.FTZ R121, R15.reuse, R118.reuse ;  /* 0x000000760f797220 */ /* 0x0c0fe20000410000 */
[--C-:B------:R-:W-:Y:S02]  /*30d0*/  HADD2.F32 R99, -RZ, R98.reuse.H0_H0 ;  /* 0x20000062ff637230 */ /* 0x100fe40000004100 */
[C---:B------:R-:W-:Y:S01]  /*30e0*/  FMUL.FTZ R122, R4.reuse, R118 ;  /* 0x00000076047a7220 */ /* 0x040fe20000410000 */
[--C-:B------:R-:W-:Y:S01]  /*30f0*/  HADD2.F32 R51, -RZ, R5.reuse.H1_H1 ;  /* 0x30000005ff337230 */ /* 0x100fe20000004100 */
[----:B------:R-:W-:Y:S01]  /*3100*/  F2FP.F16.E4M3.UNPACK_B R118, R123 ;  /* 0x0000007bff76723e */ /* 0x000fe200020006ff */
[----:B------:R-:W-:Y:S02]  /*3110*/  HADD2.F32 R50, -RZ, R5.H0_H0 ;  /* 0x20000005ff327230 */ /* 0x000fe40000004100 */
[-C--:B------:R-:W-:Y:S01]  /*3120*/  FFMA.FTZ R4, R4, R99.reuse, -R121 ;  /* 0x0000006304047223 */ /* 0x080fe20000010879 */
[----:B------:R-:W-:Y:S02]  /*3130*/  HADD2.F32 R98, -RZ, R98.H1_H1 ;  /* 0x30000062ff627230 */ /* 0x000fe40000004100 */
[----:B------:R-:W-:Y:S01]  /*3140*/  FFMA.FTZ R5, R15, R99, R122 ;  /* 0x000000630f057223 */ /* 0x000fe2000001007a */
[CC--:B------:R-:W-:Y:S01]  /*3150*/  FMUL.FTZ R121, R51.reuse, R119.reuse ;  /* 0x0000007733797220 */ /* 0x0c0fe20000410000 */
[C---:B------:R-:W-:Y:S01]  /*3160*/  FMUL.FTZ R124, R50.reuse, R119 ;  /* 0x00000077327c7220 */ /* 0x040fe20000410000 */
[-C--:B------:R-:W-:Y:S01]  /*3170*/  F2FP.F16.E4M3.UNPACK_B R15, R13.reuse.H1 ;  /* 0x0000000dff0f723e */ /* 0x080fe200030006ff */
[----:B------:R-:W-:Y:S01]  /*3180*/  HADD2.F32 R99, -RZ, R118.H1_H1 ;  /* 0x30000076ff637230 */ /* 0x000fe20000004100 */
[----:B------:R-:W-:Y:S01]  /*3190*/  F2FP.F16.E4M3.UNPACK_B R13, R13 ;  /* 0x0000000dff0d723e */ /* 0x000fe200020006ff */
[-C--:B------:R-:W-:Y:S01]  /*31a0*/  FFMA.FTZ R121, R50, R98.reuse, -R121 ;  /* 0x0000006232797223 */ /* 0x080fe20000010879 */
[----:B------:R-:W-:Y:S01]  /*31b0*/  FFMA.FTZ R126, R51, R98, R124 ;  /* 0x00000062337e7223 */ /* 0x000fe2000001007c */
[----:B------:R-:W-:Y:S01]  /*31c0*/  F2FP.F16.E4M3.UNPACK_B R117, R117 ;  /* 0x00000075ff75723e */ /* 0x000fe200020006ff */
[----:B------:R-:W-:-:S02]  /*31d0*/  HADD2.F32 R51, -RZ, R15.H0_H0 ;  /* 0x2000000fff337230 */ /* 0x000fc40000004100 */
[----:B------:R-:W-:Y:S01]  /*31e0*/  HADD2.F32 R98, -RZ, R15.H1_H1 ;  /* 0x3000000fff627230 */ /* 0x000fe20000004100 */
[----:B------:R-:W-:Y:S01]  /*31f0*/  F2FP.SATFINITE.E4M3.F32.PACK_AB_MERGE_C R127, R126, R121, RZ ;  /* 0x000000797e7f723e */ /* 0x000fe200048070ff */
[----:B------:R-:W-:Y:S02]  /*3200*/  HADD2.F32 R118, -RZ, R118.H0_H0 ;  /* 0x20000076ff767230 */ /* 0x000fe40000004100 */
[-C--:B------:R-:W-:Y:S01]  /*3210*/  FMUL.FTZ R119, R51, R99.reuse ;  /* 0x0000006333777220 */ /* 0x080fe20000410000 */
[--C-:B------:R-:W-:Y:S02]  /*3220*/  HADD2.F32 R15, -RZ, R13.reuse.H0_H0 ;  /* 0x2000000dff0f7230 */ /* 0x100fe40000004100 */
[----:B------:R-:W-:Y:S01]  /*3230*/  FMUL.FTZ R124, R98, R99 ;  /* 0x00000063627c7220 */ /* 0x000fe20000410000 */
[----:B------:R-:W-:Y:S01]  /*3240*/  HADD2.F32 R50, -RZ, R13.H1_H1 ;  /* 0x3000000dff327230 */ /* 0x000fe20000004100 */
[----:B------:R-:W-:Y:S01]  /*3250*/  F2FP.SATFINITE.E4M3.F32.PACK_AB_MERGE_C R5, R5, R4, R127 ;  /* 0x000000040505723e */ /* 0x000fe2000480707f */
[----:B------:R-:W-:-:S02]  /*3260*/  HADD2.F32 R13, -RZ, R117.H1_H1 ;  /* 0x30000075ff0d7230 */ /* 0x000fc40000004100 */
[-C--:B------:R-:W-:Y:S01]  /*3270*/  FMUL.FTZ R99, R15, R118.reuse ;  /* 0x000000760f637220 */ /* 0x080fe20000410000 */
[----:B------:R-:W-:Y:S02]  /*3280*/  HADD2.F32 R117, -RZ, R117.H0_H0 ;  /* 0x20000075ff757230 */ /* 0x000fe40000004100 */
[----:B------:R-:W-:Y:S01]  /*3290*/  FMUL.FTZ R122, R50, R118 ;  /* 0x00000076327a7220 */ /* 0x000fe20000410000 */
[-C--:B------:R-:W-:Y:S01]  /*32a0*/  FFMA.FTZ R51, R51, R13.reuse, -R124 ;  /* 0x0000000d33337223 */ /* 0x080fe2000001087c */
[----:B------:R-:W-:Y:S01]  /*32b0*/  FFMA.FTZ R98, R98, R13, R119 ;  /* 0x0000000d62627223 */ /* 0x000fe20000010077 */
[----:B------:R-:W-:Y:S01]  /*32c0*/  FFMA.FTZ R124, R50, R117, R99 ;  /* 0x00000075327c7223 */ /* 0x000fe20000010063 */
[----:B------:R-:W-:Y:S01]  /*32d0*/  F2FP.F16.E4M3.UNPACK_B R50, R7.H1 ;  /* 0x00000007ff32723e */ /* 0x000fe200030006ff */
[----:B------:R-:W-:Y:S01]  /*32e0*/  FFMA.FTZ R13, R15, R117, -R122 ;  /* 0x000000750f0d7223 */ /* 0x000fe2000001087a */
[----:B------:R-:W-:Y:S02]  /*32f0*/  F2FP.F16.E4M3.UNPACK_B R119, R120.H1 ;  /* 0x00000078ff77723e */ /* 0x000fe400030006ff */
[----:B------:R-:W-:Y:S01]  /*3300*/  F2FP.SATFINITE.E4M3.F32.PACK_AB_MERGE_C R126, R98, R51, RZ ;  /* 0x00000033627e723e */ /* 0x000fe200048070ff */
[--C-:B------:R-:W-:Y:S01]  /*3310*/  HADD2.F32 R98, -RZ, R50.reuse.H1_H1 ;  /* 0x30000032ff627230 */ /* 0x100fe20000004100 */
[----:B------:R-:W-:Y:S01]  /*3320*/  F2FP.F16.E4M3.UNPACK_B R117, R12.H1 ;  /* 0x0000000cff75723e */ /* 0x000fe200030006ff */
[----:B------:R-:W-:Y:S01]  /*3330*/  HADD2.F32 R122, -RZ, R119.H1_H1 ;  /* 0x30000077ff7a7230 */ /* 0x000fe20000004100 */
[----:B------:R-:W-:Y:S01]  /*3340*/  F2FP.F16.E4M3.UNPACK_B R15, R6.H1 ;  /* 0x00000006ff0f723e */ /* 0x000fe200030006ff */
[----:B------:R-:W-:Y:S01]  /*3350*/  HADD2.F32 R51, -RZ, R50.H0_H0 ;  /* 0x20000032ff337230 */ /* 0x000fe20000004100 */
[----:B------:R-:W-:Y:S01]  /*3360*/  F2FP.F16.E4M3.UNPACK_B R120, R120 ;  /* 0x00000078ff78723e */ /* 0x000fe200020006ff */
[----:B------:R-:W-:Y:S01]  /*3370*/  HADD2.F32 R118, -RZ, R117.H1_H1 ;  /* 0x30000075ff767230 */ /* 0x000fe20000004100 */
[----:B------:R-:W-:Y:S01]  /*3380*/  F2FP.F16.E4M3.UNPACK_B R99, R12 ;  /* 0x0000000cff63723e */ /* 0x000fe200020006ff */
[----:B------:R-:W-:-:S02]  /*3390*/  HADD2.F32 R50, -RZ, R15.H1_H1 ;  /* 0x3000000fff327230 */ /* 0x000fc40000004100 */
[-C--:B------:R-:W-:Y:S01]  /*33a0*/  FMUL.FTZ R12, R98, R122.reuse ;  /* 0x0000007a620c7220 */ /* 0x080fe20000410000 */
[----:B------:R-:W-:Y:S02]  /*33b0*/  HADD2.F32 R121, -RZ, R120.H1_H1 ;  /* 0x30000078ff797230 */ /* 0x000fe40000004100 */
[C---:B------:R-:W-:Y:S01]  /*33c0*/  FMUL.FTZ R123, R51.reuse, R122 ;  /* 0x0000007a337b7220 */ /* 0x040fe20000410000 */
[----:B------:R-:W-:Y:S02]  /*33d0*/  HADD2.F32 R15, -RZ, R15.H0_H0 ;  /* 0x2000000fff0f7230 */ /* 0x000fe40000004100 */
[----:B------:R-:W-:Y:S01]  /*33e0*/  FFMA.FTZ R125, R51, R118, -R12 ;  /* 0x00000076337d7223 */ /* 0x000fe2000001080c */
[----:B------:R-:W-:Y:S02]  /*33f0*/  HADD2.F32 R12, -RZ, R99.H1_H1 ;  /* 0x30000063ff0c7230 */ /* 0x000fe40000004100 */
[----:B------:R-:W-:Y:S01]  /*3400*/  FMUL.FTZ R122, R50, R121 ;  /* 0x00000079327a7220 */ /* 0x000fe20000410000 */
[----:B------:R-:W-:Y:S01]  /*3410*/  F2FP.F16.E4M3.UNPACK_B R7, R7 ;  /* 0x00000007ff07723e */ /* 0x000fe200020006ff */
[C---:B------:R-:W-:Y:S01]  /*3420*/  FMUL.FTZ R121, R15.reuse, R121 ;  /* 0x000000790f797220 */ /* 0x040fe20000410000 */
[----:B------:R-:W-:Y:S01]  /*3430*/  F2FP.F16.E4M3.UNPACK_B R6, R6 ;  /* 0x00000006ff06723e */ /* 0x000fe200020006ff */
[----:B------:R-:W-:Y:S01]  /*3440*/  FFMA.FTZ R122, R15, R12, -R122 ;  /* 0x0000000c0f7a7223 */ /* 0x000fe2000001087a */
[----:B------:R-:W-:-:S02]  /*3450*/  HADD2.F32 R119, -RZ, R119.H0_H0 ;  /* 0x20000077ff777230 */ /* 0x000fc40000004100 */
[----:B------:R-:W-:Y:S01]  /*3460*/  FFMA.FTZ R121, R50, R12, R121 ;  /* 0x0000000c32797223 */ /* 0x000fe20000010079 */
[--C-:B------:R-:W-:Y:S02]  /*3470*/  HADD2.F32 R12, -RZ, R7.reuse.H0_H0 ;  /* 0x20000007ff0c7230 */ /* 0x100fe40000004100 */
[----:B------:R-:W-:Y:S01]  /*3480*/  FFMA.FTZ R118, R98, R118, R123 ;  /* 0x0000007662767223 */ /* 0x000fe2000001007b */
[----:B------:R-:W-:Y:S01]  /*3490*/  HADD2.F32 R15, -RZ, R7.H1_H1 ;  /* 0x30000007ff0f7230 */ /* 0x000fe20000004100 */
[----:B------:R-:W-:Y:S01]  /*34a0*/  F2FP.SATFINITE.E4M3.F32.PACK_AB_MERGE_C R4, R124, R13, R126 ;  /* 0x0000000d7c04723e */ /* 0x000fe2000480707e */
[--C-:B------:R-:W-:Y:S02]  /*34b0*/  HADD2.F32 R7, -RZ, R6.reuse.H0_H0 ;  /* 0x20000006ff077230 */ /* 0x100fe40000004100 */
[-C--:B------:R-:W-:Y:S01]  /*34c0*/  FMUL.FTZ R98, R12, R119.reuse ;  /* 0x000000770c627220 */ /* 0x080fe20000410000 */
[----:B------:R-:W-:Y:S02]  /*34d0*/  HADD2.F32 R6, -RZ, R6.H1_H1 ;  /* 0x30000006ff067230 */ /* 0x000fe40000004100 */
[----:B------:R-:W-:Y:S01]  /*34e0*/  FMUL.FTZ R123, R15, R119 ;  /* 0x000000770f7b7220 */ /* 0x000fe20000410000 */
[----:B------:R-:W-:Y:S01]  /*34f0*/  HADD2.F32 R120, -RZ, R120.H0_H0 ;  /* 0x20000078ff787230 */ /* 0x000fe20000004100 */
[----:B------:R-:W-:Y:S01]  /*3500*/  F2FP.SATFINITE.E4M3.F32.PACK_AB_MERGE_C R121, R121, R122, RZ ;  /* 0x0000007a7979723e */ /* 0x000fe200048070ff */
[----:B------:R-:W-:Y:S01]  /*3510*/  HADD2.F32 R117, -RZ, R117.H0_H0 ;  /* 0x20000075ff757230 */ /* 0x000fe20000004100 */
[----:B------:R-:W-:Y:S01]  /*3520*/  F2FP.SATFINITE.E4M3.F32.PACK_AB_MERGE_C R118, R118, R125, RZ ;  /* 0x0000007d7676723e */ /* 0x000fe200048070ff */
[----:B------:R-:W-:-:S02]  /*3530*/  HADD2.F32 R99, -RZ, R99.H0_H0 ;  /* 0x20000063ff637230 */ /* 0x000fc40000004100 */
[-C--:B------:R-:W-:Y:S01]  /*3540*/  FMUL.FTZ R50, R6, R120.reuse ;  /* 0x0000007806327220 */ /* 0x080fe20000410000 */
[----:B------:R-:W-:Y:S01]  /*3550*/  FMUL.FTZ R51, R7, R120 ;  /* 0x0000007807337220 */ /* 0x000fe20000410000 */
[-C--:B------:R-:W-:Y:S01]  /*3560*/  FFMA.FTZ R123, R12, R117.reuse, -R123 ;  /* 0x000000750c7b7223 */ /* 0x080fe2000001087b */
[----:B------:R-:W-:Y:S01]  /*3570*/  FFMA.FTZ R98, R15, R117, R98 ;  /* 0x000000750f627223 */ /* 0x000fe20000010062 */
[-C--:B------:R-:W-:Y:S01]  /*3580*/  FFMA.FTZ R50, R7, R99.reuse, -R50 ;  /* 0x0000006307327223 */ /* 0x080fe20000010832 */
[----:B------:R-:W-:-:S03]  /*3590*/  FFMA.FTZ R51, R6, R99, R51 ;  /* 0x0000006306337223 */ /* 0x000fc60000010033 */
[----:B------:R-:W-:Y:S02]  /*35a0*/  F2FP.SATFINITE.E4M3.F32.PACK_AB_MERGE_C R7, R98, R123, R118 ;  /* 0x0000007b6207723e */ /* 0x000fe40004807076 */
[----:B------:R-:W-:-:S07]  /*35b0*/  F2FP.SATFINITE.E4M3.F32.PACK_AB_MERGE_C R6, R51, R50, R121 ;  /* 0x000000323306723e */ /* 0x000fce0004807079 */
.L_x_540:
[----:B------:R-:W-:Y:S05]  /*35c0*/  BSYNC B3 ;  /* 0x0000000000037941 */ /* 0x000fea0003800000 */
.L_x_539:
[----:B0-----:R0:W-:Y:S02]  /*35d0*/  ST.E.128 desc[UR36][R10.64], R4 ;  /* 0x000000040a007985 */ /* 0x0011e4000c101d24 */
.L_x_538:
[----:B------:R-:W-:Y:S05]  /*35e0*/  BSYNC B2 ;  /* 0x0000000000027941 */ /* 0x000fea0003800000 */
.L_x_537:
[----:B------:R-:W-:-:S13]  /*35f0*/  ISETP.NE.AND P2, PT, R89, RZ, PT ;  /* 0x000000ff5900720c */ /* 0x000fda0003f45270 */
[----:B------:R-:W-:Y:S05]  /*3600*/  @P2 BRA `(.L_x_536) ;  /* 0x0000000400bc2947 */ /* 0x000fea0003800000 */
[----:B0-----:R0:W0:Y:S01]  /*3610*/  LDS.128 R4, [R91+0x18400] ;  /* 0x018400005b047984 */ /* 0x0010220000000c00 */
[----:B----4-:R-:W-:Y:S01]  /*3620*/  IADD3 R10, P2, R19, R14, RZ ;  /* 0x0000000e130a7210 */ /* 0x010fe20007f5e0ff */
[----:B------:R-:W-:Y:S04]  /*3630*/  BSSY B2, `(.L_x_541) ;  /* 0x000006b000027945 */ /* 0x000fe80003800000 */
[----:B---3--:R-:W-:Y:S01]  /*3640*/  IMAD.X R11, R106, 0x1, R189, P2 ;  /* 0x000000016a0b7824 */ /* 0x008fe200010e06bd */
[----:B------:R-:W-:-:S13]  /*3650*/  ISETP.GE.AND P2, PT, R192, R105, PT ;  /* 0x00000069c000720c */ /* 0x000fda0003f46270 */
[----:B------:R-:W-:Y:S05]  /*3660*/  @P2 BRA `(.L_x_542) ;  /* 0x00000004009c2947 */ /* 0x000fea0003800000 */
[----:B------:R-:W-:Y:S01]  /*3670*/  SHF.R.U32.HI R14, RZ, 0x8, R47 ;  /* 0x00000008ff0e7819 */ /* 0x000fe2000001162f */
[----:B0-----:R-:W-:Y:S01]  /*3680*/  IMAD.MOV.U32 R12, RZ, RZ, R4 ;  /* 0x000000ffff0c7224 */ /* 0x001fe200078e0004 */
[----:B------:R-:W-:Y:S02]  /*3690*/  SHF.R.U32.HI R46, RZ, 0x8, R49 ;  /* 0x00000008ff2e7819 */ /* 0x000fe40000011631 */
[----:B------:R-:W-:Y:S01]  /*36a0*/  LOP3.LUT R13, R47, 0xff0000ff, RZ, 0xc0, !PT ;  /* 0xff0000ff2f0d7812 */ /* 0x000fe200078ec0ff */
[----:B------:R-:W-:Y:S01]  /*36b0*/  IMAD.SHL.U32 R14, R14, 0x100, RZ ;  /* 0x000001000e0e7824 */ /* 0x000fe200078e00ff */
[----:B------:R-:W-:Y:S02]  /*36c0*/  SHF.R.U32.HI R48, RZ, 0x10, R47 ;  /* 0x00000010ff307819 */ /* 0x000fe4000001162f */
[----:B------:R-:W-:Y:S02]  /*36d0*/  SHF.R.U32.HI R47, RZ, 0x10, R49 ;  /* 0x00000010ff2f7819 */ /* 0x000fe40000011631 */
[----:B------:R-:W-:-:S02]  /*36e0*/  LOP3.LUT R15, R49, 0xff0000ff, RZ, 0xc0, !PT ;  /* 0xff0000ff310f7812 */ /* 0x000fc400078ec0ff */
[----:B------:R-:W-:Y:S01]  /*36f0*/  SHF.L.U32 R46, R46, 0x8, RZ ;  /* 0x000000082e2e7819 */ /* 0x000fe200000006ff */
[----:B------:R-:W-:Y:S01]  /*3700*/  IMAD.U32 R47, R47, 0x10000, RZ ;  /* 0x000100002f2f7824 */ /* 0x000fe200078e00ff */
[----:B------:R-:W-:Y:S01]  /*3710*/  LOP3.LUT R13, R13, 0xff00, R14, 0xf8, !PT ;  /* 0x0000ff000d0d7812 */ /* 0x000fe200078ef80e */
[----:B------:R-:W-:Y:S01]  /*3720*/  IMAD.U32 R14, R48, 0x10000, RZ ;  /* 0x00010000300e7824 */ /* 0x000fe200078e00ff */
[----:B------:R-:W-:Y:S02]  /*3730*/  LOP3.LUT R46, R15, 0xff00, R46, 0xf8, !PT ;  /* 0x0000ff000f2e7812 */ /* 0x000fe400078ef82e */
[----:B------:R-:W-:Y:S02]  /*3740*/  F2FP.F16.E4M3.UNPACK_B R4, R5 ;  /* 0x00000005ff04723e */ /* 0x000fe400020006ff */
[----:B------:R-:W-:Y:S02]  /*3750*/  F2FP.F16.E4M3.UNPACK_B R15, R116.H1 ;  /* 0x00000074ff0f723e */ /* 0x000fe400030006ff */
[----:B------:R-:W-:Y:S01]  /*3760*/  LOP3.LUT R48, R13, 0xff0000, R14, 0xf8, !PT ;  /* 0x00ff00000d307812 */ /* 0x000fe200078ef80e */
[--C-:B------:R-:W-:Y:S01]  /*3770*/  HADD2.F32 R13, -RZ, R4.reuse.H1_H1 ;  /* 0x30000004ff0d7230 */ /* 0x100fe20000004100 */
[----:B------:R-:W-:Y:S01]  /*3780*/  LOP3.LUT R51, R46, 0xff0000, R47, 0xf8, !PT ;  /* 0x00ff00002e337812 */ /* 0x000fe200078ef82f */
[--C-:B------:R-:W-:Y:S01]  /*3790*/  HADD2.F32 R49, -RZ, R15.reuse.H0_H0 ;  /* 0x2000000fff317230 */ /* 0x100fe20000004100 */
[----:B------:R-:W-:Y:S01]  /*37a0*/  F2FP.F16.E4M3.UNPACK_B R46, R113.H1 ;  /* 0x00000071ff2e723e */ /* 0x000fe200030006ff */
[----:B------:R-:W-:Y:S01]  /*37b0*/  HADD2.F32 R4, -RZ, R4.H0_H0 ;  /* 0x20000004ff047230 */ /* 0x000fe20000004100 */
[----:B------:R-:W-:Y:S01]  /*37c0*/  F2FP.F16.E4M3.UNPACK_B R5, R5.H1 ;  /* 0x00000005ff05723e */ /* 0x000fe200030006ff */
[----:B------:R-:W-:-:S02]  /*37d0*/  HADD2.F32 R50, -RZ, R15.H1_H1 ;  /* 0x3000000fff327230 */ /* 0x000fc40000004100 */
[CC--:B------:R-:W-:Y:S01]  /*37e0*/  FMUL.FTZ R99, R13.reuse, R49.reuse ;  /* 0x000000310d637220 */ /* 0x0c0fe20000410000 */
[--C-:B------:R-:W-:Y:S02]  /*37f0*/  HADD2.F32 R47, -RZ, R46.reuse.H0_H0 ;  /* 0x2000002eff2f7230 */ /* 0x100fe40000004100 */
[----:B------:R-:W-:Y:S01]  /*3800*/  FMUL.FTZ R98, R4, R49 ;  /* 0x0000003104627220 */ /* 0x000fe20000410000 */
[--C-:B------:R-:W-:Y:S01]  /*3810*/  HADD2.F32 R15, -RZ, R5.reuse.H1_H1 ;  /* 0x30000005ff0f7230 */ /* 0x100fe20000004100 */
[----:B------:R-:W-:Y:S01]  /*3820*/  F2FP.F16.E4M3.UNPACK_B R116, R116 ;  /* 0x00000074ff74723e */ /* 0x000fe200020006ff */
[----:B------:R-:W-:Y:S02]  /*3830*/  HADD2.F32 R14, -RZ, R5.H0_H0 ;  /* 0x20000005ff0e7230 */ /* 0x000fe40000004100 */
[-C--:B------:R-:W-:Y:S01]  /*3840*/  FFMA.FTZ R5, R13, R47.reuse, R98 ;  /* 0x0000002f0d057223 */ /* 0x080fe20000010062 */
[----:B------:R-:W-:Y:S02]  /*3850*/  HADD2.F32 R46, -RZ, R46.H1_H1 ;  /* 0x3000002eff2e7230 */ /* 0x000fe40000004100 */
[C---:B------:R-:W-:Y:S01]  /*3860*/  FMUL.FTZ R49, R15.reuse, R50 ;  /* 0x000000320f317220 */ /* 0x040fe20000410000 */
[----:B------:R-:W-:Y:S01]  /*3870*/  F2FP.F16.E4M3.UNPACK_B R13, R12.H1 ;  /* 0x0000000cff0d723e */ /* 0x000fe200030006ff */
[----:B------:R-:W-:Y:S01]  /*3880*/  FMUL.FTZ R50, R14, R50 ;  /* 0x000000320e327220 */ /* 0x000fe20000410000 */
[----:B------:R-:W-:Y:S01]  /*3890*/  FFMA.FTZ R4, R4, R47, -R99 ;  /* 0x0000002f04047223 */ /* 0x000fe20000010863 */
[----:B------:R-:W-:Y:S01]  /*38a0*/  FFMA.FTZ R117, R14, R46, -R49 ;  /* 0x0000002e0e757223 */ /* 0x000fe20000010831 */
[----:B------:R-:W-:Y:S01]  /*38b0*/  F2FP.F16.E4M3.UNPACK_B R12, R12 ;  /* 0x0000000cff0c723e */ /* 0x000fe200020006ff */
[----:B------:R-:W-:Y:S01]  /*38c0*/  FFMA.FTZ R118, R15, R46, R50 ;  /* 0x0000002e0f767223 */ /* 0x000fe20000010032 */
[----:B------:R-:W-:Y:S01]  /*38d0*/  F2FP.F16.E4M3.UNPACK_B R113, R113 ;  /* 0x00000071ff71723e */ /* 0x000fe200020006ff */
[----:B------:R-:W-:-:S02]  /*38e0*/  HADD2.F32 R47, -RZ, R116.H1_H1 ;  /* 0x30000074ff2f7230 */ /* 0x000fc40000004100 */
[--C-:B------:R-:W-:Y:S01]  /*38f0*/  HADD2.F32 R14, -RZ, R13.reuse.H0_H0 ;  /* 0x2000000dff0e7230 */ /* 0x100fe20000004100 */
[----:B------:R-:W-:Y:S01]  /*3900*/  F2FP.SATFINITE.E4M3.F32.PACK_AB_MERGE_C R118, R118, R117, RZ ;  /* 0x000000757676723e */ /* 0x000fe200048070ff */
[----:B------:R-:W-:Y:S02]  /*3910*/  HADD2.F32 R15, -RZ, R13.H1_H1 ;  /* 0x3000000dff0f7230 */ /* 0x000fe40000004100 */
[----:B------:R-:W-:Y:S02]  /*3920*/  HADD2.F32 R13, -RZ, R12.H0_H0 ;  /* 0x2000000cff0d7230 */ /* 0x000fe40000004100 */
[-C--:B------:R-:W-:Y:S01]  /*3930*/  FMUL.FTZ R98, R14, R47.reuse ;  /* 0x0000002f0e627220 */ /* 0x080fe20000410000 */
[----:B------:R-:W-:Y:S02]  /*3940*/  HADD2.F32 R46, -RZ, R113.H1_H1 ;  /* 0x30000071ff2e7230 */ /* 0x000fe40000004100 */
[----:B------:R-:W-:Y:S01]  /*3950*/  FMUL.FTZ R49, R15, R47 ;  /* 0x0000002f0f317220 */ /* 0x000fe20000410000 */
[----:B------:R-:W-:Y:S01]  /*3960*/  HADD2.F32 R116, -RZ, R116.H0_H0 ;  /* 0x20000074ff747230 */ /* 0x000fe20000004100 */
[----:B------:R-:W-:Y:S01]  /*3970*/  F2FP.SATFINITE.E4M3.F32.PACK_AB_MERGE_C R5, R5, R4, R118 ;  /* 0x000000040505723e */ /* 0x000fe20004807076 */
[----:B------:R-:W-:-:S02]  /*3980*/  HADD2.F32 R12, -RZ, R12.H1_H1 ;  /* 0x3000000cff0c7230 */ /* 0x000fc40000004100 */
[-C--:B------:R-:W-:Y:S01]  /*3990*/  FFMA.FTZ R49, R14, R46.reuse, -R49 ;  /* 0x0000002e0e317223 */ /* 0x080fe20000010831 */
[----:B------:R-:W-:Y:S02]  /*39a0*/  HADD2.F32 R113, -RZ, R113.H0_H0 ;  /* 0x20000071ff717230 */ /* 0x000fe40000004100 */
[----:B------:R-:W-:Y:S01]  /*39b0*/  FFMA.FTZ R98, R15, R46, R98 ;  /* 0x0000002e0f627223 */ /* 0x000fe20000010062 */
[CC--:B------:R-:W-:Y:S01]  /*39c0*/  FMUL.FTZ R47, R13.reuse, R116.reuse ;  /* 0x000000740d2f7220 */ /* 0x0c0fe20000410000 */
[----:B------:R-:W-:Y:S01]  /*39d0*/  FMUL.FTZ R50, R12, R116 ;  /* 0x000000740c327220 */ /* 0x000fe20000410000 */
[----:B------:R-:W-:Y:S02]  /*39e0*/  F2FP.F16.E4M3.UNPACK_B R46, R48.H1 ;  /* 0x00000030ff2e723e */ /* 0x000fe400030006ff */
[----:B------:R-:W-:Y:S01]  /*39f0*/  F2FP.SATFINITE.E4M3.F32.PACK_AB_MERGE_C R117, R98, R49, RZ ;  /* 0x000000316275723e */ /* 0x000fe200048070ff */
[----:B------:R-:W-:Y:S01]  /*3a00*/  FFMA.FTZ R99, R13, R113, -R50 ;  /* 0x000000710d637223 */ /* 0x000fe20000010832 */
[----:B------:R-:W-:Y:S01]  /*3a10*/  F2FP.F16.E4M3.UNPACK_B R13, R7.H1 ;  /* 0x00000007ff0d723e */ /* 0x000fe200030006ff */
[----:B------:R-:W-:Y:S01]  /*3a20*/  FFMA.FTZ R106, R12, R113, R47 ;  /* 0x000000710c6a7223 */ /* 0x000fe2000001002f */
[-C--:B------:R-:W-:Y:S01]  /*3a30*/  F2FP.F16.E4M3.UNPACK_B R49, R51.reuse.H1 ;  /* 0x00000033ff31723e */ /* 0x080fe200030006ff */
[----:B------:R-:W-:Y:S01]  /*3a40*/  HADD2.F32 R47, -RZ, R46.H1_H1 ;  /* 0x3000002eff2f7230 */ /* 0x000fe20000004100 */
[----:B------:R-:W-:Y:S01]  /*3a50*/  F2FP.F16.E4M3.UNPACK_B R12, R6.H1 ;  /* 0x00000006ff0c723e */ /* 0x000fe200030006ff */
[----:B------:R-:W-:Y:S01]  /*3a60*/  HADD2.F32 R15, -RZ, R13.H1_H1 ;  /* 0x3000000dff0f7230 */ /* 0x000fe20000004100 */
[----:B------:R-:W-:Y:S01]  /*3a70*/  F2FP.F16.E4M3.UNPACK_B R51, R51 ;  /* 0x00000033ff33723e */ /* 0x000fe200020006ff */
[----:B------:R-:W-:Y:S01]  /*3a80*/  HADD2.F32 R98, -RZ, R49.H1_H1 ;  /* 0x30000031ff627230 */ /* 0x000fe20000004100 */
[----:B------:R-:W-:Y:S01]  /*3a90*/  F2FP.F16.E4M3.UNPACK_B R48, R48 ;  /* 0x00000030ff30723e */ /* 0x000fe200020006ff */
[----:B------:R-:W-:Y:S01]  /*3aa0*/  HADD2.F32 R14, -RZ, R13.H0_H0 ;  /* 0x2000000dff0e7230 */ /* 0x000fe20000004100 */
[----:B------:R-:W-:Y:S01]  /*3ab0*/  F2FP.F16.E4M3.UNPACK_B R7, R7 ;  /* 0x00000007ff07723e */ /* 0x000fe200020006ff */
[----:B------:R-:W-:-:S02]  /*3ac0*/  HADD2.F32 R13, -RZ, R12.H1_H1 ;  /* 0x3000000cff0d7230 */ /* 0x000fc40000004100 */
[-C--:B------:R-:W-:Y:S01]  /*3ad0*/  FMUL.FTZ R113, R15, R98.reuse ;  /* 0x000000620f717220 */ /* 0x080fe20000410000 */
[--C-:B------:R-:W-:Y:S02]  /*3ae0*/  HADD2.F32 R50, -RZ, R51.reuse.H1_H1 ;  /* 0x30000033ff327230 */ /* 0x100fe40000004100 */
[C---:B------:R-:W-:Y:S01]  /*3af0*/  FMUL.FTZ R98, R14.reuse, R98 ;  /* 0x000000620e627220 */ /* 0x040fe20000410000 */
[----:B------:R-:W-:Y:S02]  /*3b00*/  HADD2.F32 R12, -RZ, R12.H0_H0 ;  /* 0x2000000cff0c7230 */ /* 0x000fe40000004100 */
[----:B------:R-:W-:Y:S01]  /*3b10*/  FFMA.FTZ R116, R14, R47, -R113 ;  /* 0x0000002f0e747223 */ /* 0x000fe20000010871 */
[----:B------:R-:W-:Y:S02]  /*3b20*/  HADD2.F32 R14, -RZ, R48.H1_H1 ;  /* 0x30000030ff0e7230 */ /* 0x000fe40000004100 */
[----:B------:R-:W-:Y:S01]  /*3b30*/  FMUL.FTZ R113, R13, R50 ;  /* 0x000000320d717220 */ /* 0x000fe20000410000 */
[----:B------:R-:W-:Y:S01]  /*3b40*/  F2FP.F16.E4M3.UNPACK_B R6, R6 ;  /* 0x00000006ff06723e */ /* 0x000fe200020006ff */
[----:B------:R-:W-:Y:S01]  /*3b50*/  FMUL.FTZ R50, R12, R50 ;  /* 0x000000320c327220 */ /* 0x000fe20000410000 */
[----:B------:R-:W-:-:S02]  /*3b60*/  HADD2.F32 R51, -RZ, R51.H0_H0 ;  /* 0x20000033ff337230 */ /* 0x000fc40000004100 */
[-C--:B------:R-:W-:Y:S01]  /*3b70*/  FFMA.FTZ R113, R12, R14.reuse, -R113 ;  /* 0x0000000e0c717223 */ /* 0x080fe20000010871 */
[--C-:B------:R-:W-:Y:S02]  /*3b80*/  HADD2.F32 R12, -RZ, R7.reuse.H0_H0 ;  /* 0x20000007ff0c7230 */ /* 0x100fe40000004100 */
[----:B------:R-:W-:Y:S01]  /*3b90*/  FFMA.FTZ R50, R13, R14, R50 ;  /* 0x0000000e0d327223 */ /* 0x000fe20000010032 */
[----:B------:R-:W-:Y:S02]  /*3ba0*/  HADD2.F32 R13, -RZ, R7.H1_H1 ;  /* 0x30000007ff0d7230 */ /* 0x000fe40000004100 */
[----:B------:R-:W-:Y:S01]  /*3bb0*/  FFMA.FTZ R47, R15, R47, R98 ;  /* 0x0000002f0f2f7223 */ /* 0x000fe20000010062 */
[--C-:B------:R-:W-:Y:S01]  /*3bc0*/  HADD2.F32 R7, -RZ, R6.reuse.H0_H0 ;  /* 0x20000006ff077230 */ /* 0x100fe20000004100 */
[----:B------:R-:W-:Y:S01]  /*3bd0*/  F2FP.SATFINITE.E4M3.F32.PACK_AB_MERGE_C R4, R106, R99, R117 ;  /* 0x000000636a04723e */ /* 0x000fe20004807075 */
[----:B------:R-:W-:Y:S01]  /*3be0*/  HADD2.F32 R6, -RZ, R6.H1_H1 ;  /* 0x30000006ff067230 */ /* 0x000fe20000004100 */
[----:B------:R-:W-:Y:S01]  /*3bf0*/  F2FP.SATFINITE.E4M3.F32.PACK_AB_MERGE_C R50, R50, R113, RZ ;  /* 0x000000713232723e */ /* 0x000fe200048070ff */
[----:B------:R-:W-:Y:S01]  /*3c00*/  HADD2.F32 R49, -RZ, R49.H0_H0 ;  /* 0x20000031ff317230 */ /* 0x000fe20000004100 */
[----:B------:R-:W-:Y:S01]  /*3c10*/  F2FP.SATFINITE.E4M3.F32.PACK_AB_MERGE_C R47, R47, R116, RZ ;  /* 0x000000742f2f723e */ /* 0x000fe200048070ff */
[----:B------:R-:W-:-:S02]  /*3c20*/  HADD2.F32 R46, -RZ, R46.H0_H0 ;  /* 0x2000002eff2e7230 */ /* 0x000fc40000004100 */
[----:B------:R-:W-:Y:S01]  /*3c30*/  FMUL.FTZ R14, R6, R51 ;  /* 0x00000033060e7220 */ /* 0x000fe20000410000 */
[----:B------:R-:W-:Y:S02]  /*3c40*/  HADD2.F32 R48, -RZ, R48.H0_H0 ;  /* 0x20000030ff307230 */ /* 0x000fe40000004100 */
[-C--:B------:R-:W-:Y:S01]  /*3c50*/  FMUL.FTZ R15, R13, R49.reuse ;  /* 0x000000310d0f7220 */ /* 0x080fe20000410000 */
[C---:B------:R-:W-:Y:S01]  /*3c60*/  FMUL.FTZ R98, R12.reuse, R49 ;  /* 0x000000310c627220 */ /* 0x040fe20000410000 */
[----:B------:R-:W-:Y:S02]  /*3c70*/  FMUL.FTZ R51, R7, R51 ;  /* 0x0000003307337220 */ /* 0x000fe40000410000 */
[-C--:B------:R-:W-:Y:S01]  /*3c80*/  FFMA.FTZ R15, R12, R46.reuse, -R15 ;  /* 0x0000002e0c0f7223 */ /* 0x080fe2000001080f */
[----:B------:R-:W-:Y:S01]  /*3c90*/  FFMA.FTZ R98, R13, R46, R98 ;  /* 0x0000002e0d627223 */ /* 0x000fe20000010062 */
[-C--:B------:R-:W-:Y:S01]  /*3ca0*/  FFMA.FTZ R14, R7, R48.reuse, -R14 ;  /* 0x00000030070e7223 */ /* 0x080fe2000001080e */
[----:B------:R-:W-:-:S03]  /*3cb0*/  FFMA.FTZ R51, R6, R48, R51 ;  /* 0x0000003006337223 */ /* 0x000fc60000010033 */
[----:B------:R-:W-:Y:S02]  /*3cc0*/  F2FP.SATFINITE.E4M3.F32.PACK_AB_MERGE_C R7, R98, R15, R47 ;  /* 0x0000000f6207723e */ /* 0x000fe4000480702f */
[----:B------:R-:W-:-:S07]  /*3cd0*/  F2FP.SATFINITE.E4M3.F32.PACK_AB_MERGE_C R6, R51, R14, R50 ;  /* 0x0000000e3306723e */ /* 0x000fce0004807032 */
.L_x_542:
[----:B------:R-:W-:Y:S05]  /*3ce0*/  BSYNC B2 ;  /* 0x0000000000027941 */ /* 0x000fea0003800000 */
.L_x_541:
[----:B0-----:R0:W-:Y:S02]  /*3cf0*/  ST.E.128 desc[UR36][R10.64], R4 ;  /* 0x000000040a007985 */ /* 0x0011e4000c101d24 */
.L_x_536:
[----:B------:R-:W-:Y:S05]  /*3d00*/  BSYNC B1 ;  /* 0x0000000000017941 */ /* 0x000fea0003800000 */
.L_x_535:
[----:B------:R-:W-:-:S03]  /*3d10*/  UMOV UR4, 0xffffffff ;  /* 0xffffffff00047882 */ /* 0x000fc60000000000 */
[----:B------:R-:W-:Y:S05]  /*3d20*/  BRA.DIV UR4, `(.L_x_543) ;  /* 0x000001ee040c7947 */ /* 0x000fea000b800000 */
[----:B------:R0:W0:Y:S04]  /*3d30*/  SHFL.IDX PT, R46, R104, 0x1, 0x1c1f ;  /* 0x003c1f00682e7f89 */ /* 0x00002800000e0000 */
[----:B----4-:R4:W0:Y:S02]  /*3d40*/  SHFL.IDX PT, R14, R103, 0x1, 0x1c1f ;  /* 0x003c1f00670e7f89 */ /* 0x01082400000e0000 */
.L_x_829:
[----:B------:R-:W-:Y:S04]  /*3d50*/  BSSY B1, `(.L_x_544) ;  /* 0x00000e5000017945 */ /* 0x000fe80003800000 */
[----:B------:R-:W-:Y:S05]  /*3d60*/  @P3 BRA `(.L_x_545) ;  /* 0x0000000c008c3947 */ /* 0x000fea0003800000 */
[----:B------:R-:W-:Y:S04]  /*3d70*/  BSSY B2, `(.L_x_546) ;  /* 0x0000071000027945 */ /* 0x000fe80003800000 */
[----:B------:R-:W-:Y:S05]  /*3d80*/  @P1 BRA `(.L_x_547) ;  /* 0x0000000400bc1947 */ /* 0x000fea0003800000 */
[----:B0-----:R0:W0:Y:S01]  /*3d90*/  LDS.128 R4, [R92+0x1a400] ;  /* 0x01a400005c047984 */ /* 0x0010220000000c00 */
[----:B------:R-:W-:Y:S01]  /*3da0*/  IADD3 R10, P2, R16, R14, RZ ;  /* 0x0000000e100a7210 */ /* 0x000fe20007f5e0ff */
[----:B------:R-:W-:Y:S04]  /*3db0*/  BSSY B3, `(.L_x_548) ;  /* 0x000006b000037945 */ /* 0x000fe80003800000 */
[----:B------:R-:W-:Y:S01]  /*3dc0*/  IMAD.X R11, R46, 0x1, R17, P2 ;  /* 0x000000012e0b7824 */ /* 0x000fe200010e0611 */
[----:B------:R-:W-:-:S13]  /*3dd0*/  ISETP.GE.AND P2, PT, R22, R105, PT ;  /* 0x000000691600720c */ /* 0x000fda0003f46270 */
[----:B------:R-:W-:Y:S05]  /*3de0*/  @P2 BRA `(.L_x_549) ;  /* 0x00000004009c2947 */ /* 0x000fea0003800000 */
[----:B------:R-:W-:Y:S01]  /*3df0*/  SHF.R.U32.HI R42, RZ, 0x8, R43 ;  /* 0x00000008ff2a7819 */ /* 0x000fe2000001162b */
[----:B0-----:R-:W-:Y:S01]  /*3e00*/  IMAD.MOV.U32 R12, RZ, RZ, R4 ;  /* 0x000000ffff0c7224 */ /* 0x001fe200078e0004 */
[----:B------:R-:W-:Y:S02]  /*3e10*/  SHF.R.U32.HI R44, RZ, 0x8, R45 ;  /* 0x00000008ff2c7819 */ /* 0x000fe4000001162d */
[----:B------:R-:W-:Y:S02]  /*3e20*/  LOP3.LUT R13, R43, 0xff0000ff, RZ, 0xc0, !PT ;  /* 0xff0000ff2b0d7812 */ /* 0x000fe400078ec0ff */
[----:B------:R-:W-:Y:S01]  /*3e30*/  SHF.R.U32.HI R47, RZ, 0x10, R43 ;  /* 0x00000010ff2f7819 */ /* 0x000fe2000001162b */
[----:B------:R-:W-:Y:S01]  /*3e40*/  IMAD.SHL.U32 R44, R44, 0x100, RZ ;  /* 0x000001002c2c7824 */ /* 0x000fe200078e00ff */
[----:B------:R-:W-:Y:S02]  /*3e50*/  SHF.R.U32.HI R43, RZ, 0x10, R45 ;  /* 0x00000010ff2b7819 */ /* 0x000fe4000001162d */
[----:B------:R-:W-:-:S02]  /*3e60*/  SHF.L.U32 R42, R42, 0x8, RZ ;  /* 0x000000082a2a7819 */ /* 0x000fc400000006ff */
[----:B------:R-:W-:Y:S01]  /*3e70*/  LOP3.LUT R15, R45, 0xff0000ff, RZ, 0xc0, !PT ;  /* 0xff0000ff2d0f7812 */ /* 0x000fe200078ec0ff */
        /* <DEDUP_REMOVED lines=15> */
[----:B------:R-:W-:Y:S02]  /*3f70*/  HADD2.F32 R44, -RZ, R43.H0_H0 ;  /* 0x2000002bff2c7230 */ /* 0x000fe40000004100 */
[----:B------:R-:W-:Y:S01]  /*3f80*/  FMUL.FTZ R50, R4, R47 ;  /* 0x0000002f04327220 */ /* 0x000fe20000410000 */
[--C-:B------:R-:W-:Y:S01]  /*3f90*/  HADD2.F32 R42, -RZ, R5.reuse.H1_H1 ;  /* 0x30000005ff2a7230 */ /* 0x100fe20000004100 */
[----:B------:R-:W-:Y:S01]  /*3fa0*/  F2FP.F16.E4M3.UNPACK_B R115, R115 ;  /* 0x00000073ff73723e */ /* 0x000fe200020006ff */
[----:B------:R-:W-:Y:S02]  /*3fb0*/  HADD2.F32 R15, -RZ, R5.H0_H0 ;  /* 0x20000005ff0f7230 */ /* 0x000fe40000004100 */
[----:B------:R-:W-:Y:S01]  /*3fc0*/  FFMA.FTZ R5, R13, R44, R50 ;  /* 0x0000002c0d057223 */ /* 0x000fe20000010032 */
[----:B------:R-:W-:Y:S02]  /*3fd0*/  HADD2.F32 R43, -RZ, R43.H1_H1 ;  /* 0x3000002bff2b7230 */ /* 0x000fe40000004100 */
[----:B------:R-:W-:Y:S01]  /*3fe0*/  FMUL.FTZ R98, R42, R48 ;  /* 0x000000302a627220 */ /* 0x000fe20000410000 */
[----:B------:R-:W-:Y:S01]  /*3ff0*/  F2FP.F16.E4M3.UNPACK_B R13, R12.H1 ;  /* 0x0000000cff0d723e */ /* 0x000fe200030006ff */
[C---:B------:R-:W-:Y:S01]  /*4000*/  FMUL.FTZ R47, R15.reuse, R48 ;  /* 0x000000300f2f7220 */ /* 0x040fe20000410000 */
[----:B------:R-:W-:Y:S01]  /*4010*/  FFMA.FTZ R4, R4, R44, -R51 ;  /* 0x0000002c04047223 */ /* 0x000fe20000010833 */
[-C--:B------:R-:W-:Y:S01]  /*4020*/  FFMA.FTZ R98, R15, R43.reuse, -R98 ;  /* 0x0000002b0f627223 */ /* 0x080fe20000010862 */
[----:B------:R-:W-:Y:S01]  /*4030*/  F2FP.F16.E4M3.UNPACK_B R12, R12 ;  /* 0x0000000cff0c723e */ /* 0x000fe200020006ff */
[----:B------:R-:W-:Y:S01]  /*4040*/  FFMA.FTZ R99, R42, R43, R47 ;  /* 0x0000002b2a637223 */ /* 0x000fe2000001002f */
[----:B------:R-:W-:Y:S01]  /*4050*/  F2FP.F16.E4M3.UNPACK_B R114, R114 ;  /* 0x00000072ff72723e */ /* 0x000fe200020006ff */
[----:B------:R-:W-:-:S02]  /*4060*/  HADD2.F32 R44, -RZ, R115.H1_H1 ;  /* 0x30000073ff2c7230 */ /* 0x000fc40000004100 */
[--C-:B------:R-:W-:Y:S02]  /*4070*/  HADD2.F32 R15, -RZ, R13.reuse.H0_H0 ;  /* 0x2000000dff0f7230 */ /* 0x100fe40000004100 */
[----:B------:R-:W-:Y:S02]  /*4080*/  HADD2.F32 R42, -RZ, R13.H1_H1 ;  /* 0x3000000dff2a7230 */ /* 0x000fe40000004100 */
[----:B------:R-:W-:Y:S02]  /*4090*/  HADD2.F32 R13, -RZ, R12.H0_H0 ;  /* 0x2000000cff0d7230 */ /* 0x000fe40000004100 */
[-C--:B------:R-:W-:Y:S01]  /*40a0*/  FMUL.FTZ R47, R15, R44.reuse ;  /* 0x0000002c0f2f7220 */ /* 0x080fe20000410000 */
[----:B------:R-:W-:Y:S02]  /*40b0*/  HADD2.F32 R43, -RZ, R114.H1_H1 ;  /* 0x30000072ff2b7230 */ /* 0x000fe40000004100 */
[----:B------:R-:W-:Y:S01]  /*40c0*/  FMUL.FTZ R48, R42, R44 ;  /* 0x0000002c2a307220 */ /* 0x000fe20000410000 */
[----:B------:R-:W-:-:S02]  /*40d0*/  HADD2.F32 R115, -RZ, R115.H0_H0 ;  /* 0x20000073ff737230 */ /* 0x000fc40000004100 */
[----:B------:R-:W-:Y:S02]  /*40e0*/  HADD2.F32 R12, -RZ, R12.H1_H1 ;  /* 0x3000000cff0c7230 */ /* 0x000fe40000004100 */
[-C--:B------:R-:W-:Y:S01]  /*40f0*/  FFMA.FTZ R48, R15, R43.reuse, -R48 ;  /* 0x0000002b0f307223 */ /* 0x080fe20000010830 */
[----:B------:R-:W-:Y:S02]  /*4100*/  HADD2.F32 R114, -RZ, R114.H0_H0 ;  /* 0x20000072ff727230 */ /* 0x000fe40000004100 */
[----:B------:R-:W-:Y:S01]  /*4110*/  FFMA.FTZ R47, R42, R43, R47 ;  /* 0x0000002b2a2f7223 */ /* 0x000fe2000001002f */
[----:B------:R-:W-:Y:S01]  /*4120*/  F2FP.F16.E4M3.UNPACK_B R43, R45.H1 ;  /* 0x0000002dff2b723e */ /* 0x000fe200030006ff */
[CC--:B------:R-:W-:Y:S01]  /*4130*/  FMUL.FTZ R44, R12.reuse, R115.reuse ;  /* 0x000000730c2c7220 */ /* 0x0c0fe20000410000 */
[C---:B------:R-:W-:Y:S01]  /*4140*/  FMUL.FTZ R115, R13.reuse, R115 ;  /* 0x000000730d737220 */ /* 0x040fe20000410000 */
[----:B------:R-:W-:Y:S02]  /*4150*/  F2FP.F16.E4M3.UNPACK_B R45, R45 ;  /* 0x0000002dff2d723e */ /* 0x000fe400020006ff */
[----:B------:R-:W-:Y:S01]  /*4160*/  FFMA.FTZ R51, R13, R114, -R44 ;  /* 0x000000720d337223 */ /* 0x000fe2000001082c */
[----:B---3--:R-:W-:Y:S01]  /*4170*/  F2FP.SATFINITE.E4M3.F32.PACK_AB_MERGE_C R106, R47, R48, RZ ;  /* 0x000000302f6a723e */ /* 0x008fe200048070ff */
[----:B------:R-:W-:Y:S01]  /*4180*/  FFMA.FTZ R114, R12, R114, R115 ;  /* 0x000000720c727223 */ /* 0x000fe20000010073 */
[----:B------:R-:W-:Y:S01]  /*4190*/  F2FP.F16.E4M3.UNPACK_B R13, R7.H1 ;  /* 0x00000007ff0d723e */ /* 0x000fe200030006ff */
[--C-:B------:R-:W-:Y:S01]  /*41a0*/  HADD2.F32 R44, -RZ, R43.reuse.H1_H1 ;  /* 0x3000002bff2c7230 */ /* 0x100fe20000004100 */
[-C--:B------:R-:W-:Y:S01]  /*41b0*/  F2FP.F16.E4M3.UNPACK_B R47, R49.reuse.H1 ;  /* 0x00000031ff2f723e */ /* 0x080fe200030006ff */
[----:B------:R-:W-:Y:S01]  /*41c0*/  HADD2.F32 R43, -RZ, R43.H0_H0 ;  /* 0x2000002bff2b7230 */ /* 0x000fe20000004100 */
[----:B------:R-:W-:Y:S01]  /*41d0*/  F2FP.F16.E4M3.UNPACK_B R12, R6.H1 ;  /* 0x00000006ff0c723e */ /* 0x000fe200030006ff */
[----:B------:R-:W-:Y:S01]  /*41e0*/  HADD2.F32 R42, -RZ, R13.H1_H1 ;  /* 0x3000000dff2a7230 */ /* 0x000fe20000004100 */
[----:B------:R-:W-:Y:S01]  /*41f0*/  F2FP.F16.E4M3.UNPACK_B R49, R49 ;  /* 0x00000031ff31723e */ /* 0x000fe200020006ff */
[----:B------:R-:W-:Y:S01]  /*4200*/  HADD2.F32 R50, -RZ, R47.H1_H1 ;  /* 0x3000002fff327230 */ /* 0x000fe20000004100 */
[----:B------:R-:W-:Y:S01]  /*4210*/  F2FP.SATFINITE.E4M3.F32.PACK_AB_MERGE_C R115, R99, R98, RZ ;  /* 0x000000626373723e */ /* 0x000fe200048070ff */
[----:B------:R-:W-:Y:S01]  /*4220*/  HADD2.F32 R15, -RZ, R13.H0_H0 ;  /* 0x2000000dff0f7230 */ /* 0x000fe20000004100 */
        /* <DEDUP_REMOVED lines=24> */
[-C--:B------:R-:W-:Y:S01]  /*43b0*/  FMUL.FTZ R42, R6, R49.reuse ;  /* 0x00000031062a7220 */ /* 0x080fe20000410000 */
[----:B------:R-:W-:Y:S01]  /*43c0*/  FMUL.FTZ R49, R7, R49 ;  /* 0x0000003107317220 */ /* 0x000fe20000410000 */
[-C--:B------:R-:W-:Y:S01]  /*43d0*/  FMUL.FTZ R15, R13, R47.reuse ;  /* 0x0000002f0d0f7220 */ /* 0x080fe20000410000 */
[----:B------:R-:W-:Y:S01]  /*43e0*/  FMUL.FTZ R44, R12, R47 ;  /* 0x0000002f0c2c7220 */ /* 0x000fe20000410000 */
[-C--:B------:R-:W-:Y:S01]  /*43f0*/  FFMA.FTZ R42, R7, R45.reuse, -R42 ;  /* 0x0000002d072a7223 */ /* 0x080fe2000001082a */
[----:B------:R-:W-:Y:S01]  /*4400*/  FFMA.FTZ R49, R6, R45, R49 ;  /* 0x0000002d06317223 */ /* 0x000fe20000010031 */
[-C--:B------:R-:W-:Y:S01]  /*4410*/  FFMA.FTZ R15, R12, R43.reuse, -R15 ;  /* 0x0000002b0c0f7223 */ /* 0x080fe2000001080f */
[----:B------:R-:W-:Y:S01]  /*4420*/  FFMA.FTZ R44, R13, R43, R44 ;  /* 0x0000002b0d2c7223 */ /* 0x000fe2000001002c */
[----:B------:R-:W-:Y:S02]  /*4430*/  F2FP.SATFINITE.E4M3.F32.PACK_AB_MERGE_C R4, R114, R51, R106 ;  /* 0x000000337204723e */ /* 0x000fe4000480706a */
[----:B------:R-:W-:-:S02]  /*4440*/  F2FP.SATFINITE.E4M3.F32.PACK_AB_MERGE_C R6, R49, R42, R48 ;  /* 0x0000002a3106723e */ /* 0x000fc40004807030 */
[----:B------:R-:W-:-:S07]  /*4450*/  F2FP.SATFINITE.E4M3.F32.PACK_AB_MERGE_C R7, R44, R15, R98 ;  /* 0x0000000f2c07723e */ /* 0x000fce0004807062 */
.L_x_549:
[----:B------:R-:W-:Y:S05]  /*4460*/  BSYNC B3 ;  /* 0x0000000000037941 */ /* 0x000fea0003800000 */
.L_x_548:
[----:B0-----:R0:W-:Y:S02]  /*4470*/  ST.E.128 desc[UR36][R10.64], R4 ;  /* 0x000000040a007985 */ /* 0x0011e4000c101d24 */
.L_x_547:
[----:B------:R-:W-:Y:S05]  /*4480*/  BSYNC B2 ;  /* 0x0000000000027941 */ /* 0x000fea0003800000 */
.L_x_546:
[----:B------:R-:W-:-:S13]  /*4490*/  ISETP.NE.AND P2, PT, R89, RZ, PT ;  /* 0x000000ff5900720c */ /* 0x000fda0003f45270 */
[----:B------:R-:W-:Y:S05]  /*44a0*/  @P2 BRA `(.L_x_545) ;  /* 0x0000000400bc2947 */ /* 0x000fea0003800000 */
[----:B0-----:R0:W0:Y:S01]  /*44b0*/  LDS.128 R4, [R91+0x1a400] ;  /* 0x01a400005b047984 */ /* 0x0010220000000c00 */
[----:B------:R-:W-:Y:S01]  /*44c0*/  IADD3 R10, P2, R19, R14, RZ ;  /* 0x0000000e130a7210 */ /* 0x000fe20007f5e0ff */
[----:B------:R-:W-:Y:S03]  /*44d0*/  BSSY B2, `(.L_x_550) ;  /* 0x000006b000027945 */ /* 0x000fe60003800000 */
[----:B------:R-:W-:Y:S02]  /*44e0*/  IADD3.X R11, R46, R189, RZ, P2, !PT ;  /* 0x000000bd2e0b7210 */ /* 0x000fe400017fe4ff */
[----:B------:R-:W-:-:S13]  /*44f0*/  ISETP.GE.AND P2, PT, R192, R105, PT ;  /* 0x00000069c000720c */ /* 0x000fda0003f46270 */
[----:B------:R-:W-:Y:S05]  /*4500*/  @P2 BRA `(.L_x_551) ;  /* 0x00000004009c2947 */ /* 0x000fea0003800000 */
[----:B------:R-:W-:Y:S01]  /*4510*/  SHF.R.U32.HI R13, RZ, 0x8, R39 ;  /* 0x00000008ff0d7819 */ /* 0x000fe20000011627 */
[----:B0-----:R-:W-:Y:S01]  /*4520*/  IMAD.MOV.U32 R12, RZ, RZ, R4 ;  /* 0x000000ffff0c7224 */ /* 0x001fe200078e0004 */
[----:B------:R-:W-:Y:S02]  /*4530*/  SHF.R.U32.HI R15, RZ, 0x8, R41 ;  /* 0x00000008ff0f7819 */ /* 0x000fe40000011629 */
[----:B------:R-:W-:Y:S01]  /*4540*/  SHF.R.U32.HI R42, RZ, 0x10, R39 ;  /* 0x00000010ff2a7819 */ /* 0x000fe20000011627 */
[----:B------:R-:W-:Y:S01]  /*4550*/  IMAD.SHL.U32 R13, R13, 0x100, RZ ;  /* 0x000001000d0d7824 */ /* 0x000fe200078e00ff */
[----:B------:R-:W-:Y:S01]  /*4560*/  LOP3.LUT R14, R39, 0xff0000ff, RZ, 0xc0, !PT ;  /* 0xff0000ff270e7812 */ /* 0x000fe200078ec0ff */
[----:B------:R-:W-:Y:S01]  /*4570*/  IMAD.SHL.U32 R15, R15, 0x100, RZ ;  /* 0x000001000f0f7824 */ /* 0x000fe200078e00ff */
[----:B------:R-:W-:Y:S02]  /*4580*/  LOP3.LUT R38, R41, 0xff0000ff, RZ, 0xc0, !PT ;  /* 0xff0000ff29267812 */ /* 0x000fe400078ec0ff */
[----:B------:R-:W-:-:S02]  /*4590*/  SHF.R.U32.HI R40, RZ, 0x10, R41 ;  /* 0x00000010ff287819 */ /* 0x000fc40000011629 */
[----:B------:R-:W-:Y:S01]  /*45a0*/  LOP3.LUT R14, R14, 0xff00, R13, 0xf8, !PT ;  /* 0x0000ff000e0e7812 */ /* 0x000fe200078ef80d */
[----:B------:R-:W-:Y:S01]  /*45b0*/  IMAD.U32 R13, R42, 0x10000, RZ ;  /* 0x000100002a0d7824 */ /* 0x000fe200078e00ff */
[----:B------:R-:W-:Y:S02]  /*45c0*/  LOP3.LUT R39, R38, 0xff00, R15, 0xf8, !PT ;  /* 0x0000ff0026277812 */ /* 0x000fe400078ef80f */
[----:B------:R-:W-:Y:S02]  /*45d0*/  SHF.L.U32 R38, R40, 0x10, RZ ;  /* 0x0000001028267819 */ /* 0x000fe400000006ff */
        /* <DEDUP_REMOVED lines=90> */
.L_x_551:
[----:B------:R-:W-:Y:S05]  /*4b80*/  BSYNC B2 ;  /* 0x0000000000027941 */ /* 0x000fea0003800000 */
.L_x_550:
[----:B0-----:R0:W-:Y:S02]  /*4b90*/  ST.E.128 desc[UR36][R10.64], R4 ;  /* 0x000000040a007985 */ /* 0x0011e4000c101d24 */
.L_x_545:
[----:B------:R-:W-:Y:S05]  /*4ba0*/  BSYNC B1 ;  /* 0x0000000000017941 */ /* 0x000fea0003800000 */
.L_x_544:
[----:B------:R-:W-:-:S03]  /*4bb0*/  UMOV UR4, 0xffffffff ;  /* 0xffffffff00047882 */ /* 0x000fc60000000000 */
[----:B------:R-:W-:Y:S05]  /*4bc0*/  BRA.DIV UR4, `(.L_x_552) ;  /* 0x000001de04ac7947 */ /* 0x000fea000b800000 */
[----:B0-2---:R-:W0:Y:S04]  /*4bd0*/  SHFL.IDX PT, R104, R104, 0x2, 0x1c1f ;  /* 0x005c1f0068687f89 */ /* 0x005e2800000e0000 */
[----:B------:R2:W0:Y:S02]  /*4be0*/  SHFL.IDX PT, R14, R103, 0x2, 0x1c1f ;  /* 0x005c1f00670e7f89 */ /* 0x00042400000e0000 */
.L_x_833:
[----:B------:R-:W-:Y:S05]  /*4bf0*/  @P4 BRA `(.L_x_553) ;  /* 0x0000004400884947 */ /* 0x000fea0003800000 */
[----:B------:R-:W-:Y:S04]  /*4c00*/  BSSY B1, `(.L_x_554) ;  /* 0x0000071000017945 */ /* 0x000fe80003800000 */
[----:B------:R-:W-:Y:S05]  /*4c10*/  @P1 BRA `(.L_x_555) ;  /* 0x0000000400bc1947 */ /* 0x000fea0003800000 */
[----:B------:R1:W1:Y:S01]  /*4c20*/  LDS.128 R4, [R92+0x1c400] ;  /* 0x01c400005c047984 */ /* 0x0002620000000c00 */
[----:B0-----:R-:W-:Y:S01]  /*4c30*/  IADD3 R10, P2, R16, R14, RZ ;  /* 0x0000000e100a7210 */ /* 0x001fe20007f5e0ff */
[----:B------:R-:W-:Y:S04]  /*4c40*/  BSSY B2, `(.L_x_556) ;  /* 0x000006b000027945 */ /* 0x000fe80003800000 */
[----:B------:R-:W-:Y:S01]  /*4c50*/  IMAD.X R11, R104, 0x1, R17, P2 ;  /* 0x00000001680b7824 */ /* 0x000fe200010e0611 */
[----:B------:R-:W-:-:S13]  /*4c60*/  ISETP.GE.AND P2, PT, R22, R105, PT ;  /* 0x000000691600720c */ /* 0x000fda0003f46270 */
[----:B------:R-:W-:Y:S05]  /*4c70*/  @P2 BRA `(.L_x_557) ;  /* 0x00000004009c2947 */ /* 0x000fea0003800000 */
[----:B------:R-:W-:Y:S01]  /*4c80*/  SHF.R.U32.HI R13, RZ, 0x8, R35 ;  /* 0x00000008ff0d7819 */ /* 0x000fe20000011623 */
[----:B-1----:R-:W-:Y:S01]  /*4c90*/  IMAD.MOV.U32 R12, RZ, RZ, R4 ;  /* 0x000000ffff0c7224 */ /* 0x002fe200078e0004 */
        /* <DEDUP_REMOVED lines=9> */
[----:B------:R-:W-:Y:S02]  /*4d30*/  LOP3.LUT R38, R36, 0xff00, R15, 0xf8, !PT ;  /* 0x0000ff0024267812 */ /* 0x000fe400078ef80f */
[----:B------:R-:W-:Y:S02]  /*4d40*/  SHF.L.U32 R13, R39, 0x10, RZ ;  /* 0x00000010270d7819 */ /* 0x000fe400000006ff */
[----:B------:R-:W-:Y:S02]  /*4d50*/  F2FP.F16.E4M3.UNPACK_B R15, R110.H1 ;  /* 0x0000006eff0f723e */ /* 0x000fe400030006ff */
[-C--:B------:R-:W-:Y:S02]  /*4d60*/  F2FP.F16.E4M3.UNPACK_B R4, R5.reuse ;  /* 0x00000005ff04723e */ /* 0x080fe400020006ff */
[----:B------:R-:W-:Y:S01]  /*4d70*/  F2FP.F16.E4M3.UNPACK_B R5, R5.H1 ;  /* 0x00000005ff05723e */ /* 0x000fe200030006ff */
[--C-:B------:R-:W-:Y:S01]  /*4d80*/  HADD2.F32 R37, -RZ, R15.reuse.H0_H0 ;  /* 0x2000000fff257230 */ /* 0x100fe20000004100 */
[----:B------:R-:W-:Y:S01]  /*4d90*/  LOP3.LUT R36, R34, 0xff0000, R13, 0xf8, !PT ;  /* 0x00ff000022247812 */ /* 0x000fe200078ef80d */
[----:B------:R-:W-:Y:S01]  /*4da0*/  HADD2.F32 R13, -RZ, R4.H1_H1 ;  /* 0x30000004ff0d7230 */ /* 0x000fe20000004100 */
[----:B------:R-:W-:Y:S01]  /*4db0*/  LOP3.LUT R39, R38, 0xff0000, R35, 0xf8, !PT ;  /* 0x00ff000026277812 */ /* 0x000fe200078ef823 */
[----:B------:R-:W-:Y:S01]  /*4dc0*/  HADD2.F32 R38, -RZ, R15.H1_H1 ;  /* 0x3000000fff267230 */ /* 0x000fe20000004100 */
[----:B------:R-:W-:Y:S01]  /*4dd0*/  F2FP.F16.E4M3.UNPACK_B R34, R109.H1 ;  /* 0x0000006dff22723e */ /* 0x000fe200030006ff */
[----:B------:R-:W-:-:S02]  /*4de0*/  HADD2.F32 R15, -RZ, R5.H1_H1 ;  /* 0x30000005ff0f7230 */ /* 0x000fc40000004100 */
[-C--:B------:R-:W-:Y:S01]  /*4df0*/  FMUL.FTZ R41, R13, R37.reuse ;  /* 0x000000250d297220 */ /* 0x080fe20000410000 */
[----:B------:R-:W-:Y:S01]  /*4e00*/  HADD2.F32 R4, -RZ, R4.H0_H0 ;  /* 0x20000004ff047230 */ /* 0x000fe20000004100 */
[----:B------:R-:W-:Y:S01]  /*4e10*/  F2FP.F16.E4M3.UNPACK_B R110, R110 ;  /* 0x0000006eff6e723e */ /* 0x000fe200020006ff */
[--C-:B------:R-:W-:Y:S02]  /*4e20*/  HADD2.F32 R35, -RZ, R34.reuse.H0_H0 ;  /* 0x20000022ff237230 */ /* 0x100fe40000004100 */
[-C--:B------:R-:W-:Y:S01]  /*4e30*/  FMUL.FTZ R42, R15, R38.reuse ;  /* 0x000000260f2a7220 */ /* 0x080fe20000410000 */
[----:B------:R-:W-:Y:S02]  /*4e40*/  HADD2.F32 R5, -RZ, R5.H0_H0 ;  /* 0x20000005ff057230 */ /* 0x000fe40000004100 */
[C---:B------:R-:W-:Y:S01]  /*4e50*/  FMUL.FTZ R40, R4.reuse, R37 ;  /* 0x0000002504287220 */ /* 0x040fe20000410000 */
[----:B------:R-:W-:Y:S01]  /*4e60*/  HADD2.F32 R34, -RZ, R34.H1_H1 ;  /* 0x30000022ff227230 */ /* 0x000fe20000004100 */
[----:B------:R-:W-:Y:S01]  /*4e70*/  F2FP.F16.E4M3.UNPACK_B R109, R109 ;  /* 0x0000006dff6d723e */ /* 0x000fe200020006ff */
[-C--:B------:R-:W-:Y:S01]  /*4e80*/  FFMA.FTZ R4, R4, R35.reuse, -R41 ;  /* 0x0000002304047223 */ /* 0x080fe20000010829 */
[----:B------:R-:W-:Y:S01]  /*4e90*/  FMUL.FTZ R38, R5, R38 ;  /* 0x0000002605267220 */ /* 0x000fe20000410000 */
[----:B------:R-:W-:Y:S01]  /*4ea0*/  FFMA.FTZ R43, R13, R35, R40 ;  /* 0x000000230d2b7223 */ /* 0x000fe20000010028 */
[----:B------:R-:W-:Y:S01]  /*4eb0*/  FFMA.FTZ R37, R5, R34, -R42 ;  /* 0x0000002205257223 */ /* 0x000fe2000001082a */
[----:B------:R-:W-:Y:S01]  /*4ec0*/  F2FP.F16.E4M3.UNPACK_B R5, R12.H1 ;  /* 0x0000000cff05723e */ /* 0x000fe200030006ff */
        /* <DEDUP_REMOVED lines=8> */
[----:B------:R-:W-:Y:S02]  /*4f50*/  HADD2.F32 R5, -RZ, R12.H0_H0 ;  /* 0x2000000cff057230 */ /* 0x000fe40000004100 */
[----:B------:R-:W-:Y:S01]  /*4f60*/  FMUL.FTZ R40, R15, R38 ;  /* 0x000000260f287220 */ /* 0x000fe20000410000 */
[----:B------:R-:W-:-:S02]  /*4f70*/  HADD2.F32 R34, -RZ, R109.H1_H1 ;  /* 0x3000006dff227230 */ /* 0x000fc40000004100 */
[----:B------:R-:W-:Y:S02]  /*4f80*/  HADD2.F32 R12, -RZ, R12.H1_H1 ;  /* 0x3000000cff0c7230 */ /* 0x000fe40000004100 */
[----:B------:R-:W-:Y:S01]  /*4f90*/  FMUL.FTZ R35, R5, R110 ;  /* 0x0000006e05237220 */ /* 0x000fe20000410000 */
[----:B------:R-:W-:Y:S02]  /*4fa0*/  HADD2.F32 R109, -RZ, R109.H0_H0 ;  /* 0x2000006dff6d7230 */ /* 0x000fe40000004100 */
[-C--:B------:R-:W-:Y:S01]  /*4fb0*/  FFMA.FTZ R15, R15, R34.reuse, R42 ;  /* 0x000000220f0f7223 */ /* 0x080fe2000001002a */
[----:B------:R-:W-:Y:S01]  /*4fc0*/  FFMA.FTZ R40, R13, R34, -R40 ;  /* 0x000000220d287223 */ /* 0x000fe20000010828 */
[C---:B------:R-:W-:Y:S01]  /*4fd0*/  FMUL.FTZ R38, R12.reuse, R110 ;  /* 0x0000006e0c267220 */ /* 0x040fe20000410000 */
[----:B------:R-:W-:Y:S01]  /*4fe0*/  F2FP.F16.E4M3.UNPACK_B R34, R36.H1 ;  /* 0x00000024ff22723e */ /* 0x000fe200030006ff */
[----:B------:R-:W-:Y:S01]  /*4ff0*/  FFMA.FTZ R42, R12, R109, R35 ;  /* 0x0000006d0c2a7223 */ /* 0x000fe20000010023 */
[----:B------:R-:W-:Y:S01]  /*5000*/  F2FP.F16.E4M3.UNPACK_B R12, R7.H1 ;  /* 0x00000007ff0c723e */ /* 0x000fe200030006ff */
[----:B------:R-:W-:Y:S01]  /*5010*/  FFMA.FTZ R41, R5, R109, -R38 ;  /* 0x0000006d05297223 */ /* 0x000fe20000010826 */
[-C--:B------:R-:W-:Y:S01]  /*5020*/  F2FP.F16.E4M3.UNPACK_B R35, R39.reuse.H1 ;  /* 0x00000027ff23723e */ /* 0x080fe200030006ff */
[----:B------:R-:W-:Y:S01]  /*5030*/  HADD2.F32 R38, -RZ, R34.H1_H1 ;  /* 0x30000022ff267230 */ /* 0x000fe20000004100 */
[----:B------:R-:W-:Y:S01]  /*5040*/  F2FP.SATFINITE.E4M3.F32.PACK_AB_MERGE_C R47, R15, R40, RZ ;  /* 0x000000280f2f723e */ /* 0x000fe200048070ff */
[--C-:B------:R-:W-:Y:S01]  /*5050*/  HADD2.F32 R15, -RZ, R12.reuse.H1_H1 ;  /* 0x3000000cff0f7230 */ /* 0x100fe20000004100 */
[----:B------:R-:W-:Y:S01]  /*5060*/  F2FP.F16.E4M3.UNPACK_B R5, R6.H1 ;  /* 0x00000006ff05723e */ /* 0x000fe200030006ff */
[----:B------:R-:W-:Y:S01]  /*5070*/  HADD2.F32 R40, -RZ, R35.H1_H1 ;  /* 0x30000023ff287230 */ /* 0x000fe20000004100 */
[----:B------:R-:W-:Y:S01]  /*5080*/  F2FP.F16.E4M3.UNPACK_B R39, R39 ;  /* 0x00000027ff27723e */ /* 0x000fe200020006ff */
        /* <DEDUP_REMOVED lines=9> */
[-C--:B------:R-:W-:Y:S01]  /*5120*/  FMUL.FTZ R40, R12, R37.reuse ;  /* 0x000000250c287220 */ /* 0x080fe20000410000 */
        /* <DEDUP_REMOVED lines=8> */
[--C-:B------:R-:W-:Y:S02]  /*51b0*/  HADD2.F32 R12, -RZ, R7.reuse.H0_H0 ;  /* 0x20000007ff0c7230 */ /* 0x100fe40000004100 */
[----:B------:R-:W-:Y:S01]  /*51c0*/  HADD2.F32 R6, -RZ, R6.H1_H1 ;  /* 0x30000006ff067230 */ /* 0x000fe20000004100 */
[----:B------:R-:W-:Y:S01]  /*51d0*/  F2FP.SATFINITE.E4M3.F32.PACK_AB_MERGE_C R37, R37, R40, RZ ;  /* 0x000000282525723e */ /* 0x000fe200048070ff */
[----:B------:R-:W-:Y:S01]  /*51e0*/  HADD2.F32 R7, -RZ, R7.H1_H1 ;  /* 0x30000007ff077230 */ /* 0x000fe20000004100 */
[----:B------:R-:W-:Y:S01]  /*51f0*/  F2FP.SATFINITE.E4M3.F32.PACK_AB_MERGE_C R45, R46, R45, RZ ;  /* 0x0000002d2e2d723e */ /* 0x000fe200048070ff */
[----:B------:R-:W-:-:S02]  /*5200*/  HADD2.F32 R35, -RZ, R35.H0_H0 ;  /* 0x20000023ff237230 */ /* 0x000fc40000004100 */
[-C--:B------:R-:W-:Y:S01]  /*5210*/  FMUL.FTZ R38, R6, R39.reuse ;  /* 0x0000002706267220 */ /* 0x080fe20000410000 */
[----:B------:R-:W-:Y:S02]  /*5220*/  HADD2.F32 R34, -RZ, R34.H0_H0 ;  /* 0x20000022ff227230 */ /* 0x000fe40000004100 */
[----:B------:R-:W-:Y:S01]  /*5230*/  FMUL.FTZ R39, R5, R39 ;  /* 0x0000002705277220 */ /* 0x000fe20000410000 */
[----:B------:R-:W-:Y:S02]  /*5240*/  HADD2.F32 R36, -RZ, R36.H0_H0 ;  /* 0x20000024ff247230 */ /* 0x000fe40000004100 */
[-C--:B------:R-:W-:Y:S01]  /*5250*/  FMUL.FTZ R13, R7, R35.reuse ;  /* 0x00000023070d7220 */ /* 0x080fe20000410000 */
[----:B------:R-:W-:-:S03]  /*5260*/  FMUL.FTZ R44, R12, R35 ;  /* 0x000000230c2c7220 */ /* 0x000fc60000410000 */
[-C--:B------:R-:W-:Y:S01]  /*5270*/  FFMA.FTZ R13, R12, R34.reuse, -R13 ;  /* 0x000000220c0d7223 */ /* 0x080fe2000001080d */
[----:B------:R-:W-:Y:S01]  /*5280*/  FFMA.FTZ R44, R7, R34, R44 ;  /* 0x00000022072c7223 */ /* 0x000fe2000001002c */
[-C--:B------:R-:W-:Y:S01]  /*5290*/  FFMA.FTZ R38, R5, R36.reuse, -R38 ;  /* 0x0000002405267223 */ /* 0x080fe20000010826 */
[----:B------:R-:W-:Y:S01]  /*52a0*/  FFMA.FTZ R39, R6, R36, R39 ;  /* 0x0000002406277223 */ /* 0x000fe20000010027 */
[----:B------:R-:W-:Y:S02]  /*52b0*/  F2FP.SATFINITE.E4M3.F32.PACK_AB_MERGE_C R5, R43, R4, R48 ;  /* 0x000000042b05723e */ /* 0x000fe40004807030 */
[----:B------:R-:W-:Y:S02]  /*52c0*/  F2FP.SATFINITE.E4M3.F32.PACK_AB_MERGE_C R4, R42, R41, R47 ;  /* 0x000000292a04723e */ /* 0x000fe4000480702f */
[----:B------:R-:W-:Y:S02]  /*52d0*/  F2FP.SATFINITE.E4M3.F32.PACK_AB_MERGE_C R6, R39, R38, R37 ;  /* 0x000000262706723e */ /* 0x000fe40004807025 */
[----:B------:R-:W-:-:S07]  /*52e0*/  F2FP.SATFINITE.E4M3.F32.PACK_AB_MERGE_C R7, R44, R13, R45 ;  /* 0x0000000d2c07723e */ /* 0x000fce000480702d */
.L_x_557:
[----:B------:R-:W-:Y:S05]  /*52f0*/  BSYNC B2 ;  /* 0x0000000000027941 */ /* 0x000fea0003800000 */
.L_x_556:
[----:B-1----:R0:W-:Y:S02]  /*5300*/  ST.E.128 desc[UR36][R10.64], R4 ;  /* 0x000000040a007985 */ /* 0x0021e4000c101d24 */
.L_x_555:
[----:B------:R-:W-:Y:S05]  /*5310*/  BSYNC B1 ;  /* 0x0000000000017941 */ /* 0x000fea0003800000 */
.L_x_554:
[----:B------:R-:W-:-:S13]  /*5320*/  ISETP.NE.AND P2, PT, R89, RZ, PT ;  /* 0x000000ff5900720c */ /* 0x000fda0003f45270 */
        /* <DEDUP_REMOVED lines=9> */
[--C-:B------:R-:W-:Y:S02]  /*53c0*/  SHF.R.U32.HI R34, RZ, 0x8, R9.reuse ;  /* 0x00000008ff227819 */ /* 0x100fe40000011609 */
[----:B------:R-:W-:Y:S02]  /*53d0*/  LOP3.LUT R8, R9, 0xff0000ff, RZ, 0xc0, !PT ;  /* 0xff0000ff09087812 */ /* 0x000fe400078ec0ff */
[----:B------:R-:W-:Y:S01]  /*53e0*/  SHF.R.U32.HI R15, RZ, 0x10, R9 ;  /* 0x00000010ff0f7819 */ /* 0x000fe20000011609 */
[----:B------:R-:W-:Y:S01]  /*53f0*/  IMAD.MOV.U32 R9, RZ, RZ, R6 ;  /* 0x000000ffff097224 */ /* 0x000fe200078e0006 */
[----:B------:R-:W-:Y:S01]  /*5400*/  SHF.R.U32.HI R32, RZ, 0x10, R33 ;  /* 0x00000010ff207819 */ /* 0x000fe20000011621 */
[----:B------:R-:W-:Y:S01]  /*5410*/  IMAD.SHL.U32 R6, R14, 0x100, RZ ;  /* 0x000001000e067824 */ /* 0x000fe200078e00ff */
[----:B------:R-:W-:-:S02]  /*5420*/  SHF.L.U32 R7, R34, 0x8, RZ ;  /* 0x0000000822077819 */ /* 0x000fc400000006ff */
[----:B------:R-:W-:Y:S01]  /*5430*/  LOP3.LUT R13, R33, 0xff0000ff, RZ, 0xc0, !PT ;  /* 0xff0000ff210d7812 */ /* 0x000fe200078ec0ff */
[----:B------:R-:W-:Y:S01]  /*5440*/  IMAD.U32 R32, R32, 0x10000, RZ ;  /* 0x0001000020207824 */ /* 0x000fe200078e00ff */
[----:B------:R-:W-:Y:S01]  /*5450*/  LOP3.LUT R7, R8, 0xff00, R7, 0xf8, !PT ;  /* 0x0000ff0008077812 */ /* 0x000fe200078ef807 */
[----:B------:R-:W-:Y:S01]  /*5460*/  IMAD.U32 R8, R15, 0x10000, RZ ;  /* 0x000100000f087824 */ /* 0x000fe200078e00ff */
[----:B------:R-:W-:Y:S02]  /*5470*/  LOP3.LUT R13, R13, 0xff00, R6, 0xf8, !PT ;  /* 0x0000ff000d0d7812 */ /* 0x000fe400078ef806 */
[----:B------:R-:W-:Y:S02]  /*5480*/  F2FP.F16.E4M3.UNPACK_B R14, R108.H1 ;  /* 0x0000006cff0e723e */ /* 0x000fe400030006ff */
[----:B------:R-:W-:Y:S02]  /*5490*/  F2FP.F16.E4M3.UNPACK_B R6, R5 ;  /* 0x00000005ff06723e */ /* 0x000fe400020006ff */
[----:B------:R-:W-:Y:S01]  /*54a0*/  LOP3.LUT R34, R13, 0xff0000, R32, 0xf8, !PT ;  /* 0x00ff00000d227812 */ /* 0x000fe200078ef820 */
[----:B------:R-:W-:Y:S01]  /*54b0*/  HADD2.F32 R32, -RZ, R14.H0_H0 ;  /* 0x2000000eff207230 */ /* 0x000fe20000004100 */
[----:B------:R-:W-:Y:S01]  /*54c0*/  LOP3.LUT R15, R7, 0xff0000, R8, 0xf8, !PT ;  /* 0x00ff0000070f7812 */ /* 0x000fe200078ef808 */
[----:B------:R-:W-:Y:S01]  /*54d0*/  HADD2.F32 R7, -RZ, R6.H1_H1 ;  /* 0x30000006ff077230 */ /* 0x000fe20000004100 */
[----:B------:R-:W-:Y:S01]  /*54e0*/  F2FP.F16.E4M3.UNPACK_B R13, R107.H1 ;  /* 0x0000006bff0d723e */ /* 0x000fe200030006ff */
[----:B------:R-:W-:Y:S01]  /*54f0*/  HADD2.F32 R33, -RZ, R14.H1_H1 ;  /* 0x3000000eff217230 */ /* 0x000fe20000004100 */
[----:B------:R-:W-:Y:S01]  /*5500*/  F2FP.F16.E4M3.UNPACK_B R5, R5.H1 ;  /* 0x00000005ff05723e */ /* 0x000fe200030006ff */
[----:B------:R-:W-:-:S02]  /*5510*/  HADD2.F32 R6, -RZ, R6.H0_H0 ;  /* 0x20000006ff067230 */ /* 0x000fc40000004100 */
[C---:B------:R-:W-:Y:S01]  /*5520*/  FMUL.FTZ R35, R7.reuse, R32 ;  /* 0x0000002007237220 */ /* 0x040fe20000410000 */
[----:B------:R-:W-:Y:S01]  /*5530*/  HADD2.F32 R14, -RZ, R13.H0_H0 ;  /* 0x2000000dff0e7230 */ /* 0x000fe20000004100 */
[----:B------:R-:W-:Y:S01]  /*5540*/  F2FP.F16.E4M3.UNPACK_B R108, R108 ;  /* 0x0000006cff6c723e */ /* 0x000fe200020006ff */
[--C-:B------:R-:W-:Y:S02]  /*5550*/  HADD2.F32 R8, -RZ, R5.reuse.H1_H1 ;  /* 0x30000005ff087230 */ /* 0x100fe40000004100 */
[C---:B------:R-:W-:Y:S01]  /*5560*/  FMUL.FTZ R32, R6.reuse, R32 ;  /* 0x0000002006207220 */ /* 0x040fe20000410000 */
[----:B------:R-:W-:Y:S02]  /*5570*/  HADD2.F32 R5, -RZ, R5.H0_H0 ;  /* 0x20000005ff057230 */ /* 0x000fe40000004100 */
[-C--:B------:R-:W-:Y:S01]  /*5580*/  FFMA.FTZ R37, R6, R14.reuse, -R35 ;  /* 0x0000000e06257223 */ /* 0x080fe20000010823 */
[----:B------:R-:W-:Y:S02]  /*5590*/  HADD2.F32 R13, -RZ, R13.H1_H1 ;  /* 0x3000000dff0d7230 */ /* 0x000fe40000004100 */
[CC--:B------:R-:W-:Y:S01]  /*55a0*/  FMUL.FTZ R6, R8.reuse, R33.reuse ;  /* 0x0000002108067220 */ /* 0x0c0fe20000410000 */
[----:B------:R-:W-:Y:S01]  /*55b0*/  FFMA.FTZ R38, R7, R14, R32 ;  /* 0x0000000e07267223 */ /* 0x000fe20000010020 */
[C---:B------:R-:W-:Y:S01]  /*55c0*/  FMUL.FTZ R33, R5.reuse, R33 ;  /* 0x0000002105217220 */ /* 0x040fe20000410000 */
[----:B------:R-:W-:Y:S01]  /*55d0*/  F2FP.F16.E4M3.UNPACK_B R107, R107 ;  /* 0x0000006bff6b723e */ /* 0x000fe200020006ff */
[-C--:B------:R-:W-:Y:S01]  /*55e0*/  FFMA.FTZ R39, R5, R13.reuse, -R6 ;  /* 0x0000000d05277223 */ /* 0x080fe20000010806 */
[-C--:B------:R-:W-:Y:S01]  /*55f0*/  F2FP.F16.E4M3.UNPACK_B R5, R4.reuse.H1 ;  /* 0x00000004ff05723e */ /* 0x080fe200030006ff */
        /* <DEDUP_REMOVED lines=11> */
[--C-:B------:R-:W-:Y:S02]  /*56b0*/  HADD2.F32 R8, -RZ, R107.reuse.H1_H1 ;  /* 0x3000006bff087230 */ /* 0x100fe40000004100 */
[-C--:B------:R-:W-:Y:S01]  /*56c0*/  FMUL.FTZ R13, R5, R108.reuse ;  /* 0x0000006c050d7220 */ /* 0x080fe20000410000 */
[----:B------:R-:W-:Y:S02]  /*56d0*/  HADD2.F32 R107, -RZ, R107.H0_H0 ;  /* 0x2000006bff6b7230 */ /* 0x000fe40000004100 */
[----:B------:R-:W-:Y:S01]  /*56e0*/  FMUL.FTZ R14, R4, R108 ;  /* 0x0000006c040e7220 */ /* 0x000fe20000410000 */
[-C--:B------:R-:W-:Y:S01]  /*56f0*/  FFMA.FTZ R33, R6, R8.reuse, -R33 ;  /* 0x0000000806217223 */ /* 0x080fe20000010821 */
[----:B------:R-:W-:Y:S02]  /*5700*/  FFMA.FTZ R32, R7, R8, R32 ;  /* 0x0000000807207223 */ /* 0x000fe40000010020 */
[-C--:B------:R-:W-:Y:S01]  /*5710*/  FFMA.FTZ R35, R5, R107.reuse, -R14 ;  /* 0x0000006b05237223 */ /* 0x080fe2000001080e */
[----:B------:R-:W-:Y:S01]  /*5720*/  F2FP.F16.E4M3.UNPACK_B R5, R12.H1 ;  /* 0x0000000cff05723e */ /* 0x000fe200030006ff */
[----:B------:R-:W-:Y:S01]  /*5730*/  FFMA.FTZ R36, R4, R107, R13 ;  /* 0x0000006b04247223 */ /* 0x000fe2000001000d */
[----:B------:R-:W-:-:S02]  /*5740*/  F2FP.F16.E4M3.UNPACK_B R14, R34.H1 ;  /* 0x00000022ff0e723e */ /* 0x000fc400030006ff */
        /* <DEDUP_REMOVED lines=9> */
[----:B------:R-:W-:Y:S01]  /*57e0*/  FMUL.FTZ R39, R7, R33 ;  /* 0x0000002107277220 */ /* 0x000fe20000410000 */
[----:B------:R-:W-:-:S02]  /*57f0*/  HADD2.F32 R5, -RZ, R4.H1_H1 ;  /* 0x30000004ff057230 */ /* 0x000fc40000004100 */
[C---:B------:R-:W-:Y:S01]  /*5800*/  FMUL.FTZ R40, R6.reuse, R33 ;  /* 0x0000002106287220 */ /* 0x040fe20000410000 */
[----:B------:R-:W-:Y:S02]  /*5810*/  HADD2.F32 R32, -RZ, R34.H1_H1 ;  /* 0x30000022ff207230 */ /* 0x000fe40000004100 */
[----:B------:R-:W-:Y:S01]  /*5820*/  FFMA.FTZ R39, R6, R13, -R39 ;  /* 0x0000000d06277223 */ /* 0x000fe20000010827 */
[----:B------:R-:W-:Y:S01]  /*5830*/  HADD2.F32 R4, -RZ, R4.H0_H0 ;  /* 0x20000004ff047230 */ /* 0x000fe20000004100 */
[----:B------:R-:W-:Y:S01]  /*5840*/  F2FP.F16.E4M3.UNPACK_B R9, R9 ;  /* 0x00000009ff09723e */ /* 0x000fe200020006ff */
        /* <DEDUP_REMOVED lines=10> */
[--C-:B------:R-:W-:Y:S02]  /*58f0*/  HADD2.F32 R5, -RZ, R12.reuse.H0_H0 ;  /* 0x2000000cff057230 */ /* 0x100fe40000004100 */
[----:B------:R-:W-:Y:S02]  /*5900*/  HADD2.F32 R12, -RZ, R12.H1_H1 ;  /* 0x3000000cff0c7230 */ /* 0x000fe40000004100 */
[----:B------:R-:W-:Y:S01]  /*5910*/  FMUL.FTZ R7, R9, R34 ;  /* 0x0000002209077220 */ /* 0x000fe20000410000 */
[----:B------:R-:W-:-:S02]  /*5920*/  HADD2.F32 R14, -RZ, R14.H0_H0 ;  /* 0x2000000eff0e7230 */ /* 0x000fc40000004100 */
[----:B------:R-:W-:Y:S01]  /*5930*/  FMUL.FTZ R34, R4, R34 ;  /* 0x0000002204227220 */ /* 0x000fe20000410000 */
[----:B------:R-:W-:Y:S01]  /*5940*/  HADD2.F32 R15, -RZ, R15.H0_H0 ;  /* 0x2000000fff0f7230 */ /* 0x000fe20000004100 */
[----:B------:R-:W-:Y:S01]  /*5950*/  F2FP.SATFINITE.E4M3.F32.PACK_AB_MERGE_C R32, R32, R33, RZ ;  /* 0x000000212020723e */ /* 0x000fe200048070ff */
[----:B------:R-:W-:Y:S02]  /*5960*/  HADD2.F32 R8, -RZ, R8.H0_H0 ;  /* 0x20000008ff087230 */ /* 0x000fe40000004100 */
[-C--:B------:R-:W-:Y:S01]  /*5970*/  FMUL.FTZ R6, R12, R14.reuse ;  /* 0x0000000e0c067220 */ /* 0x080fe20000410000 */
[----:B------:R-:W-:Y:S01]  /*5980*/  FMUL.FTZ R13, R5, R14 ;  /* 0x0000000e050d7220 */ /* 0x000fe20000410000 */
[-C--:B------:R-:W-:Y:S01]  /*5990*/  FFMA.FTZ R7, R4, R15.reuse, -R7 ;  /* 0x0000000f04077223 */ /* 0x080fe20000010807 */
[----:B------:R-:W-:Y:S01]  /*59a0*/  FFMA.FTZ R34, R9, R15, R34 ;  /* 0x0000000f09227223 */ /* 0x000fe20000010022 */
[-C--:B------:R-:W-:Y:S01]  /*59b0*/  FFMA.FTZ R6, R5, R8.reuse, -R6 ;  /* 0x0000000805067223 */ /* 0x080fe20000010806 */
[----:B------:R-:W-:Y:S01]  /*59c0*/  FFMA.FTZ R13, R12, R8, R13 ;  /* 0x000000080c0d7223 */ /* 0x000fe2000001000d */
[----:B------:R-:W-:-:S02]  /*59d0*/  F2FP.SATFINITE.E4M3.F32.PACK_AB_MERGE_C R39, R40, R39, RZ ;  /* 0x000000272827723e */ /* 0x000fc400048070ff */
[----:B------:R-:W-:Y:S02]  /*59e0*/  F2FP.SATFINITE.E4M3.F32.PACK_AB_MERGE_C R32, R34, R7, R32 ;  /* 0x000000072220723e */ /* 0x000fe40004807020 */
[----:B------:R-:W-:Y:S02]  /*59f0*/  F2FP.SATFINITE.E4M3.F32.PACK_AB_MERGE_C R7, R13, R6, R39 ;  /* 0x000000060d07723e */ /* 0x000fe40004807027 */
[----:B------:R-:W-:Y:S01]  /*5a00*/  F2FP.SATFINITE.E4M3.F32.PACK_AB_MERGE_C R5, R38, R37, R42 ;  /* 0x000000252605723e */ /* 0x000fe2000480702a */
[----:B------:R-:W-:Y:S01]  /*5a10*/  IMAD.MOV.U32 R6, RZ, RZ, R32 ;  /* 0x000000ffff067224 */ /* 0x000fe200078e0020 */
[----:B------:R-:W-:-:S07]  /*5a20*/  F2FP.SATFINITE.E4M3.F32.PACK_AB_MERGE_C R4, R36, R35, R41 ;  /* 0x000000232404723e */ /* 0x000fce0004807029 */
.L_x_559:
[----:B------:R-:W-:Y:S05]  /*5a30*/  BSYNC B1 ;  /* 0x0000000000017941 */ /* 0x000fea0003800000 */
.L_x_558:
[----:B0-----:R0:W-:Y:S01]  /*5a40*/  ST.E.128 desc[UR36][R10.64], R4 ;  /* 0x000000040a007985 */ /* 0x0011e2000c101d24 */
[----:B------:R-:W-:Y:S05]  /*5a50*/  BRA `(.L_x_553) ;  /* 0x0000003400f07947 */ /* 0x000fea0003800000 */
.L_x_524:
[----:B------:R-:W-:Y:S02]  /*5a60*/  IADD3 R8, R190, 0x40, RZ ;  /* 0x00000040be087810 */ /* 0x000fe40007ffe0ff */
[----:B------:R-:W-:Y:S02]  /*5a70*/  CS2R R34, SRZ ;  /* 0x0000000000227805 */ /* 0x000fe4000001ff00 */
[----:B------:R-:W-:Y:S02]  /*5a80*/  CS2R R32, SRZ ;  /* 0x0000000000207805 */ /* 0x000fe4000001ff00 */
[----:B------:R-:W-:Y:S01]  /*5a90*/  ISETP.GE.AND P3, PT, R8, R94, PT ;  /* 0x0000005e0800720c */ /* 0x000fe20003f66270 */
[----:B------:R-:W-:-:S03]  /*5aa0*/  VIADD R8, R190, 0x80 ;  /* 0x00000080be087836 */ /* 0x000fc60000000000 */
[----:B------:R-:W-:-:S13]  /*5ab0*/  ISETP.GE.OR P3, PT, R16, R105, P3 ;  /* 0x000000691000720c */ /* 0x000fda0001f66670 */
[----:B------:R-:W-:Y:S01]  /*5ac0*/  @!P3 IADD3 R11, P2, P4, R30, R4, R83 ;  /* 0x000000041e0bb210 */ /* 0x000fe20007c5e053 */
[----:B------:R-:W0:Y:S03]  /*5ad0*/  @!P3 LDC.64 R12, c[0x0][0x3e8] ;  /* 0x0000fa00ff0cbb82 */ /* 0x000e260000000a00 */
[----:B------:R-:W-:Y:S02]  /*5ae0*/  @!P3 IADD3.X R14, R68, R88, R85, P2, P4 ;  /* 0x00000058440eb210 */ /* 0x000fe400017e8455 */
[----:B------:R-:W-:-:S04]  /*5af0*/  ISETP.GE.AND P4, PT, R190, R94, PT ;  /* 0x0000005ebe00720c */ /* 0x000fc80003f86270 */
[----:B------:R-:W-:-:S13]  /*5b00*/  ISETP.GE.OR P4, PT, R16, R105, P4 ;  /* 0x000000691000720c */ /* 0x000fda0002786670 */
[----:B------:R-:W1:Y:S08]  /*5b10*/  @!P4 LDC.64 R36, c[0x0][0x3e8] ;  /* 0x0000fa00ff24cb82 */ /* 0x000e700000000a00 */
[----:B------:R-:W2:Y:S01]  /*5b20*/  @!P4 LDC.64 R38, c[0x0][0x400] ;  /* 0x00010000ff26cb82 */ /* 0x000ea20000000a00 */
[----:B-1----:R-:W-:-:S04]  /*5b30*/  @!P4 IADD3 R36, P2, P5, R30, R36, R4 ;  /* 0x000000241e24c210 */ /* 0x002fc80007d5e004 */
[----:B------:R-:W-:Y:S02]  /*5b40*/  @!P4 IADD3.X R37, R68, R37, R88, P2, P5 ;  /* 0x000000254425c210 */ /* 0x000fe400017ea458 */
[----:B--2---:R-:W-:-:S04]  /*5b50*/  @!P4 IADD3 R38, P2, P5, R56, R38, R6 ;  /* 0x000000263826c210 */ /* 0x004fc80007d5e006 */
[----:B------:R-:W-:Y:S02]  /*5b60*/  @!P4 IADD3.X R39, R66, R39, R106, P2, P5 ;  /* 0x000000274227c210 */ /* 0x000fe400017ea46a */
[----:B------:R-:W-:Y:S02]  /*5b70*/  ISETP.GE.AND P2, PT, R8, R94, PT ;  /* 0x0000005e0800720c */ /* 0x000fe40003f46270 */
[----:B------:R-:W-:Y:S02]  /*5b80*/  CS2R R42, SRZ ;  /* 0x00000000002a7805 */ /* 0x000fe4000001ff00 */
[----:B------:R-:W-:Y:S01]  /*5b90*/  CS2R R40, SRZ ;  /* 0x0000000000287805 */ /* 0x000fe2000001ff00 */
[----:B------:R1:W2:Y:S01]  /*5ba0*/  @!P4 LDG.E.128 R32, desc[UR36][R38.64] ;  /* 0x000000242620c981 */ /* 0x0002a2000c1e1d00 */
[----:B------:R-:W-:-:S13]  /*5bb0*/  ISETP.GE.OR P2, PT, R16, R105, P2 ;  /* 0x000000691000720c */ /* 0x000fda0001746670 */
[----:B------:R-:W-:-:S04]  /*5bc0*/  @!P2 IADD3 R5, P5, P6, R30, R82, R4 ;  /* 0x000000521e05a210 */ /* 0x000fc80007ebe004 */
[----:B------:R-:W-:Y:S02]  /*5bd0*/  @!P2 IADD3.X R10, R68, R84, R88, P5, P6 ;  /* 0x00000054440aa210 */ /* 0x000fe40002fec458 */
[----:B------:R-:W-:-:S04]  /*5be0*/  @!P3 IADD3 R9, P5, P6, R56, R6, R78 ;  /* 0x000000063809b210 */ /* 0x000fc80007ebe04e */
[----:B------:R-:W-:Y:S02]  /*5bf0*/  @!P3 IADD3.X R8, R66, R106, R80, P5, P6 ;  /* 0x0000006a4208b210 */ /* 0x000fe40002fec450 */
[----:B------:R-:W-:-:S04]  /*5c00*/  @!P2 IADD3 R7, P5, P6, R56, R77, R6 ;  /* 0x0000004d3807a210 */ /* 0x000fc80007ebe006 */
[----:B------:R-:W-:Y:S02]  /*5c10*/  @!P2 IADD3.X R4, R66, R79, R106, P5, P6 ;  /* 0x0000004f4204a210 */ /* 0x000fe40002fec46a */
[----:B0-----:R-:W-:-:S05]  /*5c20*/  @!P3 IADD3 R12, P5, R11, R12, RZ ;  /* 0x0000000c0b0cb210 */ /* 0x001fca0007fbe0ff */
[----:B------:R-:W-:Y:S02]  /*5c30*/  @!P3 IMAD.X R13, R14, 0x1, R13, P5 ;  /* 0x000000010e0db824 */ /* 0x000fe400028e060d */
[----:B------:R-:W0:Y:S02]  /*5c40*/  @!P3 LDC.64 R14, c[0x0][0x400] ;  /* 0x00010000ff0ebb82 */ /* 0x000e240000000a00 */
[----:B0-----:R-:W-:-:S05]  /*5c50*/  @!P3 IADD3 R14, P5, R9, R14, RZ ;  /* 0x0000000e090eb210 */ /* 0x001fca0007fbe0ff */
[----:B------:R-:W-:Y:S02]  /*5c60*/  @!P3 IMAD.X R15, R8, 0x1, R15, P5 ;  /* 0x00000001080fb824 */ /* 0x000fe400028e060f */
[----:B------:R-:W0:Y:S01]  /*5c70*/  @!P2 LDC.64 R8, c[0x0][0x3e8] ;  /* 0x0000fa00ff08ab82 */ /* 0x000e220000000a00 */
[----:B-1----:R-:W-:Y:S02]  /*5c80*/  CS2R R38, SRZ ;  /* 0x0000000000267805 */ /* 0x002fe4000001ff00 */
[----:B------:R-:W-:Y:S02]  /*5c90*/  CS2R R46, SRZ ;  /* 0x00000000002e7805 */ /* 0x000fe4000001ff00 */
[----:B------:R-:W-:Y:S02]  /*5ca0*/  CS2R R44, SRZ ;  /* 0x00000000002c7805 */ /* 0x000fe4000001ff00 */
[----:B------:R-:W-:Y:S02]  /*5cb0*/  CS2R R50, SRZ ;  /* 0x0000000000327805 */ /* 0x000fe4000001ff00 */
[----:B------:R-:W-:Y:S01]  /*5cc0*/  CS2R R48, SRZ ;  /* 0x0000000000307805 */ /* 0x000fe2000001ff00 */
[----:B------:R-:W3:Y:S01]  /*5cd0*/  @!P3 LDG.E.128 R40, desc[UR36][R14.64] ;  /* 0x000000240e28b981 */ /* 0x000ee2000c1e1d00 */
[----:B0-----:R-:W-:-:S05]  /*5ce0*/  @!P2 IADD3 R8, P5, R5, R8, RZ ;  /* 0x000000080508a210 */ /* 0x001fca0007fbe0ff */
[----:B------:R-:W-:Y:S02]  /*5cf0*/  @!P2 IMAD.X R9, R10, 0x1, R9, P5 ;  /* 0x000000010a09a824 */ /* 0x000fe400028e0609 */
[----:B------:R-:W0:Y:S03]  /*5d00*/  @!P2 LDC.64 R10, c[0x0][0x400] ;  /* 0x00010000ff0aab82 */ /* 0x000e260000000a00 */
[----:B------:R-:W4:Y:S01]  /*5d10*/  @!P2 LDG.E.128 R44, desc[UR36][R8.64] ;  /* 0x00000024082ca981 */ /* 0x000f22000c1e1d00 */
[----:B0-----:R-:W-:Y:S02]  /*5d20*/  @!P2 IADD3 R10, P5, R7, R10, RZ ;  /* 0x0000000a070aa210 */ /* 0x001fe40007fbe0ff */
[----:B------:R-:W-:Y:S02]  /*5d30*/  CS2R R6, SRZ ;  /* 0x0000000000067805 */ /* 0x000fe4000001ff00 */
[----:B------:R-:W-:-:S02]  /*5d40*/  @!P2 IADD3.X R11, R4, R11, RZ, P5, !PT ;  /* 0x0000000b040ba210 */ /* 0x000fc40002ffe4ff */
[----:B------:R-:W-:-:S03]  /*5d50*/  CS2R R4, SRZ ;  /* 0x0000000000047805 */ /* 0x000fc6000001ff00 */
[----:B------:R-:W5:Y:S04]  /*5d60*/  @!P2 LDG.E.128 R48, desc[UR36][R10.64] ;  /* 0x000000240a30a981 */ /* 0x000f68000c1e1d00 */
[----:B------:R0:W5:Y:S02]  /*5d70*/  @!P4 LDG.E.128 R4, desc[UR36][R36.64] ;  /* 0x000000242404c981 */ /* 0x000164000c1e1d00 */
[----:B0-----:R-:W-:-:S06]  /*5d80*/  CS2R R36, SRZ ;  /* 0x0000000000247805 */ /* 0x001fcc000001ff00 */
[----:B------:R-:W5:Y:S01]  /*5d90*/  @!P3 LDG.E.128 R36, desc[UR36][R12.64] ;  /* 0x000000240c24b981 */ /* 0x000f62000c1e1d00 */
[----:B------:R-:W-:-:S06]  /*5da0*/  UISETP.NE.AND UP0, UPT, UR60, 0x3, UPT ;  /* 0x000000033c00788c */ /* 0x000fcc000bf05270 */
[----:B------:R-:W-:Y:S02]  /*5db0*/  PLOP3.LUT P5, PT, PT, PT, UP0, 0x80, 0x0 ;  /* 0x000000000000781c */ /* 0x000fe40003faf008 */
[----:B------:R-:W-:Y:S01]  /*5dc0*/  ISETP.GE.AND P2, PT, R16, R105, PT ;  /* 0x000000691000720c */ /* 0x000fe20003f46270 */
[----:B--2---:R-:W-:Y:S02]  /*5dd0*/  IMAD.MOV.U32 R119, RZ, RZ, R34 ;  /* 0x000000ffff777224 */ /* 0x004fe400078e0022 */
[----:B------:R-:W-:Y:S02]  /*5de0*/  IMAD.MOV.U32 R121, RZ, RZ, R32 ;  /* 0x000000ffff797224 */ /* 0x000fe400078e0020 */
[----:B---3--:R-:W-:Y:S02]  /*5df0*/  IMAD.MOV.U32 R115, RZ, RZ, R42 ;  /* 0x000000ffff737224 */ /* 0x008fe400078e002a */
[----:B------:R-:W-:Y:S02]  /*5e00*/  IMAD.MOV.U32 R116, RZ, RZ, R40 ;  /* 0x000000ffff747224 */ /* 0x000fe400078e0028 */
[----:B----4-:R-:W-:Y:S01]  /*5e10*/  IMAD.MOV.U32 R106, RZ, RZ, R46 ;  /* 0x000000ffff6a7224 */ /* 0x010fe200078e002e */
[----:B------:R-:W-:Y:S01]  /*5e20*/  MOV R108, R44 ;  /* 0x0000002c006c7202 */ /* 0x000fe20000000f00 */
[----:B-----5:R-:W-:-:S02]  /*5e30*/  IMAD.MOV.U32 R109, RZ, RZ, R50 ;  /* 0x000000ffff6d7224 */ /* 0x020fc400078e0032 */
[----:B------:R-:W-:Y:S02]  /*5e40*/  IMAD.MOV.U32 R110, RZ, RZ, R48 ;  /* 0x000000ffff6e7224 */ /* 0x000fe400078e0030 */
[----:B------:R-:W-:Y:S02]  /*5e50*/  IMAD.MOV.U32 R117, RZ, RZ, R6 ;  /* 0x000000ffff757224 */ /* 0x000fe400078e0006 */
[----:B------:R-:W-:Y:S01]  /*5e60*/  IMAD.MOV.U32 R120, RZ, RZ, R4 ;  /* 0x000000ffff787224 */ /* 0x000fe200078e0004 */
[----:B------:R-:W-:Y:S01]  /*5e70*/  MOV R111, R38 ;  /* 0x00000026006f7202 */ /* 0x000fe20000000f00 */
[----:B------:R-:W-:Y:S01]  /*5e80*/  IMAD.MOV.U32 R113, RZ, RZ, R36 ;  /* 0x000000ffff717224 */ /* 0x000fe200078e0024 */
[----:B------:R-:W-:Y:S06]  /*5e90*/  @!P5 BRA `(.L_x_560) ;  /* 0x000000000004d947 */ /* 0x000fec0003800000 */
[----:B------:R-:W-:Y:S01]  /*5ea0*/  BPT.TRAP 0x1 ;  /* 0x000000040000795c */ /* 0x000fe20000300000 */
.L_x_560:
[----:B------:R-:W-:Y:S01]  /*5eb0*/  IMAD R88, R188, 0x8, R18 ;  /* 0x00000008bc587824 */ /* 0x000fe200078e0212 */
[----:B------:R-:W-:Y:S01]  /*5ec0*/  SHF.L.U32 R93, R193, 0x1f, RZ ;  /* 0x0000001fc15d7819 */ /* 0x000fe200000006ff */
[----:B------:R-:W0:Y:S01]  /*5ed0*/  LDC R112, c[0x0][0x2f4] ;  /* 0x0000bd00ff707b82 */ /* 0x000e220000000800 */
[----:B------:R-:W-:Y:S02]  /*5ee0*/  BSSY B1, `(.L_x_561) ;  /* 0x0000003000017945 */ /* 0x000fe40003800000 */
[----:B------:R-:W1:Y:S02]  /*5ef0*/  SYNCS.PHASECHK.TRANS64.TRYWAIT P3, [R88+URZ+0x22890], R93 ;  /* 0x0228905d580075a7 */ /* 0x000e64000806017f */
[----:B-1----:R-:W-:Y:S05]  /*5f00*/  @!P3 BRA `(.L_x_562) ;  /* 0x000001cc0024b947 */ /* 0x002fea0003800000 */
.L_x_834:
[----:B------:R-:W-:Y:S05]  /*5f10*/  BSYNC B1 ;  /* 0x0000000000017941 */ /* 0x000fea0003800000 */
.L_x_561:
[----:B------:R-:W-:Y:S01]  /*5f20*/  UMOV UR4, 0xffffffff ;  /* 0xffffffff00047882 */ /* 0x000fe20000000000 */
[----:B0-----:R-:W-:Y:S02]  /*5f30*/  IMAD.IADD R114, R112, 0x1, -R73 ;  /* 0x0000000170727824 */ /* 0x001fe400078e0a49 */
[----:B------:R-:W-:Y:S05]  /*5f40*/  BRA.DIV UR4, `(.L_x_563) ;  /* 0x000001ce04287947 */ /* 0x000fea000b800000 */
[----:B------:R0:W2:Y:S04]  /*5f50*/  SHFL.IDX PT, R105, R104, RZ, 0x1c1f ;  /* 0x001c1fff68697589 */ /* 0x0000a800000e0000 */
[----:B------:R0:W3:Y:S02]  /*5f60*/  SHFL.IDX PT, R107, R103, RZ, 0x1c1f ;  /* 0x001c1fff676b7589 */ /* 0x0000e400000e0000 */
.L_x_838:
[----:B------:R-:W-:Y:S01]  /*5f70*/  ISETP.GE.OR P3, PT, R190, R94, P1 ;  /* 0x0000005ebe00720c */ /* 0x000fe20000f66670 */
[----:B------:R-:W-:-:S12]  /*5f80*/  BSSY B1, `(.L_x_564) ;  /* 0x00000e8000017945 */ /* 0x000fd80003800000 */
[----:B------:R-:W-:Y:S05]  /*5f90*/  @P3 BRA `(.L_x_565) ;  /* 0x0000000c00983947 */ /* 0x000fea0003800000 */
[----:B------:R-:W-:Y:S01]  /*5fa0*/  SEL R8, R73, R114, !P0 ;  /* 0x0000007249087207 */ /* 0x000fe20004000000 */
[----:B------:R-:W-:Y:S01]  /*5fb0*/  BSSY B2, `(.L_x_566) ;  /* 0x00000df000027945 */ /* 0x000fe20003800000 */
[----:B---3--:R-:W-:Y:S02]  /*5fc0*/  IADD3 R98, P3, R64, R107, RZ ;  /* 0x0000006b40627210 */ /* 0x008fe40007f7e0ff */
[----:B------:R-:W-:Y:S02]  /*5fd0*/  SHF.R.S32.HI R9, RZ, 0x1f, R8 ;  /* 0x0000001fff097819 */ /* 0x000fe40000011408 */
[----:B--2---:R-:W-:Y:S02]  /*5fe0*/  IADD3.X R99, R105, R62, RZ, P3, !PT ;  /* 0x0000003e69637210 */ /* 0x004fe40001ffe4ff */
[----:B------:R-:W-:-:S04]  /*5ff0*/  LEA.HI R8, R9, R8, RZ, 0x5 ;  /* 0x0000000809087211 */ /* 0x000fc800078f28ff */
[----:B------:R-:W-:-:S05]  /*6000*/  LEA.HI.SX32 R8, R8, R65, 0x1b ;  /* 0x0000004108087211 */ /* 0x000fca00078fdaff */
[----:B------:R-:W-:-:S05]  /*6010*/  IMAD.SHL.U32 R118, R8, 0x10, RZ ;  /* 0x0000001008767824 */ /* 0x000fca00078e00ff */
[----:B------:R-:W-:-:S04]  /*6020*/  LOP3.LUT R9, R81, 0x70, R118, 0xf8, !PT ;  /* 0x0000007051097812 */ /* 0x000fc800078ef876 */
[----:B------:R-:W-:Y:S01]  /*6030*/  LOP3.LUT R8, R9, R76, RZ, 0x3c, !PT ;  /* 0x0000004c09087212 */ /* 0x000fe200078e3cff */
[----:B------:R-:W-:-:S04]  /*6040*/  IMAD R9, R188, 0x5000, R61 ;  /* 0x00005000bc097824 */ /* 0x000fc800078e023d */
[----:B------:R-:W-:Y:S02]  /*6050*/  IMAD.IADD R11, R199, 0x1, R8 ;  /* 0x00000001c70b7824 */ /* 0x000fe400078e0208 */
[----:B------:R-:W-:Y:S02]  /*6060*/  IMAD.IADD R9, R18, 0x1, R9 ;  /* 0x0000000112097824 */ /* 0x000fe400078e0209 */
[----:B------:R-:W-:-:S04]  /*6070*/  IMAD R11, R188, 0x5000, R11 ;  /* 0x00005000bc0b7824 */ /* 0x000fc800078e020b */
[----:B------:R-:W-:Y:S02]  /*6080*/  IMAD.IADD R12, R18, 0x1, R11 ;  /* 0x00000001120c7824 */ /* 0x000fe400078e020b */
[----:B------:R-:W2:Y:S04]  /*6090*/  LDS.128 R8, [R9+0x18400] ;  /* 0x0184000009087984 */ /* 0x000ea80000000c00 */
[----:B------:R-:W3:Y:S01]  /*60a0*/  LDS.128 R12, [R12+0x18400] ;  /* 0x018400000c0c7984 */ /* 0x000ee20000000c00 */
[----:B------:R-:W-:Y:S05]  /*60b0*/  @P2 BRA `(.L_x_567) ;  /* 0x0000000c00382947 */ /* 0x000fea0003800000 */
[----:B------:R-:W-:Y:S02]  /*60c0*/  SHF.R.U32.HI R130, RZ, 0x8, R5 ;  /* 0x00000008ff827819 */ /* 0x000fe40000011605 */
[----:B------:R-:W-:Y:S02]  /*60d0*/  SHF.R.U32.HI R124, RZ, 0x8, R33 ;  /* 0x00000008ff7c7819 */ /* 0x000fe40000011621 */
[----:B------:R-:W-:Y:S02]  /*60e0*/  LOP3.LUT R4, R5, 0xff0000ff, RZ, 0xc0, !PT ;  /* 0xff0000ff05047812 */ /* 0x000fe400078ec0ff */
[----:B------:R-:W-:Y:S01]  /*60f0*/  SHF.R.U32.HI R127, RZ, 0x10, R5 ;  /* 0x00000010ff7f7819 */ /* 0x000fe20000011605 */
[----:B------:R-:W-:Y:S01]  /*6100*/  IMAD.SHL.U32 R5, R130, 0x100, RZ ;  /* 0x0000010082057824 */ /* 0x000fe200078e00ff */
[----:B------:R-:W-:Y:S02]  /*6110*/  SHF.R.U32.HI R125, RZ, 0x8, R7 ;  /* 0x00000008ff7d7819 */ /* 0x000fe40000011607 */
[----:B------:R-:W-:-:S02]  /*6120*/  SHF.R.U32.HI R123, RZ, 0x8, R35 ;  /* 0x00000008ff7b7819 */ /* 0x000fc40000011623 */
[----:B------:R-:W-:Y:S02]  /*6130*/  LOP3.LUT R122, R35, 0xff0000ff, RZ, 0xc0, !PT ;  /* 0xff0000ff237a7812 */ /* 0x000fe400078ec0ff */
[----:B------:R-:W-:Y:S01]  /*6140*/  SHF.R.U32.HI R128, RZ, 0x10, R35 ;  /* 0x00000010ff807819 */ /* 0x000fe20000011623 */
[----:B------:R-:W-:Y:S01]  /*6150*/  IMAD.SHL.U32 R35, R124, 0x100, RZ ;  /* 0x000001007c237824 */ /* 0x000fe200078e00ff */
[----:B------:R-:W-:Y:S02]  /*6160*/  LOP3.LUT R34, R33, 0xff0000ff, RZ, 0xc0, !PT ;  /* 0xff0000ff21227812 */ /* 0x000fe400078ec0ff */
[----:B------:R-:W-:Y:S01]  /*6170*/  SHF.R.U32.HI R126, RZ, 0x10, R33 ;  /* 0x00000010ff7e7819 */ /* 0x000fe20000011621 */
[----:B---3--:R-:W-:Y:S01]  /*6180*/  IMAD.MOV.U32 R33, RZ, RZ, R12 ;  /* 0x000000ffff217224 */ /* 0x008fe200078e000c */
[----:B--2---:R-:W-:Y:S01]  /*6190*/  MOV R32, R8 ;  /* 0x0000000800207202 */ /* 0x004fe20000000f00 */
[----:B------:R-:W-:Y:S01]  /*61a0*/  IMAD.U32 R128, R128, 0x10000, RZ ;  /* 0x0001000080807824 */ /* 0x000fe200078e00ff */
[----:B------:R-:W-:Y:S01]  /*61b0*/  LOP3.LUT R6, R7, 0xff0000ff, RZ, 0xc0, !PT ;  /* 0xff0000ff07067812 */ /* 0x000fe200078ec0ff */
[----:B------:R-:W-:Y:S01]  /*61c0*/  IMAD.U32 R126, R126, 0x10000, RZ ;  /* 0x000100007e7e7824 */ /* 0x000fe200078e00ff */
[----:B------:R-:W-:Y:S01]  /*61d0*/  SHF.R.U32.HI R129, RZ, 0x10, R7 ;  /* 0x00000010ff817819 */ /* 0x000fe20000011607 */
[----:B------:R-:W-:Y:S01]  /*61e0*/  IMAD.SHL.U32 R7, R125, 0x100, RZ ;  /* 0x000001007d077824 */ /* 0x000fe200078e00ff */
[----:B------:R-:W-:Y:S01]  /*61f0*/  LOP3.LUT R4, R4, 0xff00, R5, 0xf8, !PT ;  /* 0x0000ff0004047812 */ /* 0x000fe200078ef805 */
[----:B------:R-:W-:Y:S01]  /*6200*/  IMAD.U32 R5, R127, 0x10000, RZ ;  /* 0x000100007f057824 */ /* 0x000fe200078e00ff */
[----:B------:R-:W-:-:S02]  /*6210*/  SHF.L.U32 R123, R123, 0x8, RZ ;  /* 0x000000087b7b7819 */ /* 0x000fc400000006ff */
[----:B------:R-:W-:Y:S02]  /*6220*/  LOP3.LUT R125, R34, 0xff00, R35, 0xf8, !PT ;  /* 0x0000ff00227d7812 */ /* 0x000fe400078ef823 */
[----:B------:R-:W-:Y:S02]  /*6230*/  F2FP.F16.E4M3.UNPACK_B R124, R121.H1 ;  /* 0x00000079ff7c723e */ /* 0x000fe400030006ff */
[----:B------:R-:W-:Y:S02]  /*6240*/  F2FP.F16.E4M3.UNPACK_B R35, R33.H1 ;  /* 0x00000021ff23723e */ /* 0x000fe400030006ff */
[----:B------:R-:W-:Y:S02]  /*6250*/  F2FP.F16.E4M3.UNPACK_B R34, R32.H1 ;  /* 0x00000020ff22723e */ /* 0x000fe400030006ff */
[----:B------:R-:W-:Y:S01]  /*6260*/  LOP3.LUT R7, R6, 0xff00, R7, 0xf8, !PT ;  /* 0x0000ff0006077812 */ /* 0x000fe200078ef807 */
[----:B------:R-:W-:Y:S01]  /*6270*/  HADD2.F32 R12, -RZ, R35.H0_H0 ;  /* 0x20000023ff0c7230 */ /* 0x000fe20000004100 */
[----:B------:R-:W-:Y:S01]  /*6280*/  LOP3.LUT R127, R122, 0xff00, R123, 0xf8, !PT ;  /* 0x0000ff007a7f7812 */ /* 0x000fe200078ef87b */
[----:B------:R-:W-:Y:S01]  /*6290*/  HADD2.F32 R8, -RZ, R34.H0_H0 ;  /* 0x20000022ff087230 */ /* 0x000fe20000004100 */
[----:B------:R-:W-:Y:S01]  /*62a0*/  LOP3.LUT R6, R4, 0xff0000, R5, 0xf8, !PT ;  /* 0x00ff000004067812 */ /* 0x000fe200078ef805 */
[----:B------:R-:W-:Y:S01]  /*62b0*/  HADD2.F32 R5, -RZ, R124.H0_H0 ;  /* 0x2000007cff057230 */ /* 0x000fe20000004100 */
[----:B------:R-:W-:Y:S01]  /*62c0*/  F2FP.F16.E4M3.UNPACK_B R122, R120.H1 ;  /* 0x00000078ff7a723e */ /* 0x000fe200030006ff */
[----:B------:R-:W-:-:S02]  /*62d0*/  IMAD.U32 R4, R129, 0x10000, RZ ;  /* 0x0001000081047824 */ /* 0x000fc400078e00ff */
[----:B------:R-:W-:Y:S02]  /*62e0*/  HADD2.F32 R34, -RZ, R34.H1_H1 ;  /* 0x30000022ff227230 */ /* 0x000fe40000004100 */
[-C--:B------:R-:W-:Y:S01]  /*62f0*/  FMUL.FTZ R129, R12, R5.reuse ;  /* 0x000000050c817220 */ /* 0x080fe20000410000 */
[--C-:B------:R-:W-:Y:S02]  /*6300*/  HADD2.F32 R123, -RZ, R122.reuse.H0_H0 ;  /* 0x2000007aff7b7230 */ /* 0x100fe40000004100 */
[C---:B------:R-:W-:Y:S01]  /*6310*/  FMUL.FTZ R131, R8.reuse, R5 ;  /* 0x0000000508837220 */ /* 0x040fe20000410000 */
[----:B------:R-:W-:Y:S01]  /*6320*/  LOP3.LUT R4, R7, 0xff0000, R4, 0xf8, !PT ;  /* 0x00ff000007047812 */ /* 0x000fe200078ef804 */
[----:B------:R-:W-:Y:S01]  /*6330*/  HADD2.F32 R35, -RZ, R35.H1_H1 ;  /* 0x30000023ff237230 */ /* 0x000fe20000004100 */
[----:B------:R-:W-:Y:S01]  /*6340*/  LOP3.LUT R7, R125, 0xff0000, R126, 0xf8, !PT ;  /* 0x00ff00007d077812 */ /* 0x000fe200078ef87e */
[-C--:B------:R-:W-:Y:S01]  /*6350*/  FFMA.FTZ R8, R8, R123.reuse, -R129 ;  /* 0x0000007b08087223 */ /* 0x080fe20000010881 */
[----:B------:R-:W-:Y:S01]  /*6360*/  FFMA.FTZ R12, R12, R123, R131 ;  /* 0x0000007b0c0c7223 */ /* 0x000fe20000010083 */
[----:B------:R-:W-:Y:S01]  /*6370*/  HADD2.F32 R123, -RZ, R122.H1_H1 ;  /* 0x3000007aff7b7230 */ /* 0x000fe20000004100 */
[----:B------:R-:W-:Y:S01]  /*6380*/  F2FP.F16.E4M3.UNPACK_B R126, R121 ;  /* 0x00000079ff7e723e */ /* 0x000fe200020006ff */
[----:B------:R-:W-:Y:S01]  /*6390*/  HADD2.F32 R122, -RZ, R124.H1_H1 ;  /* 0x3000007cff7a7230 */ /* 0x000fe20000004100 */
[----:B------:R-:W-:-:S02]  /*63a0*/  F2FP.F16.E4M3.UNPACK_B R124, R120 ;  /* 0x00000078ff7c723e */ /* 0x000fc400020006ff */
[----:B------:R-:W-:Y:S02]  /*63b0*/  F2FP.F16.E4M3.UNPACK_B R121, R33 ;  /* 0x00000021ff79723e */ /* 0x000fe400020006ff */
[----:B------:R-:W-:Y:S01]  /*63c0*/  F2FP.F16.E4M3.UNPACK_B R120, R32 ;  /* 0x00000020ff78723e */ /* 0x000fe200020006ff */
[-C--:B------:R-:W-:Y:S01]  /*63d0*/  FMUL.FTZ R33, R35, R122.reuse ;  /* 0x0000007a23217220 */ /* 0x080fe20000410000 */
[----:B------:R-:W-:Y:S01]  /*63e0*/  LOP3.LUT R5, R127, 0xff0000, R128, 0xf8, !PT ;  /* 0x00ff00007f057812 */ /* 0x000fe200078ef880 */
[C---:B------:R-:W-:Y:S01]  /*63f0*/  FMUL.FTZ R128, R34.reuse, R122 ;  /* 0x0000007a22807220 */ /* 0x040fe20000410000 */
[----:B------:R-:W-:Y:S02]  /*6400*/  HADD2.F32 R127, -RZ, R126.H0_H0 ;  /* 0x2000007eff7f7230 */ /* 0x000fe40000004100 */
[-C--:B------:R-:W-:Y:S01]  /*6410*/  FFMA.FTZ R33, R34, R123.reuse, -R33 ;  /* 0x0000007b22217223 */ /* 0x080fe20000010821 */
[----:B------:R-:W-:Y:S02]  /*6420*/  HADD2.F32 R122, -RZ, R121.H0_H0 ;  /* 0x20000079ff7a7230 */ /* 0x000fe40000004100 */
[----:B------:R-:W-:Y:S01]  /*6430*/  FFMA.FTZ R35, R35, R123, R128 ;  /* 0x0000007b23237223 */ /* 0x000fe20000010080 */
[----:B------:R-:W-:-:S02]  /*6440*/  HADD2.F32 R32, -RZ, R120.H0_H0 ;  /* 0x20000078ff207230 */ /* 0x000fc40000004100 */
[----:B------:R-:W-:Y:S02]  /*6450*/  HADD2.F32 R125, -RZ, R124.H0_H0 ;  /* 0x2000007cff7d7230 */ /* 0x000fe40000004100 */
[-C--:B------:R-:W-:Y:S01]  /*6460*/  FMUL.FTZ R129, R122, R127.reuse ;  /* 0x0000007f7a817220 */ /* 0x080fe20000410000 */
[----:B------:R-:W-:Y:S02]  /*6470*/  HADD2.F32 R126, -RZ, R126.H1_H1 ;  /* 0x3000007eff7e7230 */ /* 0x000fe40000004100 */
[C---:B------:R-:W-:Y:S01]  /*6480*/  FMUL.FTZ R127, R32.reuse, R127 ;  /* 0x0000007f207f7220 */ /* 0x040fe20000410000 */
[----:B------:R-:W-:Y:S02]  /*6490*/  HADD2.F32 R123, -RZ, R121.H1_H1 ;  /* 0x30000079ff7b7230 */ /* 0x000fe40000004100 */
[-C--:B------:R-:W-:Y:S01]  /*64a0*/  FFMA.FTZ R32, R32, R125.reuse, -R129 ;  /* 0x0000007d20207223 */ /* 0x080fe20000010881 */
[----:B------:R-:W-:Y:S02]  /*64b0*/  HADD2.F32 R120, -RZ, R120.H1_H1 ;  /* 0x30000078ff787230 */ /* 0x000fe40000004100 */
[----:B------:R-:W-:Y:S01]  /*64c0*/  FFMA.FTZ R34, R122, R125, R127 ;  /* 0x0000007d7a227223 */ /* 0x000fe2000001007f */
[----:B------:R-:W-:-:S02]  /*64d0*/  HADD2.F32 R122, -RZ, R124.H1_H1 ;  /* 0x3000007cff7a7230 */ /* 0x000fc40000004100 */
[CC--:B------:R-:W-:Y:S01]  /*64e0*/  FMUL.FTZ R121, R123.reuse, R126.reuse ;  /* 0x0000007e7b797220 */ /* 0x0c0fe20000410000 */
[----:B------:R-:W-:Y:S01]  /*64f0*/  F2FP.F16.E4M3.UNPACK_B R127, R119.H1 ;  /* 0x00000077ff7f723e */ /* 0x000fe200030006ff */
[C---:B------:R-:W-:Y:S01]  /*6500*/  FMUL.FTZ R130, R120.reuse, R126 ;  /* 0x0000007e78827220 */ /* 0x040fe20000410000 */
[----:B------:R-:W-:Y:S01]  /*6510*/  F2FP.F16.E4M3.UNPACK_B R124, R14.H1 ;  /* 0x0000000eff7c723e */ /* 0x000fe200030006ff */
[----:B------:R-:W-:Y:S01]  /*6520*/  FFMA.FTZ R121, R120, R122, -R121 ;  /* 0x0000007a78797223 */ /* 0x000fe20000010879 */
[----:B------:R-:W-:Y:S01]  /*6530*/  F2FP.F16.E4M3.UNPACK_B R120, R10.H1 ;  /* 0x0000000aff78723e */ /* 0x000fe200030006ff */
[--C-:B------:R-:W-:Y:S01]  /*6540*/  HADD2.F32 R128, -RZ, R127.reuse.H0_H0 ;  /* 0x2000007fff807230 */ /* 0x100fe20000004100 */
[----:B------:R-:W-:Y:S01]  /*6550*/  F2FP.F16.E4M3.UNPACK_B R126, R117.H1 ;  /* 0x00000075ff7e723e */ /* 0x000fe200030006ff */
[----:B------:R-:W-:Y:S02]  /*6560*/  HADD2.F32 R125, -RZ, R124.H0_H0 ;  /* 0x2000007cff7d7230 */ /* 0x000fe40000004100 */
[----:B------:R-:W-:Y:S01]  /*6570*/  FFMA.FTZ R123, R123, R122, R130 ;  /* 0x0000007a7b7b7223 */ /* 0x000fe20000010082 */
[----:B------:R-:W-:Y:S01]  /*6580*/  HADD2.F32 R131, -RZ, R127.H1_H1 ;  /* 0x3000007fff837230 */ /* 0x000fe20000004100 */
[----:B------:R-:W-:Y:S01]  /*6590*/  F2FP.F16.E4M3.UNPACK_B R10, R10 ;  /* 0x0000000aff0a723e */ /* 0x000fe200020006ff */
[----:B------:R-:W-:-:S02]  /*65a0*/  HADD2.F32 R122, -RZ, R120.H0_H0 ;  /* 0x20000078ff7a7230 */ /* 0x000fc40000004100 */
[----:B------:R-:W-:Y:S01]  /*65b0*/  FMUL.FTZ R129, R125, R128 ;  /* 0x000000807d817220 */ /* 0x000fe20000410000 */
[----:B------:R-:W-:Y:S01]  /*65c0*/  HADD2.F32 R127, -RZ, R126.H0_H0 ;  /* 0x2000007eff7f7230 */ /* 0x000fe20000004100 */
[----:B------:R-:W-:Y:S01]  /*65d0*/  F2FP.SATFINITE.E4M3.F32.PACK_AB_MERGE_C R8, R33, R8, RZ ;  /* 0x000000082108723e */ /* 0x000fe200048070ff */
[----:B------:R-:W-:Y:S02]  /*65e0*/  HADD2.F32 R124, -RZ, R124.H1_H1 ;  /* 0x3000007cff7c7230 */ /* 0x000fe40000004100 */
[C---:B------:R-:W-:Y:S01]  /*65f0*/  FMUL.FTZ R130, R122.reuse, R128 ;  /* 0x000000807a827220 */ /* 0x040fe20000410000 */
[----:B------:R-:W-:Y:S02]  /*6600*/  HADD2.F32 R120, -RZ, R120.H1_H1 ;  /* 0x30000078ff787230 */ /* 0x000fe40000004100 */
[----:B------:R-:W-:Y:S01]  /*6610*/  FFMA.FTZ R128, R122, R127, -R129 ;  /* 0x0000007f7a807223 */ /* 0x000fe20000010881 */
[----:B------:R-:W-:Y:S02]  /*6620*/  HADD2.F32 R129, -RZ, R126.H1_H1 ;  /* 0x3000007eff817230 */ /* 0x000fe40000004100 */
[----:B------:R-:W-:Y:S01]  /*6630*/  FMUL.FTZ R133, R124, R131 ;  /* 0x000000837c857220 */ /* 0x000fe20000410000 */
[----:B------:R-:W-:Y:S01]  /*6640*/  F2FP.F16.E4M3.UNPACK_B R122, R119 ;  /* 0x00000077ff7a723e */ /* 0x000fe200020006ff */
[C---:B------:R-:W-:Y:S01]  /*6650*/  FMUL.FTZ R131, R120.reuse, R131 ;  /* 0x0000008378837220 */ /* 0x040fe20000410000 */
[----:B------:R-:W-:Y:S01]  /*6660*/  F2FP.F16.E4M3.UNPACK_B R119, R14 ;  /* 0x0000000eff77723e */ /* 0x000fe200020006ff */
[----:B------:R-:W-:Y:S01]  /*6670*/  FFMA.FTZ R133, R120, R129, -R133 ;  /* 0x0000008178857223 */ /* 0x000fe20000010885 */
[----:B------:R-:W-:Y:S01]  /*6680*/  F2FP.F16.E4M3.UNPACK_B R120, R117 ;  /* 0x00000075ff78723e */ /* 0x000fe200020006ff */
[----:B------:R-:W-:Y:S01]  /*6690*/  FFMA.FTZ R131, R124, R129, R131 ;  /* 0x000000817c837223 */ /* 0x000fe20000010083 */
[----:B------:R-:W-:-:S02]  /*66a0*/  HADD2.F32 R124, -RZ, R122.H0_H0 ;  /* 0x2000007aff7c7230 */ /* 0x000fc40000004100 */
[----:B------:R-:W-:Y:S01]  /*66b0*/  FFMA.FTZ R130, R125, R127, R130 ;  /* 0x0000007f7d827223 */ /* 0x000fe20000010082 */
[--C-:B------:R-:W-:Y:S01]  /*66c0*/  HADD2.F32 R117, -RZ, R119.reuse.H0_H0 ;  /* 0x20000077ff757230 */ /* 0x100fe20000004100 */
[----:B------:R-:W-:Y:S01]  /*66d0*/  F2FP.SATFINITE.E4M3.F32.PACK_AB_MERGE_C R12, R35, R12, RZ ;  /* 0x0000000c230c723e */ /* 0x000fe200048070ff */
[----:B------:R-:W-:Y:S01]  /*66e0*/  HADD2.F32 R14, -RZ, R10.H0_H0 ;  /* 0x2000000aff0e7230 */ /* 0x000fe20000004100 */
[----:B------:R-:W-:Y:S01]  /*66f0*/  F2FP.F16.E4M3.UNPACK_B R35, R13 ;  /* 0x0000000dff23723e */ /* 0x000fe200020006ff */
[----:B------:R-:W-:Y:S02]  /*6700*/  HADD2.F32 R125, -RZ, R122.H1_H1 ;  /* 0x3000007aff7d7230 */ /* 0x000fe40000004100 */
[-C--:B------:R-:W-:Y:S01]  /*6710*/  FMUL.FTZ R127, R117, R124.reuse ;  /* 0x0000007c757f7220 */ /* 0x080fe20000410000 */
[----:B------:R-:W-:Y:S02]  /*6720*/  HADD2.F32 R122, -RZ, R120.H0_H0 ;  /* 0x20000078ff7a7230 */ /* 0x000fe40000004100 */
[----:B------:R-:W-:Y:S01]  /*6730*/  FMUL.FTZ R124, R14, R124 ;  /* 0x0000007c0e7c7220 */ /* 0x000fe20000410000 */
[----:B------:R-:W-:Y:S01]  /*6740*/  HADD2.F32 R10, -RZ, R10.H1_H1 ;  /* 0x3000000aff0a7230 */ /* 0x000fe20000004100 */
[----:B------:R-:W-:Y:S01]  /*6750*/  F2FP.F16.E4M3.UNPACK_B R33, R9 ;  /* 0x00000009ff21723e */ /* 0x000fe200020006ff */
[----:B------:R-:W-:-:S02]  /*6760*/  HADD2.F32 R119, -RZ, R119.H1_H1 ;  /* 0x30000077ff777230 */ /* 0x000fc40000004100 */
[-C--:B------:R-:W-:Y:S01]  /*6770*/  FFMA.FTZ R127, R14, R122.reuse, -R127 ;  /* 0x0000007a0e7f7223 */ /* 0x080fe2000001087f */
[----:B------:R-:W-:Y:S02]  /*6780*/  HADD2.F32 R120, -RZ, R120.H1_H1 ;  /* 0x30000078ff787230 */ /* 0x000fe40000004100 */
[CC--:B------:R-:W-:Y:S01]  /*6790*/  FMUL.FTZ R126, R10.reuse, R125.reuse ;  /* 0x0000007d0a7e7220 */ /* 0x0c0fe20000410000 */
[----:B------:R-:W-:Y:S01]  /*67a0*/  FFMA.FTZ R14, R117, R122, R124 ;  /* 0x0000007a750e7223 */ /* 0x000fe2000001007c */
[C---:B------:R-:W-:Y:S01]  /*67b0*/  FMUL.FTZ R129, R119.reuse, R125 ;  /* 0x0000007d77817220 */ /* 0x040fe20000410000 */
[----:B------:R-:W-:Y:S01]  /*67c0*/  F2FP.F16.E4M3.UNPACK_B R122, R7 ;  /* 0x00000007ff7a723e */ /* 0x000fe200020006ff */
[----:B------:R-:W-:Y:S01]  /*67d0*/  FFMA.FTZ R119, R119, R120, R126 ;  /* 0x0000007877777223 */ /* 0x000fe2000001007e */
[----:B------:R-:W-:Y:S01]  /*67e0*/  F2FP.SATFINITE.E4M3.F32.PACK_AB_MERGE_C R8, R121, R32, R8 ;  /* 0x000000207908723e */ /* 0x000fe20004807008 */
[----:B------:R-:W-:Y:S01]  /*67f0*/  FFMA.FTZ R10, R10, R120, -R129 ;  /* 0x000000780a0a7223 */ /* 0x000fe20000010881 */
[----:B------:R-:W-:Y:S01]  /*6800*/  F2FP.SATFINITE.E4M3.F32.PACK_AB_MERGE_C R12, R123, R34, R12 ;  /* 0x000000227b0c723e */ /* 0x000fe2000480700c */
[----:B------:R-:W-:Y:S01]  /*6810*/  HADD2.F32 R117, -RZ, R35.H0_H0 ;  /* 0x20000023ff757230 */ /* 0x000fe20000004100 */
[----:B------:R-:W-:Y:S01]  /*6820*/  F2FP.F16.E4M3.UNPACK_B R120, R6 ;  /* 0x00000006ff78723e */ /* 0x000fe200020006ff */
[----:B------:R-:W-:Y:S01]  /*6830*/  HADD2.F32 R34, -RZ, R122.H0_H0 ;  /* 0x2000007aff227230 */ /* 0x000fe20000004100 */
[----:B------:R-:W-:Y:S01]  /*6840*/  F2FP.SATFINITE.E4M3.F32.PACK_AB_MERGE_C R130, R131, R130, RZ ;  /* 0x000000828382723e */ /* 0x000fe200048070ff */
[----:B------:R-:W-:Y:S01]  /*6850*/  HADD2.F32 R32, -RZ, R33.H0_H0 ;  /* 0x20000021ff207230 */ /* 0x000fe20000004100 */
[----:B------:R-:W-:Y:S01]  /*6860*/  F2FP.F16.E4M3.UNPACK_B R13, R13.H1 ;  /* 0x0000000dff0d723e */ /* 0x000fe200030006ff */
[----:B------:R-:W-:Y:S01]  /*6870*/  HADD2.F32 R121, -RZ, R120.H0_H0 ;  /* 0x20000078ff797230 */ /* 0x000fe20000004100 */
[----:B------:R-:W-:Y:S01]  /*6880*/  F2FP.SATFINITE.E4M3.F32.PACK_AB_MERGE_C R14, R119, R14, R130 ;  /* 0x0000000e770e723e */ /* 0x000fe20004807082 */
[----:B------:R-:W-:Y:S01]  /*6890*/  FMUL.FTZ R123, R117, R34 ;  /* 0x00000022757b7220 */ /* 0x000fe20000410000 */
[----:B------:R-:W-:-:S02]  /*68a0*/  HADD2.F32 R119, -RZ, R35.H1_H1 ;  /* 0x30000023ff777230 */ /* 0x000fc40000004100 */
[C---:B------:R-:W-:Y:S01]  /*68b0*/  FMUL.FTZ R124, R32.reuse, R34 ;  /* 0x00000022207c7220 */ /* 0x040fe20000410000 */
[----:B------:R-:W-:Y:S02]  /*68c0*/  HADD2.F32 R122, -RZ, R122.H1_H1 ;  /* 0x3000007aff7a7230 */ /* 0x000fe40000004100 */
[-C--:B------:R-:W-:Y:S01]  /*68d0*/  FFMA.FTZ R32, R32, R121.reuse, -R123 ;  /* 0x0000007920207223 */ /* 0x080fe2000001087b */
[----:B------:R-:W-:Y:S02]  /*68e0*/  HADD2.F32 R34, -RZ, R33.H1_H1 ;  /* 0x30000021ff227230 */ /* 0x000fe40000004100 */
[----:B------:R-:W-:Y:S01]  /*68f0*/  FFMA.FTZ R33, R117, R121, R124 ;  /* 0x0000007975217223 */ /* 0x000fe2000001007c */
[----:B------:R-:W-:Y:S02]  /*6900*/  HADD2.F32 R120, -RZ, R120.H1_H1 ;  /* 0x30000078ff787230 */ /* 0x000fe40000004100 */
[CC--:B------:R-:W-:Y:S01]  /*6910*/  FMUL.FTZ R117, R119.reuse, R122.reuse ;  /* 0x0000007a77757220 */ /* 0x0c0fe20000410000 */
[----:B------:R-:W-:Y:S01]  /*6920*/  F2FP.F16.E4M3.UNPACK_B R35, R9.H1 ;  /* 0x00000009ff23723e */ /* 0x000fe200030006ff */
[C---:B------:R-:W-:Y:S01]  /*6930*/  FMUL.FTZ R122, R34.reuse, R122 ;  /* 0x0000007a227a7220 */ /* 0x040fe20000410000 */
[----:B------:R-:W-:Y:S01]  /*6940*/  F2FP.F16.E4M3.UNPACK_B R121, R7.H1 ;  /* 0x00000007ff79723e */ /* 0x000fe200030006ff */
[----:B------:R-:W-:Y:S01]  /*6950*/  FFMA.FTZ R9, R34, R120, -R117 ;  /* 0x0000007822097223 */ /* 0x000fe20000010875 */
[----:B------:R-:W-:Y:S01]  /*6960*/  F2FP.F16.E4M3.UNPACK_B R6, R6.H1 ;  /* 0x00000006ff06723e */ /* 0x000fe200030006ff */
[----:B------:R-:W-:Y:S01]  /*6970*/  FFMA.FTZ R34, R119, R120, R122 ;  /* 0x0000007877227223 */ /* 0x000fe2000001007a */
[----:B------:R-:W-:Y:S01]  /*6980*/  F2FP.SATFINITE.E4M3.F32.PACK_AB_MERGE_C R128, R133, R128, RZ ;  /* 0x000000808580723e */ /* 0x000fe200048070ff */
[----:B------:R-:W-:Y:S01]  /*6990*/  HADD2.F32 R7, -RZ, R35.H0_H0 ;  /* 0x20000023ff077230 */ /* 0x000fe20000004100 */
[----:B------:R-:W-:Y:S01]  /*69a0*/  F2FP.F16.E4M3.UNPACK_B R125, R5.H1 ;  /* 0x00000005ff7d723e */ /* 0x000fe200030006ff */
[----:B------:R-:W-:Y:S01]  /*69b0*/  HADD2.F32 R117, -RZ, R13.H0_H0 ;  /* 0x2000000dff757230 */ /* 0x000fe20000004100 */
[----:B------:R-:W-:Y:S01]  /*69c0*/  F2FP.SATFINITE.E4M3.F32.PACK_AB_MERGE_C R10, R10, R127, R128 ;  /* 0x0000007f0a0a723e */ /* 0x000fe20004807080 */
[----:B------:R-:W-:-:S02]  /*69d0*/  HADD2.F32 R122, -RZ, R121.H0_H0 ;  /* 0x20000079ff7a7230 */ /* 0x000fc40000004100 */
[----:B------:R-:W-:Y:S01]  /*69e0*/  HADD2.F32 R119, -RZ, R13.H1_H1 ;  /* 0x3000000dff777230 */ /* 0x000fe20000004100 */
[----:B------:R-:W-:Y:S01]  /*69f0*/  F2FP.F16.E4M3.UNPACK_B R13, R11 ;  /* 0x0000000bff0d723e */ /* 0x000fe200020006ff */
[----:B------:R-:W-:Y:S02]  /*6a00*/  HADD2.F32 R124, -RZ, R121.H1_H1 ;  /* 0x30000079ff7c7230 */ /* 0x000fe40000004100 */
[-C--:B------:R-:W-:Y:S01]  /*6a10*/  FMUL.FTZ R126, R117, R122.reuse ;  /* 0x0000007a757e7220 */ /* 0x080fe20000410000 */
[----:B------:R-:W-:Y:S02]  /*6a20*/  HADD2.F32 R35, -RZ, R35.H1_H1 ;  /* 0x30000023ff237230 */ /* 0x000fe40000004100 */
[----:B------:R-:W-:Y:S01]  /*6a30*/  FMUL.FTZ R128, R7, R122 ;  /* 0x0000007a07807220 */ /* 0x000fe20000410000 */
[--C-:B------:R-:W-:Y:S02]  /*6a40*/  HADD2.F32 R120, -RZ, R6.reuse.H0_H0 ;  /* 0x20000006ff787230 */ /* 0x100fe40000004100 */
[----:B------:R-:W-:Y:S01]  /*6a50*/  FMUL.FTZ R130, R119, R124 ;  /* 0x0000007c77827220 */ /* 0x000fe20000410000 */
[----:B------:R-:W-:-:S02]  /*6a60*/  HADD2.F32 R122, -RZ, R6.H1_H1 ;  /* 0x30000006ff7a7230 */ /* 0x000fc40000004100 */
[----:B------:R-:W-:Y:S01]  /*6a70*/  FMUL.FTZ R124, R35, R124 ;  /* 0x0000007c237c7220 */ /* 0x000fe20000410000 */
[----:B------:R-:W-:Y:S01]  /*6a80*/  F2FP.F16.E4M3.UNPACK_B R11, R11.H1 ;  /* 0x0000000bff0b723e */ /* 0x000fe200030006ff */
[-C--:B------:R-:W-:Y:S01]  /*6a90*/  FFMA.FTZ R6, R7, R120.reuse, -R126 ;  /* 0x0000007807067223 */ /* 0x080fe2000001087e */
[----:B------:R-:W-:Y:S01]  /*6aa0*/  FFMA.FTZ R7, R117, R120, R128 ;  /* 0x0000007875077223 */ /* 0x000fe20000010080 */
[-C--:B------:R-:W-:Y:S01]  /*6ab0*/  FFMA.FTZ R128, R119, R122.reuse, R124 ;  /* 0x0000007a77807223 */ /* 0x080fe2000001007c */
[----:B------:R-:W-:Y:S01]  /*6ac0*/  F2FP.F16.E4M3.UNPACK_B R117, R15 ;  /* 0x0000000fff75723e */ /* 0x000fe200020006ff */
[----:B------:R-:W-:Y:S01]  /*6ad0*/  FFMA.FTZ R129, R35, R122, -R130 ;  /* 0x0000007a23817223 */ /* 0x000fe20000010882 */
[----:B------:R-:W-:Y:S01]  /*6ae0*/  F2FP.F16.E4M3.UNPACK_B R124, R5 ;  /* 0x00000005ff7c723e */ /* 0x000fe200020006ff */
[----:B------:R-:W-:Y:S01]  /*6af0*/  HADD2.F32 R127, -RZ, R125.H0_H0 ;  /* 0x2000007dff7f7230 */ /* 0x000fe20000004100 */
[----:B------:R-:W-:Y:S01]  /*6b00*/  F2FP.F16.E4M3.UNPACK_B R119, R15.H1 ;  /* 0x0000000fff77723e */ /* 0x000fe200030006ff */
[----:B------:R-:W-:Y:S01]  /*6b10*/  HADD2.F32 R15, -RZ, R13.H0_H0 ;  /* 0x2000000dff0f7230 */ /* 0x000fe20000004100 */
[-C--:B------:R-:W-:Y:S01]  /*6b20*/  F2FP.F16.E4M3.UNPACK_B R5, R4.reuse ;  /* 0x00000004ff05723e */ /* 0x080fe200020006ff */
[----:B------:R-:W-:Y:S01]  /*6b30*/  HADD2.F32 R120, -RZ, R117.H0_H0 ;  /* 0x20000075ff787230 */ /* 0x000fe20000004100 */
[----:B------:R-:W-:Y:S01]  /*6b40*/  F2FP.F16.E4M3.UNPACK_B R121, R4.H1 ;  /* 0x00000004ff79723e */ /* 0x000fe200030006ff */
[----:B------:R-:W-:Y:S01]  /*6b50*/  HADD2.F32 R126, -RZ, R124.H0_H0 ;  /* 0x2000007cff7e7230 */ /* 0x000fe20000004100 */
[----:B------:R-:W-:Y:S01]  /*6b60*/  F2FP.SATFINITE.E4M3.F32.PACK_AB_MERGE_C R6, R129, R6, RZ ;  /* 0x000000068106723e */ /* 0x000fe200048070ff */
[----:B------:R-:W-:Y:S01]  /*6b70*/  HADD2.F32 R122, -RZ, R5.H0_H0 ;  /* 0x20000005ff7a7230 */ /* 0x000fe20000004100 */
[----:B------:R-:W-:Y:S01]  /*6b80*/  F2FP.SATFINITE.E4M3.F32.PACK_AB_MERGE_C R7, R128, R7, RZ ;  /* 0x000000078007723e */ /* 0x000fe200048070ff */
[----:B------:R-:W-:-:S02]  /*6b90*/  HADD2.F32 R4, -RZ, R119.H0_H0 ;  /* 0x20000077ff047230 */ /* 0x000fc40000004100 */
[CC--:B------:R-:W-:Y:S01]  /*6ba0*/  FMUL.FTZ R130, R120.reuse, R126.reuse ;  /* 0x0000007e78827220 */ /* 0x0c0fe20000410000 */
[----:B------:R-:W-:Y:S01]  /*6bb0*/  FMUL.FTZ R131, R15, R126 ;  /* 0x0000007e0f837220 */ /* 0x000fe20000410000 */
[----:B------:R-:W-:Y:S01]  /*6bc0*/  HADD2.F32 R35, -RZ, R11.H0_H0 ;  /* 0x2000000bff237230 */ /* 0x000fe20000004100 */
[----:B------:R-:W-:Y:S01]  /*6bd0*/  F2FP.SATFINITE.E4M3.F32.PACK_AB_MERGE_C R9, R9, R32, R6 ;  /* 0x000000200909723e */ /* 0x000fe20004807006 */
[-C--:B------:R-:W-:Y:S01]  /*6be0*/  FFMA.FTZ R130, R15, R122.reuse, -R130 ;  /* 0x0000007a0f827223 */ /* 0x080fe20000010882 */
[----:B------:R-:W-:Y:S01]  /*6bf0*/  FFMA.FTZ R131, R120, R122, R131 ;  /* 0x0000007a78837223 */ /* 0x000fe20000010083 */
[----:B------:R-:W-:Y:S02]  /*6c00*/  HADD2.F32 R119, -RZ, R119.H1_H1 ;  /* 0x30000077ff777230 */ /* 0x000fe40000004100 */
[-C--:B------:R-:W-:Y:S01]  /*6c10*/  FMUL.FTZ R126, R4, R127.reuse ;  /* 0x0000007f047e7220 */ /* 0x080fe20000410000 */
[----:B------:R-:W-:Y:S02]  /*6c20*/  HADD2.F32 R122, -RZ, R125.H1_H1 ;  /* 0x3000007dff7a7230 */ /* 0x000fe40000004100 */
[----:B------:R-:W-:Y:S01]  /*6c30*/  FMUL.FTZ R127, R35, R127 ;  /* 0x0000007f237f7220 */ /* 0x000fe20000410000 */
[----:B------:R-:W-:-:S02]  /*6c40*/  HADD2.F32 R11, -RZ, R11.H1_H1 ;  /* 0x3000000bff0b7230 */ /* 0x000fc40000004100 */
[----:B------:R-:W-:Y:S02]  /*6c50*/  HADD2.F32 R123, -RZ, R121.H0_H0 ;  /* 0x20000079ff7b7230 */ /* 0x000fe40000004100 */
[-C--:B------:R-:W-:Y:S01]  /*6c60*/  FMUL.FTZ R132, R119, R122.reuse ;  /* 0x0000007a77847220 */ /* 0x080fe20000410000 */
[----:B------:R-:W-:Y:S02]  /*6c70*/  HADD2.F32 R117, -RZ, R117.H1_H1 ;  /* 0x30000075ff757230 */ /* 0x000fe40000004100 */
[----:B------:R-:W-:Y:S01]  /*6c80*/  FMUL.FTZ R134, R11, R122 ;  /* 0x0000007a0b867220 */ /* 0x000fe20000410000 */
[----:B------:R-:W-:Y:S02]  /*6c90*/  HADD2.F32 R124, -RZ, R124.H1_H1 ;  /* 0x3000007cff7c7230 */ /* 0x000fe40000004100 */
[-C--:B------:R-:W-:Y:S01]  /*6ca0*/  FFMA.FTZ R127, R4, R123.reuse, R127 ;  /* 0x0000007b047f7223 */ /* 0x080fe2000001007f */
[----:B------:R-:W-:Y:S02]  /*6cb0*/  HADD2.F32 R120, -RZ, R121.H1_H1 ;  /* 0x30000079ff787230 */ /* 0x000fe40000004100 */
[----:B------:R-:W-:Y:S01]  /*6cc0*/  FFMA.FTZ R126, R35, R123, -R126 ;  /* 0x0000007b237e7223 */ /* 0x000fe2000001087e */
[----:B------:R-:W-:-:S02]  /*6cd0*/  HADD2.F32 R13, -RZ, R13.H1_H1 ;  /* 0x3000000dff0d7230 */ /* 0x000fc40000004100 */
[----:B------:R-:W-:Y:S01]  /*6ce0*/  FMUL.FTZ R122, R117, R124 ;  /* 0x0000007c757a7220 */ /* 0x000fe20000410000 */
[----:B------:R-:W-:Y:S02]  /*6cf0*/  HADD2.F32 R4, -RZ, R5.H1_H1 ;  /* 0x30000005ff047230 */ /* 0x000fe40000004100 */
[-C--:B------:R-:W-:Y:S01]  /*6d00*/  FFMA.FTZ R11, R11, R120.reuse, -R132 ;  /* 0x000000780b0b7223 */ /* 0x080fe20000010884 */
[----:B------:R-:W-:Y:S01]  /*6d10*/  FFMA.FTZ R134, R119, R120, R134 ;  /* 0x0000007877867223 */ /* 0x000fe20000010086 */
[C---:B------:R-:W-:Y:S01]  /*6d20*/  FMUL.FTZ R124, R13.reuse, R124 ;  /* 0x0000007c0d7c7220 */ /* 0x040fe20000410000 */
[----:B------:R-:W-:Y:S02]  /*6d30*/  FFMA.FTZ R13, R13, R4, -R122 ;  /* 0x000000040d0d7223 */ /* 0x000fe4000001087a */
[----:B------:R-:W-:Y:S01]  /*6d40*/  F2FP.SATFINITE.E4M3.F32.PACK_AB_MERGE_C R11, R11, R126, RZ ;  /* 0x0000007e0b0b723e */ /* 0x000fe200048070ff */
[----:B------:R-:W-:Y:S01]  /*6d50*/  FFMA.FTZ R124, R117, R4, R124 ;  /* 0x00000004757c7223 */ /* 0x000fe2000001007c */
[----:B------:R-:W-:-:S02]  /*6d60*/  F2FP.SATFINITE.E4M3.F32.PACK_AB_MERGE_C R127, R134, R127, RZ ;  /* 0x0000007f867f723e */ /* 0x000fc400048070ff */
[----:B------:R-:W-:Y:S02]  /*6d70*/  F2FP.SATFINITE.E4M3.F32.PACK_AB_MERGE_C R11, R13, R130, R11 ;  /* 0x000000820d0b723e */ /* 0x000fe4000480700b */
[----:B------:R-:W-:Y:S02]  /*6d80*/  F2FP.SATFINITE.E4M3.F32.PACK_AB_MERGE_C R13, R34, R33, R7 ;  /* 0x00000021220d723e */ /* 0x000fe40004807007 */
[----:B------:R-:W-:-:S07]  /*6d90*/  F2FP.SATFINITE.E4M3.F32.PACK_AB_MERGE_C R15, R124, R131, R127 ;  /* 0x000000837c0f723e */ /* 0x000fce000480707f */
.L_x_567:
[----:B------:R-:W-:Y:S05]  /*6da0*/  BSYNC B2 ;  /* 0x0000000000027941 */ /* 0x000fea0003800000 */
.L_x_566:
[----:B------:R-:W-:Y:S01]  /*6db0*/  ISETP.GE.AND P3, PT, R118, R112, PT ;  /* 0x000000707600720c */ /* 0x000fe20003f66270 */
[----:B--2---:R4:W-:-:S12]  /*6dc0*/  ST.E.128 desc[UR36][R98.64], R8 ;  /* 0x0000000862007985 */ /* 0x0049d8000c101d24 */
[----:B------:R-:W-:-:S04]  /*6dd0*/  @!P3 IADD3 R4, P4, R107, R118, RZ ;  /* 0x000000766b04b210 */ /* 0x000fc80007f9e0ff */
[----:B------:R-:W-:-:S05]  /*6de0*/  @!P3 LEA.HI.X.SX32 R5, R118, R105, 0x1, P4 ;  /* 0x000000697605b211 */ /* 0x000fca00020f0eff */
[----:B---3--:R4:W-:Y:S04]  /*6df0*/  @!P3 ST.E.128 desc[UR36][R4.64], R12 ;  /* 0x0000000c0400b985 */ /* 0x0089e8000c101d24 */
.L_x_565:
[----:B------:R-:W-:Y:S05]  /*6e00*/  BSYNC B1 ;  /* 0x0000000000017941 */ /* 0x000fea0003800000 */
.L_x_564:
[----:B------:R-:W-:-:S03]  /*6e10*/  UMOV UR4, 0xffffffff ;  /* 0xffffffff00047882 */ /* 0x000fc60000000000 */
[----:B------:R-:W-:Y:S05]  /*6e20*/  BRA.DIV UR4, `(.L_x_568) ;  /* 0x000001be04bc7947 */ /* 0x000fea000b800000 */
[----:B------:R0:W0:Y:S04]  /*6e30*/  SHFL.IDX PT, R33, R104, 0x1, 0x1c1f ;  /* 0x003c1f0068217f89 */ /* 0x00002800000e0000 */
[----:B----4-:R4:W0:Y:S02]  /*6e40*/  SHFL.IDX PT, R14, R103, 0x1, 0x1c1f ;  /* 0x003c1f00670e7f89 */ /* 0x01082400000e0000 */
.L_x_842:
[----:B------:R-:W-:Y:S01]  /*6e50*/  IADD3 R4, R190, 0x40, RZ ;  /* 0x00000040be047810 */ /* 0x000fe20007ffe0ff */
[----:B------:R-:W-:Y:S03]  /*6e60*/  BSSY B1, `(.L_x_569) ;  /* 0x00000f0000017945 */ /* 0x000fe60003800000 */
[----:B------:R-:W-:-:S13]  /*6e70*/  ISETP.GE.OR P3, PT, R4, R94, P1 ;  /* 0x0000005e0400720c */ /* 0x000fda0000f66670 */
[----:B------:R-:W-:Y:S05]  /*6e80*/  @P3 BRA `(.L_x_570) ;  /* 0x0000000c00b43947 */ /* 0x000fea0003800000 */
[----:B------:R-:W-:Y:S01]  /*6e90*/  SEL R4, R73, R114, !P0 ;  /* 0x0000007249047207 */ /* 0x000fe20004000000 */
[----:B------:R-:W-:Y:S01]  /*6ea0*/  BSSY B2, `(.L_x_571) ;  /* 0x00000e6000027945 */ /* 0x000fe20003800000 */
[----:B------:R-:W-:Y:S02]  /*6eb0*/  SHF.R.U32.HI R6, RZ, 0x3, R196 ;  /* 0x00000003ff067819 */ /* 0x000fe400000116c4 */
[----:B------:R-:W-:Y:S02]  /*6ec0*/  SHF.R.S32.HI R5, RZ, 0x1f, R4 ;  /* 0x0000001fff057819 */ /* 0x000fe40000011404 */
[----:B0-----:R-:W-:Y:S02]  /*6ed0*/  IADD3 R12, P3, R64, R14, RZ ;  /* 0x0000000e400c7210 */ /* 0x001fe40007f7e0ff */
[----:B------:R-:W-:Y:S01]  /*6ee0*/  LEA.HI R4, R5, R4, RZ, 0x5 ;  /* 0x0000000405047211 */ /* 0x000fe200078f28ff */
[----:B------:R-:W-:Y:S02]  /*6ef0*/  IMAD R5, R188, 0x5000, R3 ;  /* 0x00005000bc057824 */ /* 0x000fe400078e0203 */
[----:B------:R-:W-:Y:S01]  /*6f00*/  IMAD.X R13, R33, 0x1, R62, P3 ;  /* 0x00000001210d7824 */ /* 0x000fe200018e063e */
[----:B------:R-:W-:Y:S01]  /*6f10*/  LEA.HI.SX32 R4, R4, R65, 0x1b ;  /* 0x0000004104047211 */ /* 0x000fe200078fdaff */
[----:B------:R-:W-:-:S04]  /*6f20*/  IMAD.IADD R5, R18, 0x1, R5 ;  /* 0x0000000112057824 */ /* 0x000fc800078e0205 */
[----:B------:R-:W-:-:S05]  /*6f30*/  IMAD.SHL.U32 R15, R4, 0x10, RZ ;  /* 0x00000010040f7824 */ /* 0x000fca00078e00ff */
[----:B------:R-:W-:-:S04]  /*6f40*/  LOP3.LUT R4, R196, 0x70, R15, 0xf8, !PT ;  /* 0x00000070c4047812 */ /* 0x000fc800078ef80f */
[----:B------:R-:W-:-:S05]  /*6f50*/  LOP3.LUT R4, R4, R6, RZ, 0x3c, !PT ;  /* 0x0000000604047212 */ /* 0x000fca00078e3cff */
[----:B------:R-:W-:-:S04]  /*6f60*/  IMAD.IADD R7, R203, 0x1, R4 ;  /* 0x00000001cb077824 */ /* 0x000fc800078e0204 */
[----:B------:R-:W-:-:S05]  /*6f70*/  IMAD R7, R188, 0x5000, R7 ;  /* 0x00005000bc077824 */ /* 0x000fca00078e0207 */
[----:B------:R-:W-:Y:S02]  /*6f80*/  IADD3 R8, R18, R7, RZ ;  /* 0x0000000712087210 */ /* 0x000fe40007ffe0ff */
[----:B------:R-:W0:Y:S04]  /*6f90*/  LDS.128 R4, [R5+0x18400] ;  /* 0x0184000005047984 */ /* 0x000e280000000c00 */
[----:B------:R-:W0:Y:S01]  /*6fa0*/  LDS.128 R8, [R8+0x18400] ;  /* 0x0184000008087984 */ /* 0x000e220000000c00 */
[----:B------:R-:W-:Y:S05]  /*6fb0*/  @P2 BRA `(.L_x_572) ;  /* 0x0000000c00502947 */ /* 0x000fea0003800000 */
[----:B------:R-:W-:Y:S01]  /*6fc0*/  SHF.R.U32.HI R34, RZ, 0x8, R37 ;  /* 0x00000008ff227819 */ /* 0x000fe20000011625 */
[----:B0-----:R-:W-:Y:S01]  /*6fd0*/  IMAD.MOV.U32 R32, RZ, RZ, R5 ;  /* 0x000000ffff207224 */ /* 0x001fe200078e0005 */
[----:B---3--:R-:W-:Y:S02]  /*6fe0*/  SHF.R.U32.HI R107, RZ, 0x10, R37 ;  /* 0x00000010ff6b7819 */ /* 0x008fe40000011625 */
[----:B------:R-:W-:Y:S01]  /*6ff0*/  LOP3.LUT R35, R37, 0xff0000ff, RZ, 0xc0, !PT ;  /* 0xff0000ff25237812 */ /* 0x000fe200078ec0ff */
[----:B------:R-:W-:Y:S01]  /*7000*/  IMAD.MOV.U32 R37, RZ, RZ, R4 ;  /* 0x000000ffff257224 */ /* 0x000fe200078e0004 */
[----:B------:R-:W-:Y:S01]  /*7010*/  SHF.R.U32.HI R38, RZ, 0x8, R43 ;  /* 0x00000008ff267819 */ /* 0x000fe2000001162b */
[----:B------:R-:W-:Y:S01]  /*7020*/  IMAD.SHL.U32 R4, R34, 0x100, RZ ;  /* 0x0000010022047824 */ /* 0x000fe200078e00ff */
[--C-:B------:R-:W-:Y:S02]  /*7030*/  SHF.R.U32.HI R117, RZ, 0x10, R39.reuse ;  /* 0x00000010ff757819 */ /* 0x100fe40000011627 */
[----:B--2---:R-:W-:-:S02]  /*7040*/  SHF.R.U32.HI R105, RZ, 0x8, R39 ;  /* 0x00000008ff697819 */ /* 0x004fc40000011627 */
[----:B------:R-:W-:Y:S01]  /*7050*/  LOP3.LUT R99, R39, 0xff0000ff, RZ, 0xc0, !PT ;  /* 0xff0000ff27637812 */ /* 0x000fe200078ec0ff */
[----:B------:R-:W-:Y:S01]  /*7060*/  IMAD.MOV.U32 R39, RZ, RZ, R8 ;  /* 0x000000ffff277224 */ /* 0x000fe200078e0008 */
[--C-:B------:R-:W-:Y:S01]  /*7070*/  SHF.R.U32.HI R40, RZ, 0x8, R41.reuse ;  /* 0x00000008ff287819 */ /* 0x100fe20000011629 */
[----:B------:R-:W-:Y:S01]  /*7080*/  IMAD.SHL.U32 R8, R38, 0x100, RZ ;  /* 0x0000010026087824 */ /* 0x000fe200078e00ff */
[----:B------:R-:W-:Y:S02]  /*7090*/  SHF.R.U32.HI R42, RZ, 0x10, R41 ;  /* 0x00000010ff2a7819 */ /* 0x000fe40000011629 */
[----:B------:R-:W-:Y:S01]  /*70a0*/  LOP3.LUT R36, R41, 0xff0000ff, RZ, 0xc0, !PT ;  /* 0xff0000ff29247812 */ /* 0x000fe200078ec0ff */
[----:B------:R-:W-:Y:S01]  /*70b0*/  IMAD.SHL.U32 R5, R40, 0x100, RZ ;  /* 0x0000010028057824 */ /* 0x000fe200078e00ff */
[----:B------:R-:W-:Y:S01]  /*70c0*/  MOV R34, R6 ;  /* 0x0000000600227202 */ /* 0x000fe20000000f00 */
[----:B------:R-:W-:Y:S01]  /*70d0*/  IMAD.U32 R6, R107, 0x10000, RZ ;  /* 0x000100006b067824 */ /* 0x000fe200078e00ff */
[----:B------:R-:W-:Y:S01]  /*70e0*/  LOP3.LUT R35, R35, 0xff00, R4, 0xf8, !PT ;  /* 0x0000ff0023237812 */ /* 0x000fe200078ef804 */
[----:B------:R-:W-:Y:S01]  /*70f0*/  IMAD.SHL.U32 R4, R105, 0x100, RZ ;  /* 0x0000010069047824 */ /* 0x000fe200078e00ff */
[----:B------:R-:W-:-:S02]  /*7100*/  SHF.R.U32.HI R98, RZ, 0x10, R43 ;  /* 0x00000010ff627819 */ /* 0x000fc4000001162b */
[----:B------:R-:W-:Y:S02]  /*7110*/  LOP3.LUT R41, R43, 0xff0000ff, RZ, 0xc0, !PT ;  /* 0xff0000ff2b297812 */ /* 0x000fe400078ec0ff */
[----:B------:R-:W-:Y:S01]  /*7120*/  F2FP.F16.E4M3.UNPACK_B R43, R116.H1 ;  /* 0x00000074ff2b723e */ /* 0x000fe200030006ff */
[----:B------:R-:W-:Y:S01]  /*7130*/  IMAD.U32 R98, R98, 0x10000, RZ ;  /* 0x0001000062627824 */ /* 0x000fe200078e00ff */
[----:B------:R-:W-:Y:S02]  /*7140*/  F2FP.F16.E4M3.UNPACK_B R40, R39.H1 ;  /* 0x00000027ff28723e */ /* 0x000fe400030006ff */
[----:B------:R-:W-:Y:S02]  /*7150*/  F2FP.F16.E4M3.UNPACK_B R38, R37.H1 ;  /* 0x00000025ff26723e */ /* 0x000fe400030006ff */
[----:B------:R-:W-:Y:S01]  /*7160*/  LOP3.LUT R107, R41, 0xff00, R8, 0xf8, !PT ;  /* 0x0000ff00296b7812 */ /* 0x000fe200078ef808 */
[----:B------:R-:W-:Y:S01]  /*7170*/  IMAD.U32 R8, R42, 0x10000, RZ ;  /* 0x000100002a087824 */ /* 0x000fe200078e00ff */
[----:B------:R-:W-:-:S02]  /*7180*/  LOP3.LUT R99, R99, 0xff00, R4, 0xf8, !PT ;  /* 0x0000ff0063637812 */ /* 0x000fc400078ef804 */
[----:B------:R-:W-:Y:S01]  /*7190*/  LOP3.LUT R105, R36, 0xff00, R5, 0xf8, !PT ;  /* 0x0000ff0024697812 */ /* 0x000fe200078ef805 */
[----:B------:R-:W-:Y:S01]  /*71a0*/  HADD2.F32 R5, -RZ, R43.H0_H0 ;  /* 0x2000002bff057230 */ /* 0x000fe20000004100 */
[----:B------:R-:W-:Y:S01]  /*71b0*/  LOP3.LUT R6, R35, 0xff0000, R6, 0xf8, !PT ;  /* 0x00ff000023067812 */ /* 0x000fe200078ef806 */
[----:B------:R-:W-:Y:S01]  /*71c0*/  HADD2.F32 R36, -RZ, R40.H0_H0 ;  /* 0x20000028ff247230 */ /* 0x000fe20000004100 */
[----:B------:R-:W-:Y:S01]  /*71d0*/  F2FP.F16.E4M3.UNPACK_B R41, R113.H1 ;  /* 0x00000071ff29723e */ /* 0x000fe200030006ff */
[--C-:B------:R-:W-:Y:S01]  /*71e0*/  HADD2.F32 R35, -RZ, R38.reuse.H0_H0 ;  /* 0x20000026ff237230 */ /* 0x100fe20000004100 */
[----:B------:R-:W-:Y:S01]  /*71f0*/  SHF.L.U32 R4, R117, 0x10, RZ ;  /* 0x0000001075047819 */ /* 0x000fe200000006ff */
[----:B------:R-:W-:Y:S02]  /*7200*/  HADD2.F32 R38, -RZ, R38.H1_H1 ;  /* 0x30000026ff267230 */ /* 0x000fe40000004100 */
[-C--:B------:R-:W-:Y:S01]  /*7210*/  FMUL.FTZ R118, R36, R5.reuse ;  /* 0x0000000524767220 */ /* 0x080fe20000410000 */
[--C-:B------:R-:W-:Y:S01]  /*7220*/  HADD2.F32 R42, -RZ, R41.reuse.H0_H0 ;  /* 0x20000029ff2a7230 */ /* 0x100fe20000004100 */
[----:B------:R-:W-:Y:S01]  /*7230*/  LOP3.LUT R4, R99, 0xff0000, R4, 0xf8, !PT ;  /* 0x00ff000063047812 */ /* 0x000fe200078ef804 */
[----:B------:R-:W-:Y:S01]  /*7240*/  FMUL.FTZ R99, R35, R5 ;  /* 0x0000000523637220 */ /* 0x000fe20000410000 */
[----:B------:R-:W-:Y:S01]  /*7250*/  LOP3.LUT R5, R107, 0xff0000, R98, 0xf8, !PT ;  /* 0x00ff00006b057812 */ /* 0x000fe200078ef862 */
[----:B------:R-:W-:-:S02]  /*7260*/  HADD2.F32 R98, -RZ, R41.H1_H1 ;  /* 0x30000029ff627230 */ /* 0x000fc40000004100 */
[-C--:B------:R-:W-:Y:S01]  /*7270*/  FFMA.FTZ R35, R35, R42.reuse, -R118 ;  /* 0x0000002a23237223 */ /* 0x080fe20000010876 */
[----:B------:R-:W-:Y:S01]  /*7280*/  FFMA.FTZ R36, R36, R42, R99 ;  /* 0x0000002a24247223 */ /* 0x000fe20000010063 */
[----:B------:R-:W-:Y:S01]  /*7290*/  HADD2.F32 R42, -RZ, R43.H1_H1 ;  /* 0x3000002bff2a7230 */ /* 0x000fe20000004100 */
[----:B------:R-:W-:Y:S01]  /*72a0*/  F2FP.F16.E4M3.UNPACK_B R116, R116 ;  /* 0x00000074ff74723e */ /* 0x000fe200020006ff */
[----:B------:R-:W-:Y:S01]  /*72b0*/  HADD2.F32 R43, -RZ, R40.H1_H1 ;  /* 0x30000028ff2b7230 */ /* 0x000fe20000004100 */
[----:B------:R-:W-:Y:S02]  /*72c0*/  F2FP.F16.E4M3.UNPACK_B R40, R39 ;  /* 0x00000027ff28723e */ /* 0x000fe400020006ff */
[----:B------:R-:W-:Y:S01]  /*72d0*/  F2FP.F16.E4M3.UNPACK_B R41, R37 ;  /* 0x00000025ff29723e */ /* 0x000fe200020006ff */
[-C--:B------:R-:W-:Y:S01]  /*72e0*/  FMUL.FTZ R118, R38, R42.reuse ;  /* 0x0000002a26767220 */ /* 0x080fe20000410000 */
[----:B------:R-:W-:Y:S01]  /*72f0*/  FMUL.FTZ R37, R43, R42 ;  /* 0x0000002a2b257220 */ /* 0x000fe20000410000 */
[----:B------:R-:W-:Y:S01]  /*7300*/  F2FP.F16.E4M3.UNPACK_B R113, R113 ;  /* 0x00000071ff71723e */ /* 0x000fe200020006ff */
[----:B------:R-:W-:Y:S01]  /*7310*/  HADD2.F32 R99, -RZ, R116.H0_H0 ;  /* 0x20000074ff637230 */ /* 0x000fe20000004100 */
[----:B------:R-:W-:Y:S01]  /*7320*/  F2FP.F16.E4M3.UNPACK_B R107, R115.H1 ;  /* 0x00000073ff6b723e */ /* 0x000fe200030006ff */
[----:B------:R-:W-:-:S02]  /*7330*/  HADD2.F32 R42, -RZ, R40.H0_H0 ;  /* 0x20000028ff2a7230 */ /* 0x000fc40000004100 */
[-C--:B------:R-:W-:Y:S01]  /*7340*/  FFMA.FTZ R38, R38, R98.reuse, -R37 ;  /* 0x0000006226267223 */ /* 0x080fe20000010825 */
[----:B------:R-:W-:Y:S02]  /*7350*/  HADD2.F32 R39, -RZ, R41.H0_H0 ;  /* 0x20000029ff277230 */ /* 0x000fe40000004100 */
[----:B------:R-:W-:Y:S01]  /*7360*/  FFMA.FTZ R37, R43, R98, R118 ;  /* 0x000000622b257223 */ /* 0x000fe20000010076 */
[----:B------:R-:W-:Y:S02]  /*7370*/  HADD2.F32 R98, -RZ, R113.H0_H0 ;  /* 0x20000071ff627230 */ /* 0x000fe40000004100 */
[-C--:B------:R-:W-:Y:S01]  /*7380*/  FMUL.FTZ R118, R42, R99.reuse ;  /* 0x000000632a767220 */ /* 0x080fe20000410000 */
[----:B------:R-:W-:Y:S02]  /*7390*/  HADD2.F32 R116, -RZ, R116.H1_H1 ;  /* 0x30000074ff747230 */ /* 0x000fe40000004100 */
[----:B------:R-:W-:Y:S01]  /*73a0*/  FMUL.FTZ R99, R39, R99 ;  /* 0x0000006327637220 */ /* 0x000fe20000410000 */
[----:B------:R-:W-:-:S02]  /*73b0*/  HADD2.F32 R43, -RZ, R40.H1_H1 ;  /* 0x30000028ff2b7230 */ /* 0x000fc40000004100 */
[-C--:B------:R-:W-:Y:S01]  /*73c0*/  FFMA.FTZ R39, R39, R98.reuse, -R118 ;  /* 0x0000006227277223 */ /* 0x080fe20000010876 */
[----:B------:R-:W-:Y:S02]  /*73d0*/  HADD2.F32 R41, -RZ, R41.H1_H1 ;  /* 0x30000029ff297230 */ /* 0x000fe40000004100 */
[----:B------:R-:W-:Y:S01]  /*73e0*/  FFMA.FTZ R40, R42, R98, R99 ;  /* 0x000000622a287223 */ /* 0x000fe20000010063 */
[----:B------:R-:W-:Y:S02]  /*73f0*/  HADD2.F32 R42, -RZ, R113.H1_H1 ;  /* 0x30000071ff2a7230 */ /* 0x000fe40000004100 */
[----:B------:R-:W-:Y:S01]  /*7400*/  FMUL.FTZ R118, R43, R116 ;  /* 0x000000742b767220 */ /* 0x000fe20000410000 */
[----:B------:R-:W-:Y:S01]  /*7410*/  F2FP.F16.E4M3.UNPACK_B R98, R10.H1 ;  /* 0x0000000aff62723e */ /* 0x000fe200030006ff */
[----:B------:R-:W-:Y:S01]  /*7420*/  FMUL.FTZ R116, R41, R116 ;  /* 0x0000007429747220 */ /* 0x000fe20000410000 */
[----:B------:R-:W-:Y:S01]  /*7430*/  LOP3.LUT R8, R105, 0xff0000, R8, 0xf8, !PT ;  /* 0x00ff000069087812 */ /* 0x000fe200078ef808 */
[----:B------:R-:W-:Y:S01]  /*7440*/  FFMA.FTZ R118, R41, R42, -R118 ;  /* 0x0000002a29767223 */ /* 0x000fe20000010876 */
[----:B------:R-:W-:Y:S01]  /*7450*/  F2FP.F16.E4M3.UNPACK_B R105, R111.H1 ;  /* 0x0000006fff69723e */ /* 0x000fe200030006ff */
[----:B------:R-:W-:Y:S01]  /*7460*/  HADD2.F32 R113, -RZ, R107.H0_H0 ;  /* 0x2000006bff717230 */ /* 0x000fe20000004100 */
[----:B------:R-:W-:Y:S01]  /*7470*/  F2FP.F16.E4M3.UNPACK_B R41, R34.H1 ;  /* 0x00000022ff29723e */ /* 0x000fe200030006ff */
[----:B------:R-:W-:-:S02]  /*7480*/  HADD2.F32 R99, -RZ, R98.H0_H0 ;  /* 0x20000062ff637230 */ /* 0x000fc40000004100 */
[----:B------:R-:W-:Y:S01]  /*7490*/  FFMA.FTZ R117, R43, R42, R116 ;  /* 0x0000002a2b757223 */ /* 0x000fe20000010074 */
[----:B------:R-:W-:Y:S01]  /*74a0*/  HADD2.F32 R43, -RZ, R105.H0_H0 ;  /* 0x20000069ff2b7230 */ /* 0x000fe20000004100 */
[----:B------:R-:W-:Y:S01]  /*74b0*/  F2FP.F16.E4M3.UNPACK_B R115, R115 ;  /* 0x00000073ff73723e */ /* 0x000fe200020006ff */
[----:B------:R-:W-:Y:S02]  /*74c0*/  HADD2.F32 R42, -RZ, R41.H0_H0 ;  /* 0x20000029ff2a7230 */ /* 0x000fe40000004100 */
[-C--:B------:R-:W-:Y:S01]  /*74d0*/  FMUL.FTZ R119, R99, R113.reuse ;  /* 0x0000007163777220 */ /* 0x080fe20000410000 */
[----:B------:R-:W-:Y:S01]  /*74e0*/  HADD2.F32 R107, -RZ, R107.H1_H1 ;  /* 0x3000006bff6b7230 */ /* 0x000fe20000004100 */
[----:B------:R-:W-:Y:S01]  /*74f0*/  F2FP.F16.E4M3.UNPACK_B R34, R34 ;  /* 0x00000022ff22723e */ /* 0x000fe200020006ff */
[----:B------:R-:W-:Y:S02]  /*7500*/  HADD2.F32 R98, -RZ, R98.H1_H1 ;  /* 0x30000062ff627230 */ /* 0x000fe40000004100 */
[----:B------:R-:W-:Y:S01]  /*7510*/  FMUL.FTZ R116, R42, R113 ;  /* 0x000000712a747220 */ /* 0x000fe20000410000 */
[----:B------:R-:W-:-:S02]  /*7520*/  HADD2.F32 R41, -RZ, R41.H1_H1 ;  /* 0x30000029ff297230 */ /* 0x000fc40000004100 */
[----:B------:R-:W-:Y:S01]  /*7530*/  FFMA.FTZ R119, R42, R43, -R119 ;  /* 0x0000002b2a777223 */ /* 0x000fe20000010877 */
[----:B------:R-:W-:Y:S02]  /*7540*/  HADD2.F32 R105, -RZ, R105.H1_H1 ;  /* 0x30000069ff697230 */ /* 0x000fe40000004100 */
[C---:B------:R-:W-:Y:S01]  /*7550*/  FMUL.FTZ R42, R98.reuse, R107 ;  /* 0x0000006b622a7220 */ /* 0x040fe20000410000 */
[----:B------:R-:W-:Y:S01]  /*7560*/  FFMA.FTZ R116, R99, R43, R116 ;  /* 0x0000002b63747223 */ /* 0x000fe20000010074 */
[C---:B------:R-:W-:Y:S01]  /*7570*/  FMUL.FTZ R107, R41.reuse, R107 ;  /* 0x0000006b296b7220 */ /* 0x040fe20000410000 */
[----:B------:R-:W-:Y:S01]  /*7580*/  F2FP.F16.E4M3.UNPACK_B R111, R111 ;  /* 0x0000006fff6f723e */ /* 0x000fe200020006ff */
[-C--:B------:R-:W-:Y:S01]  /*7590*/  FFMA.FTZ R120, R41, R105.reuse, -R42 ;  /* 0x0000006929787223 */ /* 0x080fe2000001082a */
[----:B------:R-:W-:Y:S01]  /*75a0*/  F2FP.F16.E4M3.UNPACK_B R41, R10 ;  /* 0x0000000aff29723e */ /* 0x000fe200020006ff */
[--C-:B------:R-:W-:Y:S02]  /*75b0*/  HADD2.F32 R99, -RZ, R115.reuse.H0_H0 ;  /* 0x20000073ff637230 */ /* 0x100fe40000004100 */
[----:B------:R-:W-:Y:S01]  /*75c0*/  FFMA.FTZ R113, R98, R105, R107 ;  /* 0x0000006962717223 */ /* 0x000fe2000001006b */
[----:B------:R-:W-:Y:S01]  /*75d0*/  HADD2.F32 R115, -RZ, R115.H1_H1 ;  /* 0x30000073ff737230 */ /* 0x000fe20000004100 */
[----:B------:R-:W-:Y:S01]  /*75e0*/  F2FP.SATFINITE.E4M3.F32.PACK_AB_MERGE_C R35, R38, R35, RZ ;  /* 0x000000232623723e */ /* 0x000fe200048070ff */
[--C-:B------:R-:W-:Y:S01]  /*75f0*/  HADD2.F32 R42, -RZ, R41.reuse.H0_H0 ;  /* 0x20000029ff2a7230 */ /* 0x100fe20000004100 */
[----:B------:R-:W-:Y:S01]  /*7600*/  F2FP.SATFINITE.E4M3.F32.PACK_AB_MERGE_C R37, R37, R36, RZ ;  /* 0x000000242525723e */ /* 0x000fe200048070ff */
[----:B------:R-:W-:Y:S01]  /*7610*/  HADD2.F32 R10, -RZ, R34.H0_H0 ;  /* 0x20000022ff0a7230 */ /* 0x000fe20000004100 */
[----:B------:R-:W-:Y:S01]  /*7620*/  F2FP.F16.E4M3.UNPACK_B R38, R32 ;  /* 0x00000020ff26723e */ /* 0x000fe200020006ff */
[----:B------:R-:W-:-:S02]  /*7630*/  HADD2.F32 R41, -RZ, R41.H1_H1 ;  /* 0x30000029ff297230 */ /* 0x000fc40000004100 */
[-C--:B------:R-:W-:Y:S01]  /*7640*/  FMUL.FTZ R105, R42, R99.reuse ;  /* 0x000000632a697220 */ /* 0x080fe20000410000 */
[----:B------:R-:W-:Y:S02]  /*7650*/  HADD2.F32 R34, -RZ, R34.H1_H1 ;  /* 0x30000022ff227230 */ /* 0x000fe40000004100 */
[----:B------:R-:W-:Y:S01]  /*7660*/  FMUL.FTZ R99, R10, R99 ;  /* 0x000000630a637220 */ /* 0x000fe20000410000 */
[--C-:B------:R-:W-:Y:S02]  /*7670*/  HADD2.F32 R43, -RZ, R111.reuse.H0_H0 ;  /* 0x2000006fff2b7230 */ /* 0x100fe40000004100 */
[CC--:B------:R-:W-:Y:S01]  /*7680*/  FMUL.FTZ R107, R41.reuse, R115.reuse ;  /* 0x00000073296b7220 */ /* 0x0c0fe20000410000 */
[----:B------:R-:W-:Y:S02]  /*7690*/  HADD2.F32 R111, -RZ, R111.H1_H1 ;  /* 0x3000006fff6f7230 */ /* 0x000fe40000004100 */
[----:B------:R-:W-:Y:S01]  /*76a0*/  FMUL.FTZ R98, R34, R115 ;  /* 0x0000007322627220 */ /* 0x000fe20000410000 */
[----:B------:R-:W-:Y:S01]  /*76b0*/  F2FP.SATFINITE.E4M3.F32.PACK_AB_MERGE_C R36, R118, R39, R35 ;  /* 0x000000277624723e */ /* 0x000fe20004807023 */
[-C--:B------:R-:W-:Y:S01]  /*76c0*/  FFMA.FTZ R105, R10, R43.reuse, -R105 ;  /* 0x0000002b0a697223 */ /* 0x080fe20000010869 */
[----:B------:R-:W-:Y:S01]  /*76d0*/  FFMA.FTZ R10, R42, R43, R99 ;  /* 0x0000002b2a0a7223 */ /* 0x000fe20000010063 */
[-C--:B------:R-:W-:Y:S01]  /*76e0*/  FFMA.FTZ R34, R34, R111.reuse, -R107 ;  /* 0x0000006f22227223 */ /* 0x080fe2000001086b */
[----:B------:R-:W-:Y:S01]  /*76f0*/  FFMA.FTZ R111, R41, R111, R98 ;  /* 0x0000006f296f7223 */ /* 0x000fe20000010062 */
[----:B------:R-:W-:-:S02]  /*7700*/  F2FP.F16.E4M3.UNPACK_B R41, R9 ;  /* 0x00000009ff29723e */ /* 0x000fc400020006ff */
[----:B------:R-:W-:Y:S02]  /*7710*/  F2FP.F16.E4M3.UNPACK_B R99, R8 ;  /* 0x00000008ff63723e */ /* 0x000fe400020006ff */
[----:B------:R-:W-:Y:S01]  /*7720*/  F2FP.SATFINITE.E4M3.F32.PACK_AB_MERGE_C R35, R117, R40, R37 ;  /* 0x000000287523723e */ /* 0x000fe20004807025 */
[----:B------:R-:W-:Y:S01]  /*7730*/  HADD2.F32 R39, -RZ, R41.H0_H0 ;  /* 0x20000029ff277230 */ /* 0x000fe20000004100 */
[----:B------:R-:W-:Y:S01]  /*7740*/  F2FP.F16.E4M3.UNPACK_B R43, R6 ;  /* 0x00000006ff2b723e */ /* 0x000fe200020006ff */
[----:B------:R-:W-:Y:S01]  /*7750*/  HADD2.F32 R40, -RZ, R99.H0_H0 ;  /* 0x20000063ff287230 */ /* 0x000fe20000004100 */
[----:B------:R-:W-:Y:S01]  /*7760*/  F2FP.SATFINITE.E4M3.F32.PACK_AB_MERGE_C R113, R113, R116, RZ ;  /* 0x000000747171723e */ /* 0x000fe200048070ff */
[----:B------:R-:W-:Y:S01]  /*7770*/  HADD2.F32 R37, -RZ, R38.H0_H0 ;  /* 0x20000026ff257230 */ /* 0x000fe20000004100 */
[----:B------:R-:W-:Y:S01]  /*7780*/  F2FP.SATFINITE.E4M3.F32.PACK_AB_MERGE_C R119, R120, R119, RZ ;  /* 0x000000777877723e */ /* 0x000fe200048070ff */
[----:B------:R-:W-:Y:S02]  /*7790*/  HADD2.F32 R98, -RZ, R43.H0_H0 ;  /* 0x2000002bff627230 */ /* 0x000fe40000004100 */
[----:B------:R-:W-:Y:S01]  /*77a0*/  FMUL.FTZ R116, R39, R40 ;  /* 0x0000002827747220 */ /* 0x000fe20000410000 */
[----:B------:R-:W-:-:S02]  /*77b0*/  HADD2.F32 R42, -RZ, R41.H1_H1 ;  /* 0x30000029ff2a7230 */ /* 0x000fc40000004100 */
[C---:B------:R-:W-:Y:S01]  /*77c0*/  FMUL.FTZ R118, R37.reuse, R40 ;  /* 0x0000002825767220 */ /* 0x040fe20000410000 */
[----:B------:R-:W-:Y:S01]  /*77d0*/  HADD2.F32 R99, -RZ, R99.H1_H1 ;  /* 0x30000063ff637230 */ /* 0x000fe20000004100 */
[----:B------:R-:W-:Y:S01]  /*77e0*/  F2FP.SATFINITE.E4M3.F32.PACK_AB_MERGE_C R34, R34, R105, R119 ;  /* 0x000000692222723e */ /* 0x000fe20004807077 */
[----:B------:R-:W-:Y:S02]  /*77f0*/  HADD2.F32 R40, -RZ, R38.H1_H1 ;  /* 0x30000026ff287230 */ /* 0x000fe40000004100 */
[-C--:B------:R-:W-:Y:S01]  /*7800*/  FFMA.FTZ R37, R37, R98.reuse, -R116 ;  /* 0x0000006225257223 */ /* 0x080fe20000010874 */
[----:B------:R-:W-:Y:S01]  /*7810*/  FFMA.FTZ R38, R39, R98, R118 ;  /* 0x0000006227267223 */ /* 0x000fe20000010076 */
[----:B------:R-:W-:Y:S02]  /*7820*/  HADD2.F32 R43, -RZ, R43.H1_H1 ;  /* 0x3000002bff2b7230 */ /* 0x000fe40000004100 */
[-C--:B------:R-:W-:Y:S01]  /*7830*/  FMUL.FTZ R105, R42, R99.reuse ;  /* 0x000000632a697220 */ /* 0x080fe20000410000 */
[----:B------:R-:W-:Y:S01]  /*7840*/  FMUL.FTZ R99, R40, R99 ;  /* 0x0000006328637220 */ /* 0x000fe20000410000 */
[----:B------:R-:W-:-:S02]  /*7850*/  F2FP.F16.E4M3.UNPACK_B R41, R9.H1 ;  /* 0x00000009ff29723e */ /* 0x000fc400030006ff */
[----:B------:R-:W-:Y:S01]  /*7860*/  F2FP.F16.E4M3.UNPACK_B R98, R8.H1 ;  /* 0x00000008ff62723e */ /* 0x000fe200030006ff */
[-C--:B------:R-:W-:Y:S01]  /*7870*/  FFMA.FTZ R9, R42, R43.reuse, R99 ;  /* 0x0000002b2a097223 */ /* 0x080fe20000010063 */
[----:B------:R-:W-:Y:S01]  /*7880*/  F2FP.F16.E4M3.UNPACK_B R39, R32.H1 ;  /* 0x00000020ff27723e */ /* 0x000fe200030006ff */
[----:B------:R-:W-:Y:S01]  /*7890*/  FFMA.FTZ R32, R40, R43, -R105 ;  /* 0x0000002b28207223 */ /* 0x000fe20000010869 */
[----:B------:R-:W-:Y:S01]  /*78a0*/  HADD2.F32 R40, -RZ, R41.H0_H0 ;  /* 0x20000029ff287230 */ /* 0x000fe20000004100 */
[----:B------:R-:W-:Y:S01]  /*78b0*/  F2FP.F16.E4M3.UNPACK_B R6, R6.H1 ;  /* 0x00000006ff06723e */ /* 0x000fe200030006ff */
[----:B------:R-:W-:Y:S01]  /*78c0*/  HADD2.F32 R99, -RZ, R98.H0_H0 ;  /* 0x20000062ff637230 */ /* 0x000fe20000004100 */
[----:B------:R-:W-:Y:S01]  /*78d0*/  F2FP.SATFINITE.E4M3.F32.PACK_AB_MERGE_C R10, R111, R10, R113 ;  /* 0x0000000a6f0a723e */ /* 0x000fe20004807071 */
[----:B------:R-:W-:Y:S02]  /*78e0*/  HADD2.F32 R8, -RZ, R39.H0_H0 ;  /* 0x20000027ff087230 */ /* 0x000fe40000004100 */
[----:B------:R-:W-:-:S02]  /*78f0*/  HADD2.F32 R41, -RZ, R41.H1_H1 ;  /* 0x30000029ff297230 */ /* 0x000fc40000004100 */
[-C--:B------:R-:W-:Y:S01]  /*7900*/  FMUL.FTZ R105, R40, R99.reuse ;  /* 0x0000006328697220 */ /* 0x080fe20000410000 */
[----:B------:R-:W-:Y:S02]  /*7910*/  HADD2.F32 R98, -RZ, R98.H1_H1 ;  /* 0x30000062ff627230 */ /* 0x000fe40000004100 */
[----:B------:R-:W-:Y:S01]  /*7920*/  FMUL.FTZ R99, R8, R99 ;  /* 0x0000006308637220 */ /* 0x000fe20000410000 */
[----:B------:R-:W-:Y:S02]  /*7930*/  HADD2.F32 R39, -RZ, R39.H1_H1 ;  /* 0x30000027ff277230 */ /* 0x000fe40000004100 */
[--C-:B------:R-:W-:Y:S02]  /*7940*/  HADD2.F32 R43, -RZ, R6.reuse.H0_H0 ;  /* 0x20000006ff2b7230 */ /* 0x100fe40000004100 */
[----:B------:R-:W-:Y:S02]  /*7950*/  HADD2.F32 R42, -RZ, R6.H1_H1 ;  /* 0x30000006ff2a7230 */ /* 0x000fe40000004100 */
[-C--:B------:R-:W-:Y:S01]  /*7960*/  FMUL.FTZ R6, R41, R98.reuse ;  /* 0x0000006229067220 */ /* 0x080fe20000410000 */
[C---:B------:R-:W-:Y:S01]  /*7970*/  FMUL.FTZ R98, R39.reuse, R98 ;  /* 0x0000006227627220 */ /* 0x040fe20000410000 */
[----:B------:R-:W-:Y:S01]  /*7980*/  FFMA.FTZ R115, R40, R43, R99 ;  /* 0x0000002b28737223 */ /* 0x000fe20000010063 */
[----:B------:R-:W-:Y:S01]  /*7990*/  F2FP.F16.E4M3.UNPACK_B R99, R5 ;  /* 0x00000005ff63723e */ /* 0x000fe200020006ff */
[-C--:B------:R-:W-:Y:S01]  /*79a0*/  FFMA.FTZ R116, R39, R42.reuse, -R6 ;  /* 0x0000002a27747223 */ /* 0x080fe20000010806 */
[----:B------:R-:W-:Y:S01]  /*79b0*/  F2FP.F16.E4M3.UNPACK_B R39, R11 ;  /* 0x0000000bff27723e */ /* 0x000fe200020006ff */
[----:B------:R-:W-:Y:S01]  /*79c0*/  FFMA.FTZ R113, R8, R43, -R105 ;  /* 0x0000002b08717223 */ /* 0x000fe20000010869 */
[----:B------:R-:W-:Y:S01]  /*79d0*/  F2FP.F16.E4M3.UNPACK_B R105, R5.H1 ;  /* 0x00000005ff69723e */ /* 0x000fe200030006ff */
[----:B------:R-:W-:Y:S01]  /*79e0*/  FFMA.FTZ R118, R41, R42, R98 ;  /* 0x0000002a29767223 */ /* 0x000fe20000010062 */
        /* <DEDUP_REMOVED lines=8> */
[----:B------:R-:W-:Y:S01]  /*7a70*/  F2FP.F16.E4M3.UNPACK_B R42, R4.H1 ;  /* 0x00000004ff2a723e */ /* 0x000fe200030006ff */
[----:B------:R-:W-:-:S02]  /*7a80*/  HADD2.F32 R4, -RZ, R40.H0_H0 ;  /* 0x20000028ff047230 */ /* 0x000fc40000004100 */
[-C--:B------:R-:W-:Y:S01]  /*7a90*/  FMUL.FTZ R117, R41, R107.reuse ;  /* 0x0000006b29757220 */ /* 0x080fe20000410000 */
[----:B------:R-:W-:Y:S02]  /*7aa0*/  HADD2.F32 R43, -RZ, R5.H0_H0 ;  /* 0x20000005ff2b7230 */ /* 0x000fe40000004100 */
[----:B------:R-:W-:Y:S01]  /*7ab0*/  FMUL.FTZ R120, R8, R107 ;  /* 0x0000006b08787220 */ /* 0x000fe20000410000 */
[----:B------:R-:W-:Y:S02]  /*7ac0*/  HADD2.F32 R11, -RZ, R7.H0_H0 ;  /* 0x20000007ff0b7230 */ /* 0x000fe40000004100 */
[----:B------:R-:W-:Y:S01]  /*7ad0*/  FMUL.FTZ R122, R4, R111 ;  /* 0x0000006f047a7220 */ /* 0x000fe20000410000 */
[----:B------:R-:W-:Y:S02]  /*7ae0*/  HADD2.F32 R40, -RZ, R40.H1_H1 ;  /* 0x30000028ff287230 */ /* 0x000fe40000004100 */
[----:B------:R-:W-:Y:S01]  /*7af0*/  FFMA.FTZ R117, R8, R43, -R117 ;  /* 0x0000002b08757223 */ /* 0x000fe20000010875 */
[----:B------:R-:W-:-:S02]  /*7b00*/  HADD2.F32 R105, -RZ, R105.H1_H1 ;  /* 0x30000069ff697230 */ /* 0x000fc40000004100 */
[----:B------:R-:W-:Y:S01]  /*7b10*/  FMUL.FTZ R111, R11, R111 ;  /* 0x0000006f0b6f7220 */ /* 0x000fe20000410000 */
[----:B------:R-:W-:Y:S01]  /*7b20*/  HADD2.F32 R7, -RZ, R7.H1_H1 ;  /* 0x30000007ff077230 */ /* 0x000fe20000004100 */
[----:B------:R-:W-:Y:S01]  /*7b30*/  F2FP.SATFINITE.E4M3.F32.PACK_AB_MERGE_C R113, R116, R113, RZ ;  /* 0x000000717471723e */ /* 0x000fe200048070ff */
[----:B------:R-:W-:Y:S02]  /*7b40*/  HADD2.F32 R98, -RZ, R42.H0_H0 ;  /* 0x2000002aff627230 */ /* 0x000fe40000004100 */
[-C--:B------:R-:W-:Y:S01]  /*7b50*/  FMUL.FTZ R8, R40, R105.reuse ;  /* 0x0000006928087220 */ /* 0x080fe20000410000 */
[----:B------:R-:W-:Y:S02]  /*7b60*/  HADD2.F32 R39, -RZ, R39.H1_H1 ;  /* 0x30000027ff277230 */ /* 0x000fe40000004100 */
[----:B------:R-:W-:Y:S01]  /*7b70*/  FMUL.FTZ R105, R7, R105 ;  /* 0x0000006907697220 */ /* 0x000fe20000410000 */
[----:B------:R-:W-:Y:S02]  /*7b80*/  HADD2.F32 R99, -RZ, R99.H1_H1 ;  /* 0x30000063ff637230 */ /* 0x000fe40000004100 */
[----:B------:R-:W-:Y:S01]  /*7b90*/  FFMA.FTZ R122, R11, R98, -R122 ;  /* 0x000000620b7a7223 */ /* 0x000fe2000001087a */
[----:B------:R-:W-:-:S02]  /*7ba0*/  HADD2.F32 R6, -RZ, R6.H1_H1 ;  /* 0x30000006ff067230 */ /* 0x000fc40000004100 */
[----:B------:R-:W-:Y:S01]  /*7bb0*/  FFMA.FTZ R111, R4, R98, R111 ;  /* 0x00000062046f7223 */ /* 0x000fe2000001006f */
[----:B------:R-:W-:Y:S02]  /*7bc0*/  HADD2.F32 R42, -RZ, R42.H1_H1 ;  /* 0x3000002aff2a7230 */ /* 0x000fe40000004100 */
[-C--:B------:R-:W-:Y:S01]  /*7bd0*/  FMUL.FTZ R11, R39, R99.reuse ;  /* 0x00000063270b7220 */ /* 0x080fe20000410000 */
[----:B------:R-:W-:Y:S02]  /*7be0*/  HADD2.F32 R5, -RZ, R5.H1_H1 ;  /* 0x30000005ff057230 */ /* 0x000fe40000004100 */
[----:B------:R-:W-:Y:S01]  /*7bf0*/  FMUL.FTZ R4, R6, R99 ;  /* 0x0000006306047220 */ /* 0x000fe20000410000 */
[----:B------:R-:W-:Y:S01]  /*7c00*/  FFMA.FTZ R120, R41, R43, R120 ;  /* 0x0000002b29787223 */ /* 0x000fe20000010078 */
[-C--:B------:R-:W-:Y:S01]  /*7c10*/  FFMA.FTZ R7, R7, R42.reuse, -R8 ;  /* 0x0000002a07077223 */ /* 0x080fe20000010808 */
[----:B------:R-:W-:Y:S01]  /*7c20*/  FFMA.FTZ R40, R40, R42, R105 ;  /* 0x0000002a28287223 */ /* 0x000fe20000010069 */
[-C--:B------:R-:W-:Y:S01]  /*7c30*/  FFMA.FTZ R6, R6, R5.reuse, -R11 ;  /* 0x0000000506067223 */ /* 0x080fe2000001080b */
[----:B------:R-:W-:Y:S01]  /*7c40*/  FFMA.FTZ R5, R39, R5, R4 ;  /* 0x0000000527057223 */ /* 0x000fe20000010004 */
[----:B------:R-:W-:Y:S01]  /*7c50*/  F2FP.SATFINITE.E4M3.F32.PACK_AB_MERGE_C R37, R32, R37, R113 ;  /* 0x000000252025723e */ /* 0x000fe20004807071 */
[----:B------:R-:W-:Y:S01]  /*7c60*/  IMAD.MOV.U32 R4, RZ, RZ, R36 ;  /* 0x000000ffff047224 */ /* 0x000fe200078e0024 */
[----:B------:R-:W-:-:S02]  /*7c70*/  F2FP.SATFINITE.E4M3.F32.PACK_AB_MERGE_C R7, R7, R122, RZ ;  /* 0x0000007a0707723e */ /* 0x000fc400048070ff */
[----:B------:R-:W-:Y:S02]  /*7c80*/  F2FP.SATFINITE.E4M3.F32.PACK_AB_MERGE_C R40, R40, R111, RZ ;  /* 0x0000006f2828723e */ /* 0x000fe400048070ff */
[----:B------:R-:W-:Y:S02]  /*7c90*/  F2FP.SATFINITE.E4M3.F32.PACK_AB_MERGE_C R115, R118, R115, RZ ;  /* 0x000000737673723e */ /* 0x000fe400048070ff */
[----:B------:R-:W-:Y:S01]  /*7ca0*/  F2FP.SATFINITE.E4M3.F32.PACK_AB_MERGE_C R7, R6, R117, R7 ;  /* 0x000000750607723e */ /* 0x000fe20004807007 */
[----:B------:R-:W-:Y:S01]  /*7cb0*/  IMAD.MOV.U32 R6, RZ, RZ, R34 ;  /* 0x000000ffff067224 */ /* 0x000fe200078e0022 */
[----:B------:R-:W-:Y:S01]  /*7cc0*/  F2FP.SATFINITE.E4M3.F32.PACK_AB_MERGE_C R11, R5, R120, R40 ;  /* 0x00000078050b723e */ /* 0x000fe20004807028 */
[----:B------:R-:W-:Y:S01]  /*7cd0*/  IMAD.MOV.U32 R5, RZ, RZ, R37 ;  /* 0x000000ffff057224 */ /* 0x000fe200078e0025 */
[----:B------:R-:W-:Y:S02]  /*7ce0*/  F2FP.SATFINITE.E4M3.F32.PACK_AB_MERGE_C R9, R9, R38, R115 ;  /* 0x000000260909723e */ /* 0x000fe40004807073 */
[----:B------:R-:W-:-:S07]  /*7cf0*/  MOV R8, R35 ;  /* 0x0000002300087202 */ /* 0x000fce0000000f00 */
.L_x_572:
[----:B------:R-:W-:Y:S05]  /*7d00*/  BSYNC B2 ;  /* 0x0000000000027941 */ /* 0x000fea0003800000 */
.L_x_571:
[----:B------:R-:W-:Y:S01]  /*7d10*/  ISETP.GE.AND P3, PT, R15, R112, PT ;  /* 0x000000700f00720c */ /* 0x000fe20003f66270 */
[----:B0-----:R0:W-:-:S12]  /*7d20*/  ST.E.128 desc[UR36][R12.64], R4 ;  /* 0x000000040c007985 */ /* 0x0011d8000c101d24 */
[----:B------:R-:W-:-:S04]  /*7d30*/  @!P3 IADD3 R14, P4, R15, R14, RZ ;  /* 0x0000000e0f0eb210 */ /* 0x000fc80007f9e0ff */
[----:B------:R-:W-:-:S05]  /*7d40*/  @!P3 LEA.HI.X.SX32 R15, R15, R33, 0x1, P4 ;  /* 0x000000210f0fb211 */ /* 0x000fca00020f0eff */
[----:B------:R0:W-:Y:S04]  /*7d50*/  @!P3 ST.E.128 desc[UR36][R14.64], R8 ;  /* 0x000000080e00b985 */ /* 0x0001e8000c101d24 */
.L_x_570:
[----:B------:R-:W-:Y:S05]  /*7d60*/  BSYNC B1 ;  /* 0x0000000000017941 */ /* 0x000fea0003800000 */
.L_x_569:
[----:B------:R-:W-:-:S03]  /*7d70*/  UMOV UR4, 0xffffffff ;  /* 0xffffffff00047882 */ /* 0x000fc60000000000 */
[----:B------:R-:W-:Y:S05]  /*7d80*/  BRA.DIV UR4, `(.L_x_573) ;  /* 0x000001b2042c7947 */ /* 0x000fea000b800000 */
[----:B0-----:R0:W0:Y:S04]  /*7d90*/  SHFL.IDX PT, R33, R104, 0x2, 0x1c1f ;  /* 0x005c1f0068217f89 */ /* 0x00102800000e0000 */
[----:B------:R0:W0:Y:S02]  /*7da0*/  SHFL.IDX PT, R14, R103, 0x2, 0x1c1f ;  /* 0x005c1f00670e7f89 */ /* 0x00002400000e0000 */
.L_x_846:
[----:B------:R-:W-:-:S05]  /*7db0*/  VIADD R4, R190, 0x80 ;  /* 0x00000080be047836 */ /* 0x000fca0000000000 */
[----:B------:R-:W-:-:S13]  /*7dc0*/  ISETP.GE.OR P3, PT, R4, R94, P1 ;  /* 0x0000005e0400720c */ /* 0x000fda0000f66670 */
[----:B------:R-:W-:Y:S05]  /*7dd0*/  @P3 BRA `(.L_x_553) ;  /* 0x0000001400103947 */ /* 0x000fea0003800000 */
[----:B------:R-:W-:Y:S01]  /*7de0*/  SEL R114, R73, R114, !P0 ;  /* 0x0000007249727207 */ /* 0x000fe20004000000 */
[----:B------:R-:W-:Y:S01]  /*7df0*/  BSSY B1, `(.L_x_574) ;  /* 0x00000e5000017945 */ /* 0x000fe20003800000 */
[----:B0-----:R-:W-:Y:S02]  /*7e00*/  IADD3 R12, P3, R64, R14, RZ ;  /* 0x0000000e400c7210 */ /* 0x001fe40007f7e0ff */
[----:B------:R-:W-:-:S03]  /*7e10*/  SHF.R.S32.HI R5, RZ, 0x1f, R114 ;  /* 0x0000001fff057819 */ /* 0x000fc60000011472 */
[----:B------:R-:W-:Y:S01]  /*7e20*/  IMAD.X R13, R33, 0x1, R62, P3 ;  /* 0x00000001210d7824 */ /* 0x000fe200018e063e */
[----:B------:R-:W-:-:S04]  /*7e30*/  LEA.HI R114, R5, R114, RZ, 0x5 ;  /* 0x0000007205727211 */ /* 0x000fc800078f28ff */
[----:B------:R-:W-:-:S05]  /*7e40*/  LEA.HI.SX32 R15, R114, R65, 0x1b ;  /* 0x00000041720f7211 */ /* 0x000fca00078fdaff */
[----:B------:R-:W-:-:S05]  /*7e50*/  IMAD.SHL.U32 R15, R15, 0x10, RZ ;  /* 0x000000100f0f7824 */ /* 0x000fca00078e00ff */
[----:B------:R-:W-:-:S04]  /*7e60*/  LOP3.LUT R5, R197, 0x70, R15, 0xf8, !PT ;  /* 0x00000070c5057812 */ /* 0x000fc800078ef80f */
[----:B------:R-:W-:-:S04]  /*7e70*/  LOP3.LUT R5, R5, R102, RZ, 0x3c, !PT ;  /* 0x0000006605057212 */ /* 0x000fc800078e3cff */
[----:B------:R-:W-:Y:S01]  /*7e80*/  IADD3 R7, R204, R5, RZ ;  /* 0x00000005cc077210 */ /* 0x000fe20007ffe0ff */
[----:B------:R-:W-:-:S04]  /*7e90*/  IMAD R5, R188, 0x5000, R0 ;  /* 0x00005000bc057824 */ /* 0x000fc800078e0200 */
[----:B------:R-:W-:Y:S02]  /*7ea0*/  IMAD R7, R188, 0x5000, R7 ;  /* 0x00005000bc077824 */ /* 0x000fe400078e0207 */
[C---:B------:R-:W-:Y:S02]  /*7eb0*/  IMAD.IADD R5, R18.reuse, 0x1, R5 ;  /* 0x0000000112057824 */ /* 0x040fe400078e0205 */
[----:B------:R-:W-:-:S04]  /*7ec0*/  IMAD.IADD R8, R18, 0x1, R7 ;  /* 0x0000000112087824 */ /* 0x000fc800078e0207 */
[----:B------:R-:W0:Y:S04]  /*7ed0*/  LDS.128 R4, [R5+0x18400] ;  /* 0x0184000005047984 */ /* 0x000e280000000c00 */
[----:B------:R-:W0:Y:S01]  /*7ee0*/  LDS.128 R8, [R8+0x18400] ;  /* 0x0184000008087984 */ /* 0x000e220000000c00 */
[----:B------:R-:W-:Y:S05]  /*7ef0*/  @P2 BRA `(.L_x_575) ;  /* 0x0000000c00502947 */ /* 0x000fea0003800000 */
[--C-:B------:R-:W-:Y:S01]  /*7f00*/  SHF.R.U32.HI R32, RZ, 0x8, R45.reuse ;  /* 0x00000008ff207819 */ /* 0x100fe2000001162d */
[----:B0-----:R-:W-:Y:S01]  /*7f10*/  IMAD.MOV.U32 R37, RZ, RZ, R4 ;  /* 0x000000ffff257224 */ /* 0x001fe200078e0004 */
[----:B------:R-:W-:Y:S01]  /*7f20*/  LOP3.LUT R35, R45, 0xff0000ff, RZ, 0xc0, !PT ;  /* 0xff0000ff2d237812 */ /* 0x000fe200078ec0ff */
[----:B------:R-:W-:Y:S01]  /*7f30*/  IMAD.MOV.U32 R40, RZ, RZ, R8 ;  /* 0x000000ffff287224 */ /* 0x000fe200078e0008 */
[----:B------:R-:W-:Y:S01]  /*7f40*/  SHF.R.U32.HI R45, RZ, 0x10, R45 ;  /* 0x00000010ff2d7819 */ /* 0x000fe2000001162d */
[----:B------:R-:W-:Y:S01]  /*7f50*/  IMAD.MOV.U32 R34, RZ, RZ, R10 ;  /* 0x000000ffff227224 */ /* 0x000fe200078e000a */
[----:B------:R-:W-:Y:S01]  /*7f60*/  SHF.L.U32 R4, R32, 0x8, RZ ;  /* 0x0000000820047819 */ /* 0x000fe200000006ff */
[----:B------:R-:W-:Y:S01]  /*7f70*/  IMAD.MOV.U32 R32, RZ, RZ, R6 ;  /* 0x000000ffff207224 */ /* 0x000fe200078e0006 */
[----:B------:R-:W-:Y:S02]  /*7f80*/  SHF.R.U32.HI R41, RZ, 0x8, R49 ;  /* 0x00000008ff297819 */ /* 0x000fe40000011631 */
[----:B------:R-:W-:-:S02]  /*7f90*/  SHF.R.U32.HI R39, RZ, 0x8, R47 ;  /* 0x00000008ff277819 */ /* 0x000fc4000001162f */
[----:B------:R-:W-:Y:S01]  /*7fa0*/  LOP3.LUT R4, R35, 0xff00, R4, 0xf8, !PT ;  /* 0x0000ff0023047812 */ /* 0x000fe200078ef804 */
[----:B------:R-:W-:Y:S01]  /*7fb0*/  IMAD.U32 R35, R45, 0x10000, RZ ;  /* 0x000100002d237824 */ /* 0x000fe200078e00ff */
[----:B------:R-:W-:Y:S01]  /*7fc0*/  SHF.R.U32.HI R44, RZ, 0x10, R47 ;  /* 0x00000010ff2c7819 */ /* 0x000fe2000001162f */
[----:B------:R-:W-:Y:S01]  /*7fd0*/  IMAD.SHL.U32 R41, R41, 0x100, RZ ;  /* 0x0000010029297824 */ /* 0x000fe200078e00ff */
[----:B------:R-:W-:Y:S01]  /*7fe0*/  LOP3.LUT R38, R49, 0xff0000ff, RZ, 0xc0, !PT ;  /* 0xff0000ff31267812 */ /* 0x000fe200078ec0ff */
[----:B------:R-:W-:Y:S01]  /*7ff0*/  IMAD.SHL.U32 R39, R39, 0x100, RZ ;  /* 0x0000010027277824 */ /* 0x000fe200078e00ff */
[----:B------:R-:W-:Y:S02]  /*8000*/  LOP3.LUT R36, R47, 0xff0000ff, RZ, 0xc0, !PT ;  /* 0xff0000ff2f247812 */ /* 0x000fe400078ec0ff */
[----:B------:R-:W-:Y:S01]  /*8010*/  LOP3.LUT R8, R4, 0xff0000, R35, 0xf8, !PT ;  /* 0x00ff000004087812 */ /* 0x000fe200078ef823 */
[----:B------:R-:W-:Y:S01]  /*8020*/  IMAD.U32 R35, R44, 0x10000, RZ ;  /* 0x000100002c237824 */ /* 0x000fe200078e00ff */
[----:B------:R-:W-:-:S02]  /*8030*/  LOP3.LUT R10, R38, 0xff00, R41, 0xf8, !PT ;  /* 0x0000ff00260a7812 */ /* 0x000fc400078ef829 */
[----:B------:R-:W-:Y:S02]  /*8040*/  SHF.R.U32.HI R43, RZ, 0x8, R51 ;  /* 0x00000008ff2b7819 */ /* 0x000fe40000011633 */
[----:B------:R-:W-:Y:S02]  /*8050*/  LOP3.LUT R36, R36, 0xff00, R39, 0xf8, !PT ;  /* 0x0000ff0024247812 */ /* 0x000fe400078ef827 */
[----:B------:R-:W-:Y:S02]  /*8060*/  F2FP.F16.E4M3.UNPACK_B R44, R110.H1 ;  /* 0x0000006eff2c723e */ /* 0x000fe400030006ff */
[----:B------:R-:W-:Y:S02]  /*8070*/  F2FP.F16.E4M3.UNPACK_B R41, R40.H1 ;  /* 0x00000028ff29723e */ /* 0x000fe400030006ff */
[----:B------:R-:W-:Y:S01]  /*8080*/  F2FP.F16.E4M3.UNPACK_B R38, R37.H1 ;  /* 0x00000025ff26723e */ /* 0x000fe200030006ff */
[----:B------:R-:W-:Y:S01]  /*8090*/  HADD2.F32 R6, -RZ, R44.H0_H0 ;  /* 0x2000002cff067230 */ /* 0x000fe20000004100 */
[----:B------:R-:W-:-:S02]  /*80a0*/  SHF.R.U32.HI R47, RZ, 0x10, R49 ;  /* 0x00000010ff2f7819 */ /* 0x000fc40000011631 */
[----:B------:R-:W-:Y:S02]  /*80b0*/  LOP3.LUT R42, R51, 0xff0000ff, RZ, 0xc0, !PT ;  /* 0xff0000ff332a7812 */ /* 0x000fe400078ec0ff */
[----:B------:R-:W-:Y:S02]  /*80c0*/  SHF.R.U32.HI R46, RZ, 0x10, R51 ;  /* 0x00000010ff2e7819 */ /* 0x000fe40000011633 */
[----:B------:R-:W-:Y:S02]  /*80d0*/  SHF.L.U32 R43, R43, 0x8, RZ ;  /* 0x000000082b2b7819 */ /* 0x000fe400000006ff */
[----:B------:R-:W-:Y:S01]  /*80e0*/  LOP3.LUT R4, R36, 0xff0000, R35, 0xf8, !PT ;  /* 0x00ff000024047812 */ /* 0x000fe200078ef823 */
[----:B------:R-:W-:Y:S01]  /*80f0*/  HADD2.F32 R36, -RZ, R41.H0_H0 ;  /* 0x20000029ff247230 */ /* 0x000fe20000004100 */
[----:B------:R-:W-:Y:S01]  /*8100*/  F2FP.F16.E4M3.UNPACK_B R39, R108.H1 ;  /* 0x0000006cff27723e */ /* 0x000fe200030006ff */
[----:B------:R-:W-:Y:S01]  /*8110*/  HADD2.F32 R35, -RZ, R38.H0_H0 ;  /* 0x20000026ff237230 */ /* 0x000fe20000004100 */
[----:B------:R-:W-:Y:S01]  /*8120*/  LOP3.LUT R45, R42, 0xff00, R43, 0xf8, !PT ;  /* 0x0000ff002a2d7812 */ /* 0x000fe200078ef82b */
[----:B------:R-:W-:-:S02]  /*8130*/  IMAD.U32 R43, R47, 0x10000, RZ ;  /* 0x000100002f2b7824 */ /* 0x000fc400078e00ff */
[-C--:B------:R-:W-:Y:S01]  /*8140*/  FMUL.FTZ R48, R36, R6.reuse ;  /* 0x0000000624307220 */ /* 0x080fe20000410000 */
[----:B------:R-:W-:Y:S02]  /*8150*/  IMAD.U32 R46, R46, 0x10000, RZ ;  /* 0x000100002e2e7824 */ /* 0x000fe400078e00ff */
[----:B------:R-:W-:Y:S01]  /*8160*/  FMUL.FTZ R47, R35, R6 ;  /* 0x00000006232f7220 */ /* 0x000fe20000410000 */
[--C-:B------:R-:W-:Y:S01]  /*8170*/  HADD2.F32 R42, -RZ, R39.reuse.H0_H0 ;  /* 0x20000027ff2a7230 */ /* 0x100fe20000004100 */
[----:B------:R-:W-:Y:S01]  /*8180*/  LOP3.LUT R10, R10, 0xff0000, R43, 0xf8, !PT ;  /* 0x00ff00000a0a7812 */ /* 0x000fe200078ef82b */
[----:B------:R-:W-:Y:S01]  /*8190*/  HADD2.F32 R43, -RZ, R39.H1_H1 ;  /* 0x30000027ff2b7230 */ /* 0x000fe20000004100 */
[----:B------:R-:W-:Y:S01]  /*81a0*/  LOP3.LUT R6, R45, 0xff0000, R46, 0xf8, !PT ;  /* 0x00ff00002d067812 */ /* 0x000fe200078ef82e */
[----:B------:R-:W-:Y:S02]  /*81b0*/  HADD2.F32 R45, -RZ, R44.H1_H1 ;  /* 0x3000002cff2d7230 */ /* 0x000fe40000004100 */
[-C--:B------:R-:W-:Y:S01]  /*81c0*/  FFMA.FTZ R35, R35, R42.reuse, -R48 ;  /* 0x0000002a23237223 */ /* 0x080fe20000010830 */
[----:B------:R-:W-:Y:S01]  /*81d0*/  FFMA.FTZ R36, R36, R42, R47 ;  /* 0x0000002a24247223 */ /* 0x000fe2000001002f */
[----:B------:R-:W-:Y:S01]  /*81e0*/  HADD2.F32 R42, -RZ, R41.H1_H1 ;  /* 0x30000029ff2a7230 */ /* 0x000fe20000004100 */
[----:B------:R-:W-:Y:S01]  /*81f0*/  F2FP.F16.E4M3.UNPACK_B R110, R110 ;  /* 0x0000006eff6e723e */ /* 0x000fe200020006ff */
[----:B------:R-:W-:Y:S01]  /*8200*/  HADD2.F32 R39, -RZ, R38.H1_H1 ;  /* 0x30000026ff277230 */ /* 0x000fe20000004100 */
[----:B------:R-:W-:-:S02]  /*8210*/  F2FP.F16.E4M3.UNPACK_B R40, R40 ;  /* 0x00000028ff28723e */ /* 0x000fc400020006ff */
[----:B------:R-:W-:Y:S01]  /*8220*/  F2FP.F16.E4M3.UNPACK_B R37, R37 ;  /* 0x00000025ff25723e */ /* 0x000fe200020006ff */
[CC--:B------:R-:W-:Y:S01]  /*8230*/  FMUL.FTZ R46, R42.reuse, R45.reuse ;  /* 0x0000002d2a2e7220 */ /* 0x0c0fe20000410000 */
[----:B------:R-:W-:Y:S01]  /*8240*/  F2FP.F16.E4M3.UNPACK_B R108, R108 ;  /* 0x0000006cff6c723e */ /* 0x000fe200020006ff */
[----:B------:R-:W-:Y:S02]  /*8250*/  HADD2.F32 R44, -RZ, R110.H0_H0 ;  /* 0x2000006eff2c7230 */ /* 0x000fe40000004100 */
[C---:B------:R-:W-:Y:S01]  /*8260*/  FMUL.FTZ R45, R39.reuse, R45 ;  /* 0x0000002d272d7220 */ /* 0x040fe20000410000 */
[----:B------:R-:W-:Y:S02]  /*8270*/  HADD2.F32 R41, -RZ, R40.H0_H0 ;  /* 0x20000028ff297230 */ /* 0x000fe40000004100 */
[-C--:B------:R-:W-:Y:S01]  /*8280*/  FFMA.FTZ R50, R39, R43.reuse, -R46 ;  /* 0x0000002b27327223 */ /* 0x080fe2000001082e */
[----:B------:R-:W-:Y:S02]  /*8290*/  HADD2.F32 R38, -RZ, R37.H0_H0 ;  /* 0x20000025ff267230 */ /* 0x000fe40000004100 */
[----:B------:R-:W-:Y:S01]  /*82a0*/  FFMA.FTZ R49, R42, R43, R45 ;  /* 0x0000002b2a317223 */ /* 0x000fe2000001002d */
[----:B------:R-:W-:-:S02]  /*82b0*/  HADD2.F32 R39, -RZ, R108.H0_H0 ;  /* 0x2000006cff277230 */ /* 0x000fc40000004100 */
[CC--:B------:R-:W-:Y:S01]  /*82c0*/  FMUL.FTZ R43, R41.reuse, R44.reuse ;  /* 0x0000002c292b7220 */ /* 0x0c0fe20000410000 */
        /* <DEDUP_REMOVED lines=8> */
[-C--:B------:R-:W-:Y:S01]  /*8350*/  F2FP.F16.E4M3.UNPACK_B R38, R109.reuse.H1 ;  /* 0x0000006dff26723e */ /* 0x080fe200030006ff */
        /* <DEDUP_REMOVED lines=11> */
[-C--:B------:R-:W-:Y:S01]  /*8410*/  FMUL.FTZ R51, R41, R43.reuse ;  /* 0x0000002b29337220 */ /* 0x080fe20000410000 */
[--C-:B------:R-:W-:Y:S01]  /*8420*/  HADD2.F32 R40, -RZ, R42.reuse.H0_H0 ;  /* 0x2000002aff287230 */ /* 0x100fe20000004100 */
[----:B------:R-:W-:Y:S01]  /*8430*/  F2FP.F16.E4M3.UNPACK_B R32, R32 ;  /* 0x00000020ff20723e */ /* 0x000fe200020006ff */
[----:B------:R-:W-:Y:S02]  /*8440*/  HADD2.F32 R39, -RZ, R39.H1_H1 ;  /* 0x30000027ff277230 */ /* 0x000fe40000004100 */
[C---:B------:R-:W-:Y:S01]  /*8450*/  FMUL.FTZ R104, R38.reuse, R43 ;  /* 0x0000002b26687220 */ /* 0x040fe20000410000 */
[----:B------:R-:W-:Y:S02]  /*8460*/  HADD2.F32 R37, -RZ, R37.H1_H1 ;  /* 0x30000025ff257230 */ /* 0x000fe40000004100 */
[----:B------:R-:W-:Y:S01]  /*8470*/  FFMA.FTZ R98, R38, R40, -R51 ;  /* 0x0000002826627223 */ /* 0x000fe20000010833 */
[----:B------:R-:W-:Y:S02]  /*8480*/  HADD2.F32 R42, -RZ, R42.H1_H1 ;  /* 0x3000002aff2a7230 */ /* 0x000fe40000004100 */
[----:B------:R-:W-:Y:S01]  /*8490*/  FMUL.FTZ R38, R39, R44 ;  /* 0x0000002c27267220 */ /* 0x000fe20000410000 */
[----:B------:R-:W-:Y:S01]  /*84a0*/  FFMA.FTZ R104, R41, R40, R104 ;  /* 0x0000002829687223 */ /* 0x000fe20000010068 */
[----:B------:R-:W-:Y:S01]  /*84b0*/  FMUL.FTZ R44, R37, R44 ;  /* 0x0000002c252c7220 */ /* 0x000fe20000410000 */
[----:B------:R-:W-:-:S02]  /*84c0*/  HADD2.F32 R41, -RZ, R109.H0_H0 ;  /* 0x2000006dff297230 */ /* 0x000fc40000004100 */
[----:B------:R-:W-:Y:S01]  /*84d0*/  FFMA.FTZ R99, R37, R42, -R38 ;  /* 0x0000002a25637223 */ /* 0x000fe20000010826 */
[----:B------:R-:W-:Y:S01]  /*84e0*/  F2FP.F16.E4M3.UNPACK_B R37, R34 ;  /* 0x00000022ff25723e */ /* 0x000fe200020006ff */
[----:B------:R-:W-:Y:S01]  /*84f0*/  HADD2.F32 R34, -RZ, R32.H0_H0 ;  /* 0x20000020ff227230 */ /* 0x000fe20000004100 */
[----:B------:R-:W-:Y:S01]  /*8500*/  F2FP.F16.E4M3.UNPACK_B R106, R106 ;  /* 0x0000006aff6a723e */ /* 0x000fe200020006ff */
[----:B----4-:R-:W-:Y:S01]  /*8510*/  FFMA.FTZ R103, R39, R42, R44 ;  /* 0x0000002a27677223 */ /* 0x010fe2000001002c */
[----:B------:R-:W-:Y:S01]  /*8520*/  HADD2.F32 R109, -RZ, R109.H1_H1 ;  /* 0x3000006dff6d7230 */ /* 0x000fe20000004100 */
[----:B------:R-:W-:Y:S01]  /*8530*/  F2FP.SATFINITE.E4M3.F32.PACK_AB_MERGE_C R35, R50, R35, RZ ;  /* 0x000000233223723e */ /* 0x000fe200048070ff */
[--C-:B------:R-:W-:Y:S01]  /*8540*/  HADD2.F32 R38, -RZ, R37.reuse.H0_H0 ;  /* 0x20000025ff267230 */ /* 0x100fe20000004100 */
[----:B------:R-:W-:Y:S01]  /*8550*/  F2FP.F16.E4M3.UNPACK_B R44, R10 ;  /* 0x0000000aff2c723e */ /* 0x000fe200020006ff */
[----:B------:R-:W-:Y:S01]  /*8560*/  HADD2.F32 R37, -RZ, R37.H1_H1 ;  /* 0x30000025ff257230 */ /* 0x000fe20000004100 */
[----:B------:R-:W-:Y:S01]  /*8570*/  F2FP.SATFINITE.E4M3.F32.PACK_AB_MERGE_C R49, R49, R36, RZ ;  /* 0x000000243131723e */ /* 0x000fe200048070ff */
[----:B------:R-:W-:-:S02]  /*8580*/  HADD2.F32 R39, -RZ, R106.H0_H0 ;  /* 0x2000006aff277230 */ /* 0x000fc40000004100 */
[-C--:B------:R-:W-:Y:S01]  /*8590*/  FMUL.FTZ R43, R38, R41.reuse ;  /* 0x00000029262b7220 */ /* 0x080fe20000410000 */
[----:B------:R-:W-:Y:S02]  /*85a0*/  HADD2.F32 R32, -RZ, R32.H1_H1 ;  /* 0x30000020ff207230 */ /* 0x000fe40000004100 */
[C---:B------:R-:W-:Y:S01]  /*85b0*/  FMUL.FTZ R41, R34.reuse, R41 ;  /* 0x0000002922297220 */ /* 0x040fe20000410000 */
[----:B------:R-:W-:Y:S02]  /*85c0*/  HADD2.F32 R106, -RZ, R106.H1_H1 ;  /* 0x3000006aff6a7230 */ /* 0x000fe40000004100 */
[C---:B------:R-:W-:Y:S01]  /*85d0*/  FMUL.FTZ R51, R37.reuse, R109 ;  /* 0x0000006d25337220 */ /* 0x040fe20000410000 */
[-C--:B------:R-:W-:Y:S01]  /*85e0*/  FFMA.FTZ R34, R34, R39.reuse, -R43 ;  /* 0x0000002722227223 */ /* 0x080fe2000001082b */
[----:B------:R-:W-:Y:S01]  /*85f0*/  FFMA.FTZ R41, R38, R39, R41 ;  /* 0x0000002726297223 */ /* 0x000fe20000010029 */
[C---:B------:R-:W-:Y:S01]  /*8600*/  FMUL.FTZ R40, R32.reuse, R109 ;  /* 0x0000006d20287220 */ /* 0x040fe20000410000 */
[----:B------:R-:W-:Y:S01]  /*8610*/  F2FP.F16.E4M3.UNPACK_B R39, R9 ;  /* 0x00000009ff27723e */ /* 0x000fe200020006ff */
[-C--:B------:R-:W-:Y:S01]  /*8620*/  FFMA.FTZ R51, R32, R106.reuse, -R51 ;  /* 0x0000006a20337223 */ /* 0x080fe20000010833 */
[----:B------:R-:W-:Y:S01]  /*8630*/  F2FP.F16.E4M3.UNPACK_B R38, R5 ;  /* 0x00000005ff26723e */ /* 0x000fe200020006ff */
[----:B------:R-:W-:Y:S01]  /*8640*/  FFMA.FTZ R32, R37, R106, R40 ;  /* 0x0000006a25207223 */ /* 0x000fe20000010028 */
[----:B------:R-:W-:Y:S01]  /*8650*/  F2FP.SATFINITE.E4M3.F32.PACK_AB_MERGE_C R36, R48, R45, R35 ;  /* 0x0000002d3024723e */ /* 0x000fe20004807023 */
[--C-:B------:R-:W-:Y:S01]  /*8660*/  HADD2.F32 R40, -RZ, R39.reuse.H0_H0 ;  /* 0x20000027ff287230 */ /* 0x100fe20000004100 */
[----:B------:R-:W-:Y:S01]  /*8670*/  F2FP.F16.E4M3.UNPACK_B R42, R8 ;  /* 0x00000008ff2a723e */ /* 0x000fe200020006ff */
[----:B------:R-:W-:Y:S01]  /*8680*/  HADD2.F32 R45, -RZ, R44.H0_H0 ;  /* 0x2000002cff2d7230 */ /* 0x000fe20000004100 */
[----:B------:R-:W-:Y:S01]  /*8690*/  F2FP.SATFINITE.E4M3.F32.PACK_AB_MERGE_C R103, R103, R104, RZ ;  /* 0x000000686767723e */ /* 0x000fe200048070ff */
[----:B------:R-:W-:Y:S01]  /*86a0*/  HADD2.F32 R37, -RZ, R38.H0_H0 ;  /* 0x20000026ff257230 */ /* 0x000fe20000004100 */
[----:B------:R-:W-:Y:S01]  /*86b0*/  F2FP.SATFINITE.E4M3.F32.PACK_AB_MERGE_C R35, R47, R46, R49 ;  /* 0x0000002e2f23723e */ /* 0x000fe20004807031 */
        /* <DEDUP_REMOVED lines=10> */
[-C--:B------:R-:W-:Y:S01]  /*8760*/  FMUL.FTZ R46, R41, R44.reuse ;  /* 0x0000002c292e7220 */ /* 0x080fe20000410000 */
[----:B------:R-:W-:Y:S01]  /*8770*/  F2FP.F16.E4M3.UNPACK_B R40, R9.H1 ;  /* 0x00000009ff28723e */ /* 0x000fe200030006ff */
[C---:B------:R-:W-:Y:S01]  /*8780*/  FMUL.FTZ R44, R39.reuse, R44 ;  /* 0x0000002c272c7220 */ /* 0x040fe20000410000 */
[----:B------:R-:W-:Y:S01]  /*8790*/  F2FP.F16.E4M3.UNPACK_B R5, R5.H1 ;  /* 0x00000005ff05723e */ /* 0x000fe200030006ff */
[----:B------:R-:W-:Y:S01]  /*87a0*/  FFMA.FTZ R48, R39, R42, -R46 ;  /* 0x0000002a27307223 */ /* 0x000fe2000001082e */
[----:B------:R-:W-:Y:S01]  /*87b0*/  F2FP.F16.E4M3.UNPACK_B R39, R10.H1 ;  /* 0x0000000aff27723e */ /* 0x000fe200030006ff */
[----:B------:R-:W-:Y:S01]  /*87c0*/  FFMA.FTZ R47, R41, R42, R44 ;  /* 0x0000002a292f7223 */ /* 0x000fe2000001002c */
[--C-:B------:R-:W-:Y:S01]  /*87d0*/  HADD2.F32 R10, -RZ, R40.reuse.H0_H0 ;  /* 0x20000028ff0a7230 */ /* 0x100fe20000004100 */
[----:B------:R-:W-:Y:S01]  /*87e0*/  F2FP.F16.E4M3.UNPACK_B R8, R8.H1 ;  /* 0x00000008ff08723e */ /* 0x000fe200030006ff */
[----:B------:R-:W-:Y:S01]  /*87f0*/  HADD2.F32 R9, -RZ, R5.H0_H0 ;  /* 0x20000005ff097230 */ /* 0x000fe20000004100 */
[----:B------:R-:W-:Y:S01]  /*8800*/  F2FP.SATFINITE.E4M3.F32.PACK_AB_MERGE_C R98, R99, R98, RZ ;  /* 0x000000626362723e */ /* 0x000fe200048070ff */
[--C-:B------:R-:W-:Y:S01]  /*8810*/  HADD2.F32 R41, -RZ, R39.reuse.H0_H0 ;  /* 0x20000027ff297230 */ /* 0x100fe20000004100 */
[----:B------:R-:W-:Y:S01]  /*8820*/  F2FP.F16.E4M3.UNPACK_B R43, R6 ;  /* 0x00000006ff2b723e */ /* 0x000fe200020006ff */
[----:B------:R-:W-:Y:S01]  /*8830*/  HADD2.F32 R40, -RZ, R40.H1_H1 ;  /* 0x30000028ff287230 */ /* 0x000fe20000004100 */
[----:B------:R-:W-:Y:S01]  /*8840*/  F2FP.SATFINITE.E4M3.F32.PACK_AB_MERGE_C R34, R51, R34, R98 ;  /* 0x000000223322723e */ /* 0x000fe20004807062 */
[----:B------:R-:W-:-:S02]  /*8850*/  HADD2.F32 R42, -RZ, R39.H1_H1 ;  /* 0x30000027ff2a7230 */ /* 0x000fc40000004100 */
[-C--:B------:R-:W-:Y:S01]  /*8860*/  FMUL.FTZ R44, R10, R41.reuse ;  /* 0x000000290a2c7220 */ /* 0x080fe20000410000 */
[--C-:B------:R-:W-:Y:S02]  /*8870*/  HADD2.F32 R39, -RZ, R8.reuse.H0_H0 ;  /* 0x20000008ff277230 */ /* 0x100fe40000004100 */
[C---:B------:R-:W-:Y:S01]  /*8880*/  FMUL.FTZ R41, R9.reuse, R41 ;  /* 0x0000002909297220 */ /* 0x040fe20000410000 */
[----:B------:R-:W-:Y:S02]  /*8890*/  HADD2.F32 R5, -RZ, R5.H1_H1 ;  /* 0x30000005ff057230 */ /* 0x000fe40000004100 */
[-C--:B------:R-:W-:Y:S01]  /*88a0*/  FMUL.FTZ R46, R40, R42.reuse ;  /* 0x0000002a282e7220 */ /* 0x080fe20000410000 */
[----:B------:R-:W-:Y:S02]  /*88b0*/  HADD2.F32 R8, -RZ, R8.H1_H1 ;  /* 0x30000008ff087230 */ /* 0x000fe40000004100 */
[----:B------:R-:W-:Y:S01]  /*88c0*/  FFMA.FTZ R50, R10, R39, R41 ;  /* 0x000000270a327223 */ /* 0x000fe20000010029 */
[----:B------:R-:W-:Y:S01]  /*88d0*/  F2FP.F16.E4M3.UNPACK_B R10, R11 ;  /* 0x0000000bff0a723e */ /* 0x000fe200020006ff */
[----:B------:R-:W-:Y:S01]  /*88e0*/  FFMA.FTZ R49, R9, R39, -R44 ;  /* 0x0000002709317223 */ /* 0x000fe2000001082c */
[C---:B------:R-:W-:Y:S01]  /*88f0*/  FMUL.FTZ R9, R5.reuse, R42 ;  /* 0x0000002a05097220 */ /* 0x040fe20000410000 */
[----:B------:R-:W-:Y:S01]  /*8900*/  FFMA.FTZ R98, R5, R8, -R46 ;  /* 0x0000000805627223 */ /* 0x000fe2000001082e */
[-C--:B------:R-:W-:Y:S01]  /*8910*/  F2FP.F16.E4M3.UNPACK_B R5, R7.reuse ;  /* 0x00000007ff05723e */ /* 0x080fe200020006ff */
[----:B------:R-:W-:Y:S01]  /*8920*/  HADD2.F32 R39, -RZ, R10.H0_H0 ;  /* 0x2000000aff277230 */ /* 0x000fe20000004100 */
[----:B------:R-:W-:Y:S01]  /*8930*/  F2FP.F16.E4M3.UNPACK_B R44, R6.H1 ;  /* 0x00000006ff2c723e */ /* 0x000fe200030006ff */
[----:B------:R-:W-:Y:S01]  /*8940*/  HADD2.F32 R45, -RZ, R43.H0_H0 ;  /* 0x2000002bff2d7230 */ /* 0x000fe20000004100 */
[----:B------:R-:W-:Y:S01]  /*8950*/  F2FP.F16.E4M3.UNPACK_B R7, R7.H1 ;  /* 0x00000007ff07723e */ /* 0x000fe200030006ff */
[----:B------:R-:W-:Y:S01]  /*8960*/  FFMA.FTZ R51, R40, R8, R9 ;  /* 0x0000000828337223 */ /* 0x000fe20000010009 */
[----:B------:R-:W-:Y:S01]  /*8970*/  F2FP.F16.E4M3.UNPACK_B R11, R11.H1 ;  /* 0x0000000bff0b723e */ /* 0x000fe200030006ff */
[----:B------:R-:W-:Y:S01]  /*8980*/  HADD2.F32 R8, -RZ, R5.H0_H0 ;  /* 0x20000005ff087230 */ /* 0x000fe20000004100 */
[-C--:B------:R-:W-:Y:S01]  /*8990*/  F2FP.F16.E4M3.UNPACK_B R6, R4.reuse ;  /* 0x00000004ff06723e */ /* 0x080fe200020006ff */
[----:B------:R-:W-:Y:S01]  /*89a0*/  HADD2.F32 R9, -RZ, R7.H0_H0 ;  /* 0x20000007ff097230 */ /* 0x000fe20000004100 */
[----:B------:R-:W-:Y:S01]  /*89b0*/  F2FP.F16.E4M3.UNPACK_B R40, R4.H1 ;  /* 0x00000004ff28723e */ /* 0x000fe200030006ff */
[----:B------:R-:W-:-:S02]  /*89c0*/  HADD2.F32 R4, -RZ, R11.H0_H0 ;  /* 0x2000000bff047230 */ /* 0x000fc40000004100 */
[-C--:B------:R-:W-:Y:S01]  /*89d0*/  FMUL.FTZ R99, R39, R45.reuse ;  /* 0x0000002d27637220 */ /* 0x080fe20000410000 */
[----:B------:R-:W-:Y:S02]  /*89e0*/  HADD2.F32 R46, -RZ, R44.H0_H0 ;  /* 0x2000002cff2e7230 */ /* 0x000fe40000004100 */
[----:B------:R-:W-:Y:S01]  /*89f0*/  FMUL.FTZ R104, R8, R45 ;  /* 0x0000002d08687220 */ /* 0x000fe20000410000 */
[----:B------:R-:W-:Y:S01]  /*8a00*/  HADD2.F32 R41, -RZ, R6.H0_H0 ;  /* 0x20000006ff297230 */ /* 0x000fe20000004100 */
[----:B------:R-:W-:Y:S01]  /*8a10*/  F2FP.SATFINITE.E4M3.F32.PACK_AB_MERGE_C R49, R98, R49, RZ ;  /* 0x000000316231723e */ /* 0x000fe200048070ff */
[----:B------:R-:W-:Y:S02]  /*8a20*/  HADD2.F32 R11, -RZ, R11.H1_H1 ;  /* 0x3000000bff0b7230 */ /* 0x000fe40000004100 */
[----:B------:R-:W-:Y:S01]  /*8a30*/  FMUL.FTZ R45, R9, R46 ;  /* 0x0000002e092d7220 */ /* 0x000fe20000410000 */
[----:B------:R-:W-:Y:S02]  /*8a40*/  HADD2.F32 R44, -RZ, R44.H1_H1 ;  /* 0x3000002cff2c7230 */ /* 0x000fe40000004100 */
[----:B------:R-:W-:Y:S01]  /*8a50*/  FFMA.FTZ R99, R8, R41, -R99 ;  /* 0x0000002908637223 */ /* 0x000fe20000010863 */
[----:B------:R-:W-:-:S02]  /*8a60*/  HADD2.F32 R7, -RZ, R7.H1_H1 ;  /* 0x30000007ff077230 */ /* 0x000fc40000004100 */
[C---:B------:R-:W-:Y:S01]  /*8a70*/  FMUL.FTZ R106, R4.reuse, R46 ;  /* 0x0000002e046a7220 */ /* 0x040fe20000410000 */
[----:B------:R-:W-:Y:S02]  /*8a80*/  HADD2.F32 R42, -RZ, R40.H0_H0 ;  /* 0x20000028ff2a7230 */ /* 0x000fe40000004100 */
[-C--:B------:R-:W-:Y:S01]  /*8a90*/  FMUL.FTZ R8, R11, R44.reuse ;  /* 0x0000002c0b087220 */ /* 0x080fe20000410000 */
[----:B------:R-:W-:Y:S02]  /*8aa0*/  HADD2.F32 R10, -RZ, R10.H1_H1 ;  /* 0x3000000aff0a7230 */ /* 0x000fe40000004100 */
[----:B------:R-:W-:Y:S01]  /*8ab0*/  FMUL.FTZ R44, R7, R44 ;  /* 0x0000002c072c7220 */ /* 0x000fe20000410000 */
[----:B------:R-:W-:Y:S02]  /*8ac0*/  HADD2.F32 R43, -RZ, R43.H1_H1 ;  /* 0x3000002bff2b7230 */ /* 0x000fe40000004100 */
[----:B------:R-:W-:Y:S01]  /*8ad0*/  FFMA.FTZ R45, R4, R42, R45 ;  /* 0x0000002a042d7223 */ /* 0x000fe2000001002d */
[----:B------:R-:W-:-:S02]  /*8ae0*/  HADD2.F32 R40, -RZ, R40.H1_H1 ;  /* 0x30000028ff287230 */ /* 0x000fc40000004100 */
[----:B------:R-:W-:Y:S01]  /*8af0*/  FFMA.FTZ R106, R9, R42, -R106 ;  /* 0x0000002a096a7223 */ /* 0x000fe2000001086a */
[----:B------:R-:W-:Y:S02]  /*8b00*/  HADD2.F32 R5, -RZ, R5.H1_H1 ;  /* 0x30000005ff057230 */ /* 0x000fe40000004100 */
[CC--:B------:R-:W-:Y:S01]  /*8b10*/  FMUL.FTZ R4, R10.reuse, R43.reuse ;  /* 0x0000002b0a047220 */ /* 0x0c0fe20000410000 */
[----:B------:R-:W-:Y:S02]  /*8b20*/  HADD2.F32 R6, -RZ, R6.H1_H1 ;  /* 0x30000006ff067230 */ /* 0x000fe40000004100 */
[-C--:B------:R-:W-:Y:S01]  /*8b30*/  FFMA.FTZ R7, R7, R40.reuse, -R8 ;  /* 0x0000002807077223 */ /* 0x080fe20000010808 */
[----:B------:R-:W-:Y:S01]  /*8b40*/  FFMA.FTZ R44, R11, R40, R44 ;  /* 0x000000280b2c7223 */ /* 0x000fe2000001002c */
[----:B------:R-:W-:Y:S01]  /*8b50*/  FMUL.FTZ R43, R5, R43 ;  /* 0x0000002b052b7220 */ /* 0x000fe20000410000 */
[----:B------:R-:W-:Y:S01]  /*8b60*/  FFMA.FTZ R104, R39, R41, R104 ;  /* 0x0000002927687223 */ /* 0x000fe20000010068 */
[----:B------:R-:W-:Y:S01]  /*8b70*/  FFMA.FTZ R4, R5, R6, -R4 ;  /* 0x0000000605047223 */ /* 0x000fe20000010804 */
[----:B------:R-:W-:Y:S01]  /*8b80*/  F2FP.SATFINITE.E4M3.F32.PACK_AB_MERGE_C R7, R7, R106, RZ ;  /* 0x0000006a0707723e */ /* 0x000fe200048070ff */
[----:B------:R-:W-:Y:S01]  /*8b90*/  FFMA.FTZ R43, R10, R6, R43 ;  /* 0x000000060a2b7223 */ /* 0x000fe2000001002b */
[----:B------:R-:W-:Y:S01]  /*8ba0*/  F2FP.SATFINITE.E4M3.F32.PACK_AB_MERGE_C R50, R51, R50, RZ ;  /* 0x000000323332723e */ /* 0x000fe200048070ff */
[----:B------:R-:W-:Y:S01]  /*8bb0*/  IMAD.MOV.U32 R8, RZ, RZ, R35 ;  /* 0x000000ffff087224 */ /* 0x000fe200078e0023 */
[----:B------:R-:W-:Y:S01]  /*8bc0*/  F2FP.SATFINITE.E4M3.F32.PACK_AB_MERGE_C R44, R44, R45, RZ ;  /* 0x0000002d2c2c723e */ /* 0x000fe200048070ff */
[----:B------:R-:W-:Y:S01]  /*8bd0*/  IMAD.MOV.U32 R6, RZ, RZ, R34 ;  /* 0x000000ffff067224 */ /* 0x000fe200078e0022 */
[----:B------:R-:W-:Y:S01]  /*8be0*/  F2FP.SATFINITE.E4M3.F32.PACK_AB_MERGE_C R7, R4, R99, R7 ;  /* 0x000000630407723e */ /* 0x000fe20004807007 */
[----:B------:R-:W-:Y:S01]  /*8bf0*/  IMAD.MOV.U32 R10, RZ, RZ, R32 ;  /* 0x000000ffff0a7224 */ /* 0x000fe200078e0020 */
[----:B------:R-:W-:-:S02]  /*8c00*/  F2FP.SATFINITE.E4M3.F32.PACK_AB_MERGE_C R5, R48, R37, R49 ;  /* 0x000000253005723e */ /* 0x000fc40004807031 */
[----:B------:R-:W-:Y:S02]  /*8c10*/  F2FP.SATFINITE.E4M3.F32.PACK_AB_MERGE_C R9, R47, R38, R50 ;  /* 0x000000262f09723e */ /* 0x000fe40004807032 */
[----:B------:R-:W-:Y:S02]  /*8c20*/  F2FP.SATFINITE.E4M3.F32.PACK_AB_MERGE_C R11, R43, R104, R44 ;  /* 0x000000682b0b723e */ /* 0x000fe4000480702c */
[----:B------:R-:W-:-:S07]  /*8c30*/  MOV R4, R36 ;  /* 0x0000002400047202 */ /* 0x000fce0000000f00 */
.L_x_575:
[----:B------:R-:W-:Y:S05]  /*8c40*/  BSYNC B1 ;  /* 0x0000000000017941 */ /* 0x000fea0003800000 */
.L_x_574:
[----:B0-----:R0:W-:Y:S01]  /*8c50*/  ST.E.128 desc[UR36][R12.64], R4 ;  /* 0x000000040c007985 */ /* 0x0011e2000c101d24 */
[----:B------:R-:W-:-:S13]  /*8c60*/  ISETP.GE.AND P2, PT, R15, R112, PT ;  /* 0x000000700f00720c */ /* 0x000fda0003f46270 */
[----:B------:R-:W-:Y:S05]  /*8c70*/  @P2 BRA `(.L_x_553) ;  /* 0x0000000400682947 */ /* 0x000fea0003800000 */
[----:B0-----:R-:W-:-:S04]  /*8c80*/  IADD3 R4, P2, R15, R14, RZ ;  /* 0x0000000e0f047210 */ /* 0x001fc80007f5e0ff */
[----:B------:R-:W-:-:S05]  /*8c90*/  LEA.HI.X.SX32 R5, R15, R33, 0x1, P2 ;  /* 0x000000210f057211 */ /* 0x000fca00010f0eff */
[----:B------:R0:W-:Y:S01]  /*8ca0*/  ST.E.128 desc[UR36][R4.64], R8 ;  /* 0x0000000804007985 */ /* 0x0001e2000c101d24 */
[----:B------:R-:W-:Y:S05]  /*8cb0*/  BRA `(.L_x_553) ;  /* 0x0000000400587947 */ /* 0x000fea0003800000 */
.L_x_523:
[----:B------:R-:W-:-:S06]  /*8cc0*/  UISETP.NE.AND UP0, UPT, UR60, 0x3, UPT ;  /* 0x000000033c00788c */ /* 0x000fcc000bf05270 */
[----:B------:R-:W-:-:S13]  /*8cd0*/  PLOP3.LUT P5, PT, PT, PT, UP0, 0x80, 0x0 ;  /* 0x000000000000781c */ /* 0x000fda0003faf008 */
[----:B------:R-:W-:Y:S05]  /*8ce0*/  @!P5 BRA `(.L_x_576) ;  /* 0x000000000004d947 */ /* 0x000fea0003800000 */
[----:B------:R-:W-:Y:S01]  /*8cf0*/  BPT.TRAP 0x1 ;  /* 0x000000040000795c */ /* 0x000fe20000300000 */
.L_x_576:
[----:B------:R-:W-:Y:S01]  /*8d00*/  IMAD R88, R188, 0x8, R18 ;  /* 0x00000008bc587824 */ /* 0x000fe200078e0212 */
[----:B------:R-:W-:Y:S01]  /*8d10*/  SHF.L.U32 R93, R193, 0x1f, RZ ;  /* 0x0000001fc15d7819 */ /* 0x000fe200000006ff */
[----:B------:R-:W-:Y:S01]  /*8d20*/  BSSY B1, `(.L_x_577) ;  /* 0x0000004000017945 */ /* 0x000fe20003800000 */
[----:B------:R-:W-:Y:S02]  /*8d30*/  SHF.R.S32.HI R96, RZ, 0x1f, R97 ;  /* 0x0000001fff607819 */ /* 0x000fe40000011461 */
[----:B------:R-:W0:Y:S02]  /*8d40*/  SYNCS.PHASECHK.TRANS64.TRYWAIT P2, [R88+URZ+0x22890], R93 ;  /* 0x0228905d580075a7 */ /* 0x000e24000804017f */
[----:B0-----:R-:W-:Y:S05]  /*8d50*/  @!P2 BRA `(.L_x_578) ;  /* 0x000001a00080a947 */ /* 0x001fea0003800000 */
.L_x_847:
[----:B------:R-:W-:Y:S05]  /*8d60*/  BSYNC B1 ;  /* 0x0000000000017941 */ /* 0x000fea0003800000 */
.L_x_577:
[----:B------:R-:W-:Y:S01]  /*8d70*/  ULDC.64 UR4, c[0x0][0x300] ;  /* 0x0000c00000047ab9 */ /* 0x000fe20000000a00 */
[----:B-----5:R-:W-:Y:S01]  /*8d80*/  SHF.R.S32.HI R95, RZ, 0x1f, R100 ;  /* 0x0000001fff5f7819 */ /* 0x020fe20000011464 */
[----:B------:R-:W-:Y:S01]  /*8d90*/  IMAD R6, R96, UR4, RZ ;  /* 0x0000000460067c24 */ /* 0x000fe2000f8e02ff */
[----:B------:R-:W-:Y:S01]  /*8da0*/  ULDC.64 UR6, c[0x0][0x2e8] ;  /* 0x0000ba0000067ab9 */ /* 0x000fe20000000a00 */
[----:B------:R-:W-:-:S04]  /*8db0*/  IMAD.WIDE.U32 R4, R97, UR4, RZ ;  /* 0x0000000461047c25 */ /* 0x000fc8000f8e00ff */
[----:B------:R-:W-:Y:S01]  /*8dc0*/  IMAD R7, R97, UR5, R6 ;  /* 0x0000000561077c24 */ /* 0x000fe2000f8e0206 */
[----:B------:R-:W-:Y:S01]  /*8dd0*/  ULDC.64 UR4, c[0x0][0x310] ;  /* 0x0000c40000047ab9 */ /* 0x000fe20000000a00 */
[----:B------:R-:W-:Y:S02]  /*8de0*/  IMAD R94, R28, -0xa0, R27 ;  /* 0xffffff601c5e7824 */ /* 0x000fe400078e021b */
[----:B------:R-:W-:Y:S01]  /*8df0*/  IMAD R9, R95, UR4, RZ ;  /* 0x000000045f097c24 */ /* 0x000fe2000f8e02ff */
[----:B------:R-:W-:Y:S02]  /*8e00*/  IADD3 R5, R5, R7, RZ ;  /* 0x0000000705057210 */ /* 0x000fe40007ffe0ff */
[----:B------:R-:W-:Y:S01]  /*8e10*/  VIMNMX R94, R94, 0xa0, PT ;  /* 0x000000a05e5e7848 */ /* 0x000fe20003fe0100 */
[C---:B------:R-:W-:Y:S02]  /*8e20*/  IMAD R9, R100.reuse, UR5, R9 ;  /* 0x0000000564097c24 */ /* 0x040fe4000f8e0209 */
[----:B------:R-:W-:Y:S01]  /*8e30*/  IMAD.WIDE.U32 R4, R100, UR4, R4 ;  /* 0x0000000464047c25 */ /* 0x000fe2000f8e0004 */
[----:B------:R-:W-:-:S03]  /*8e40*/  ULDC.64 UR4, c[0x0][0x308] ;  /* 0x0000c20000047ab9 */ /* 0x000fc60000000a00 */
[----:B------:R-:W-:Y:S02]  /*8e50*/  IMAD.IADD R5, R5, 0x1, R9 ;  /* 0x0000000105057824 */ /* 0x000fe400078e0209 */
[----:B------:R-:W-:Y:S02]  /*8e60*/  IMAD.IADD R34, R94, 0x1, -R190 ;  /* 0x000000015e227824 */ /* 0x000fe400078e0abe */
[----:B------:R-:W-:Y:S01]  /*8e70*/  IMAD.WIDE.U32 R4, R191, UR4, R4 ;  /* 0x00000004bf047c25 */ /* 0x000fe2000f8e0004 */
[----:B------:R-:W-:-:S03]  /*8e80*/  UMOV UR4, 0xffffffff ;  /* 0xffffffff00047882 */ /* 0x000fc60000000000 */
[----:B------:R-:W-:Y:S01]  /*8e90*/  IMAD R33, R191, UR5, R5 ;  /* 0x00000005bf217c24 */ /* 0x000fe2000f8e0205 */
[----:B------:R-:W-:-:S04]  /*8ea0*/  IADD3 R32, P2, R4, UR6, RZ ;  /* 0x0000000604207c10 */ /* 0x000fc8000ff5e0ff */
[----:B------:R-:W-:Y:S02]  /*8eb0*/  IADD3.X R33, R33, UR7, RZ, P2, !PT ;  /* 0x0000000721217c10 */ /* 0x000fe400097fe4ff */
[----:B------:R-:W-:Y:S01]  /*8ec0*/  ISETP.GE.AND P2, PT, R34, 0x1, PT ;  /* 0x000000012200780c */ /* 0x000fe20003f46270 */
[----:B------:R-:W-:-:S12]  /*8ed0*/  BRA.DIV UR4, `(.L_x_579) ;  /* 0x000001a204347947 */ /* 0x000fd8000b800000 */
[----:B------:R1:W2:Y:S04]  /*8ee0*/  SHFL.IDX PT, R4, R33, RZ, 0x1c1f ;  /* 0x001c1fff21047589 */ /* 0x0002a800000e0000 */
[----:B------:R1:W3:Y:S02]  /*8ef0*/  SHFL.IDX PT, R14, R32, RZ, 0x1c1f ;  /* 0x001c1fff200e7589 */ /* 0x0002e400000e0000 */
.L_x_851:
[----:B------:R-:W-:Y:S04]  /*8f00*/  BSSY B1, `(.L_x_580) ;  /* 0x000000d000017945 */ /* 0x000fe80003800000 */
[----:B------:R-:W-:Y:S05]  /*8f10*/  @!P2 BRA `(.L_x_581) ;  /* 0x00000000002ca947 */ /* 0x000fea0003800000 */
[----:B------:R-:W-:Y:S02]  /*8f20*/  ULDC UR4, c[0x0][0x2f4] ;  /* 0x0000bd0000047ab9 */ /* 0x000fe40000000800 */
[----:B------:R-:W-:-:S13]  /*8f30*/  ISETP.GE.AND P2, PT, R16, UR4, PT ;  /* 0x0000000410007c0c */ /* 0x000fda000bf46270 */
[----:B---3--:R-:W-:-:S05]  /*8f40*/  @!P2 IADD3 R10, P3, R16, R14, RZ ;  /* 0x0000000e100aa210 */ /* 0x008fca0007f7e0ff */
[----:B--2---:R-:W-:Y:S01]  /*8f50*/  @!P2 IMAD.X R11, R4, 0x1, R17, P3 ;  /* 0x00000001040ba824 */ /* 0x004fe200018e0611 */
[----:B------:R-:W-:-:S13]  /*8f60*/  ISETP.GE.AND P3, PT, R19, UR4, PT ;  /* 0x0000000413007c0c */ /* 0x000fda000bf66270 */
[----:B------:R-:W-:-:S05]  /*8f70*/  @!P3 IADD3 R8, P4, R19, R14, RZ ;  /* 0x0000000e1308b210 */ /* 0x000fca0007f9e0ff */
[----:B------:R-:W-:Y:S02]  /*8f80*/  @!P3 IMAD.X R9, R4, 0x1, R189, P4 ;  /* 0x000000010409b824 */ /* 0x000fe400020e06bd */
[----:B------:R-:W2:Y:S04]  /*8f90*/  @!P2 LDS.128 R4, [R92+0x18400] ;  /* 0x018400005c04a984 */ /* 0x000ea80000000c00 */
[----:B--2---:R-:W-:Y:S04]  /*8fa0*/  @!P2 ST.E.128 desc[UR36][R10.64], R4 ;  /* 0x000000040a00a985 */ /* 0x004fe8000c101d24 */
[----:B------:R-:W2:Y:S04]  /*8fb0*/  @!P3 LDS.128 R4, [R91+0x18400] ;  /* 0x018400005b04b984 */ /* 0x000ea80000000c00 */
[----:B--2---:R4:W-:Y:S02]  /*8fc0*/  @!P3 ST.E.128 desc[UR36][R8.64], R4 ;  /* 0x000000040800b985 */ /* 0x0049e4000c101d24 */
.L_x_581:
[----:B------:R-:W-:Y:S05]  /*8fd0*/  BSYNC B1 ;  /* 0x0000000000017941 */ /* 0x000fea0003800000 */
.L_x_580:
[----:B------:R-:W-:-:S03]  /*8fe0*/  UMOV UR4, 0xffffffff ;  /* 0xffffffff00047882 */ /* 0x000fc60000000000 */
[----:B------:R-:W-:Y:S05]  /*8ff0*/  BRA.DIV UR4, `(.L_x_582) ;  /* 0x000001a204347947 */ /* 0x000fea000b800000 */
[----:B--2-4-:R2:W4:Y:S04]  /*9000*/  SHFL.IDX PT, R4, R33, 0x1, 0x1c1f ;  /* 0x003c1f0021047f89 */ /* 0x01452800000e0000 */
[----:B---3--:R2:W3:Y:S02]  /*9010*/  SHFL.IDX PT, R14, R32, 0x1, 0x1c1f ;  /* 0x003c1f00200e7f89 */ /* 0x0084e400000e0000 */
.L_x_855:
[----:B------:R-:W-:Y:S01]  /*9020*/  ISETP.GE.AND P2, PT, R34, 0x41, PT ;  /* 0x000000412200780c */ /* 0x000fe20003f46270 */
[----:B------:R-:W-:-:S12]  /*9030*/  BSSY B1, `(.L_x_583) ;  /* 0x000000d000017945 */ /* 0x000fd80003800000 */
[----:B------:R-:W-:Y:S05]  /*9040*/  @!P2 BRA `(.L_x_584) ;  /* 0x00000000002ca947 */ /* 0x000fea0003800000 */
[----:B------:R-:W-:Y:S02]  /*9050*/  ULDC UR4, c[0x0][0x2f4] ;  /* 0x0000bd0000047ab9 */ /* 0x000fe40000000800 */
[----:B------:R-:W-:-:S13]  /*9060*/  ISETP.GE.AND P2, PT, R16, UR4, PT ;  /* 0x0000000410007c0c */ /* 0x000fda000bf46270 */
[----:B---3--:R-:W-:-:S04]  /*9070*/  @!P2 IADD3 R10, P3, R16, R14, RZ ;  /* 0x0000000e100aa210 */ /* 0x008fc80007f7e0ff */
[----:B----4-:R-:W-:Y:S02]  /*9080*/  @!P2 IADD3.X R11, R4, R17, RZ, P3, !PT ;  /* 0x00000011040ba210 */ /* 0x010fe40001ffe4ff */
[----:B------:R-:W-:-:S13]  /*9090*/  ISETP.GE.AND P3, PT, R19, UR4, PT ;  /* 0x0000000413007c0c */ /* 0x000fda000bf66270 */
[----:B------:R-:W-:-:S05]  /*90a0*/  @!P3 IADD3 R8, P4, R19, R14, RZ ;  /* 0x0000000e1308b210 */ /* 0x000fca0007f9e0ff */
[----:B------:R-:W-:Y:S02]  /*90b0*/  @!P3 IMAD.X R9, R4, 0x1, R189, P4 ;  /* 0x000000010409b824 */ /* 0x000fe400020e06bd */
[----:B------:R-:W3:Y:S04]  /*90c0*/  @!P2 LDS.128 R4, [R92+0x1a400] ;  /* 0x01a400005c04a984 */ /* 0x000ee80000000c00 */
[----:B---3--:R-:W-:Y:S04]  /*90d0*/  @!P2 ST.E.128 desc[UR36][R10.64], R4 ;  /* 0x000000040a00a985 */ /* 0x008fe8000c101d24 */
[----:B------:R-:W3:Y:S04]  /*90e0*/  @!P3 LDS.128 R4, [R91+0x1a400] ;  /* 0x01a400005b04b984 */ /* 0x000ee80000000c00 */
[----:B---3--:R3:W-:Y:S02]  /*90f0*/  @!P3 ST.E.128 desc[UR36][R8.64], R4 ;  /* 0x000000040800b985 */ /* 0x0087e4000c101d24 */
.L_x_584:
[----:B------:R-:W-:Y:S05]  /*9100*/  BSYNC B1 ;  /* 0x0000000000017941 */ /* 0x000fea0003800000 */
.L_x_583:
[----:B------:R-:W-:-:S03]  /*9110*/  UMOV UR4, 0xffffffff ;  /* 0xffffffff00047882 */ /* 0x000fc60000000000 */
[----:B------:R-:W-:Y:S05]  /*9120*/  BRA.DIV UR4, `(.L_x_585) ;  /* 0x000001a204307947 */ /* 0x000fea000b800000 */
[----:B---34-:R3:W4:Y:S04]  /*9130*/  SHFL.IDX PT, R4, R33, 0x2, 0x1c1f ;  /* 0x005c1f0021047f89 */ /* 0x01872800000e0000 */
[----:B------:R3:W0:Y:S02]  /*9140*/  SHFL.IDX PT, R14, R32, 0x2, 0x1c1f ;  /* 0x005c1f00200e7f89 */ /* 0x00062400000e0000 */
.L_x_859:
[----:B------:R-:W-:-:S13]  /*9150*/  ISETP.GE.AND P2, PT, R34, 0x81, PT ;  /* 0x000000812200780c */ /* 0x000fda0003f46270 */
[----:B------:R-:W-:Y:S05]  /*9160*/  @!P2 BRA `(.L_x_553) ;  /* 0x00000000002ca947 */ /* 0x000fea0003800000 */
[----:B------:R-:W-:Y:S02]  /*9170*/  ULDC UR4, c[0x0][0x2f4] ;  /* 0x0000bd0000047ab9 */ /* 0x000fe40000000800 */
[----:B------:R-:W-:-:S13]  /*9180*/  ISETP.GE.AND P2, PT, R16, UR4, PT ;  /* 0x0000000410007c0c */ /* 0x000fda000bf46270 */
[----:B0-----:R-:W-:-:S05]  /*9190*/  @!P2 IADD3 R10, P3, R16, R14, RZ ;  /* 0x0000000e100aa210 */ /* 0x001fca0007f7e0ff */
[----:B----4-:R-:W-:Y:S01]  /*91a0*/  @!P2 IMAD.X R11, R4, 0x1, R17, P3 ;  /* 0x00000001040ba824 */ /* 0x010fe200018e0611 */
[----:B------:R-:W-:-:S13]  /*91b0*/  ISETP.GE.AND P3, PT, R19, UR4, PT ;  /* 0x0000000413007c0c */ /* 0x000fda000bf66270 */
[----:B------:R-:W-:-:S05]  /*91c0*/  @!P3 IADD3 R8, P4, R19, R14, RZ ;  /* 0x0000000e1308b210 */ /* 0x000fca0007f9e0ff */
[----:B------:R-:W-:Y:S02]  /*91d0*/  @!P3 IMAD.X R9, R4, 0x1, R189, P4 ;  /* 0x000000010409b824 */ /* 0x000fe400020e06bd */
[----:B------:R-:W0:Y:S04]  /*91e0*/  @!P2 LDS.128 R4, [R92+0x1c400] ;  /* 0x01c400005c04a984 */ /* 0x000e280000000c00 */
[----:B0-----:R-:W-:Y:S04]  /*91f0*/  @!P2 ST.E.128 desc[UR36][R10.64], R4 ;  /* 0x000000040a00a985 */ /* 0x001fe8000c101d24 */
[----:B------:R-:W0:Y:S04]  /*9200*/  @!P3 LDS.128 R4, [R91+0x1c400] ;  /* 0x01c400005b04b984 */ /* 0x000e280000000c00 */
[----:B0-----:R0:W-:Y:S02]  /*9210*/  @!P3 ST.E.128 desc[UR36][R8.64], R4 ;  /* 0x000000040800b985 */ /* 0x0011e4000c101d24 */
.L_x_553:
[----:B------:R-:W-:Y:S05]  /*9220*/  BSYNC B0 ;  /* 0x0000000000007941 */ /* 0x000fea0003800000 */
.L_x_522:
[----:B0---4-:R-:W0:Y:S01]  /*9230*/  S2R R4, SR_TID.X ;  /* 0x0000000000047919 */ /* 0x011e220000002100 */
[----:B------:R-:W-:Y:S01]  /*9240*/  @!PT LDS RZ, [RZ] ;  /* 0x00000000fffff984 */ /* 0x000fe20000000800 */
[----:B------:R-:W-:Y:S01]  /*9250*/  @!PT LDS RZ, [RZ] ;  /* 0x00000000fffff984 */ /* 0x000fe20000000800 */
[----:B------:R-:W-:Y:S01]  /*9260*/  @!PT LDS RZ, [RZ] ;  /* 0x00000000fffff984 */ /* 0x000fe20000000800 */
[----:B------:R-:W-:Y:S01]  /*9270*/  @!PT LDS RZ, [RZ] ;  /* 0x00000000fffff984 */ /* 0x000fe20000000800 */
[----:B------:R4:W-:Y:S06]  /*9280*/  MEMBAR.ALL.CTA ;  /* 0x0000000000007992 */ /* 0x0009ec0000008000 */
[----:B----4-:R-:W4:Y:S01]  /*9290*/  FENCE.VIEW.ASYNC.S ;  /* 0x00000000000073c6 */ /* 0x010f220000000000 */
[----:B------:R-:W-:Y:S05]  /*92a0*/  WARPSYNC.ALL ;  /* 0x0000000000007948 */ /* 0x000fea0003800000 */
[----:B------:R-:W-:Y:S01]  /*92b0*/  BSSY B0, `(.L_x_586) ;  /* 0x0000008000007945 */ /* 0x000fe20003800000 */
[----:B----4-:R4:W-:Y:S01]  /*92c0*/  BAR.SYNC.DEFER_BLOCKING R75, 0x80 ;  /* 0x0002004b0000751d */ /* 0x0109e20000010000 */
[----:B0-----:R-:W-:-:S13]  /*92d0*/  LOP3.LUT P2, RZ, R4, 0x7f, RZ, 0xc0, !PT ;  /* 0x0000007f04ff7812 */ /* 0x001fda000784c0ff */
[----:B------:R-:W-:-:S05]  /*92e0*/  @!P2 VIADD R4, R88, 0x228a0 ;  /* 0x000228a05804a836 */ /* 0x000fca0000000000 */
[----:B------:R-:W-:-:S04]  /*92f0*/  @!P2 PRMT R4, RZ, 0x654, R4 ;  /* 0x00000654ff04a816 */ /* 0x000fc80000000004 */
[----:B------:R4:W-:Y:S01]  /*9300*/  @!P2 SYNCS.ARRIVE.TRANS64.RED.A1T0 RZ, [R4+URZ], RZ ;  /* 0x000000ff04ffa9a7 */ /* 0x0009e2000810043f */
[----:B------:R-:W-:Y:S05]  /*9310*/  @!P5 BRA `(.L_x_587) ;  /* 0x000000000004d947 */ /* 0x000fea0003800000 */
[----:B------:R-:W-:Y:S01]  /*9320*/  BPT.TRAP 0x1 ;  /* 0x000000040000795c */ /* 0x000fe20000300000 */
.L_x_587:
[----:B------:R-:W-:Y:S05]  /*9330*/  BSYNC B0 ;  /* 0x0000000000007941 */ /* 0x000fea0003800000 */
.L_x_586:
[----:B------:R-:W0:Y:S01]  /*9340*/  SYNCS.PHASECHK.TRANS64.TRYWAIT P3, [R88+URZ+0x228b0], R93 ;  /* 0x0228b05d580075a7 */ /* 0x000e22000806017f */
[----:B------:R-:W-:Y:S01]  /*9350*/  ULDC UR61, c[0x0][0x2f4] ;  /* 0x0000bd00003d7ab9 */ /* 0x000fe20000000800 */
[----:B------:R-:W-:Y:S04]  /*9360*/  BSSY B0, `(.L_x_588) ;  /* 0x0000002000007945 */ /* 0x000fe80003800000 */
[----:B0-----:R-:W-:Y:S05]  /*9370*/  @!P3 BRA `(.L_x_589) ;  /* 0x0000019c00e4b947 */ /* 0x001fea0003800000 */
.L_x_860:
[----:B------:R-:W-:Y:S05]  /*9380*/  BSYNC B0 ;  /* 0x0000000000007941 */ /* 0x000fea0003800000 */
.L_x_588:
[----:B------:R-:W-:Y:S01]  /*9390*/  ULDC.64 UR4, c[0x0][0x328] ;  /* 0x0000ca0000047ab9 */ /* 0x000fe20000000a00 */
[----:B------:R-:W-:Y:S01]  /*93a0*/  ULDC.64 UR6, c[0x0][0x318] ;  /* 0x0000c60000067ab9 */ /* 0x000fe20000000a00 */
[----:B------:R-:W-:Y:S01]  /*93b0*/  IMAD R96, R96, UR4, RZ ;  /* 0x0000000460607c24 */ /* 0x000fe2000f8e02ff */
[----:B------:R-:W-:Y:S01]  /*93c0*/  BSSY B0, `(.L_x_590) ;  /* 0x000001d000007945 */ /* 0x000fe20003800000 */
[----:B----4-:R-:W-:-:S04]  /*93d0*/  IMAD.WIDE.U32 R4, R97, UR4, RZ ;  /* 0x0000000461047c25 */ /* 0x010fc8000f8e00ff */
[----:B------:R-:W-:Y:S01]  /*93e0*/  IMAD R97, R97, UR5, R96 ;  /* 0x0000000561617c24 */ /* 0x000fe2000f8e0260 */
[----:B------:R-:W-:Y:S01]  /*93f0*/  ULDC.64 UR4, c[0x0][0x338] ;  /* 0x0000ce0000047ab9 */ /* 0x000fe20000000a00 */
[----:B------:R-:W-:Y:S02]  /*9400*/  IMAD.IADD R94, R94, 0x1, -R190 ;  /* 0x000000015e5e7824 */ /* 0x000fe400078e0abe */
[----:B------:R-:W-:Y:S01]  /*9410*/  IMAD R95, R95, UR4, RZ ;  /* 0x000000045f5f7c24 */ /* 0x000fe2000f8e02ff */
[----:B------:R-:W-:-:S03]  /*9420*/  IADD3 R5, R5, R97, RZ ;  /* 0x0000006105057210 */ /* 0x000fc60007ffe0ff */
[C---:B------:R-:W-:Y:S02]  /*9430*/  IMAD R95, R100.reuse, UR5, R95 ;  /* 0x00000005645f7c24 */ /* 0x040fe4000f8e025f */
[----:B------:R-:W-:Y:S01]  /*9440*/  IMAD.WIDE.U32 R4, R100, UR4, R4 ;  /* 0x0000000464047c25 */ /* 0x000fe2000f8e0004 */
[----:B------:R-:W-:-:S03]  /*9450*/  ULDC.64 UR4, c[0x0][0x330] ;  /* 0x0000cc0000047ab9 */ /* 0x000fc60000000a00 */
[----:B------:R-:W-:Y:S02]  /*9460*/  IMAD.IADD R5, R5, 0x1, R95 ;  /* 0x0000000105057824 */ /* 0x000fe400078e025f */
[----:B------:R-:W-:-:S04]  /*9470*/  IMAD.WIDE.U32 R4, R191, UR4, R4 ;  /* 0x00000004bf047c25 */ /* 0x000fc8000f8e0004 */
[----:B------:R-:W-:Y:S01]  /*9480*/  IMAD R5, R191, UR5, R5 ;  /* 0x00000005bf057c24 */ /* 0x000fe2000f8e0205 */
[----:B------:R-:W-:-:S04]  /*9490*/  IADD3 R12, P3, R4, UR6, RZ ;  /* 0x00000006040c7c10 */ /* 0x000fc8000ff7e0ff */
[----:B------:R-:W-:Y:S01]  /*94a0*/  IADD3.X R13, R5, UR7, RZ, P3, !PT ;  /* 0x00000007050d7c10 */ /* 0x000fe20009ffe4ff */
[----:B------:R0:W4:Y:S01]  /*94b0*/  SHFL.IDX PT, R8, R12, RZ, 0x1c1f ;  /* 0x001c1fff0c087589 */ /* 0x00012200000e0000 */
[----:B------:R-:W-:-:S03]  /*94c0*/  ISETP.GE.AND P3, PT, R94, 0x1, PT ;  /* 0x000000015e00780c */ /* 0x000fc60003f66270 */
[----:B------:R0:W0:Y:S10]  /*94d0*/  SHFL.IDX PT, R4, R13, RZ, 0x1c1f ;  /* 0x001c1fff0d047589 */ /* 0x00003400000e0000 */
[----:B------:R-:W-:Y:S05]  /*94e0*/  @!P3 BRA `(.L_x_591) ;  /* 0x000000000028b947 */ /* 0x000fea0003800000 */
[----:B------:R-:W-:-:S13]  /*94f0*/  ISETP.GE.AND P3, PT, R16, UR61, PT ;  /* 0x0000003d10007c0c */ /* 0x000fda000bf66270 */
[----:B----4-:R-:W-:-:S05]  /*9500*/  @!P3 IADD3 R10, P4, R16, R8, RZ ;  /* 0x00000008100ab210 */ /* 0x010fca0007f9e0ff */
[----:B0-----:R-:W-:Y:S01]  /*9510*/  @!P3 IMAD.X R11, R4, 0x1, R17, P4 ;  /* 0x00000001040bb824 */ /* 0x001fe200020e0611 */
[----:B------:R-:W-:-:S13]  /*9520*/  ISETP.GE.AND P4, PT, R19, UR61, PT ;  /* 0x0000003d13007c0c */ /* 0x000fda000bf86270 */
[----:B------:R-:W-:-:S05]  /*9530*/  @!P4 IADD3 R8, P5, R19, R8, RZ ;  /* 0x000000081308c210 */ /* 0x000fca0007fbe0ff */
[----:B------:R-:W-:Y:S02]  /*9540*/  @!P4 IMAD.X R9, R4, 0x1, R189, P5 ;  /* 0x000000010409c824 */ /* 0x000fe400028e06bd */
[----:B------:R-:W0:Y:S04]  /*9550*/  @!P3 LDS.128 R4, [R92+0xa400] ;  /* 0x00a400005c04b984 */ /* 0x000e280000000c00 */
[----:B0-----:R-:W-:Y:S04]  /*9560*/  @!P3 ST.E.128 desc[UR36][R10.64], R4 ;  /* 0x000000040a00b985 */ /* 0x001fe8000c101d24 */
[----:B------:R-:W0:Y:S04]  /*9570*/  @!P4 LDS.128 R4, [R91+0xa400] ;  /* 0x00a400005b04c984 */ /* 0x000e280000000c00 */
[----:B0-----:R0:W-:Y:S02]  /*9580*/  @!P4 ST.E.128 desc[UR36][R8.64], R4 ;  /* 0x000000040800c985 */ /* 0x0011e4000c101d24 */
.L_x_591:
[----:B------:R-:W-:Y:S05]  /*9590*/  BSYNC B0 ;  /* 0x0000000000007941 */ /* 0x000fea0003800000 */
.L_x_590:
[----:B------:R-:W-:Y:S01]  /*95a0*/  ISETP.GE.AND P3, PT, R94, 0x41, PT ;  /* 0x000000415e00780c */ /* 0x000fe20003f66270 */
[----:B0-----:R0:W0:Y:S01]  /*95b0*/  SHFL.IDX PT, R4, R13, 0x1, 0x1c1f ;  /* 0x003c1f000d047f89 */ /* 0x00102200000e0000 */
[----:B------:R-:W-:Y:S03]  /*95c0*/  BSSY B0, `(.L_x_592) ;  /* 0x000000d000007945 */ /* 0x000fe60003800000 */
[----:B----4-:R4:W0:Y:S08]  /*95d0*/  SHFL.IDX PT, R8, R12, 0x1, 0x1c1f ;  /* 0x003c1f000c087f89 */ /* 0x01083000000e0000 */
[----:B----4-:R-:W-:Y:S05]  /*95e0*/  @!P3 BRA `(.L_x_593) ;  /* 0x000000000028b947 */ /* 0x010fea0003800000 */
[----:B------:R-:W-:-:S13]  /*95f0*/  ISETP.GE.AND P3, PT, R16, UR61, PT ;  /* 0x0000003d10007c0c */ /* 0x000fda000bf66270 */
[----:B0-----:R-:W-:-:S04]  /*9600*/  @!P3 IADD3 R10, P4, R16, R8, RZ ;  /* 0x00000008100ab210 */ /* 0x001fc80007f9e0ff */
[----:B------:R-:W-:Y:S02]  /*9610*/  @!P3 IADD3.X R11, R4, R17, RZ, P4, !PT ;  /* 0x00000011040bb210 */ /* 0x000fe400027fe4ff */
[----:B------:R-:W-:-:S13]  /*9620*/  ISETP.GE.AND P4, PT, R19, UR61, PT ;  /* 0x0000003d13007c0c */ /* 0x000fda000bf86270 */
[----:B------:R-:W-:-:S05]  /*9630*/  @!P4 IADD3 R8, P5, R19, R8, RZ ;  /* 0x000000081308c210 */ /* 0x000fca0007fbe0ff */
[----:B------:R-:W-:Y:S02]  /*9640*/  @!P4 IMAD.X R9, R4, 0x1, R189, P5 ;  /* 0x000000010409c824 */ /* 0x000fe400028e06bd */
[----:B------:R-:W0:Y:S04]  /*9650*/  @!P3 LDS.128 R4, [R92+0xc400] ;  /* 0x00c400005c04b984 */ /* 0x000e280000000c00 */
[----:B0-----:R-:W-:Y:S04]  /*9660*/  @!P3 ST.E.128 desc[UR36][R10.64], R4 ;  /* 0x000000040a00b985 */ /* 0x001fe8000c101d24 */
[----:B------:R-:W0:Y:S04]  /*9670*/  @!P4 LDS.128 R4, [R91+0xc400] ;  /* 0x00c400005b04c984 */ /* 0x000e280000000c00 */
[----:B0-----:R4:W-:Y:S02]  /*9680*/  @!P4 ST.E.128 desc[UR36][R8.64], R4 ;  /* 0x000000040800c985 */ /* 0x0019e4000c101d24 */
.L_x_593:
[----:B------:R-:W-:Y:S05]  /*9690*/  BSYNC B0 ;  /* 0x0000000000007941 */ /* 0x000fea0003800000 */
.L_x_592:
[----:B------:R-:W-:Y:S01]  /*96a0*/  ISETP.GE.AND P3, PT, R94, 0x81, PT ;  /* 0x000000815e00780c */ /* 0x000fe20003f66270 */
[----:B0-----:R-:W0:Y:S01]  /*96b0*/  SHFL.IDX PT, R13, R13, 0x2, 0x1c1f ;  /* 0x005c1f000d0d7f89 */ /* 0x001e2200000e0000 */
[----:B------:R-:W-:Y:S03]  /*96c0*/  BSSY B0, `(.L_x_594) ;  /* 0x000000d000007945 */ /* 0x000fe60003800000 */
[----:B----4-:R4:W0:Y:S08]  /*96d0*/  SHFL.IDX PT, R8, R12, 0x2, 0x1c1f ;  /* 0x005c1f000c087f89 */ /* 0x01083000000e0000 */
[----:B----4-:R-:W-:Y:S05]  /*96e0*/  @!P3 BRA `(.L_x_595) ;  /* 0x000000000028b947 */ /* 0x010fea0003800000 */
[----:B------:R-:W-:-:S13]  /*96f0*/  ISETP.GE.AND P3, PT, R16, UR61, PT ;  /* 0x0000003d10007c0c */ /* 0x000fda000bf66270 */
[----:B------:R-:W4:Y:S01]  /*9700*/  @!P3 LDS.128 R4, [R92+0xe400] ;  /* 0x00e400005c04b984 */ /* 0x000f220000000c00 */
[----:B0-----:R-:W-:-:S05]  /*9710*/  @!P3 IADD3 R10, P4, R16, R8, RZ ;  /* 0x00000008100ab210 */ /* 0x001fca0007f9e0ff */
[----:B------:R-:W-:Y:S01]  /*9720*/  @!P3 IMAD.X R11, R13, 0x1, R17, P4 ;  /* 0x000000010d0bb824 */ /* 0x000fe200020e0611 */
[----:B------:R-:W-:-:S13]  /*9730*/  ISETP.GE.AND P4, PT, R19, UR61, PT ;  /* 0x0000003d13007c0c */ /* 0x000fda000bf86270 */
[----:B------:R-:W-:-:S05]  /*9740*/  @!P4 IADD3 R8, P5, R19, R8, RZ ;  /* 0x000000081308c210 */ /* 0x000fca0007fbe0ff */
[----:B------:R-:W-:Y:S01]  /*9750*/  @!P4 IMAD.X R9, R13, 0x1, R189, P5 ;  /* 0x000000010d09c824 */ /* 0x000fe200028e06bd */
[----:B----4-:R-:W-:Y:S04]  /*9760*/  @!P3 ST.E.128 desc[UR36][R10.64], R4 ;  /* 0x000000040a00b985 */ /* 0x010fe8000c101d24 */
[----:B------:R-:W0:Y:S04]  /*9770*/  @!P4 LDS.128 R4, [R91+0xe400] ;  /* 0x00e400005b04c984 */ /* 0x000e280000000c00 */
[----:B0-----:R4:W-:Y:S02]  /*9780*/  @!P4 ST.E.128 desc[UR36][R8.64], R4 ;  /* 0x000000040800c985 */ /* 0x0019e4000c101d24 */
.L_x_595:
[----:B------:R-:W-:Y:S05]  /*9790*/  BSYNC B0 ;  /* 0x0000000000007941 */ /* 0x000fea0003800000 */
.L_x_594:
[----:B------:R-:W-:Y:S01]  /*97a0*/  @!PT LDS RZ, [RZ] ;  /* 0x00000000fffff984 */ /* 0x000fe20000000800 */
[----:B------:R-:W-:Y:S01]  /*97b0*/  @!PT LDS RZ, [RZ] ;  /* 0x00000000fffff984 */ /* 0x000fe20000000800 */
[----:B------:R-:W-:Y:S01]  /*97c0*/  @!PT LDS RZ, [RZ] ;  /* 0x00000000fffff984 */ /* 0x000fe20000000800 */
[----:B------:R-:W-:Y:S01]  /*97d0*/  @!PT LDS RZ, [RZ] ;  /* 0x00000000fffff984 */ /* 0x000fe20000000800 */
[----:B------:R5:W-:Y:S06]  /*97e0*/  MEMBAR.ALL.CTA ;  /* 0x0000000000007992 */ /* 0x000bec0000008000 */
[----:B-----5:R-:W5:Y:S01]  /*97f0*/  FENCE.VIEW.ASYNC.S ;  /* 0x00000000000073c6 */ /* 0x020f620000000000 */
[----:B-1----:R-:W-:Y:S01]  /*9800*/  @!P2 VIADD R88, R88, 0x228c0 ;  /* 0x000228c05858a836 */ /* 0x002fe20000000000 */
[----:B-----5:R1:W-:Y:S01]  /*9810*/  BAR.SYNC.DEFER_BLOCKING R75, 0x80 ;  /* 0x0002004b0000751d */ /* 0x0203e20000010000 */
[----:B------:R-:W-:-:S03]  /*9820*/  ISETP.NE.AND P3, PT, R90, RZ, PT ;  /* 0x000000ff5a00720c */ /* 0x000fc60003f65270 */
[----:B------:R-:W-:Y:S02]  /*9830*/  @!P2 PRMT R88, RZ, 0x654, R88 ;  /* 0x00000654ff58a816 */ /* 0x000fe40000000058 */
[----:B------:R-:W-:Y:S02]  /*9840*/  IADD3 R188, R188, 0x1, RZ ;  /* 0x00000001bcbc7810 */ /* 0x000fe40007ffe0ff */
[----:B------:R1:W-:Y:S02]  /*9850*/  @!P2 SYNCS.ARRIVE.TRANS64.RED.A1T0 RZ, [R88+URZ], RZ ;  /* 0x000000ff58ffa9a7 */ /* 0x0003e4000810043f */
[----:B------:R-:W-:-:S04]  /*9860*/  ISETP.NE.AND P2, PT, R188, 0x2, PT ;  /* 0x00000002bc00780c */ /* 0x000fc80003f45270 */
[----:B----4-:R-:W-:Y:S02]  /*9870*/  SEL R4, RZ, 0x1, P2 ;  /* 0x00000001ff047807 */ /* 0x010fe40001000000 */
[----:B------:R-:W-:Y:S02]  /*9880*/  SEL R188, R188, RZ, P2 ;  /* 0x000000ffbcbc7207 */ /* 0x000fe40001000000 */
[----:B------:R-:W-:Y:S01]  /*9890*/  LOP3.LUT R193, R193, R4, RZ, 0x3c, !PT ;  /* 0x00000004c1c17212 */ /* 0x000fe200078e3cff */
[----:B-1----:R-:W-:Y:S06]  /*98a0*/  @P3 BRA `(.L_x_596) ;  /* 0xffffff8800c03947 */ /* 0x002fec000383ffff */
[----:B------:R-:W1:Y:S01]  /*98b0*/  S2R R5, SR_TID.X ;  /* 0x0000000000057919 */ /* 0x000e620000002100 */
[----:B------:R-:W-:Y:S02]  /*98c0*/  PLOP3.LUT P0, PT, PT, PT, PT, 0x8, 0x0 ;  /* 0x000000000000781c */ /* 0x000fe40003f0e170 */
[----:B-1----:R-:W-:-:S04]  /*98d0*/  SHF.R.U32.HI R5, RZ, 0x7, R5 ;  /* 0x00000007ff057819 */ /* 0x002fc80000011605 */
[----:B------:R-:W-:-:S13]  /*98e0*/  ISETP.NE.AND P3, PT, R5, 0x1, PT ;  /* 0x000000010500780c */ /* 0x000fda0003f65270 */
[----:B------:R-:W-:Y:S06]  /*98f0*/  @!P3 BAR.ARV 0x9, 0x100 ;  /* 0x024400000000bb1d */ /* 0x000fec0000002000 */
.L_x_517:
[----:B------:R-:W-:Y:S01]  /*9900*/  IMAD.MOV.U32 R27, RZ, RZ, RZ ;  /* 0x000000ffff1b7224 */ /* 0x000fe200078e00ff */
[----:B------:R-:W-:Y:S06]  /*9910*/  @P0 BRA `(.L_x_597) ;  /* 0x00000000000c0947 */ /* 0x000fec0003800000 */
[----:B------:R-:W1:Y:S01]  /*9920*/  FENCE.VIEW.ASYNC.G ;  /* 0x00000000000073c6 */ /* 0x000e620000000100 */
[----:B------:R-:W-:Y:S05]  /*9930*/  WARPSYNC.ALL ;  /* 0x0000000000007948 */ /* 0x000fea0003800000 */
[----:B-1----:R-:W-:Y:S06]  /*9940*/  BAR.ARV 0xc, 0x180 ;  /* 0x0306000000007b1d */ /* 0x002fec0000002000 */
.L_x_597:
[----:B------:R-:W-:Y:S01]  /*9950*/  ISETP.NE.AND P0, PT, R101, RZ, PT ;  /* 0x000000ff6500720c */ /* 0x000fe20003f05270 */
[----:B------:R-:W-:-:S12]  /*9960*/  BSSY B0, `(.L_x_598) ;  /* 0x000001f000007945 */ /* 0x000fd80003800000 */
[----:B------:R-:W-:Y:S05]  /*9970*/  @!P0 BRA `(.L_x_599) ;  /* 0x0000000000748947 */ /* 0x000fea0003800000 */
[----:B------:R-:W-:Y:S01]  /*9980*/  ISETP.NE.AND P0, PT, R208, RZ, PT ;  /* 0x000000ffd000720c */ /* 0x000fe20003f05270 */
[----:B------:R-:W-:-:S03]  /*9990*/  ULDC UR4, c[0x0][0x9f0] ;  /* 0x00027c0000047ab9 */ /* 0x000fc60000000800 */
[----:B------:R-:W-:-:S04]  /*99a0*/  SEL R9, R208, UR4, P0 ;  /* 0x00000004d0097c07 */ /* 0x000fc80008000000 */
[-C--:B------:R-:W-:Y:S02]  /*99b0*/  IABS R6, R9.reuse ;  /* 0x0000000900067213 */ /* 0x080fe40000000000 */
[----:B------:R-:W-:Y:S02]  /*99c0*/  IADD3 R0, R2, -0x1, R9 ;  /* 0xffffffff02007810 */ /* 0x000fe40007ffe009 */
[----:B------:R-:W1:Y:S01]  /*99d0*/  I2F.RP R3, R6 ;  /* 0x0000000600037306 */ /* 0x000e620000209400 */
[-C--:B------:R-:W-:Y:S02]  /*99e0*/  IABS R10, R9.reuse ;  /* 0x00000009000a7213 */ /* 0x080fe40000000000 */
[----:B0-----:R-:W-:Y:S02]  /*99f0*/  IABS R8, R0 ;  /* 0x0000000000087213 */ /* 0x001fe40000000000 */
[----:B------:R-:W-:-:S04]  /*9a00*/  LOP3.LUT R0, R0, R9, RZ, 0x3c, !PT ;  /* 0x0000000900007212 */ /* 0x000fc800078e3cff */
[----:B------:R-:W-:Y:S01]  /*9a10*/  ISETP.GE.AND P2, PT, R0, RZ, PT ;  /* 0x000000ff0000720c */ /* 0x000fe20003f46270 */
[----:B-1----:R-:W0:Y:S02]  /*9a20*/  MUFU.RCP R3, R3 ;  /* 0x0000000300037308 */ /* 0x002e240000001000 */
[----:B0-----:R-:W-:Y:S02]  /*9a30*/  VIADD R4, R3, 0xffffffe ;  /* 0x0ffffffe03047836 */ /* 0x001fe40000000000 */
[----:B------:R-:W-:-:S04]  /*9a40*/  IMAD.MOV R3, RZ, RZ, -R10 ;  /* 0x000000ffff037224 */ /* 0x000fc800078e0a0a */
[----:B------:R0:W1:Y:S02]  /*9a50*/  F2I.FTZ.U32.TRUNC.NTZ R5, R4 ;  /* 0x0000000400057305 */ /* 0x000064000021f000 */
[----:B0-----:R-:W-:Y:S01]  /*9a60*/  MOV R4, RZ ;  /* 0x000000ff00047202 */ /* 0x001fe20000000f00 */
[----:B-1----:R-:W-:-:S04]  /*9a70*/  IMAD.MOV R7, RZ, RZ, -R5 ;  /* 0x000000ffff077224 */ /* 0x002fc800078e0a05 */
[----:B------:R-:W-:-:S04]  /*9a80*/  IMAD R7, R7, R6, RZ ;  /* 0x0000000607077224 */ /* 0x000fc800078e02ff */
[----:B------:R-:W-:-:S06]  /*9a90*/  IMAD.HI.U32 R5, R5, R7, R4 ;  /* 0x0000000705057227 */ /* 0x000fcc00078e0004 */
[----:B------:R-:W-:-:S04]  /*9aa0*/  IMAD.HI.U32 R5, R5, R8, RZ ;  /* 0x0000000805057227 */ /* 0x000fc800078e00ff */
[----:B------:R-:W-:-:S05]  /*9ab0*/  IMAD R3, R5, R3, R8 ;  /* 0x0000000305037224 */ /* 0x000fca00078e0208 */
[----:B------:R-:W-:-:S13]  /*9ac0*/  ISETP.GT.U32.AND P1, PT, R6, R3, PT ;  /* 0x000000030600720c */ /* 0x000fda0003f24070 */
[----:B------:R-:W-:Y:S02]  /*9ad0*/  @!P1 IMAD.IADD R3, R3, 0x1, -R6 ;  /* 0x0000000103039824 */ /* 0x000fe400078e0a06 */
[----:B------:R-:W-:Y:S01]  /*9ae0*/  @!P1 VIADD R5, R5, 0x1 ;  /* 0x0000000105059836 */ /* 0x000fe20000000000 */
[----:B------:R-:W-:Y:S02]  /*9af0*/  ISETP.NE.AND P1, PT, R9, RZ, PT ;  /* 0x000000ff0900720c */ /* 0x000fe40003f25270 */
[----:B------:R-:W-:-:S13]  /*9b00*/  ISETP.GE.U32.AND P0, PT, R3, R6, PT ;  /* 0x000000060300720c */ /* 0x000fda0003f06070 */
[----:B------:R-:W-:-:S04]  /*9b10*/  @P0 VIADD R5, R5, 0x1 ;  /* 0x0000000105050836 */ /* 0x000fc80000000000 */
[----:B------:R-:W-:Y:S01]  /*9b20*/  @!P2 IMAD.MOV R5, RZ, RZ, -R5 ;  /* 0x000000ffff05a224 */ /* 0x000fe200078e0a05 */
[----:B------:R-:W-:-:S04]  /*9b30*/  @!P1 LOP3.LUT R5, RZ, R9, RZ, 0x33, !PT ;  /* 0x00000009ff059212 */ /* 0x000fc800078e33ff */
[----:B------:R-:W-:-:S07]  /*9b40*/  MOV R27, R5 ;  /* 0x00000005001b7202 */ /* 0x000fce0000000f00 */
.L_x_599:
[----:B------:R-:W-:Y:S05]  /*9b50*/  BSYNC B0 ;  /* 0x0000000000007941 */ /* 0x000fea0003800000 */
.L_x_598:
[-C--:B------:R-:W-:Y:S01]  /*9b60*/  IMAD R201, R214, R27.reuse, RZ ;  /* 0x0000001bd6c97224 */ /* 0x080fe200078e02ff */
[----:B------:R-:W-:Y:S02]  /*9b70*/  PLOP3.LUT P0, PT, PT, PT, PT, 0x80, 0x0 ;  /* 0x000000000000781c */ /* 0x000fe40003f0f070 */
[----:B------:R-:W-:Y:S02]  /*9b80*/  CS2R R14, SRZ ;  /* 0x00000000000e7805 */ /* 0x000fe4000001ff00 */
[----:B------:R-:W-:Y:S02]  /*9b90*/  CS2R R90, SRZ ;  /* 0x00000000005a7805 */ /* 0x000fe4000001ff00 */
[----:B------:R-:W-:Y:S02]  /*9ba0*/  CS2R R88, SRZ ;  /* 0x0000000000587805 */ /* 0x000fe4000001ff00 */
[----:B------:R-:W-:Y:S02]  /*9bb0*/  VIADDMNMX R27, R201, R27, R2, PT ;  /* 0x0000001bc91b7246 */ /* 0x000fe40003800102 */
[----:B------:R-:W-:Y:S01]  /*9bc0*/  CS2R R10, SRZ ;  /* 0x00000000000a7805 */ /* 0x000fe2000001ff00 */
[----:B------:R-:W-:Y:S01]  /*9bd0*/  IMAD.MOV.U32 R81, RZ, RZ, RZ ;  /* 0x000000ffff517224 */ /* 0x000fe200078e00ff */
[----:B------:R-:W-:-:S02]  /*9be0*/  CS2R R64, SRZ ;  /* 0x0000000000407805 */ /* 0x000fc4000001ff00 */
[----:B------:R-:W-:Y:S02]  /*9bf0*/  ISETP.GT.AND P1, PT, R27, R201, PT ;  /* 0x000000c91b00720c */ /* 0x000fe40003f24270 */
[----:B------:R-:W-:Y:S02]  /*9c00*/  CS2R R60, SRZ ;  /* 0x00000000003c7805 */ /* 0x000fe4000001ff00 */
[----:B------:R-:W-:Y:S02]  /*9c10*/  CS2R R98, SRZ ;  /* 0x0000000000627805 */ /* 0x000fe4000001ff00 */
[----:B------:R-:W-:Y:S01]  /*9c20*/  CS2R R76, SRZ ;  /* 0x00000000004c7805 */ /* 0x000fe2000001ff00 */
[----:B------:R-:W-:Y:S01]  /*9c30*/  IMAD.MOV.U32 R55, RZ, RZ, RZ ;  /* 0x000000ffff377224 */ /* 0x000fe200078e00ff */
[----:B------:R-:W-:Y:S02]  /*9c40*/  CS2R R96, SRZ ;  /* 0x0000000000607805 */ /* 0x000fe4000001ff00 */
[----:B------:R-:W-:-:S02]  /*9c50*/  CS2R R52, SRZ ;  /* 0x0000000000347805 */ /* 0x000fc4000001ff00 */
[----:B------:R-:W-:Y:S02]  /*9c60*/  CS2R R116, SRZ ;  /* 0x0000000000747805 */ /* 0x000fe4000001ff00 */
[----:B------:R-:W-:Y:S01]  /*9c70*/  CS2R R92, SRZ ;  /* 0x00000000005c7805 */ /* 0x000fe2000001ff00 */
[----:B------:R-:W-:Y:S01]  /*9c80*/  IMAD.MOV.U32 R0, RZ, RZ, RZ ;  /* 0x000000ffff007224 */ /* 0x000fe200078e00ff */
[----:B------:R-:W-:Y:S01]  /*9c90*/  CS2R R38, SRZ ;  /* 0x0000000000267805 */ /* 0x000fe2000001ff00 */
        /* <DEDUP_REMOVED lines=8> */
[----:B------:R-:W-:Y:S02]  /*9d20*/  CS2R R112, SRZ ;  /* 0x0000000000707805 */ /* 0x000fe4000001ff00 */
[----:B------:R-:W-:Y:S01]  /*9d30*/  CS2R R70, SRZ ;  /* 0x0000000000467805 */ /* 0x000fe2000001ff00 */
[----:B------:R-:W-:Y:S01]  /*9d40*/  IMAD.MOV.U32 R48, RZ, RZ, RZ ;  /* 0x000000ffff307224 */ /* 0x000fe200078e00ff */
[----:B------:R-:W-:Y:S01]  /*9d50*/  MOV R101, RZ ;  /* 0x000000ff00657202 */ /* 0x000fe20000000f00 */
[----:B------:R-:W-:Y:S01]  /*9d60*/  IMAD.MOV.U32 R111, RZ, RZ, RZ ;  /* 0x000000ffff6f7224 */ /* 0x000fe200078e00ff */
[----:B0-----:R-:W-:Y:S01]  /*9d70*/  CS2R R8, SRZ ;  /* 0x0000000000087805 */ /* 0x001fe2000001ff00 */
[----:B------:R-:W-:Y:S01]  /*9d80*/  IMAD.MOV.U32 R121, RZ, RZ, RZ ;  /* 0x000000ffff797224 */ /* 0x000fe200078e00ff */
[----:B------:R-:W-:Y:S01]  /*9d90*/  CS2R R56, SRZ ;  /* 0x0000000000387805 */ /* 0x000fe2000001ff00 */
[----:B------:R-:W-:Y:S01]  /*9da0*/  IMAD.MOV.U32 R102, RZ, RZ, RZ ;  /* 0x000000ffff667224 */ /* 0x000fe200078e00ff */
[----:B------:R-:W-:Y:S01]  /*9db0*/  CS2R R74, SRZ ;  /* 0x00000000004a7805 */ /* 0x000fe2000001ff00 */
[----:B------:R-:W-:Y:S01]  /*9dc0*/  IMAD.MOV.U32 R12, RZ, RZ, RZ ;  /* 0x000000ffff0c7224 */ /* 0x000fe200078e00ff */
[----:B------:R-:W-:Y:S01]  /*9dd0*/  CS2R R72, SRZ ;  /* 0x0000000000487805 */ /* 0x000fe2000001ff00 */
[----:B------:R-:W-:Y:S01]  /*9de0*/  IMAD.MOV.U32 R59, RZ, RZ, RZ ;  /* 0x000000ffff3b7224 */ /* 0x000fe200078e00ff */
[----:B------:R-:W-:Y:S01]  /*9df0*/  CS2R R6, SRZ ;  /* 0x0000000000067805 */ /* 0x000fe2000001ff00 */
[----:B------:R-:W-:-:S02]  /*9e00*/  IMAD.MOV.U32 R4, RZ, RZ, RZ ;  /* 0x000000ffff047224 */ /* 0x000fc400078e00ff */
[----:B------:R-:W-:Y:S01]  /*9e10*/  IMAD.MOV.U32 R85, RZ, RZ, RZ ;  /* 0x000000ffff557224 */ /* 0x000fe200078e00ff */
[----:B------:R-:W-:Y:S06]  /*9e20*/  @!P1 BRA `(.L_x_600) ;  /* 0x000000c400789947 */ /* 0x000fec0003800000 */
[----:B------:R-:W-:-:S03]  /*9e30*/  UMOV UR4, 0xffffffff ;  /* 0xffffffff00047882 */ /* 0x000fc60000000000 */
[----:B------:R-:W-:Y:S05]  /*9e40*/  BRA.DIV UR4, `(.L_x_601) ;  /* 0x0000019604447947 */ /* 0x000fea000b800000 */
[----:B------:R-:W0:Y:S02]  /*9e50*/  S2R R0, SR_TID.X ;  /* 0x0000000000007919 */ /* 0x000e240000002100 */
[----:B0-----:R-:W-:-:S04]  /*9e60*/  IADD3 R2, R0, -0x80, RZ ;  /* 0xffffff8000027810 */ /* 0x001fc80007ffe0ff */
[----:B------:R-:W-:-:S04]  /*9e70*/  SHF.R.S32.HI R0, RZ, 0x1f, R2 ;  /* 0x0000001fff007819 */ /* 0x000fc80000011402 */
[----:B------:R-:W-:-:S04]  /*9e80*/  LEA.HI R0, R0, R2, RZ, 0x7 ;  /* 0x0000000200007211 */ /* 0x000fc800078f38ff */
[----:B------:R-:W-:-:S05]  /*9e90*/  SHF.R.S32.HI R0, RZ, 0x7, R0 ;  /* 0x00000007ff007819 */ /* 0x000fca0000011400 */
[----:B------:R0:W1:Y:S02]  /*9ea0*/  SHFL.IDX PT, R202, R0, RZ, 0x1f ;  /* 0x00001fff00ca7589 */ /* 0x00006400000e0000 */
.L_x_863:
[----:B01----:R-:W-:Y:S01]  /*9eb0*/  LEA.HI R0, R202, R202, RZ, 0x1 ;  /* 0x000000caca007211 */ /* 0x003fe200078f08ff */
[----:B------:R-:W-:Y:S01]  /*9ec0*/  VIADD R28, R18, 0x14400 ;  /* 0x00014400121c7836 */ /* 0x000fe20000000000 */
[----:B------:R-:W-:Y:S02]  /*9ed0*/  BSSY B6, `(.L_x_602) ;  /* 0x0000018000067945 */ /* 0x000fe40003800000 */
[----:B------:R-:W-:Y:S02]  /*9ee0*/  LOP3.LUT R3, R0, 0x1e, RZ, 0xc0, !PT ;  /* 0x0000001e00037812 */ /* 0x000fe400078ec0ff */
[----:B------:R-:W-:-:S03]  /*9ef0*/  LOP3.LUT P0, RZ, R28, 0x9f, RZ, 0xc0, !PT ;  /* 0x0000009f1cff7812 */ /* 0x000fc6000780c0ff */
[----:B------:R-:W-:-:S04]  /*9f00*/  IMAD.IADD R3, R202, 0x1, -R3 ;  /* 0x00000001ca037824 */ /* 0x000fc800078e0a03 */
[----:B------:R-:W-:-:S05]  /*9f10*/  IMAD R3, R3, 0x2000, R28 ;  /* 0x0000200003037824 */ /* 0x000fca00078e021c */
[----:B------:R-:W-:-:S04]  /*9f20*/  SHF.R.U32.HI R3, RZ, 0x4, R3 ;  /* 0x00000004ff037819 */ /* 0x000fc80000011603 */
[----:B------:R-:W-:Y:S01]  /*9f30*/  LOP3.LUT R34, R3, 0x3fff, RZ, 0xc0, !PT ;  /* 0x00003fff03227812 */ /* 0x000fe200078ec0ff */
[----:B------:R-:W-:Y:S06]  /*9f40*/  @!P0 BRA `(.L_x_603) ;  /* 0x0000000000408947 */ /* 0x000fec0003800000 */
[----:B------:R-:W-:Y:S01]  /*9f50*/  MOV R0, 0x0 ;  /* 0x0000000000007802 */ /* 0x000fe20000000f00 */
[----:B------:R-:W-:Y:S01]  /*9f60*/  ULDC.64 UR4, c[0x4][0x98] ;  /* 0x0100260000047ab9 */ /* 0x000fe20000000a00 */
[----:B------:R-:W-:Y:S01]  /*9f70*/  ULDC.64 UR6, c[0x4][0xa0] ;  /* 0x0100280000067ab9 */ /* 0x000fe20000000a00 */
[----:B------:R-:W-:Y:S01]  /*9f80*/  IMAD.U32 R4, RZ, RZ, UR4 ;  /* 0x00000004ff047e24 */ /* 0x000fe2000f8e00ff */
[----:B------:R0:W1:Y:S01]  /*9f90*/  LDC.64 R2, c[0x4][R0] ;  /* 0x0100000000027b82 */ /* 0x0000620000000a00 */
[----:B------:R-:W-:Y:S01]  /*9fa0*/  MOV R5, UR5 ;  /* 0x0000000500057c02 */ /* 0x000fe20008000f00 */
[----:B------:R-:W-:Y:S01]  /*9fb0*/  ULDC.64 UR4, c[0x4][0x30] ;  /* 0x01000c0000047ab9 */ /* 0x000fe20000000a00 */
[----:B------:R-:W-:Y:S01]  /*9fc0*/  IMAD.U32 R6, RZ, RZ, UR6 ;  /* 0x00000006ff067e24 */ /* 0x000fe2000f8e00ff */
[----:B------:R-:W-:Y:S01]  /*9fd0*/  MOV R8, 0x70 ;  /* 0x0000007000087802 */ /* 0x000fe20000000f00 */
[----:B------:R-:W-:Y:S02]  /*9fe0*/  IMAD.U32 R7, RZ, RZ, UR7 ;  /* 0x00000007ff077e24 */ /* 0x000fe4000f8e00ff */
[----:B------:R-:W-:-:S02]  /*9ff0*/  IMAD.U32 R10, RZ, RZ, UR4 ;  /* 0x00000004ff0a7e24 */ /* 0x000fc4000f8e00ff */
[----:B------:R-:W-:Y:S02]  /*a000*/  IMAD.U32 R11, RZ, RZ, UR5 ;  /* 0x00000005ff0b7e24 */ /* 0x000fe4000f8e00ff */
[----:B------:R-:W-:Y:S02]  /*a010*/  IMAD.MOV.U32 R12, RZ, RZ, 0x1 ;  /* 0x00000001ff0c7424 */ /* 0x000fe400078e00ff */
[----:B0-----:R-:W-:-:S07]  /*a020*/  IMAD.MOV.U32 R13, RZ, RZ, RZ ;  /* 0x000000ffff0d7224 */ /* 0x001fce00078e00ff */
[----:B------:R-:W-:-:S07]  /*a030*/  LEPC R20, `(.L_x_603) ;  /* 0x000000001014794e */ /* 0x000fce0000000000 */
[----:B-123-5:R-:W-:Y:S05]  /*a040*/  CALL.ABS.NOINC R2 ;  /* 0x0000000002007343 */ /* 0x02efea0003c00000 */
.L_x_603:
[----:B------:R-:W-:Y:S05]  /*a050*/  BSYNC B6 ;  /* 0x0000000000067941 */ /* 0x000fea0003800000 */
.L_x_602:
        /* <DEDUP_REMOVED lines=8> */
[----:B------:R-:W4:Y:S08]  /*a0e0*/  @P0 LDC.64 R10, c[0x0][0x9b0] ;  /* 0x00026c00ff0a0b82 */ /* 0x000f300000000a00 */
[----:B------:R-:W2:Y:S01]  /*a0f0*/  @P1 LDC.64 R12, c[0x0][0x9c0] ;  /* 0x00027000ff0c1b82 */ /* 0x000ea20000000a00 */
[----:B0-----:R-:W-:-:S02]  /*a100*/  @P1 IMAD R2, R212, R8, RZ ;  /* 0x00000008d4021224 */ /* 0x001fc400078e02ff */
[----:B------:R-:W-:-:S04]  /*a110*/  @P1 IMAD.WIDE.U32 R4, R205, R8, RZ ;  /* 0x00000008cd041225 */ /* 0x000fc800078e00ff */
[C---:B------:R-:W-:Y:S02]  /*a120*/  @P1 IMAD R9, R205.reuse, R9, R2 ;  /* 0x00000009cd091224 */ /* 0x040fe400078e0202 */
[-C--:B-1----:R-:W-:Y:S02]  /*a130*/  @P0 IMAD R0, R212, R6.reuse, RZ ;  /* 0x00000006d4000224 */ /* 0x082fe400078e02ff */
[----:B------:R-:W-:-:S04]  /*a140*/  @P0 IMAD.WIDE.U32 R2, R205, R6, RZ ;  /* 0x00000006cd020225 */ /* 0x000fc800078e00ff */
[----:B------:R-:W-:Y:S02]  /*a150*/  @P0 IMAD R7, R205, R7, R0 ;  /* 0x00000007cd070224 */ /* 0x000fe400078e0200 */
[----:B------:R-:W-:Y:S02]  /*a160*/  @P1 IMAD.IADD R5, R5, 0x1, R9 ;  /* 0x0000000105051824 */ /* 0x000fe400078e0209 */
[----:B------:R-:W-:Y:S02]  /*a170*/  @P0 IMAD.IADD R3, R3, 0x1, R7 ;  /* 0x0000000103030824 */ /* 0x000fe400078e0207 */
[----:B------:R-:W-:Y:S02]  /*a180*/  IMAD.MOV.U32 R0, RZ, RZ, 0x3f800000 ;  /* 0x3f800000ff007424 */ /* 0x000fe400078e00ff */
[----:B----4-:R-:W-:-:S04]  /*a190*/  @P0 IMAD.WIDE.U32 R2, R191, R10, R2 ;  /* 0x0000000abf020225 */ /* 0x010fc800078e0002 */
[C---:B--2---:R-:W-:Y:S01]  /*a1a0*/  @P1 IMAD.WIDE.U32 R6, R191.reuse, R12, R4 ;  /* 0x0000000cbf061225 */ /* 0x044fe200078e0004 */
[----:B------:R-:W-:Y:S01]  /*a1b0*/  @P0 LEA R4, P2, R2, UR4, 0x2 ;  /* 0x0000000402040c11 */ /* 0x000fe2000f8410ff */
[----:B------:R-:W-:Y:S02]  /*a1c0*/  ULDC UR4, c[0x0][0x3f4] ;  /* 0x0000fd0000047ab9 */ /* 0x000fe40000000800 */
[C---:B------:R-:W-:Y:S01]  /*a1d0*/  @P0 IMAD R5, R191.reuse, R11, R3 ;  /* 0x0000000bbf050224 */ /* 0x040fe200078e0203 */
[----:B------:R-:W-:Y:S01]  /*a1e0*/  @P1 LEA R8, P3, R6, UR6, 0x2 ;  /* 0x0000000606081c11 */ /* 0x000fe2000f8610ff */
[----:B------:R-:W-:-:S03]  /*a1f0*/  @P1 IMAD R3, R191, R13, R7 ;  /* 0x0000000dbf031224 */ /* 0x000fc600078e0207 */
[----:B------:R-:W-:Y:S02]  /*a200*/  @P0 LEA.HI.X R5, R2, UR5, R5, 0x2, P2 ;  /* 0x0000000502050c11 */ /* 0x000fe400090f1405 */
[----:B------:R-:W-:Y:S02]  /*a210*/  @P1 LEA.HI.X R9, R6, UR7, R3, 0x2, P3 ;  /* 0x0000000706091c11 */ /* 0x000fe400098f1403 */
[----:B------:R-:W-:-:S03]  /*a220*/  MOV R3, 0x3f800000 ;  /* 0x3f80000000037802 */ /* 0x000fc60000000f00 */
[----:B------:R-:W2:Y:S04]  /*a230*/  @P1 LDG.E R0, desc[UR36][R8.64] ;  /* 0x0000002408001981 */ /* 0x000ea8000c1e1900 */
[----:B------:R-:W2:Y:S01]  /*a240*/  @P0 LDG.E R3, desc[UR36][R4.64] ;  /* 0x0000002404030981 */ /* 0x000ea2000c1e1900 */
[----:B------:R-:W-:Y:S01]  /*a250*/  ISETP.LT.AND P0, PT, RZ, UR4, PT ;  /* 0x00000004ff007c0c */ /* 0x000fe2000bf01270 */
[----:B------:R-:W-:Y:S01]  /*a260*/  ULDC UR4, c[0x0][0x9d8] ;  /* 0x0002760000047ab9 */ /* 0x000fe20000000800 */
[----:B--2---:R-:W-:-:S04]  /*a270*/  FMUL.FTZ R0, R3, R0 ;  /* 0x0000000003007220 */ /* 0x004fc80000410000 */
[----:B------:R-:W-:-:S07]  /*a280*/  FMUL.FTZ R2, R0, UR4 ;  /* 0x0000000400027c20 */ /* 0x000fce0008410000 */
[----:B------:R-:W-:Y:S05]  /*a290*/  @P0 BRA `(.L_x_604) ;  /* 0x0000000000480947 */ /* 0x000fea0003800000 */
[----:B------:R-:W2:Y:S02]  /*a2a0*/  LDL R20, [R1+0x20] ;  /* 0x0000200001147983 */ /* 0x000ea40000100800 */
[----:B--2---:R-:W-:-:S13]  /*a2b0*/  R2UR UR5, R20 ;  /* 0x00000000140572ca */ /* 0x004fda00000e0000 */
[----:B------:R-:W-:-:S04]  /*a2c0*/  ULEA.HI UR4, UR5, UR5, URZ, 0x1 ;  /* 0x0000000505047291 */ /* 0x000fc8000f8f083f */
[----:B------:R-:W-:-:S04]  /*a2d0*/  ULOP3.LUT UR4, UR4, 0xfffffffe, URZ, 0xc0, !UPT ;  /* 0xfffffffe04047892 */ /* 0x000fc8000f8ec03f */
[----:B------:R-:W-:-:S06]  /*a2e0*/  UIADD3 UR4, UR5, -UR4, URZ ;  /* 0x8000000405047290 */ /* 0x000fcc000fffe03f */
[----:B------:R-:W-:-:S05]  /*a2f0*/  IMAD.U32 R3, RZ, RZ, UR4 ;  /* 0x00000004ff037e24 */ /* 0x000fca000f8e00ff */
[----:B------:R-:W-:-:S04]  /*a300*/  SHF.L.U32 R3, R3, 0x1f, RZ ;  /* 0x0000001f03037819 */ /* 0x000fc800000006ff */
[----:B------:R0:W1:Y:S03]  /*a310*/  SYNCS.PHASECHK.TRANS64.TRYWAIT P0, [R18+URZ+0x22800], R3 ;  /* 0x02280003120075a7 */ /* 0x000066000800017f */
[----:B-1----:R-:W-:Y:S05]  /*a320*/  @!P0 NANOSLEEP.SYNCS 0x989680 ;  /* 0x009896800000895d */ /* 0x002fea0003900000 */
[----:B------:R-:W1:Y:S01]  /*a330*/  @!P0 SYNCS.PHASECHK.TRANS64 P0, [R18+URZ+0x22800], R3 ;  /* 0x02280003120085a7 */ /* 0x000e62000800007f */
[----:B------:R-:W-:Y:S04]  /*a340*/  BSSY B0, `(.L_x_605) ;  /* 0x0000006000007945 */ /* 0x000fe80003800000 */
[----:B-1----:R-:W-:Y:S05]  /*a350*/  @P0 BRA `(.L_x_606) ;  /* 0x0000000000100947 */ /* 0x002fea0003800000 */
.L_x_607:
[----:B-1----:R1:W2:Y:S02]  /*a360*/  SYNCS.PHASECHK.TRANS64.TRYWAIT P0, [R18+URZ+0x22800], R3 ;  /* 0x02280003120075a7 */ /* 0x0022a4000800017f */
[----:B--2---:R-:W-:Y:S05]  /*a370*/  @!P0 NANOSLEEP.SYNCS 0x989680 ;  /* 0x009896800000895d */ /* 0x004fea0003900000 */
[----:B------:R-:W2:Y:S02]  /*a380*/  @!P0 SYNCS.PHASECHK.TRANS64 P0, [R18+URZ+0x22800], R3 ;  /* 0x02280003120085a7 */ /* 0x000ea4000800007f */
[----:B--2---:R-:W-:Y:S05]  /*a390*/  @!P0 BRA `(.L_x_607) ;  /* 0xfffffffc00f08947 */ /* 0x004fea000383ffff */
.L_x_606:
[----:B------:R-:W-:Y:S05]  /*a3a0*/  BSYNC B0 ;  /* 0x0000000000007941 */ /* 0x000fea0003800000 */
.L_x_605:
[----:B------:R-:W-:Y:S05]  /*a3b0*/  BRA `(.L_x_608) ;  /* 0x0000004000047947 */ /* 0x000fea0003800000 */
.L_x_604:
[----:B------:R-:W0:Y:S01]  /*a3c0*/  LDC.64 R30, c[0x0][0x3e8] ;  /* 0x0000fa00ff1e7b82 */ /* 0x000e220000000a00 */
[----:B------:R-:W-:Y:S01]  /*a3d0*/  LOP3.LUT P0, RZ, R28, 0x3ff, RZ, 0xc0, !PT ;  /* 0x000003ff1cff7812 */ /* 0x000fe2000780c0ff */
[----:B------:R-:W-:Y:S01]  /*a3e0*/  ULDC.64 UR4, c[0x0][0x3f8] ;  /* 0x0000fe0000047ab9 */ /* 0x000fe20000000a00 */
[----:B-----5:R-:W-:Y:S01]  /*a3f0*/  SHF.R.S32.HI R0, RZ, 0x1f, R26 ;  /* 0x0000001fff007819 */ /* 0x020fe2000001141a */
[----:B------:R-:W-:Y:S01]  /*a400*/  ULDC.64 UR6, c[0x0][0x408] ;  /* 0x0001020000067ab9 */ /* 0x000fe20000000a00 */
[----:B------:R-:W-:Y:S03]  /*a410*/  BSSY B6, `(.L_x_609) ;  /* 0x000001b000067945 */ /* 0x000fe60003800000 */
[----:B---3--:R-:W1:Y:S01]  /*a420*/  LDC.64 R32, c[0x0][0x400] ;  /* 0x00010000ff207b82 */ /* 0x008e620000000a00 */
[C---:B------:R-:W-:Y:S02]  /*a430*/  IMAD R3, R0.reuse, UR4, RZ ;  /* 0x0000000400037c24 */ /* 0x040fe4000f8e02ff */
[----:B------:R-:W-:-:S02]  /*a440*/  IMAD R5, R0, UR6, RZ ;  /* 0x0000000600057c24 */ /* 0x000fc4000f8e02ff */
[C---:B------:R-:W-:Y:S02]  /*a450*/  IMAD R3, R26.reuse, UR5, R3 ;  /* 0x000000051a037c24 */ /* 0x040fe4000f8e0203 */
[C---:B------:R-:W-:Y:S02]  /*a460*/  IMAD R5, R26.reuse, UR7, R5 ;  /* 0x000000071a057c24 */ /* 0x040fe4000f8e0205 */
[----:B0-----:R-:W-:-:S04]  /*a470*/  IMAD.WIDE.U32 R30, R26, UR4, R30 ;  /* 0x000000041a1e7c25 */ /* 0x001fc8000f8e001e */
[----:B-1----:R-:W-:-:S04]  /*a480*/  IMAD.WIDE.U32 R32, R26, UR6, R32 ;  /* 0x000000061a207c25 */ /* 0x002fc8000f8e0020 */
[----:B------:R-:W-:Y:S02]  /*a490*/  IMAD.IADD R26, R3, 0x1, R31 ;  /* 0x00000001031a7824 */ /* 0x000fe400078e021f */
[----:B------:R-:W-:Y:S01]  /*a4a0*/  IMAD.IADD R28, R5, 0x1, R33 ;  /* 0x00000001051c7824 */ /* 0x000fe200078e0221 */
[----:B------:R-:W-:Y:S06]  /*a4b0*/  @!P0 BRA `(.L_x_610) ;  /* 0x0000000000408947 */ /* 0x000fec0003800000 */
[----:B------:R-:W-:Y:S01]  /*a4c0*/  MOV R0, 0x0 ;  /* 0x0000000000007802 */ /* 0x000fe20000000f00 */
[----:B------:R-:W-:Y:S01]  /*a4d0*/  ULDC.64 UR4, c[0x4][0x98] ;  /* 0x0100260000047ab9 */ /* 0x000fe20000000a00 */
[----:B------:R-:W-:Y:S01]  /*a4e0*/  ULDC.64 UR6, c[0x4][0xa0] ;  /* 0x0100280000067ab9 */ /* 0x000fe20000000a00 */
[----:B------:R-:W-:Y:S01]  /*a4f0*/  MOV R4, UR4 ;  /* 0x0000000400047c02 */ /* 0x000fe20008000f00 */
[----:B------:R0:W1:Y:S01]  /*a500*/  LDC.64 R14, c[0x4][R0] ;  /* 0x01000000000e7b82 */ /* 0x0000620000000a00 */
[----:B------:R-:W-:Y:S01]  /*a510*/  IMAD.U32 R5, RZ, RZ, UR5 ;  /* 0x00000005ff057e24 */ /* 0x000fe2000f8e00ff */
[----:B------:R-:W-:Y:S01]  /*a520*/  ULDC.64 UR4, c[0x4][0x28] ;  /* 0x01000a0000047ab9 */ /* 0x000fe20000000a00 */
[----:B------:R-:W-:Y:S01]  /*a530*/  IMAD.U32 R6, RZ, RZ, UR6 ;  /* 0x00000006ff067e24 */ /* 0x000fe2000f8e00ff */
[----:B------:R-:W-:Y:S01]  /*a540*/  MOV R11, UR5 ;  /* 0x00000005000b7c02 */ /* 0x000fe20008000f00 */
[----:B------:R-:W-:Y:S02]  /*a550*/  IMAD.U32 R7, RZ, RZ, UR7 ;  /* 0x00000007ff077e24 */ /* 0x000fe4000f8e00ff */
[----:B------:R-:W-:-:S02]  /*a560*/  IMAD.U32 R10, RZ, RZ, UR4 ;  /* 0x00000004ff0a7e24 */ /* 0x000fc4000f8e00ff */
[----:B------:R-:W-:Y:S02]  /*a570*/  IMAD.MOV.U32 R8, RZ, RZ, 0x70 ;  /* 0x00000070ff087424 */ /* 0x000fe400078e00ff */
[----:B------:R-:W-:Y:S02]  /*a580*/  IMAD.MOV.U32 R12, RZ, RZ, 0x1 ;  /* 0x00000001ff0c7424 */ /* 0x000fe400078e00ff */
[----:B0-----:R-:W-:-:S07]  /*a590*/  IMAD.MOV.U32 R13, RZ, RZ, RZ ;  /* 0x000000ffff0d7224 */ /* 0x001fce00078e00ff */
[----:B------:R-:W-:-:S07]  /*a5a0*/  LEPC R20, `(.L_x_610) ;  /* 0x000000001014794e */ /* 0x000fce0000000000 */
[----:B-1----:R-:W-:Y:S05]  /*a5b0*/  CALL.ABS.NOINC R14 ;  /* 0x000000000e007343 */ /* 0x002fea0003c00000 */
.L_x_610:
[----:B------:R-:W-:Y:S05]  /*a5c0*/  BSYNC B6 ;  /* 0x0000000000067941 */ /* 0x000fea0003800000 */
.L_x_609:
[----:B------:R-:W-:Y:S01]  /*a5d0*/  ULDC.U8 UR4, c[0x0][0x410] ;  /* 0x0001040000047ab9 */ /* 0x000fe20000000000 */
[----:B------:R-:W-:Y:S01]  /*a5e0*/  BSSY B0, `(.L_x_611) ;  /* 0x00003d6000007945 */ /* 0x000fe20003800000 */
[----:B------:R-:W-:Y:S01]  /*a5f0*/  ISETP.NE.AND P0, PT, RZ, UR4, PT ;  /* 0x00000004ff007c0c */ /* 0x000fe2000bf05270 */
[----:B------:R-:W-:-:S12]  /*a600*/  IMAD R5, R29, 0x80, R190 ;  /* 0x000000801d057824 */ /* 0x000fd800078e02be */
[----:B------:R-:W-:Y:S05]  /*a610*/  @!P0 BRA `(.L_x_612) ;  /* 0x0000001c00c88947 */ /* 0x000fea0003800000 */
[----:B------:R-:W-:-:S03]  /*a620*/  UMOV UR4, 0xffffffff ;  /* 0xffffffff00047882 */ /* 0x000fc60000000000 */
[----:B------:R-:W-:Y:S05]  /*a630*/  BRA.DIV UR4, `(.L_x_613) ;  /* 0x0000018e04887947 */ /* 0x000fea000b800000 */
[----:B------:R0:W1:Y:S04]  /*a640*/  SHFL.IDX PT, R3, R30, RZ, 0x1c1f ;  /* 0x001c1fff1e037589 */ /* 0x00006800000e0000 */
[----:B------:R0:W2:Y:S04]  /*a650*/  SHFL.IDX PT, R14, R32, RZ, 0x1c1f ;  /* 0x001c1fff200e7589 */ /* 0x0000a800000e0000 */
[----:B------:R0:W3:Y:S04]  /*a660*/  SHFL.IDX PT, R0, R26, RZ, 0x1c1f ;  /* 0x001c1fff1a007589 */ /* 0x0000e800000e0000 */
[----:B------:R0:W4:Y:S02]  /*a670*/  SHFL.IDX PT, R4, R28, RZ, 0x1c1f ;  /* 0x001c1fff1c047589 */ /* 0x00012400000e0000 */
.L_x_869:
[----:B------:R-:W-:Y:S01]  /*a680*/  ULDC UR4, c[0x0][0x448] ;  /* 0x0001120000047ab9 */ /* 0x000fe20000000800 */
[C---:B------:R-:W-:Y:S01]  /*a690*/  SHF.L.U32 R6, R200.reuse, 0x7, RZ ;  /* 0x00000007c8067819 */ /* 0x040fe200000006ff */
[----:B0-----:R-:W-:Y:S01]  /*a6a0*/  IMAD R32, R25, UR4, RZ ;  /* 0x0000000419207c24 */ /* 0x001fe2000f8e02ff */
[----:B------:R-:W-:Y:S01]  /*a6b0*/  BSSY B1, `(.L_x_614) ;  /* 0x0000023000017945 */ /* 0x000fe20003800000 */
[----:B------:R-:W-:Y:S02]  /*a6c0*/  LOP3.LUT P0, RZ, R200, 0x4, RZ, 0xc0, !PT ;  /* 0x00000004c8ff7812 */ /* 0x000fe4000780c0ff */
[----:B------:R-:W-:Y:S02]  /*a6d0*/  CS2R R12, SRZ ;  /* 0x00000000000c7805 */ /* 0x000fe4000001ff00 */
[----:B------:R-:W-:Y:S02]  /*a6e0*/  LOP3.LUT R7, R6, 0x380, RZ, 0xc0, !PT ;  /* 0x0000038006077812 */ /* 0x000fe400078ec0ff */
[----:B------:R-:W-:-:S02]  /*a6f0*/  CS2R R8, SRZ ;  /* 0x0000000000087805 */ /* 0x000fc4000001ff00 */
[----:B------:R-:W-:Y:S01]  /*a700*/  ISETP.GE.AND P1, PT, R5, R32, PT ;  /* 0x000000200500720c */ /* 0x000fe20003f26270 */
[----:B------:R-:W-:Y:S01]  /*a710*/  IMAD R32, R29, -0x80, R32 ;  /* 0xffffff801d207824 */ /* 0x000fe200078e0220 */
[----:B------:R-:W-:Y:S02]  /*a720*/  LOP3.LUT R6, R7, 0x30, R16, 0xf8, !PT ;  /* 0x0000003007067812 */ /* 0x000fe400078ef810 */
[----:B------:R-:W-:Y:S02]  /*a730*/  CS2R R10, SRZ ;  /* 0x00000000000a7805 */ /* 0x000fe4000001ff00 */
[----:B------:R-:W-:-:S04]  /*a740*/  SHF.R.U32.HI R7, RZ, 0x3, R7 ;  /* 0x00000003ff077819 */ /* 0x000fc80000011607 */
[----:B------:R-:W-:Y:S02]  /*a750*/  LOP3.LUT R15, R6, R7, RZ, 0x3c, !PT ;  /* 0x00000007060f7212 */ /* 0x000fe400078e3cff */
[----:B------:R-:W-:Y:S02]  /*a760*/  CS2R R6, SRZ ;  /* 0x0000000000067805 */ /* 0x000fe4000001ff00 */
[----:B------:R-:W-:Y:S01]  /*a770*/  IADD3 R15, R18, R15, R199 ;  /* 0x0000000f120f7210 */ /* 0x000fe20007ffe0c7 */
[----:B------:R-:W-:Y:S06]  /*a780*/  @P1 BRA `(.L_x_615) ;  /* 0x0000000000541947 */ /* 0x000fec0003800000 */
[----:B------:R-:W-:Y:S01]  /*a790*/  ULDC UR4, c[0x0][0x3f4] ;  /* 0x0000fd0000047ab9 */ /* 0x000fe20000000800 */
[----:B------:R-:W-:Y:S02]  /*a7a0*/  SHF.R.S32.HI R7, RZ, 0x1f, R192 ;  /* 0x0000001fff077819 */ /* 0x000fe400000114c0 */
[----:B------:R-:W-:Y:S02]  /*a7b0*/  CS2R R10, SRZ ;  /* 0x00000000000a7805 */ /* 0x000fe4000001ff00 */
[----:B------:R-:W-:Y:S02]  /*a7c0*/  ISETP.GE.AND P1, PT, R22, UR4, PT ;  /* 0x0000000416007c0c */ /* 0x000fe4000bf26270 */
[----:B------:R-:W-:-:S11]  /*a7d0*/  ISETP.GE.AND P2, PT, R192, UR4, PT ;  /* 0x00000004c0007c0c */ /* 0x000fd6000bf46270 */
[-C--:B-1----:R-:W-:Y:S02]  /*a7e0*/  @!P1 IADD3 R20, P5, R22, R3.reuse, RZ ;  /* 0x0000000316149210 */ /* 0x082fe40007fbe0ff */
[----:B------:R-:W-:Y:S02]  /*a7f0*/  @!P1 SHF.R.S32.HI R5, RZ, 0x1f, R22 ;  /* 0x0000001fff059819 */ /* 0x000fe40000011416 */
[----:B------:R-:W-:Y:S02]  /*a800*/  @!P2 IADD3 R28, P4, R192, R3, RZ ;  /* 0x00000003c01ca210 */ /* 0x000fe40007f9e0ff */
[-C--:B--2---:R-:W-:Y:S01]  /*a810*/  @!P1 IADD3 R36, P3, R22, R14.reuse, RZ ;  /* 0x0000000e16249210 */ /* 0x084fe20007f7e0ff */
[----:B---3--:R-:W-:Y:S01]  /*a820*/  @!P1 IMAD.X R21, R0, 0x1, R5, P5 ;  /* 0x0000000100159824 */ /* 0x008fe200028e0605 */
[----:B------:R-:W-:Y:S01]  /*a830*/  @!P2 IADD3 R30, P5, R192, R14, RZ ;  /* 0x0000000ec01ea210 */ /* 0x000fe20007fbe0ff */
[----:B------:R-:W-:Y:S01]  /*a840*/  @!P2 IMAD.X R29, R0, 0x1, R7, P4 ;  /* 0x00000001001da824 */ /* 0x000fe200020e0607 */
[----:B------:R-:W-:-:S02]  /*a850*/  CS2R R12, SRZ ;  /* 0x00000000000c7805 */ /* 0x000fc4000001ff00 */
[----:B------:R-:W-:Y:S01]  /*a860*/  CS2R R8, SRZ ;  /* 0x0000000000087805 */ /* 0x000fe2000001ff00 */
[C---:B----4-:R-:W-:Y:S02]  /*a870*/  @!P1 IMAD.X R37, R4.reuse, 0x1, R5, P3 ;  /* 0x0000000104259824 */ /* 0x050fe400018e0605 */
[----:B------:R-:W-:Y:S01]  /*a880*/  @!P2 IMAD.X R31, R4, 0x1, R7, P5 ;  /* 0x00000001041fa824 */ /* 0x000fe200028e0607 */
[----:B------:R-:W-:Y:S01]  /*a890*/  CS2R R6, SRZ ;  /* 0x0000000000067805 */ /* 0x000fe2000001ff00 */
[----:B------:R0:W5:Y:S04]  /*a8a0*/  @!P2 LD.E.64 R10, desc[UR36][R28.64] ;  /* 0x000000241c0aa980 */ /* 0x000168000c101b00 */
[----:B------:R0:W5:Y:S04]  /*a8b0*/  @!P1 LD.E.64 R12, desc[UR36][R20.64] ;  /* 0x00000024140c9980 */ /* 0x000168000c101b00 */
[----:B------:R0:W5:Y:S04]  /*a8c0*/  @!P2 LD.E.64 R6, desc[UR36][R30.64] ;  /* 0x000000241e06a980 */ /* 0x000168000c101b00 */
[----:B------:R0:W5:Y:S02]  /*a8d0*/  @!P1 LD.E.64 R8, desc[UR36][R36.64] ;  /* 0x0000002424089980 */ /* 0x000164000c101b00 */
.L_x_615:
[----:B------:R-:W-:Y:S05]  /*a8e0*/  BSYNC B1 ;  /* 0x0000000000017941 */ /* 0x000fea0003800000 */
.L_x_614:
[----:B---3--:R-:W3:Y:S01]  /*a8f0*/  LDL R0, [R1+0x20] ;  /* 0x0000200001007983 */ /* 0x008ee20000100800 */
[----:B------:R-:W-:Y:S01]  /*a900*/  IADD3 R5, R15, 0x14400, RZ ;  /* 0x000144000f057810 */ /* 0x000fe20007ffe0ff */
[----:B------:R-:W-:Y:S01]  /*a910*/  BSSY B1, `(.L_x_616) ;  /* 0x0000043000017945 */ /* 0x000fe20003800000 */
[----:B-1---5:R-:W-:Y:S02]  /*a920*/  SHF.R.U32.HI R3, RZ, 0x8, R12 ;  /* 0x00000008ff037819 */ /* 0x022fe4000001160c */
[----:B0-----:R-:W-:Y:S02]  /*a930*/  SHF.R.U32.HI R21, RZ, 0x8, R13 ;  /* 0x00000008ff157819 */ /* 0x001fe4000001160d */
[----:B----4-:R-:W-:Y:S02]  /*a940*/  LOP3.LUT R4, R12, 0xff, RZ, 0xc0, !PT ;  /* 0x000000ff0c047812 */ /* 0x010fe400078ec0ff */
[----:B------:R-:W-:Y:S02]  /*a950*/  LOP3.LUT R3, R3, 0xff, RZ, 0xc0, !PT ;  /* 0x000000ff03037812 */ /* 0x000fe400078ec0ff */
[----:B--2---:R-:W-:-:S02]  /*a960*/  LOP3.LUT R14, R13, 0xff, RZ, 0xc0, !PT ;  /* 0x000000ff0d0e7812 */ /* 0x004fc400078ec0ff */
[----:B------:R-:W-:Y:S02]  /*a970*/  LOP3.LUT R21, R21, 0xff, RZ, 0xc0, !PT ;  /* 0x000000ff15157812 */ /* 0x000fe400078ec0ff */
[----:B------:R-:W-:Y:S02]  /*a980*/  SHF.R.U32.HI R26, RZ, 0x8, R11 ;  /* 0x00000008ff1a7819 */ /* 0x000fe4000001160b */
[----:B------:R-:W-:Y:S02]  /*a990*/  PRMT R14, R21, 0x7604, R14 ;  /* 0x00007604150e7816 */ /* 0x000fe4000000000e */
[----:B------:R-:W-:Y:S02]  /*a9a0*/  LOP3.LUT R21, R11, 0xff, RZ, 0xc0, !PT ;  /* 0x000000ff0b157812 */ /* 0x000fe400078ec0ff */
[----:B------:R-:W-:Y:S02]  /*a9b0*/  LOP3.LUT R26, R26, 0xff, RZ, 0xc0, !PT ;  /* 0x000000ff1a1a7812 */ /* 0x000fe400078ec0ff */
[----:B------:R-:W-:-:S02]  /*a9c0*/  LOP3.LUT R28, R8, 0xff, RZ, 0xc0, !PT ;  /* 0x000000ff081c7812 */ /* 0x000fc400078ec0ff */
[----:B------:R-:W-:Y:S02]  /*a9d0*/  PRMT R26, R26, 0x7604, R21 ;  /* 0x000076041a1a7816 */ /* 0x000fe40000000015 */
[----:B------:R-:W-:Y:S02]  /*a9e0*/  LOP3.LUT R20, R10, 0xff, RZ, 0xc0, !PT ;  /* 0x000000ff0a147812 */ /* 0x000fe400078ec0ff */
[--C-:B------:R-:W-:Y:S02]  /*a9f0*/  SHF.R.U32.HI R21, RZ, 0x8, R9.reuse ;  /* 0x00000008ff157819 */ /* 0x100fe40000011609 */
[----:B------:R-:W-:Y:S02]  /*aa00*/  SHF.R.U32.HI R33, RZ, 0x10, R9 ;  /* 0x00000010ff217819 */ /* 0x000fe40000011609 */
[----:B------:R-:W-:Y:S02]  /*aa10*/  LOP3.LUT R21, R21, 0xff, RZ, 0xc0, !PT ;  /* 0x000000ff15157812 */ /* 0x000fe400078ec0ff */
[----:B------:R-:W-:Y:S01]  /*aa20*/  SHF.R.U32.HI R37, RZ, 0x10, R7 ;  /* 0x00000010ff257819 */ /* 0x000fe20000011607 */
[----:B------:R-:W-:-:S04]  /*aa30*/  IMAD.U32 R33, R33, 0x10000, RZ ;  /* 0x0001000021217824 */ /* 0x000fc800078e00ff */
[----:B------:R-:W-:Y:S01]  /*aa40*/  IMAD.U32 R37, R37, 0x10000, RZ ;  /* 0x0001000025257824 */ /* 0x000fe200078e00ff */
[----:B---3--:R-:W-:Y:S01]  /*aa50*/  R2UR UR5, R0 ;  /* 0x00000000000572ca */ /* 0x008fe200000e0000 */
[----:B------:R-:W-:Y:S02]  /*aa60*/  VIADD R0, R15, 0x14440 ;  /* 0x000144400f007836 */ /* 0x000fe40000000000 */
[----:B------:R-:W-:Y:S01]  /*aa70*/  @P0 VIADD R0, R5, 0xffffffc0 ;  /* 0xffffffc005000836 */ /* 0x000fe20000000000 */
[----:B------:R-:W-:Y:S02]  /*aa80*/  PRMT R5, R3, 0x7604, R4 ;  /* 0x0000760403057816 */ /* 0x000fe40000000004 */
[----:B------:R-:W-:Y:S02]  /*aa90*/  SHF.R.U32.HI R4, RZ, 0x8, R8 ;  /* 0x00000008ff047819 */ /* 0x000fe40000011608 */
[----:B------:R-:W-:Y:S02]  /*aaa0*/  SHF.R.U32.HI R3, RZ, 0x8, R10 ;  /* 0x00000008ff037819 */ /* 0x000fe4000001160a */
[----:B------:R-:W-:-:S02]  /*aab0*/  LOP3.LUT R29, R4, 0xff, RZ, 0xc0, !PT ;  /* 0x000000ff041d7812 */ /* 0x000fc400078ec0ff */
[----:B------:R-:W-:Y:S01]  /*aac0*/  LOP3.LUT R3, R3, 0xff, RZ, 0xc0, !PT ;  /* 0x000000ff03037812 */ /* 0x000fe200078ec0ff */
[----:B------:R-:W-:Y:S01]  /*aad0*/  ULEA.HI UR4, UR5, UR5, URZ, 0x1 ;  /* 0x0000000505047291 */ /* 0x000fe2000f8f083f */
[----:B------:R-:W-:Y:S02]  /*aae0*/  PRMT R31, R29, 0x7604, R28 ;  /* 0x000076041d1f7816 */ /* 0x000fe4000000001c */
[----:B------:R-:W-:Y:S01]  /*aaf0*/  SHF.R.U32.HI R29, RZ, 0x8, R7 ;  /* 0x00000008ff1d7819 */ /* 0x000fe20000011607 */
[----:B------:R-:W-:Y:S01]  /*ab00*/  ULOP3.LUT UR4, UR4, 0xfffffffe, URZ, 0xc0, !UPT ;  /* 0xfffffffe04047892 */ /* 0x000fe2000f8ec03f */
[----:B------:R-:W-:Y:S02]  /*ab10*/  PRMT R25, R3, 0x7604, R20 ;  /* 0x0000760403197816 */ /* 0x000fe40000000014 */
[----:B------:R-:W-:Y:S01]  /*ab20*/  LOP3.LUT R4, R9, 0xff, RZ, 0xc0, !PT ;  /* 0x000000ff09047812 */ /* 0x000fe200078ec0ff */
[----:B------:R-:W-:Y:S01]  /*ab30*/  UIADD3 UR4, UR5, -UR4, URZ ;  /* 0x8000000405047290 */ /* 0x000fe2000fffe03f */
[----:B------:R-:W-:-:S02]  /*ab40*/  SHF.R.U32.HI R3, RZ, 0x8, R6 ;  /* 0x00000008ff037819 */ /* 0x000fc40000011606 */
[----:B------:R-:W-:Y:S02]  /*ab50*/  LOP3.LUT R28, R7, 0xff, RZ, 0xc0, !PT ;  /* 0x000000ff071c7812 */ /* 0x000fe400078ec0ff */
[----:B------:R-:W-:Y:S01]  /*ab60*/  LOP3.LUT R29, R29, 0xff, RZ, 0xc0, !PT ;  /* 0x000000ff1d1d7812 */ /* 0x000fe200078ec0ff */
[----:B------:R-:W-:Y:S01]  /*ab70*/  IMAD.U32 R39, RZ, RZ, UR4 ;  /* 0x00000004ff277e24 */ /* 0x000fe2000f8e00ff */
[----:B------:R-:W-:Y:S02]  /*ab80*/  PRMT R4, R21, 0x7604, R4 ;  /* 0x0000760415047816 */ /* 0x000fe40000000004 */
[----:B------:R-:W-:Y:S02]  /*ab90*/  LOP3.LUT R20, R6, 0xff, RZ, 0xc0, !PT ;  /* 0x000000ff06147812 */ /* 0x000fe400078ec0ff */
[----:B------:R-:W-:Y:S02]  /*aba0*/  SHF.L.U32 R39, R39, 0x1f, RZ ;  /* 0x0000001f27277819 */ /* 0x000fe400000006ff */
[----:B------:R-:W-:-:S02]  /*abb0*/  LOP3.LUT R3, R3, 0xff, RZ, 0xc0, !PT ;  /* 0x000000ff03037812 */ /* 0x000fc400078ec0ff */
[----:B------:R-:W0:Y:S01]  /*abc0*/  SYNCS.PHASECHK.TRANS64.TRYWAIT P0, [R18+URZ+0x22800], R39 ;  /* 0x02280027120075a7 */ /* 0x000e22000800017f */
[----:B------:R-:W-:Y:S02]  /*abd0*/  SHF.R.U32.HI R21, RZ, 0x10, R13 ;  /* 0x00000010ff157819 */ /* 0x000fe4000001160d */
[----:B------:R-:W-:Y:S02]  /*abe0*/  PRMT R28, R29, 0x7604, R28 ;  /* 0x000076041d1c7816 */ /* 0x000fe4000000001c */
[----:B------:R-:W-:Y:S02]  /*abf0*/  SHF.R.U32.HI R29, RZ, 0x10, R11 ;  /* 0x00000010ff1d7819 */ /* 0x000fe4000001160b */
[----:B------:R-:W-:Y:S01]  /*ac00*/  PRMT R35, R3, 0x7604, R20 ;  /* 0x0000760403237816 */ /* 0x000fe20000000014 */
[----:B------:R-:W-:Y:S01]  /*ac10*/  IMAD.U32 R3, R21, 0x10000, RZ ;  /* 0x0001000015037824 */ /* 0x000fe200078e00ff */
[----:B------:R-:W-:Y:S02]  /*ac20*/  SHF.L.U32 R29, R29, 0x10, RZ ;  /* 0x000000101d1d7819 */ /* 0x000fe400000006ff */
[----:B------:R-:W-:-:S02]  /*ac30*/  LOP3.LUT R33, R4, 0xff0000, R33, 0xf8, !PT ;  /* 0x00ff000004217812 */ /* 0x000fc400078ef821 */
[----:B------:R-:W-:Y:S02]  /*ac40*/  LOP3.LUT R21, R14, 0xff0000, R3, 0xf8, !PT ;  /* 0x00ff00000e157812 */ /* 0x000fe400078ef803 */
[----:B------:R-:W-:Y:S02]  /*ac50*/  LOP3.LUT R29, R26, 0xff0000, R29, 0xf8, !PT ;  /* 0x00ff00001a1d7812 */ /* 0x000fe400078ef81d */
[----:B------:R-:W-:Y:S02]  /*ac60*/  VIMNMX R3, R32, 0x80, PT ;  /* 0x0000008020037848 */ /* 0x000fe40003fe0100 */
[----:B------:R-:W-:Y:S02]  /*ac70*/  LOP3.LUT R5, R5, 0xff0000, R12, 0xf8, !PT ;  /* 0x00ff000005057812 */ /* 0x000fe400078ef80c */
[----:B------:R-:W-:Y:S02]  /*ac80*/  LOP3.LUT R25, R25, 0xff0000, R10, 0xf8, !PT ;  /* 0x00ff000019197812 */ /* 0x000fe400078ef80a */
[----:B------:R-:W-:-:S02]  /*ac90*/  LOP3.LUT R31, R31, 0xff0000, R8, 0xf8, !PT ;  /* 0x00ff00001f1f7812 */ /* 0x000fc400078ef808 */
[----:B------:R-:W-:Y:S02]  /*aca0*/  LOP3.LUT R37, R28, 0xff0000, R37, 0xf8, !PT ;  /* 0x00ff00001c257812 */ /* 0x000fe400078ef825 */
[----:B------:R-:W-:Y:S02]  /*acb0*/  ISETP.GE.AND P1, PT, R190, R3, PT ;  /* 0x00000003be00720c */ /* 0x000fe40003f26270 */
[----:B------:R-:W-:Y:S02]  /*acc0*/  LOP3.LUT R12, R5, 0xff000000, R12, 0xf8, !PT ;  /* 0xff000000050c7812 */ /* 0x000fe400078ef80c */
[----:B------:R-:W-:Y:S02]  /*acd0*/  LOP3.LUT R13, R21, 0xff000000, R13, 0xf8, !PT ;  /* 0xff000000150d7812 */ /* 0x000fe400078ef80d */
[----:B------:R-:W-:Y:S02]  /*ace0*/  LOP3.LUT R10, R25, 0xff000000, R10, 0xf8, !PT ;  /* 0xff000000190a7812 */ /* 0x000fe400078ef80a */
[----:B------:R-:W-:-:S02]  /*acf0*/  LOP3.LUT R11, R29, 0xff000000, R11, 0xf8, !PT ;  /* 0xff0000001d0b7812 */ /* 0x000fc400078ef80b */
[----:B------:R-:W-:Y:S02]  /*ad00*/  LOP3.LUT R14, R31, 0xff000000, R8, 0xf8, !PT ;  /* 0xff0000001f0e7812 */ /* 0x000fe400078ef808 */
[----:B------:R-:W-:Y:S02]  /*ad10*/  LOP3.LUT R20, R33, 0xff000000, R9, 0xf8, !PT ;  /* 0xff00000021147812 */ /* 0x000fe400078ef809 */
[----:B------:R-:W-:Y:S01]  /*ad20*/  LOP3.LUT R35, R35, 0xff0000, R6, 0xf8, !PT ;  /* 0x00ff000023237812 */ /* 0x000fe200078ef806 */
[----:B0-----:R-:W-:Y:S06]  /*ad30*/  @!P0 BRA `(.L_x_617) ;  /* 0x0000018800388947 */ /* 0x001fec0003800000 */
.L_x_870:
[----:B------:R-:W-:Y:S05]  /*ad40*/  BSYNC B1 ;  /* 0x0000000000017941 */ /* 0x000fea0003800000 */
.L_x_616:
[----:B------:R-:W-:Y:S01]  /*ad50*/  BSSY B1, `(.L_x_618) ;  /* 0x00000bf000017945 */ /* 0x000fe20003800000 */
[----:B------:R-:W-:Y:S02]  /*ad60*/  LOP3.LUT R8, R35, 0xff000000, R6, 0xf8, !PT ;  /* 0xff00000023087812 */ /* 0x000fe400078ef806 */
[----:B------:R-:W-:Y:S01]  /*ad70*/  LOP3.LUT R9, R37, 0xff000000, R7, 0xf8, !PT ;  /* 0xff00000025097812 */ /* 0x000fe200078ef807 */
[----:B------:R-:W-:Y:S06]  /*ad80*/  @P1 BRA `(.L_x_619) ;  /* 0x0000000800ec1947 */ /* 0x000fec0003800000 */
[----:B------:R-:W1:Y:S01]  /*ad90*/  LDC R5, c[0x0][0x3f4] ;  /* 0x0000fd00ff057b82 */ /* 0x000e620000000800 */
[----:B------:R-:W-:Y:S01]  /*ada0*/  BSSY B2, `(.L_x_620) ;  /* 0x000005e000027945 */ /* 0x000fe20003800000 */
[-C--:B-1----:R-:W-:Y:S02]  /*adb0*/  ISETP.GE.AND P0, PT, R22, R5.reuse, PT ;  /* 0x000000051600720c */ /* 0x082fe40003f06270 */
[----:B------:R-:W-:-:S11]  /*adc0*/  ISETP.GE.AND P1, PT, R192, R5, PT ;  /* 0x00000005c000720c */ /* 0x000fd60003f26270 */
[----:B------:R-:W-:Y:S05]  /*add0*/  @P0 BRA `(.L_x_621) ;  /* 0x0000000400680947 */ /* 0x000fea0003800000 */
[----:B------:R-:W1:Y:S01]  /*ade0*/  LDS.128 R4, [R15+0x14400] ;  /* 0x014400000f047984 */ /* 0x000e620000000c00 */
[----:B------:R-:W-:Y:S02]  /*adf0*/  F2FP.F16.E4M3.UNPACK_B R30, R12 ;  /* 0x0000000cff1e723e */ /* 0x000fe400020006ff */
[----:B------:R-:W-:-:S03]  /*ae00*/  F2FP.F16.E4M3.UNPACK_B R31, R14 ;  /* 0x0000000eff1f723e */ /* 0x000fc600020006ff */
[--C-:B------:R-:W-:Y:S02]  /*ae10*/  HADD2.F32 R32, -RZ, R30.reuse.H1_H1 ;  /* 0x3000001eff207230 */ /* 0x100fe40000004100 */
[----:B------:R-:W-:Y:S02]  /*ae20*/  HADD2.F32 R36, -RZ, R31.H1_H1 ;  /* 0x3000001fff247230 */ /* 0x000fe40000004100 */
[----:B------:R-:W-:Y:S01]  /*ae30*/  HADD2.F32 R30, -RZ, R30.H0_H0 ;  /* 0x2000001eff1e7230 */ /* 0x000fe20000004100 */
[-C--:B-1----:R-:W-:Y:S02]  /*ae40*/  F2FP.F16.E4M3.UNPACK_B R21, R4.reuse.H1 ;  /* 0x00000004ff15723e */ /* 0x082fe400030006ff */
[-C--:B------:R-:W-:Y:S02]  /*ae50*/  F2FP.F16.E4M3.UNPACK_B R26, R5.reuse ;  /* 0x00000005ff1a723e */ /* 0x080fe400020006ff */
[----:B------:R-:W-:Y:S01]  /*ae60*/  F2FP.F16.E4M3.UNPACK_B R28, R5.H1 ;  /* 0x00000005ff1c723e */ /* 0x000fe200030006ff */
[--C-:B------:R-:W-:Y:S01]  /*ae70*/  HADD2.F32 R25, -RZ, R21.reuse.H0_H0 ;  /* 0x20000015ff197230 */ /* 0x100fe20000004100 */
[----:B------:R-:W-:Y:S01]  /*ae80*/  F2FP.F16.E4M3.UNPACK_B R4, R4 ;  /* 0x00000004ff04723e */ /* 0x000fe200020006ff */
[----:B------:R-:W-:Y:S01]  /*ae90*/  HADD2.F32 R21, -RZ, R21.H1_H1 ;  /* 0x30000015ff157230 */ /* 0x000fe20000004100 */
[----:B------:R-:W-:-:S02]  /*aea0*/  F2FP.F16.E4M3.UNPACK_B R29, R6 ;  /* 0x00000006ff1d723e */ /* 0x000fc400020006ff */
[----:B------:R-:W-:Y:S02]  /*aeb0*/  F2FP.F16.E4M3.UNPACK_B R6, R6.H1 ;  /* 0x00000006ff06723e */ /* 0x000fe400030006ff */
[C---:B------:R-:W-:Y:S01]  /*aec0*/  FMUL.FTZ R38, R21.reuse, R36 ;  /* 0x0000002415267220 */ /* 0x040fe20000410000 */
[-C--:B------:R-:W-:Y:S01]  /*aed0*/  FMUL.FTZ R5, R21, R32.reuse ;  /* 0x0000002015057220 */ /* 0x080fe20000410000 */
[-C--:B------:R-:W-:Y:S02]  /*aee0*/  F2FP.F16.E4M3.UNPACK_B R21, R7.reuse ;  /* 0x00000007ff15723e */ /* 0x080fe400020006ff */
[C---:B------:R-:W-:Y:S01]  /*aef0*/  FFMA.FTZ R38, R25.reuse, R32, -R38 ;  /* 0x0000002019267223 */ /* 0x040fe20000010826 */
[----:B0-----:R-:W-:Y:S01]  /*af00*/  FFMA.FTZ R39, R25, R36, R5 ;  /* 0x0000002419277223 */ /* 0x001fe20000010005 */
[----:B------:R-:W-:Y:S01]  /*af10*/  HADD2.F32 R32, -RZ, R31.H0_H0 ;  /* 0x2000001fff207230 */ /* 0x000fe20000004100 */
[----:B------:R-:W-:Y:S01]  /*af20*/  F2FP.F16.E4M3.UNPACK_B R31, R14.H1 ;  /* 0x0000000eff1f723e */ /* 0x000fe200030006ff */
[--C-:B------:R-:W-:Y:S01]  /*af30*/  HADD2.F32 R5, -RZ, R4.reuse.H1_H1 ;  /* 0x30000004ff057230 */ /* 0x100fe20000004100 */
[----:B------:R-:W-:Y:S01]  /*af40*/  F2FP.F16.E4M3.UNPACK_B R25, R12.H1 ;  /* 0x0000000cff19723e */ /* 0x000fe200030006ff */
[----:B------:R-:W-:Y:S01]  /*af50*/  HADD2.F32 R4, -RZ, R4.H0_H0 ;  /* 0x20000004ff047230 */ /* 0x000fe20000004100 */
[----:B------:R-:W-:Y:S01]  /*af60*/  F2FP.F16.E4M3.UNPACK_B R7, R7.H1 ;  /* 0x00000007ff07723e */ /* 0x000fe200030006ff */
[----:B------:R-:W-:-:S02]  /*af70*/  HADD2.F32 R33, -RZ, R31.H1_H1 ;  /* 0x3000001fff217230 */ /* 0x000fc40000004100 */
[C---:B------:R-:W-:Y:S01]  /*af80*/  FMUL.FTZ R35, R5.reuse, R32 ;  /* 0x0000002005237220 */ /* 0x040fe20000410000 */
[-C--:B------:R-:W-:Y:S01]  /*af90*/  FMUL.FTZ R37, R5, R30.reuse ;  /* 0x0000001e05257220 */ /* 0x080fe20000410000 */
[--C-:B------:R-:W-:Y:S02]  /*afa0*/  HADD2.F32 R5, -RZ, R28.reuse.H1_H1 ;  /* 0x3000001cff057230 */ /* 0x100fe40000004100 */
[C---:B------:R-:W-:Y:S01]  /*afb0*/  FFMA.FTZ R35, R4.reuse, R30, -R35 ;  /* 0x0000001e04237223 */ /* 0x040fe20000010823 */
[----:B------:R-:W-:Y:S01]  /*afc0*/  FFMA.FTZ R36, R4, R32, R37 ;  /* 0x0000002004247223 */ /* 0x000fe20000010025 */
[----:B------:R-:W-:Y:S02]  /*afd0*/  HADD2.F32 R30, -RZ, R25.H1_H1 ;  /* 0x30000019ff1e7230 */ /* 0x000fe40000004100 */
[----:B------:R-:W-:Y:S01]  /*afe0*/  FMUL.FTZ R37, R5, R33 ;  /* 0x0000002105257220 */ /* 0x000fe20000410000 */
[----:B------:R-:W-:Y:S02]  /*aff0*/  HADD2.F32 R28, -RZ, R28.H0_H0 ;  /* 0x2000001cff1c7230 */ /* 0x000fe40000004100 */
[----:B------:R-:W-:-:S02]  /*b000*/  HADD2.F32 R31, -RZ, R31.H0_H0 ;  /* 0x2000001fff1f7230 */ /* 0x000fc40000004100 */
[-C--:B------:R-:W-:Y:S01]  /*b010*/  FMUL.FTZ R41, R5, R30.reuse ;  /* 0x0000001e05297220 */ /* 0x080fe20000410000 */
[--C-:B------:R-:W-:Y:S02]  /*b020*/  HADD2.F32 R4, -RZ, R26.reuse.H1_H1 ;  /* 0x3000001aff047230 */ /* 0x100fe40000004100 */
[----:B------:R-:W-:Y:S01]  /*b030*/  FFMA.FTZ R37, R28, R30, -R37 ;  /* 0x0000001e1c257223 */ /* 0x000fe20000010825 */
[----:B------:R-:W-:Y:S01]  /*b040*/  HADD2.F32 R25, -RZ, R25.H0_H0 ;  /* 0x20000019ff197230 */ /* 0x000fe20000004100 */
[----:B------:R-:W-:Y:S01]  /*b050*/  F2FP.F16.E4M3.UNPACK_B R30, R20 ;  /* 0x00000014ff1e723e */ /* 0x000fe200020006ff */
[----:B------:R-:W-:Y:S02]  /*b060*/  HADD2.F32 R26, -RZ, R26.H0_H0 ;  /* 0x2000001aff1a7230 */ /* 0x000fe40000004100 */
[----:B------:R-:W-:Y:S01]  /*b070*/  FMUL.FTZ R5, R4, R31 ;  /* 0x0000001f04057220 */ /* 0x000fe20000410000 */
[----:B------:R-:W-:Y:S01]  /*b080*/  FFMA.FTZ R42, R28, R33, R41 ;  /* 0x000000211c2a7223 */ /* 0x000fe20000010029 */
[----:B------:R-:W-:Y:S01]  /*b090*/  F2FP.F16.E4M3.UNPACK_B R28, R13 ;  /* 0x0000000dff1c723e */ /* 0x000fe200020006ff */
[-C--:B------:R-:W-:Y:S01]  /*b0a0*/  FMUL.FTZ R4, R4, R25.reuse ;  /* 0x0000001904047220 */ /* 0x080fe20000410000 */
[----:B------:R-:W-:Y:S01]  /*b0b0*/  FFMA.FTZ R33, R26, R25, -R5 ;  /* 0x000000191a217223 */ /* 0x000fe20000010805 */
[----:B------:R-:W-:Y:S01]  /*b0c0*/  HADD2.F32 R32, -RZ, R30.H1_H1 ;  /* 0x3000001eff207230 */ /* 0x000fe20000004100 */
[----:B------:R-:W-:Y:S01]  /*b0d0*/  F2FP.SATFINITE.E4M3.F32.PACK_AB_MERGE_C R37, R42, R37, RZ ;  /* 0x000000252a25723e */ /* 0x000fe200048070ff */
[----:B------:R-:W-:-:S02]  /*b0e0*/  HADD2.F32 R5, -RZ, R6.H1_H1 ;  /* 0x30000006ff057230 */ /* 0x000fc40000004100 */
[----:B------:R-:W-:Y:S01]  /*b0f0*/  FFMA.FTZ R40, R26, R31, R4 ;  /* 0x0000001f1a287223 */ /* 0x000fe20000010004 */
[----:B------:R-:W-:Y:S02]  /*b100*/  HADD2.F32 R25, -RZ, R28.H1_H1 ;  /* 0x3000001cff197230 */ /* 0x000fe40000004100 */
[----:B------:R-:W-:Y:S02]  /*b110*/  HADD2.F32 R6, -RZ, R6.H0_H0 ;  /* 0x20000006ff067230 */ /* 0x000fe40000004100 */
[C---:B------:R-:W-:Y:S01]  /*b120*/  FMUL.FTZ R31, R5.reuse, R32 ;  /* 0x00000020051f7220 */ /* 0x040fe20000410000 */
[----:B------:R-:W-:Y:S02]  /*b130*/  HADD2.F32 R28, -RZ, R28.H0_H0 ;  /* 0x2000001cff1c7230 */ /* 0x000fe40000004100 */
[-C--:B------:R-:W-:Y:S01]  /*b140*/  FMUL.FTZ R43, R5, R25.reuse ;  /* 0x00000019052b7220 */ /* 0x080fe20000410000 */
[----:B------:R-:W-:Y:S02]  /*b150*/  HADD2.F32 R30, -RZ, R30.H0_H0 ;  /* 0x2000001eff1e7230 */ /* 0x000fe40000004100 */
[----:B------:R-:W-:Y:S01]  /*b160*/  FFMA.FTZ R41, R6, R25, -R31 ;  /* 0x0000001906297223 */ /* 0x000fe2000001081f */
[--C-:B------:R-:W-:Y:S01]  /*b170*/  HADD2.F32 R4, -RZ, R29.reuse.H1_H1 ;  /* 0x3000001dff047230 */ /* 0x100fe20000004100 */
[----:B------:R-:W-:Y:S01]  /*b180*/  F2FP.F16.E4M3.UNPACK_B R5, R13.H1 ;  /* 0x0000000dff05723e */ /* 0x000fe200030006ff */
[----:B------:R-:W-:-:S02]  /*b190*/  HADD2.F32 R29, -RZ, R29.H0_H0 ;  /* 0x2000001dff1d7230 */ /* 0x000fc40000004100 */
[----:B------:R-:W-:Y:S01]  /*b1a0*/  FFMA.FTZ R32, R6, R32, R43 ;  /* 0x0000002006207223 */ /* 0x000fe2000001002b */
[C---:B------:R-:W-:Y:S01]  /*b1b0*/  FMUL.FTZ R26, R4.reuse, R30 ;  /* 0x0000001e041a7220 */ /* 0x040fe20000410000 */
[----:B------:R-:W-:Y:S01]  /*b1c0*/  FMUL.FTZ R25, R4, R28 ;  /* 0x0000001c04197220 */ /* 0x000fe20000410000 */
[----:B------:R-:W-:Y:S01]  /*b1d0*/  F2FP.F16.E4M3.UNPACK_B R4, R20.H1 ;  /* 0x00000014ff04723e */ /* 0x000fe200030006ff */
[--C-:B------:R-:W-:Y:S02]  /*b1e0*/  HADD2.F32 R6, -RZ, R5.reuse.H0_H0 ;  /* 0x20000005ff067230 */ /* 0x100fe40000004100 */
[C---:B------:R-:W-:Y:S01]  /*b1f0*/  FFMA.FTZ R31, R29.reuse, R28, -R26 ;  /* 0x0000001c1d1f7223 */ /* 0x040fe2000001081a */
[----:B------:R-:W-:Y:S02]  /*b200*/  HADD2.F32 R26, -RZ, R5.H1_H1 ;  /* 0x30000005ff1a7230 */ /* 0x000fe40000004100 */
[----:B------:R-:W-:Y:S01]  /*b210*/  FFMA.FTZ R30, R29, R30, R25 ;  /* 0x0000001e1d1e7223 */ /* 0x000fe20000010019 */
[----:B------:R-:W-:-:S02]  /*b220*/  HADD2.F32 R28, -RZ, R4.H1_H1 ;  /* 0x30000004ff1c7230 */ /* 0x000fc40000004100 */
[----:B------:R-:W-:Y:S02]  /*b230*/  HADD2.F32 R5, -RZ, R7.H1_H1 ;  /* 0x30000007ff057230 */ /* 0x000fe40000004100 */
[----:B------:R-:W-:Y:S02]  /*b240*/  HADD2.F32 R25, -RZ, R4.H0_H0 ;  /* 0x20000004ff197230 */ /* 0x000fe40000004100 */
[----:B------:R-:W-:Y:S02]  /*b250*/  HADD2.F32 R4, -RZ, R21.H1_H1 ;  /* 0x30000015ff047230 */ /* 0x000fe40000004100 */
[C---:B------:R-:W-:Y:S01]  /*b260*/  FMUL.FTZ R46, R5.reuse, R28 ;  /* 0x0000001c052e7220 */ /* 0x040fe20000410000 */
[----:B------:R-:W-:Y:S02]  /*b270*/  HADD2.F32 R7, -RZ, R7.H0_H0 ;  /* 0x20000007ff077230 */ /* 0x000fe40000004100 */
[----:B------:R-:W-:Y:S01]  /*b280*/  FMUL.FTZ R5, R5, R26 ;  /* 0x0000001a05057220 */ /* 0x000fe20000410000 */
[----:B------:R-:W-:-:S02]  /*b290*/  HADD2.F32 R21, -RZ, R21.H0_H0 ;  /* 0x20000015ff157230 */ /* 0x000fc40000004100 */
[CC--:B------:R-:W-:Y:S01]  /*b2a0*/  FMUL.FTZ R44, R4.reuse, R25.reuse ;  /* 0x00000019042c7220 */ /* 0x0c0fe20000410000 */
[----:B------:R-:W-:Y:S01]  /*b2b0*/  FMUL.FTZ R4, R4, R6 ;  /* 0x0000000604047220 */ /* 0x000fe20000410000 */
[C---:B------:R-:W-:Y:S01]  /*b2c0*/  FFMA.FTZ R46, R7.reuse, R26, -R46 ;  /* 0x0000001a072e7223 */ /* 0x040fe2000001082e */
[----:B------:R-:W-:Y:S01]  /*b2d0*/  FFMA.FTZ R5, R7, R28, R5 ;  /* 0x0000001c07057223 */ /* 0x000fe20000010005 */
[C---:B------:R-:W-:Y:S01]  /*b2e0*/  FFMA.FTZ R7, R21.reuse, R6, -R44 ;  /* 0x0000000615077223 */ /* 0x040fe2000001082c */
[----:B------:R-:W-:Y:S01]  /*b2f0*/  FFMA.FTZ R26, R21, R25, R4 ;  /* 0x00000019151a7223 */ /* 0x000fe20000010004 */
[----:B------:R-:W-:Y:S02]  /*b300*/  F2FP.SATFINITE.E4M3.F32.PACK_AB_MERGE_C R4, R39, R38, RZ ;  /* 0x000000262704723e */ /* 0x000fe400048070ff */
[----:B------:R-:W-:Y:S02]  /*b310*/  F2FP.SATFINITE.E4M3.F32.PACK_AB_MERGE_C R6, R32, R41, RZ ;  /* 0x000000292006723e */ /* 0x000fe400048070ff */
[----:B------:R-:W-:-:S02]  /*b320*/  F2FP.SATFINITE.E4M3.F32.PACK_AB_MERGE_C R46, R5, R46, RZ ;  /* 0x0000002e052e723e */ /* 0x000fc400048070ff */
[----:B------:R-:W-:Y:S02]  /*b330*/  F2FP.SATFINITE.E4M3.F32.PACK_AB_MERGE_C R4, R36, R35, R4 ;  /* 0x000000232404723e */ /* 0x000fe40004807004 */
[----:B------:R-:W-:Y:S02]  /*b340*/  F2FP.SATFINITE.E4M3.F32.PACK_AB_MERGE_C R5, R40, R33, R37 ;  /* 0x000000212805723e */ /* 0x000fe40004807025 */
[----:B------:R-:W-:Y:S02]  /*b350*/  F2FP.SATFINITE.E4M3.F32.PACK_AB_MERGE_C R6, R30, R31, R6 ;  /* 0x0000001f1e06723e */ /* 0x000fe40004807006 */
[----:B------:R-:W-:-:S05]  /*b360*/  F2FP.SATFINITE.E4M3.F32.PACK_AB_MERGE_C R7, R26, R7, R46 ;  /* 0x000000071a07723e */ /* 0x000fca000480702e */
[----:B------:R1:W-:Y:S02]  /*b370*/  STS.128 [R15+0x14400], R4 ;  /* 0x014400040f007388 */ /* 0x0003e40000000c00 */
.L_x_621:
[----:B------:R-:W-:Y:S05]  /*b380*/  BSYNC B2 ;  /* 0x0000000000027941 */ /* 0x000fea0003800000 */
.L_x_620:
[----:B------:R-:W-:Y:S05]  /*b390*/  @P1 BRA `(.L_x_619) ;  /* 0x0000000400681947 */ /* 0x000fea0003800000 */
[----:B-1----:R-:W1:Y:S01]  /*b3a0*/  LDS.128 R4, [R0] ;  /* 0x0000000000047984 */ /* 0x002e620000000c00 */
        /* <DEDUP_REMOVED lines=61> */
[-C--:B------:R-:W-:Y:S01]  /*b780*/  FMUL.FTZ R25, R4, R28.reuse ;  /* 0x0000001c04197220 */ /* 0x080fe20000410000 */
        /* <DEDUP_REMOVED lines=26> */
[----:B------:R2:W-:Y:S02]  /*b930*/  STS.128 [R0], R4 ;  /* 0x0000000400007388 */ /* 0x0005e40000000c00 */
.L_x_619:
[----:B------:R-:W-:Y:S05]  /*b940*/  BSYNC B1 ;  /* 0x0000000000017941 */ /* 0x000fea0003800000 */
.L_x_618:
[----:B-12---:R-:W-:-:S05]  /*b950*/  VIADD R4, R190, 0x40 ;  /* 0x00000040be047836 */ /* 0x006fca0000000000 */
[----:B------:R-:W-:-:S13]  /*b960*/  ISETP.GE.AND P0, PT, R4, R3, PT ;  /* 0x000000030400720c */ /* 0x000fda0003f06270 */
[----:B------:R-:W-:Y:S05]  /*b970*/  @P0 BRA `(.L_x_622) ;  /* 0x0000002800700947 */ /* 0x000fea0003800000 */
[----:B------:R-:W1:Y:S01]  /*b980*/  LDC R3, c[0x0][0x3f4] ;  /* 0x0000fd00ff037b82 */ /* 0x000e620000000800 */
[----:B------:R-:W-:Y:S01]  /*b990*/  BSSY B1, `(.L_x_623) ;  /* 0x000005e000017945 */ /* 0x000fe20003800000 */
[-C--:B-1----:R-:W-:Y:S02]  /*b9a0*/  ISETP.GE.AND P0, PT, R22, R3.reuse, PT ;  /* 0x000000031600720c */ /* 0x082fe40003f06270 */
[----:B------:R-:W-:-:S11]  /*b9b0*/  ISETP.GE.AND P1, PT, R192, R3, PT ;  /* 0x00000003c000720c */ /* 0x000fd60003f26270 */
[----:B------:R-:W-:Y:S05]  /*b9c0*/  @P0 BRA `(.L_x_624) ;  /* 0x0000000400680947 */ /* 0x000fea0003800000 */
[----:B------:R-:W1:Y:S01]  /*b9d0*/  LDS.128 R4, [R15+0x16400] ;  /* 0x016400000f047984 */ /* 0x000e620000000c00 */
[----:B------:R-:W-:Y:S02]  /*b9e0*/  F2FP.F16.E4M3.UNPACK_B R33, R12 ;  /* 0x0000000cff21723e */ /* 0x000fe400020006ff */
[-C--:B------:R-:W-:Y:S02]  /*b9f0*/  F2FP.F16.E4M3.UNPACK_B R35, R14.reuse ;  /* 0x0000000eff23723e */ /* 0x080fe400020006ff */
[----:B------:R-:W-:Y:S01]  /*ba00*/  F2FP.F16.E4M3.UNPACK_B R14, R14.H1 ;  /* 0x0000000eff0e723e */ /* 0x000fe200030006ff */
[----:B------:R-:W-:Y:S02]  /*ba10*/  HADD2.F32 R31, -RZ, R33.H1_H1 ;  /* 0x30000021ff1f7230 */ /* 0x000fe40000004100 */
[--C-:B------:R-:W-:Y:S02]  /*ba20*/  HADD2.F32 R37, -RZ, R35.reuse.H1_H1 ;  /* 0x30000023ff257230 */ /* 0x100fe40000004100 */
[----:B------:R-:W-:-:S02]  /*ba30*/  HADD2.F32 R38, -RZ, R35.H0_H0 ;  /* 0x20000023ff267230 */ /* 0x000fc40000004100 */
[----:B------:R-:W-:Y:S02]  /*ba40*/  HADD2.F32 R36, -RZ, R33.H0_H0 ;  /* 0x20000021ff247230 */ /* 0x000fe40000004100 */
[----:B0-----:R-:W-:Y:S01]  /*ba50*/  HADD2.F32 R39, -RZ, R14.H1_H1 ;  /* 0x3000000eff277230 */ /* 0x001fe20000004100 */
[-C--:B-1----:R-:W-:Y:S02]  /*ba60*/  F2FP.F16.E4M3.UNPACK_B R3, R4.reuse.H1 ;  /* 0x00000004ff03723e */ /* 0x082fe400030006ff */
[----:B------:R-:W-:Y:S02]  /*ba70*/  F2FP.F16.E4M3.UNPACK_B R4, R4 ;  /* 0x00000004ff04723e */ /* 0x000fe400020006ff */
[-C--:B------:R-:W-:Y:S01]  /*ba80*/  F2FP.F16.E4M3.UNPACK_B R26, R6.reuse ;  /* 0x00000006ff1a723e */ /* 0x080fe200020006ff */
[--C-:B------:R-:W-:Y:S01]  /*ba90*/  HADD2.F32 R21, -RZ, R3.reuse.H0_H0 ;  /* 0x20000003ff157230 */ /* 0x100fe20000004100 */
[----:B------:R-:W-:Y:S01]  /*baa0*/  F2FP.F16.E4M3.UNPACK_B R28, R6.H1 ;  /* 0x00000006ff1c723e */ /* 0x000fe200030006ff */
[----:B------:R-:W-:Y:S01]  /*bab0*/  HADD2.F32 R3, -RZ, R3.H1_H1 ;  /* 0x30000003ff037230 */ /* 0x000fe20000004100 */
[----:B------:R-:W-:-:S02]  /*bac0*/  F2FP.F16.E4M3.UNPACK_B R25, R5 ;  /* 0x00000005ff19723e */ /* 0x000fc400020006ff */
[----:B------:R-:W-:Y:S02]  /*bad0*/  F2FP.F16.E4M3.UNPACK_B R5, R5.H1 ;  /* 0x00000005ff05723e */ /* 0x000fe400030006ff */
[-C--:B------:R-:W-:Y:S01]  /*bae0*/  FMUL.FTZ R6, R37, R3.reuse ;  /* 0x0000000325067220 */ /* 0x080fe20000410000 */
[C---:B------:R-:W-:Y:S01]  /*baf0*/  FMUL.FTZ R32, R31.reuse, R3 ;  /* 0x000000031f207220 */ /* 0x040fe20000410000 */
[--C-:B------:R-:W-:Y:S01]  /*bb00*/  HADD2.F32 R3, -RZ, R4.reuse.H1_H1 ;  /* 0x30000004ff037230 */ /* 0x100fe20000004100 */
[----:B------:R-:W-:Y:S01]  /*bb10*/  F2FP.F16.E4M3.UNPACK_B R29, R7 ;  /* 0x00000007ff1d723e */ /* 0x000fe200020006ff */
[-C--:B------:R-:W-:Y:S01]  /*bb20*/  FFMA.FTZ R30, R31, R21.reuse, -R6 ;  /* 0x000000151f1e7223 */ /* 0x080fe20000010806 */
[----:B------:R-:W-:Y:S01]  /*bb30*/  FFMA.FTZ R31, R37, R21, R32 ;  /* 0x00000015251f7223 */ /* 0x000fe20000010020 */
[----:B------:R-:W-:Y:S01]  /*bb40*/  HADD2.F32 R4, -RZ, R4.H0_H0 ;  /* 0x20000004ff047230 */ /* 0x000fe20000004100 */
[----:B------:R-:W-:Y:S01]  /*bb50*/  F2FP.F16.E4M3.UNPACK_B R32, R12.H1 ;  /* 0x0000000cff20723e */ /* 0x000fe200030006ff */
[-C--:B------:R-:W-:Y:S01]  /*bb60*/  FMUL.FTZ R21, R38, R3.reuse ;  /* 0x0000000326157220 */ /* 0x080fe20000410000 */
[C---:B------:R-:W-:Y:S01]  /*bb70*/  FMUL.FTZ R3, R36.reuse, R3 ;  /* 0x0000000324037220 */ /* 0x040fe20000410000 */
[----:B------:R-:W-:Y:S01]  /*bb80*/  HADD2.F32 R6, -RZ, R5.H1_H1 ;  /* 0x30000005ff067230 */ /* 0x000fe20000004100 */
[----:B------:R-:W-:Y:S01]  /*bb90*/  F2FP.F16.E4M3.UNPACK_B R7, R7.H1 ;  /* 0x00000007ff07723e */ /* 0x000fe200030006ff */
[-C--:B------:R-:W-:Y:S01]  /*bba0*/  FFMA.FTZ R21, R36, R4.reuse, -R21 ;  /* 0x0000000424157223 */ /* 0x080fe20000010815 */
[----:B------:R-:W-:Y:S01]  /*bbb0*/  FFMA.FTZ R12, R38, R4, R3 ;  /* 0x00000004260c7223 */ /* 0x000fe20000010003 */
[----:B------:R-:W-:-:S02]  /*bbc0*/  HADD2.F32 R33, -RZ, R32.H1_H1 ;  /* 0x30000020ff217230 */ /* 0x000fc40000004100 */
[----:B------:R-:W-:Y:S01]  /*bbd0*/  FMUL.FTZ R4, R39, R6 ;  /* 0x0000000627047220 */ /* 0x000fe20000410000 */
[----:B------:R-:W-:Y:S01]  /*bbe0*/  HADD2.F32 R5, -RZ, R5.H0_H0 ;  /* 0x20000005ff057230 */ /* 0x000fe20000004100 */
[----:B------:R-:W-:Y:S01]  /*bbf0*/  F2FP.F16.E4M3.UNPACK_B R38, R20 ;  /* 0x00000014ff26723e */ /* 0x000fe200020006ff */
[----:B------:R-:W-:Y:S02]  /*bc00*/  HADD2.F32 R37, -RZ, R14.H0_H0 ;  /* 0x2000000eff257230 */ /* 0x000fe40000004100 */
[C---:B------:R-:W-:Y:S01]  /*bc10*/  FMUL.FTZ R6, R33.reuse, R6 ;  /* 0x0000000621067220 */ /* 0x040fe20000410000 */
[--C-:B------:R-:W-:Y:S02]  /*bc20*/  HADD2.F32 R3, -RZ, R25.reuse.H1_H1 ;  /* 0x30000019ff037230 */ /* 0x100fe40000004100 */
[----:B------:R-:W-:Y:S01]  /*bc30*/  FFMA.FTZ R14, R33, R5, -R4 ;  /* 0x00000005210e7223 */ /* 0x000fe20000010804 */
[----:B------:R-:W-:Y:S01]  /*bc40*/  HADD2.F32 R35, -RZ, R32.H0_H0 ;  /* 0x20000020ff237230 */ /* 0x000fe20000004100 */
[----:B------:R-:W-:Y:S01]  /*bc50*/  F2FP.F16.E4M3.UNPACK_B R32, R13 ;  /* 0x0000000dff20723e */ /* 0x000fe200020006ff */
[----:B------:R-:W-:-:S02]  /*bc60*/  HADD2.F32 R25, -RZ, R25.H0_H0 ;  /* 0x20000019ff197230 */ /* 0x000fc40000004100 */
[----:B------:R-:W-:Y:S01]  /*bc70*/  FMUL.FTZ R4, R37, R3 ;  /* 0x0000000325047220 */ /* 0x000fe20000410000 */
[----:B------:R-:W-:Y:S01]  /*bc80*/  FFMA.FTZ R33, R39, R5, R6 ;  /* 0x0000000527217223 */ /* 0x000fe20000010006 */
[C---:B------:R-:W-:Y:S01]  /*bc90*/  FMUL.FTZ R6, R35.reuse, R3 ;  /* 0x0000000323067220 */ /* 0x040fe20000410000 */
[----:B------:R-:W-:Y:S02]  /*bca0*/  HADD2.F32 R40, -RZ, R38.H1_H1 ;  /* 0x30000026ff287230 */ /* 0x000fe40000004100 */
[-C--:B------:R-:W-:Y:S01]  /*bcb0*/  FFMA.FTZ R5, R35, R25.reuse, -R4 ;  /* 0x0000001923057223 */ /* 0x080fe20000010804 */
[----:B------:R-:W-:Y:S02]  /*bcc0*/  HADD2.F32 R4, -RZ, R28.H1_H1 ;  /* 0x3000001cff047230 */ /* 0x000fe40000004100 */
[----:B------:R-:W-:Y:S01]  /*bcd0*/  FFMA.FTZ R6, R37, R25, R6 ;  /* 0x0000001925067223 */ /* 0x000fe20000010006 */
[----:B------:R-:W-:Y:S01]  /*bce0*/  HADD2.F32 R36, -RZ, R32.H1_H1 ;  /* 0x30000020ff247230 */ /* 0x000fe20000004100 */
[----:B------:R-:W-:Y:S01]  /*bcf0*/  F2FP.F16.E4M3.UNPACK_B R20, R20.H1 ;  /* 0x00000014ff14723e */ /* 0x000fe200030006ff */
[----:B------:R-:W-:-:S02]  /*bd00*/  HADD2.F32 R28, -RZ, R28.H0_H0 ;  /* 0x2000001cff1c7230 */ /* 0x000fc40000004100 */
[-C--:B------:R-:W-:Y:S01]  /*bd10*/  FMUL.FTZ R25, R40, R4.reuse ;  /* 0x0000000428197220 */ /* 0x080fe20000410000 */
[----:B------:R-:W-:Y:S02]  /*bd20*/  HADD2.F32 R38, -RZ, R38.H0_H0 ;  /* 0x20000026ff267230 */ /* 0x000fe40000004100 */
[C---:B------:R-:W-:Y:S01]  /*bd30*/  FMUL.FTZ R35, R36.reuse, R4 ;  /* 0x0000000424237220 */ /* 0x040fe20000410000 */
[----:B------:R-:W-:Y:S01]  /*bd40*/  HADD2.F32 R3, -RZ, R26.H1_H1 ;  /* 0x3000001aff037230 */ /* 0x000fe20000004100 */
[----:B------:R-:W-:Y:S01]  /*bd50*/  F2FP.F16.E4M3.UNPACK_B R4, R13.H1 ;  /* 0x0000000dff04723e */ /* 0x000fe200030006ff */
[----:B------:R-:W-:Y:S02]  /*bd60*/  HADD2.F32 R32, -RZ, R32.H0_H0 ;  /* 0x20000020ff207230 */ /* 0x000fe40000004100 */
[-C--:B------:R-:W-:Y:S01]  /*bd70*/  FFMA.FTZ R25, R36, R28.reuse, -R25 ;  /* 0x0000001c24197223 */ /* 0x080fe20000010819 */
[----:B------:R-:W-:Y:S02]  /*bd80*/  HADD2.F32 R26, -RZ, R26.H0_H0 ;  /* 0x2000001aff1a7230 */ /* 0x000fe40000004100 */
[-C--:B------:R-:W-:Y:S01]  /*bd90*/  FMUL.FTZ R13, R38, R3.reuse ;  /* 0x00000003260d7220 */ /* 0x080fe20000410000 */
[----:B------:R-:W-:Y:S01]  /*bda0*/  FFMA.FTZ R28, R40, R28, R35 ;  /* 0x0000001c281c7223 */ /* 0x000fe20000010023 */
[----:B------:R-:W-:Y:S01]  /*bdb0*/  FMUL.FTZ R3, R32, R3 ;  /* 0x0000000320037220 */ /* 0x000fe20000410000 */
[----:B------:R-:W-:-:S02]  /*bdc0*/  HADD2.F32 R37, -RZ, R4.H1_H1 ;  /* 0x30000004ff257230 */ /* 0x000fc40000004100 */
[-C--:B------:R-:W-:Y:S01]  /*bdd0*/  FFMA.FTZ R13, R32, R26.reuse, -R13 ;  /* 0x0000001a200d7223 */ /* 0x080fe2000001080d */
[----:B------:R-:W-:Y:S02]  /*bde0*/  HADD2.F32 R35, -RZ, R4.H0_H0 ;  /* 0x20000004ff237230 */ /* 0x000fe40000004100 */
[----:B------:R-:W-:Y:S01]  /*bdf0*/  FFMA.FTZ R26, R38, R26, R3 ;  /* 0x0000001a261a7223 */ /* 0x000fe20000010003 */
[--C-:B------:R-:W-:Y:S01]  /*be00*/  HADD2.F32 R41, -RZ, R20.reuse.H1_H1 ;  /* 0x30000014ff297230 */ /* 0x100fe20000004100 */
[----:B------:R-:W-:Y:S01]  /*be10*/  F2FP.SATFINITE.E4M3.F32.PACK_AB_MERGE_C R14, R33, R14, RZ ;  /* 0x0000000e210e723e */ /* 0x000fe200048070ff */
[----:B------:R-:W-:Y:S01]  /*be20*/  HADD2.F32 R4, -RZ, R7.H1_H1 ;  /* 0x30000007ff047230 */ /* 0x000fe20000004100 */
[----:B------:R-:W-:Y:S01]  /*be30*/  F2FP.SATFINITE.E4M3.F32.PACK_AB_MERGE_C R25, R28, R25, RZ ;  /* 0x000000191c19723e */ /* 0x000fe200048070ff */
[----:B------:R-:W-:Y:S01]  /*be40*/  HADD2.F32 R39, -RZ, R20.H0_H0 ;  /* 0x20000014ff277230 */ /* 0x000fe20000004100 */
[----:B------:R-:W-:Y:S01]  /*be50*/  F2FP.SATFINITE.E4M3.F32.PACK_AB_MERGE_C R5, R6, R5, R14 ;  /* 0x000000050605723e */ /* 0x000fe2000480700e */
[----:B------:R-:W-:-:S02]  /*be60*/  HADD2.F32 R3, -RZ, R29.H1_H1 ;  /* 0x3000001dff037230 */ /* 0x000fc40000004100 */
[-C--:B------:R-:W-:Y:S01]  /*be70*/  FMUL.FTZ R32, R41, R4.reuse ;  /* 0x0000000429207220 */ /* 0x080fe20000410000 */
[----:B------:R-:W-:Y:S02]  /*be80*/  HADD2.F32 R7, -RZ, R7.H0_H0 ;  /* 0x20000007ff077230 */ /* 0x000fe40000004100 */
[----:B------:R-:W-:Y:S01]  /*be90*/  FMUL.FTZ R36, R37, R4 ;  /* 0x0000000425247220 */ /* 0x000fe20000410000 */
        /* <DEDUP_REMOVED lines=8> */
[----:B------:R-:W-:Y:S02]  /*bf20*/  F2FP.SATFINITE.E4M3.F32.PACK_AB_MERGE_C R3, R3, R32, RZ ;  /* 0x000000200303723e */ /* 0x000fe400048070ff */
[----:B------:R-:W-:Y:S02]  /*bf30*/  F2FP.SATFINITE.E4M3.F32.PACK_AB_MERGE_C R4, R12, R21, R4 ;  /* 0x000000150c04723e */ /* 0x000fe40004807004 */
[----:B------:R-:W-:Y:S02]  /*bf40*/  F2FP.SATFINITE.E4M3.F32.PACK_AB_MERGE_C R6, R26, R13, R25 ;  /* 0x0000000d1a06723e */ /* 0x000fe40004807019 */
[----:B------:R-:W-:-:S05]  /*bf50*/  F2FP.SATFINITE.E4M3.F32.PACK_AB_MERGE_C R7, R20, R7, R3 ;  /* 0x000000071407723e */ /* 0x000fca0004807003 */
[----:B------:R1:W-:Y:S02]  /*bf60*/  STS.128 [R15+0x16400], R4 ;  /* 0x016400040f007388 */ /* 0x0003e40000000c00 */
.L_x_624:
[----:B------:R-:W-:Y:S05]  /*bf70*/  BSYNC B1 ;  /* 0x0000000000017941 */ /* 0x000fea0003800000 */
.L_x_623:
[----:B------:R-:W-:Y:S05]  /*bf80*/  @P1 BRA `(.L_x_622) ;  /* 0x0000002000ec1947 */ /* 0x000fea0003800000 */
[----:B-1----:R-:W1:Y:S01]  /*bf90*/  LDS.128 R4, [R0+0x2000] ;  /* 0x0020000000047984 */ /* 0x002e620000000c00 */
[----:B------:R-:W-:Y:S02]  /*bfa0*/  F2FP.F16.E4M3.UNPACK_B R29, R8 ;  /* 0x00000008ff1d723e */ /* 0x000fe400020006ff */
[----:B------:R-:W-:-:S03]  /*bfb0*/  F2FP.F16.E4M3.UNPACK_B R26, R10 ;  /* 0x0000000aff1a723e */ /* 0x000fc600020006ff */
[--C-:B------:R-:W-:Y:S02]  /*bfc0*/  HADD2.F32 R30, -RZ, R29.reuse.H1_H1 ;  /* 0x3000001dff1e7230 */ /* 0x100fe40000004100 */
[----:B------:R-:W-:Y:S02]  /*bfd0*/  HADD2.F32 R28, -RZ, R26.H1_H1 ;  /* 0x3000001aff1c7230 */ /* 0x000fe40000004100 */
[----:B------:R-:W-:Y:S01]  /*bfe0*/  HADD2.F32 R32, -RZ, R29.H0_H0 ;  /* 0x2000001dff207230 */ /* 0x000fe20000004100 */
[-C--:B-1----:R-:W-:Y:S02]  /*bff0*/  F2FP.F16.E4M3.UNPACK_B R3, R4.reuse.H1 ;  /* 0x00000004ff03723e */ /* 0x082fe400030006ff */
[----:B------:R-:W-:Y:S02]  /*c000*/  F2FP.F16.E4M3.UNPACK_B R4, R4 ;  /* 0x00000004ff04723e */ /* 0x000fe400020006ff */
[-C--:B------:R-:W-:Y:S01]  /*c010*/  F2FP.F16.E4M3.UNPACK_B R13, R5.reuse ;  /* 0x00000005ff0d723e */ /* 0x080fe200020006ff */
[--C-:B------:R-:W-:Y:S01]  /*c020*/  HADD2.F32 R12, -RZ, R3.reuse.H0_H0 ;  /* 0x20000003ff0c7230 */ /* 0x100fe20000004100 */
[----:B------:R-:W-:Y:S01]  /*c030*/  F2FP.F16.E4M3.UNPACK_B R5, R5.H1 ;  /* 0x00000005ff05723e */ /* 0x000fe200030006ff */
[----:B------:R-:W-:Y:S01]  /*c040*/  HADD2.F32 R3, -RZ, R3.H1_H1 ;  /* 0x30000003ff037230 */ /* 0x000fe20000004100 */
[----:B------:R-:W-:-:S02]  /*c050*/  F2FP.F16.E4M3.UNPACK_B R14, R6 ;  /* 0x00000006ff0e723e */ /* 0x000fc400020006ff */
[----:B------:R-:W-:Y:S01]  /*c060*/  F2FP.F16.E4M3.UNPACK_B R15, R6.H1 ;  /* 0x00000006ff0f723e */ /* 0x000fe200030006ff */
[--C-:B------:R-:W-:Y:S02]  /*c070*/  HADD2.F32 R6, -RZ, R5.reuse.H1_H1 ;  /* 0x30000005ff067230 */ /* 0x100fe40000004100 */
[-C--:B------:R-:W-:Y:S01]  /*c080*/  FMUL.FTZ R21, R30, R3.reuse ;  /* 0x000000031e157220 */ /* 0x080fe20000410000 */
[C---:B------:R-:W-:Y:S01]  /*c090*/  FMUL.FTZ R3, R28.reuse, R3 ;  /* 0x000000031c037220 */ /* 0x040fe20000410000 */
[----:B------:R-:W-:Y:S01]  /*c0a0*/  HADD2.F32 R5, -RZ, R5.H0_H0 ;  /* 0x20000005ff057230 */ /* 0x000fe20000004100 */
[----:B------:R-:W-:Y:S01]  /*c0b0*/  F2FP.F16.E4M3.UNPACK_B R20, R7 ;  /* 0x00000007ff14723e */ /* 0x000fe200020006ff */
[-C--:B------:R-:W-:Y:S01]  /*c0c0*/  FFMA.FTZ R25, R28, R12.reuse, -R21 ;  /* 0x0000000c1c197223 */ /* 0x080fe20000010815 */
[----:B------:R-:W-:Y:S01]  /*c0d0*/  FFMA.FTZ R12, R30, R12, R3 ;  /* 0x0000000c1e0c7223 */ /* 0x000fe20000010003 */
[----:B------:R-:W-:Y:S01]  /*c0e0*/  HADD2.F32 R3, -RZ, R4.H1_H1 ;  /* 0x30000004ff037230 */ /* 0x000fe20000004100 */
[----:B------:R-:W-:Y:S01]  /*c0f0*/  F2FP.F16.E4M3.UNPACK_B R30, R8.H1 ;  /* 0x00000008ff1e723e */ /* 0x000fe200030006ff */
[----:B------:R-:W-:Y:S01]  /*c100*/  HADD2.F32 R28, -RZ, R26.H0_H0 ;  /* 0x2000001aff1c7230 */ /* 0x000fe20000004100 */
[----:B------:R-:W-:Y:S01]  /*c110*/  F2FP.F16.E4M3.UNPACK_B R26, R10.H1 ;  /* 0x0000000aff1a723e */ /* 0x000fe200030006ff */
[----:B------:R-:W-:-:S02]  /*c120*/  HADD2.F32 R4, -RZ, R4.H0_H0 ;  /* 0x20000004ff047230 */ /* 0x000fc40000004100 */
[-C--:B------:R-:W-:Y:S01]  /*c130*/  FMUL.FTZ R21, R32, R3.reuse ;  /* 0x0000000320157220 */ /* 0x080fe20000410000 */
[----:B------:R-:W-:Y:S02]  /*c140*/  HADD2.F32 R35, -RZ, R30.H1_H1 ;  /* 0x3000001eff237230 */ /* 0x000fe40000004100 */
[C---:B------:R-:W-:Y:S01]  /*c150*/  FMUL.FTZ R3, R28.reuse, R3 ;  /* 0x000000031c037220 */ /* 0x040fe20000410000 */
[----:B------:R-:W-:Y:S02]  /*c160*/  HADD2.F32 R29, -RZ, R26.H1_H1 ;  /* 0x3000001aff1d7230 */ /* 0x000fe40000004100 */
[-C--:B------:R-:W-:Y:S01]  /*c170*/  FFMA.FTZ R21, R28, R4.reuse, -R21 ;  /* 0x000000041c157223 */ /* 0x080fe20000010815 */
[----:B------:R-:W-:Y:S02]  /*c180*/  HADD2.F32 R33, -RZ, R30.H0_H0 ;  /* 0x2000001eff217230 */ /* 0x000fe40000004100 */
[----:B------:R-:W-:Y:S01]  /*c190*/  FFMA.FTZ R8, R32, R4, R3 ;  /* 0x0000000420087223 */ /* 0x000fe20000010003 */
[----:B------:R-:W-:Y:S01]  /*c1a0*/  FMUL.FTZ R4, R35, R6 ;  /* 0x0000000623047220 */ /* 0x000fe20000410000 */
[----:B------:R-:W-:-:S02]  /*c1b0*/  HADD2.F32 R3, -RZ, R13.H1_H1 ;  /* 0x3000000dff037230 */ /* 0x000fc40000004100 */
[C---:B------:R-:W-:Y:S01]  /*c1c0*/  FMUL.FTZ R6, R29.reuse, R6 ;  /* 0x000000061d067220 */ /* 0x040fe20000410000 */
[----:B------:R-:W-:Y:S02]  /*c1d0*/  HADD2.F32 R31, -RZ, R26.H0_H0 ;  /* 0x2000001aff1f7230 */ /* 0x000fe40000004100 */
[----:B------:R-:W-:Y:S01]  /*c1e0*/  FFMA.FTZ R10, R29, R5, -R4 ;  /* 0x000000051d0a7223 */ /* 0x000fe20000010804 */
[----:B------:R-:W-:Y:S01]  /*c1f0*/  HADD2.F32 R13, -RZ, R13.H0_H0 ;  /* 0x2000000dff0d7230 */ /* 0x000fe20000004100 */
[----:B------:R-:W-:Y:S01]  /*c200*/  F2FP.F16.E4M3.UNPACK_B R30, R9 ;  /* 0x00000009ff1e723e */ /* 0x000fe200020006ff */
[----:B------:R-:W-:Y:S01]  /*c210*/  FMUL.FTZ R4, R33, R3 ;  /* 0x0000000321047220 */ /* 0x000fe20000410000 */
[----:B------:R-:W-:Y:S01]  /*c220*/  FFMA.FTZ R29, R35, R5, R6 ;  /* 0x00000005231d7223 */ /* 0x000fe20000010006 */
[----:B------:R-:W-:Y:S01]  /*c230*/  F2FP.F16.E4M3.UNPACK_B R26, R11 ;  /* 0x0000000bff1a723e */ /* 0x000fe200020006ff */
[C---:B------:R-:W-:Y:S01]  /*c240*/  FMUL.FTZ R6, R31.reuse, R3 ;  /* 0x000000031f067220 */ /* 0x040fe20000410000 */
[----:B------:R-:W-:Y:S01]  /*c250*/  FFMA.FTZ R5, R31, R13, -R4 ;  /* 0x0000000d1f057223 */ /* 0x000fe20000010804 */
[----:B------:R-:W-:Y:S01]  /*c260*/  HADD2.F32 R31, -RZ, R30.H1_H1 ;  /* 0x3000001eff1f7230 */ /* 0x000fe20000004100 */
[----:B------:R-:W-:Y:S01]  /*c270*/  F2FP.F16.E4M3.UNPACK_B R7, R7.H1 ;  /* 0x00000007ff07723e */ /* 0x000fe200030006ff */
[----:B------:R-:W-:-:S02]  /*c280*/  HADD2.F32 R4, -RZ, R15.H1_H1 ;  /* 0x3000000fff047230 */ /* 0x000fc40000004100 */
[----:B------:R-:W-:Y:S01]  /*c290*/  FFMA.FTZ R6, R33, R13, R6 ;  /* 0x0000000d21067223 */ /* 0x000fe20000010006 */
[--C-:B------:R-:W-:Y:S01]  /*c2a0*/  HADD2.F32 R13, -RZ, R26.reuse.H1_H1 ;  /* 0x3000001aff0d7230 */ /* 0x100fe20000004100 */
[----:B------:R-:W-:Y:S01]  /*c2b0*/  F2FP.F16.E4M3.UNPACK_B R9, R9.H1 ;  /* 0x00000009ff09723e */ /* 0x000fe200030006ff */
[----:B------:R-:W-:Y:S02]  /*c2c0*/  HADD2.F32 R28, -RZ, R26.H0_H0 ;  /* 0x2000001aff1c7230 */ /* 0x000fe40000004100 */
[-C--:B------:R-:W-:Y:S01]  /*c2d0*/  FMUL.FTZ R26, R31, R4.reuse ;  /* 0x000000041f1a7220 */ /* 0x080fe20000410000 */
[----:B------:R-:W-:Y:S02]  /*c2e0*/  HADD2.F32 R15, -RZ, R15.H0_H0 ;  /* 0x2000000fff0f7230 */ /* 0x000fe40000004100 */
[----:B------:R-:W-:Y:S01]  /*c2f0*/  FMUL.FTZ R4, R13, R4 ;  /* 0x000000040d047220 */ /* 0x000fe20000410000 */
[----:B------:R-:W-:Y:S01]  /*c300*/  HADD2.F32 R30, -RZ, R30.H0_H0 ;  /* 0x2000001eff1e7230 */ /* 0x000fe20000004100 */
[----:B------:R-:W-:Y:S01]  /*c310*/  F2FP.SATFINITE.E4M3.F32.PACK_AB_MERGE_C R10, R29, R10, RZ ;  /* 0x0000000a1d0a723e */ /* 0x000fe200048070ff */
[----:B------:R-:W-:-:S02]  /*c320*/  HADD2.F32 R3, -RZ, R14.H1_H1 ;  /* 0x3000000eff037230 */ /* 0x000fc40000004100 */
[----:B------:R-:W-:Y:S01]  /*c330*/  FFMA.FTZ R26, R13, R15, -R26 ;  /* 0x0000000f0d1a7223 */ /* 0x000fe2000001081a */
[----:B------:R-:W-:Y:S01]  /*c340*/  HADD2.F32 R14, -RZ, R14.H0_H0 ;  /* 0x2000000eff0e7230 */ /* 0x000fe20000004100 */
[----:B------:R-:W-:Y:S01]  /*c350*/  F2FP.F16.E4M3.UNPACK_B R13, R11.H1 ;  /* 0x0000000bff0d723e */ /* 0x000fe200030006ff */
[----:B------:R-:W-:Y:S01]  /*c360*/  FFMA.FTZ R15, R31, R15, R4 ;  /* 0x0000000f1f0f7223 */ /* 0x000fe20000010004 */
[-C--:B------:R-:W-:Y:S01]  /*c370*/  FMUL.FTZ R11, R30, R3.reuse ;  /* 0x000000031e0b7220 */ /* 0x080fe20000410000 */
[----:B------:R-:W-:Y:S01]  /*c380*/  FMUL.FTZ R3, R28, R3 ;  /* 0x000000031c037220 */ /* 0x000fe20000410000 */
[----:B------:R-:W-:Y:S01]  /*c390*/  HADD2.F32 R4, -RZ, R7.H1_H1 ;  /* 0x30000007ff047230 */ /* 0x000fe20000004100 */
[----:B------:R-:W-:Y:S01]  /*c3a0*/  F2FP.SATFINITE.E4M3.F32.PACK_AB_MERGE_C R5, R6, R5, R10 ;  /* 0x000000050605723e */ /* 0x000fe2000480700a */
[-C--:B------:R-:W-:Y:S01]  /*c3b0*/  FFMA.FTZ R11, R28, R14.reuse, -R11 ;  /* 0x0000000e1c0b7223 */ /* 0x080fe2000001080b */
[----:B------:R-:W-:Y:S01]  /*c3c0*/  FFMA.FTZ R14, R30, R14, R3 ;  /* 0x0000000e1e0e7223 */ /* 0x000fe20000010003 */
[--C-:B------:R-:W-:Y:S01]  /*c3d0*/  HADD2.F32 R31, -RZ, R13.reuse.H1_H1 ;  /* 0x3000000dff1f7230 */ /* 0x100fe20000004100 */
[----:B------:R-:W-:Y:S01]  /*c3e0*/  F2FP.SATFINITE.E4M3.F32.PACK_AB_MERGE_C R15, R15, R26, RZ ;  /* 0x0000001a0f0f723e */ /* 0x000fe200048070ff */
[----:B------:R-:W-:-:S02]  /*c3f0*/  HADD2.F32 R30, -RZ, R13.H0_H0 ;  /* 0x2000000dff1e7230 */ /* 0x000fc40000004100 */
[--C-:B------:R-:W-:Y:S01]  /*c400*/  HADD2.F32 R13, -RZ, R9.reuse.H1_H1 ;  /* 0x30000009ff0d7230 */ /* 0x100fe20000004100 */
[----:B------:R-:W-:Y:S01]  /*c410*/  F2FP.SATFINITE.E4M3.F32.PACK_AB_MERGE_C R6, R14, R11, R15 ;  /* 0x0000000b0e06723e */ /* 0x000fe2000480700f */
[----:B------:R-:W-:Y:S02]  /*c420*/  HADD2.F32 R32, -RZ, R9.H0_H0 ;  /* 0x20000009ff207230 */ /* 0x000fe40000004100 */
[--C-:B------:R-:W-:Y:S02]  /*c430*/  HADD2.F32 R3, -RZ, R20.reuse.H1_H1 ;  /* 0x30000014ff037230 */ /* 0x100fe40000004100 */
[-C--:B------:R-:W-:Y:S01]  /*c440*/  FMUL.FTZ R28, R13, R4.reuse ;  /* 0x000000040d1c7220 */ /* 0x080fe20000410000 */
[----:B------:R-:W-:Y:S02]  /*c450*/  HADD2.F32 R7, -RZ, R7.H0_H0 ;  /* 0x20000007ff077230 */ /* 0x000fe40000004100 */
[----:B------:R-:W-:Y:S01]  /*c460*/  FMUL.FTZ R4, R31, R4 ;  /* 0x000000041f047220 */ /* 0x000fe20000410000 */
[----:B------:R-:W-:-:S02]  /*c470*/  HADD2.F32 R20, -RZ, R20.H0_H0 ;  /* 0x20000014ff147230 */ /* 0x000fc40000004100 */
[-C--:B------:R-:W-:Y:S01]  /*c480*/  FMUL.FTZ R9, R32, R3.reuse ;  /* 0x0000000320097220 */ /* 0x080fe20000410000 */
[C---:B------:R-:W-:Y:S01]  /*c490*/  FMUL.FTZ R3, R30.reuse, R3 ;  /* 0x000000031e037220 */ /* 0x040fe20000410000 */
[-C--:B------:R-:W-:Y:S01]  /*c4a0*/  FFMA.FTZ R28, R31, R7.reuse, -R28 ;  /* 0x000000071f1c7223 */ /* 0x080fe2000001081c */
[----:B------:R-:W-:Y:S01]  /*c4b0*/  FFMA.FTZ R13, R13, R7, R4 ;  /* 0x000000070d0d7223 */ /* 0x000fe20000010004 */
[-C--:B------:R-:W-:Y:S01]  /*c4c0*/  FFMA.FTZ R7, R30, R20.reuse, -R9 ;  /* 0x000000141e077223 */ /* 0x080fe20000010809 */
[----:B------:R-:W-:Y:S01]  /*c4d0*/  FFMA.FTZ R20, R32, R20, R3 ;  /* 0x0000001420147223 */ /* 0x000fe20000010003 */
[----:B------:R-:W-:Y:S02]  /*c4e0*/  F2FP.SATFINITE.E4M3.F32.PACK_AB_MERGE_C R4, R12, R25, RZ ;  /* 0x000000190c04723e */ /* 0x000fe400048070ff */
[----:B------:R-:W-:Y:S02]  /*c4f0*/  F2FP.SATFINITE.E4M3.F32.PACK_AB_MERGE_C R13, R13, R28, RZ ;  /* 0x0000001c0d0d723e */ /* 0x000fe400048070ff */
[----:B------:R-:W-:-:S02]  /*c500*/  F2FP.SATFINITE.E4M3.F32.PACK_AB_MERGE_C R4, R8, R21, R4 ;  /* 0x000000150804723e */ /* 0x000fc40004807004 */
[----:B------:R-:W-:-:S05]  /*c510*/  F2FP.SATFINITE.E4M3.F32.PACK_AB_MERGE_C R7, R20, R7, R13 ;  /* 0x000000071407723e */ /* 0x000fca000480700d */
[----:B------:R2:W-:Y:S01]  /*c520*/  STS.128 [R0+0x2000], R4 ;  /* 0x0020000400007388 */ /* 0x0005e20000000c00 */
[----:B------:R-:W-:Y:S05]  /*c530*/  BRA `(.L_x_622) ;  /* 0x0000001c00807947 */ /* 0x000fea0003800000 */
.L_x_612:
[----:B------:R-:W-:-:S03]  /*c540*/  UMOV UR4, 0xffffffff ;  /* 0xffffffff00047882 */ /* 0x000fc60000000000 */
[----:B------:R-:W-:Y:S05]  /*c550*/  BRA.DIV UR4, `(.L_x_625) ;  /* 0x0000017204447947 */ /* 0x000fea000b800000 */
[----:B------:R0:W1:Y:S04]  /*c560*/  SHFL.IDX PT, R21, R30, RZ, 0x1c1f ;  /* 0x001c1fff1e157589 */ /* 0x00006800000e0000 */
[----:B------:R0:W2:Y:S04]  /*c570*/  SHFL.IDX PT, R14, R32, RZ, 0x1c1f ;  /* 0x001c1fff200e7589 */ /* 0x0000a800000e0000 */
[----:B------:R0:W3:Y:S04]  /*c580*/  SHFL.IDX PT, R3, R26, RZ, 0x1c1f ;  /* 0x001c1fff1a037589 */ /* 0x0000e800000e0000 */
[----:B------:R0:W4:Y:S02]  /*c590*/  SHFL.IDX PT, R31, R28, RZ, 0x1c1f ;  /* 0x001c1fff1c1f7589 */ /* 0x00012400000e0000 */
.L_x_876:
[----:B------:R-:W-:Y:S01]  /*c5a0*/  ULDC UR4, c[0x0][0x448] ;  /* 0x0001120000047ab9 */ /* 0x000fe20000000800 */
[----:B------:R-:W-:Y:S01]  /*c5b0*/  BSSY B1, `(.L_x_626) ;  /* 0x0000012000017945 */ /* 0x000fe20003800000 */
[----:B0-----:R-:W-:Y:S01]  /*c5c0*/  IMAD R28, R25, UR4, RZ ;  /* 0x00000004191c7c24 */ /* 0x001fe2000f8e02ff */
[----:B------:R-:W-:Y:S02]  /*c5d0*/  CS2R R8, SRZ ;  /* 0x0000000000087805 */ /* 0x000fe4000001ff00 */
[----:B------:R-:W-:Y:S02]  /*c5e0*/  CS2R R6, SRZ ;  /* 0x0000000000067805 */ /* 0x000fe4000001ff00 */
[----:B------:R-:W-:Y:S02]  /*c5f0*/  CS2R R10, SRZ ;  /* 0x00000000000a7805 */ /* 0x000fe4000001ff00 */
[----:B------:R-:W-:Y:S02]  /*c600*/  ISETP.GE.AND P0, PT, R5, R28, PT ;  /* 0x0000001c0500720c */ /* 0x000fe40003f06270 */
[----:B------:R-:W-:-:S11]  /*c610*/  CS2R R4, SRZ ;  /* 0x0000000000047805 */ /* 0x000fd6000001ff00 */
[----:B------:R-:W-:Y:S05]  /*c620*/  @P0 BRA `(.L_x_627) ;  /* 0x0000000000280947 */ /* 0x000fea0003800000 */
[----:B------:R-:W-:Y:S01]  /*c630*/  ULDC UR4, c[0x0][0x3f4] ;  /* 0x0000fd0000047ab9 */ /* 0x000fe20000000800 */
[C---:B-1----:R-:W-:Y:S02]  /*c640*/  IADD3 R12, P0, R16.reuse, R21, RZ ;  /* 0x00000015100c7210 */ /* 0x042fe40007f1e0ff */
[----:B------:R-:W-:Y:S02]  /*c650*/  CS2R R8, SRZ ;  /* 0x0000000000087805 */ /* 0x000fe4000001ff00 */
[C---:B------:R-:W-:Y:S02]  /*c660*/  ISETP.GE.AND P2, PT, R16.reuse, UR4, PT ;  /* 0x0000000410007c0c */ /* 0x040fe4000bf46270 */
[----:B--2---:R-:W-:Y:S01]  /*c670*/  IADD3 R14, P1, R16, R14, RZ ;  /* 0x0000000e100e7210 */ /* 0x004fe20007f3e0ff */
[----:B---3--:R-:W-:-:S03]  /*c680*/  IMAD.X R13, R3, 0x1, R17, P0 ;  /* 0x00000001030d7824 */ /* 0x008fc600000e0611 */
[----:B----4-:R-:W-:-:S07]  /*c690*/  IADD3.X R15, R31, R17, RZ, P1, !PT ;  /* 0x000000111f0f7210 */ /* 0x010fce0000ffe4ff */
[----:B------:R-:W-:Y:S05]  /*c6a0*/  @P2 BRA `(.L_x_627) ;  /* 0x0000000000082947 */ /* 0x000fea0003800000 */
[----:B------:R0:W5:Y:S04]  /*c6b0*/  LD.E.128 R4, desc[UR36][R12.64] ;  /* 0x000000240c047980 */ /* 0x000168000c101d00 */
[----:B------:R0:W5:Y:S02]  /*c6c0*/  LD.E.128 R8, desc[UR36][R14.64] ;  /* 0x000000240e087980 */ /* 0x000164000c101d00 */
.L_x_627:
[----:B------:R-:W-:Y:S05]  /*c6d0*/  BSYNC B1 ;  /* 0x0000000000017941 */ /* 0x000fea0003800000 */
.L_x_626:
[----:B------:R-:W4:Y:S01]  /*c6e0*/  LDL R0, [R1+0x20] ;  /* 0x0000200001007983 */ /* 0x000f220000100800 */
[----:B---3-5:R-:W-:Y:S01]  /*c6f0*/  LOP3.LUT R3, R4, 0xff, RZ, 0xc0, !PT ;  /* 0x000000ff04037812 */ /* 0x028fe200078ec0ff */
[----:B------:R-:W-:Y:S01]  /*c700*/  IMAD R28, R29, -0x80, R28 ;  /* 0xffffff801d1c7824 */ /* 0x000fe200078e021c */
[----:B0-----:R-:W-:Y:S01]  /*c710*/  SHF.R.U32.HI R15, RZ, 0x8, R5 ;  /* 0x00000008ff0f7819 */ /* 0x001fe20000011605 */
[----:B------:R-:W-:Y:S01]  /*c720*/  VIADD R30, R190, 0x40 ;  /* 0x00000040be1e7836 */ /* 0x000fe20000000000 */
[----:B------:R-:W-:Y:S01]  /*c730*/  LOP3.LUT R26, R8, 0xff, RZ, 0xc0, !PT ;  /* 0x000000ff081a7812 */ /* 0x000fe200078ec0ff */
[----:B------:R-:W-:Y:S01]  /*c740*/  BSSY B1, `(.L_x_628) ;  /* 0x0000043000017945 */ /* 0x000fe20003800000 */
[----:B------:R-:W-:Y:S02]  /*c750*/  LOP3.LUT R12, R5, 0xff, RZ, 0xc0, !PT ;  /* 0x000000ff050c7812 */ /* 0x000fe400078ec0ff */
[----:B------:R-:W-:Y:S02]  /*c760*/  LOP3.LUT R15, R15, 0xff, RZ, 0xc0, !PT ;  /* 0x000000ff0f0f7812 */ /* 0x000fe400078ec0ff */
[----:B------:R-:W-:-:S02]  /*c770*/  SHF.R.U32.HI R25, RZ, 0x8, R7 ;  /* 0x00000008ff197819 */ /* 0x000fc40000011607 */
[----:B--2---:R-:W-:Y:S02]  /*c780*/  LOP3.LUT R14, R6, 0xff, RZ, 0xc0, !PT ;  /* 0x000000ff060e7812 */ /* 0x004fe400078ec0ff */
[----:B------:R-:W-:Y:S02]  /*c790*/  PRMT R12, R15, 0x7604, R12 ;  /* 0x000076040f0c7816 */ /* 0x000fe4000000000c */
[----:B------:R-:W-:Y:S02]  /*c7a0*/  LOP3.LUT R20, R7, 0xff, RZ, 0xc0, !PT ;  /* 0x000000ff07147812 */ /* 0x000fe400078ec0ff */
[----:B------:R-:W-:Y:S02]  /*c7b0*/  LOP3.LUT R25, R25, 0xff, RZ, 0xc0, !PT ;  /* 0x000000ff19197812 */ /* 0x000fe400078ec0ff */
[----:B------:R-:W-:Y:S02]  /*c7c0*/  SHF.R.U32.HI R15, RZ, 0x8, R9 ;  /* 0x00000008ff0f7819 */ /* 0x000fe40000011609 */
[----:B------:R-:W-:-:S02]  /*c7d0*/  PRMT R20, R25, 0x7604, R20 ;  /* 0x0000760419147816 */ /* 0x000fc40000000014 */
[----:B------:R-:W-:Y:S02]  /*c7e0*/  LOP3.LUT R15, R15, 0xff, RZ, 0xc0, !PT ;  /* 0x000000ff0f0f7812 */ /* 0x000fe400078ec0ff */
[----:B------:R-:W-:Y:S02]  /*c7f0*/  LOP3.LUT R25, R10, 0xff, RZ, 0xc0, !PT ;  /* 0x000000ff0a197812 */ /* 0x000fe400078ec0ff */
[----:B----4-:R-:W-:Y:S02]  /*c800*/  SHF.R.U32.HI R31, RZ, 0x10, R9 ;  /* 0x00000010ff1f7819 */ /* 0x010fe40000011609 */
[----:B------:R-:W-:Y:S02]  /*c810*/  SHF.R.U32.HI R35, RZ, 0x10, R11 ;  /* 0x00000010ff237819 */ /* 0x000fe4000001160b */
[----:B------:R-:W-:Y:S01]  /*c820*/  VIMNMX R39, R28, 0x80, PT ;  /* 0x000000801c277848 */ /* 0x000fe20003fe0100 */
[----:B------:R-:W-:Y:S01]  /*c830*/  IMAD.U32 R31, R31, 0x10000, RZ ;  /* 0x000100001f1f7824 */ /* 0x000fe200078e00ff */
[----:B------:R-:W-:-:S02]  /*c840*/  SHF.L.U32 R35, R35, 0x10, RZ ;  /* 0x0000001023237819 */ /* 0x000fc400000006ff */
[----:B------:R-:W-:Y:S02]  /*c850*/  R2UR UR5, R0 ;  /* 0x00000000000572ca */ /* 0x000fe400000e0000 */
[----:B------:R-:W-:-:S04]  /*c860*/  SHF.R.U32.HI R0, RZ, 0x8, R4 ;  /* 0x00000008ff007819 */ /* 0x000fc80000011604 */
[----:B------:R-:W-:-:S04]  /*c870*/  LOP3.LUT R0, R0, 0xff, RZ, 0xc0, !PT ;  /* 0x000000ff00007812 */ /* 0x000fc800078ec0ff */
[----:B------:R-:W-:Y:S02]  /*c880*/  PRMT R13, R0, 0x7604, R3 ;  /* 0x00007604000d7816 */ /* 0x000fe40000000003 */
[----:B------:R-:W-:Y:S01]  /*c890*/  SHF.R.U32.HI R3, RZ, 0x8, R8 ;  /* 0x00000008ff037819 */ /* 0x000fe20000011608 */
[----:B------:R-:W-:Y:S01]  /*c8a0*/  ULEA.HI UR4, UR5, UR5, URZ, 0x1 ;  /* 0x0000000505047291 */ /* 0x000fe2000f8f083f */
[----:B------:R-:W-:Y:S02]  /*c8b0*/  SHF.R.U32.HI R0, RZ, 0x8, R6 ;  /* 0x00000008ff007819 */ /* 0x000fe40000011606 */
[----:B------:R-:W-:Y:S01]  /*c8c0*/  LOP3.LUT R3, R3, 0xff, RZ, 0xc0, !PT ;  /* 0x000000ff03037812 */ /* 0x000fe200078ec0ff */
[----:B------:R-:W-:Y:S01]  /*c8d0*/  ULOP3.LUT UR4, UR4, 0xfffffffe, URZ, 0xc0, !UPT ;  /* 0xfffffffe04047892 */ /* 0x000fe2000f8ec03f */
[----:B-1----:R-:W-:Y:S02]  /*c8e0*/  LOP3.LUT R21, R0, 0xff, RZ, 0xc0, !PT ;  /* 0x000000ff00157812 */ /* 0x002fe400078ec0ff */
[----:B------:R-:W-:Y:S01]  /*c8f0*/  PRMT R29, R3, 0x7604, R26 ;  /* 0x00007604031d7816 */ /* 0x000fe2000000001a */
[----:B------:R-:W-:Y:S01]  /*c900*/  UIADD3 UR4, UR5, -UR4, URZ ;  /* 0x8000000405047290 */ /* 0x000fe2000fffe03f */
[----:B------:R-:W0:Y:S01]  /*c910*/  LDC R3, c[0x0][0x3f4] ;  /* 0x0000fd00ff037b82 */ /* 0x000e220000000800 */
[----:B------:R-:W-:-:S02]  /*c920*/  SHF.R.U32.HI R0, RZ, 0x8, R10 ;  /* 0x00000008ff007819 */ /* 0x000fc4000001160a */
[----:B------:R-:W-:Y:S02]  /*c930*/  PRMT R21, R21, 0x7604, R14 ;  /* 0x0000760415157816 */ /* 0x000fe4000000000e */
[----:B------:R-:W-:Y:S01]  /*c940*/  IMAD.U32 R37, RZ, RZ, UR4 ;  /* 0x00000004ff257e24 */ /* 0x000fe2000f8e00ff */
[----:B------:R-:W-:Y:S02]  /*c950*/  LOP3.LUT R14, R9, 0xff, RZ, 0xc0, !PT ;  /* 0x000000ff090e7812 */ /* 0x000fe400078ec0ff */
[----:B------:R-:W-:Y:S02]  /*c960*/  LOP3.LUT R0, R0, 0xff, RZ, 0xc0, !PT ;  /* 0x000000ff00007812 */ /* 0x000fe400078ec0ff */
[----:B------:R-:W-:Y:S02]  /*c970*/  SHF.L.U32 R37, R37, 0x1f, RZ ;  /* 0x0000001f25257819 */ /* 0x000fe400000006ff */
[----:B------:R-:W-:Y:S02]  /*c980*/  SHF.R.U32.HI R26, RZ, 0x8, R11 ;  /* 0x00000008ff1a7819 */ /* 0x000fe4000001160b */
[----:B------:R-:W1:Y:S01]  /*c990*/  SYNCS.PHASECHK.TRANS64.TRYWAIT P1, [R18+URZ+0x22800], R37 ;  /* 0x02280025120075a7 */ /* 0x000e62000802017f */
[----:B------:R-:W-:-:S02]  /*c9a0*/  PRMT R14, R15, 0x7604, R14 ;  /* 0x000076040f0e7816 */ /* 0x000fc4000000000e */
[----:B------:R-:W-:Y:S02]  /*c9b0*/  PRMT R33, R0, 0x7604, R25 ;  /* 0x0000760400217816 */ /* 0x000fe40000000019 */
[----:B------:R-:W-:Y:S02]  /*c9c0*/  LOP3.LUT R15, R26, 0xff, RZ, 0xc0, !PT ;  /* 0x000000ff1a0f7812 */ /* 0x000fe400078ec0ff */
[----:B------:R-:W-:Y:S02]  /*c9d0*/  LOP3.LUT R0, R11, 0xff, RZ, 0xc0, !PT ;  /* 0x000000ff0b007812 */ /* 0x000fe400078ec0ff */
[----:B------:R-:W-:Y:S02]  /*c9e0*/  SHF.R.U32.HI R26, RZ, 0x10, R5 ;  /* 0x00000010ff1a7819 */ /* 0x000fe40000011605 */
[----:B------:R-:W-:Y:S02]  /*c9f0*/  SHF.R.U32.HI R25, RZ, 0x10, R7 ;  /* 0x00000010ff197819 */ /* 0x000fe40000011607 */
[----:B------:R-:W-:Y:S01]  /*ca00*/  PRMT R0, R15, 0x7604, R0 ;  /* 0x000076040f007816 */ /* 0x000fe20000000000 */
[----:B------:R-:W-:Y:S01]  /*ca10*/  IMAD.U32 R15, R26, 0x10000, RZ ;  /* 0x000100001a0f7824 */ /* 0x000fe200078e00ff */
[----:B------:R-:W-:Y:S01]  /*ca20*/  LOP3.LUT R13, R13, 0xff0000, R4, 0xf8, !PT ;  /* 0x00ff00000d0d7812 */ /* 0x000fe200078ef804 */
[----:B------:R-:W-:Y:S01]  /*ca30*/  IMAD.U32 R25, R25, 0x10000, RZ ;  /* 0x0001000019197824 */ /* 0x000fe200078e00ff */
[----:B0-----:R-:W-:-:S02]  /*ca40*/  ISETP.GE.AND P0, PT, R16, R3, PT ;  /* 0x000000031000720c */ /* 0x001fc40003f06270 */
[----:B------:R-:W-:Y:S02]  /*ca50*/  LOP3.LUT R15, R12, 0xff0000, R15, 0xf8, !PT ;  /* 0x00ff00000c0f7812 */ /* 0x000fe400078ef80f */
[----:B------:R-:W-:Y:S02]  /*ca60*/  LOP3.LUT R12, R13, 0xff000000, R4, 0xf8, !PT ;  /* 0xff0000000d0c7812 */ /* 0x000fe400078ef804 */
[----:B------:R-:W-:Y:S02]  /*ca70*/  LOP3.LUT R25, R20, 0xff0000, R25, 0xf8, !PT ;  /* 0x00ff000014197812 */ /* 0x000fe400078ef819 */
[----:B------:R-:W-:Y:S02]  /*ca80*/  LOP3.LUT R13, R21, 0xff0000, R6, 0xf8, !PT ;  /* 0x00ff0000150d7812 */ /* 0x000fe400078ef806 */
[----:B------:R-:W-:Y:S02]  /*ca90*/  LOP3.LUT R31, R14, 0xff0000, R31, 0xf8, !PT ;  /* 0x00ff00000e1f7812 */ /* 0x000fe400078ef81f */
[----:B------:R-:W-:-:S02]  /*caa0*/  LOP3.LUT R35, R0, 0xff0000, R35, 0xf8, !PT ;  /* 0x00ff000000237812 */ /* 0x000fc400078ef823 */
[----:B------:R-:W-:Y:S02]  /*cab0*/  LOP3.LUT R29, R29, 0xff0000, R8, 0xf8, !PT ;  /* 0x00ff00001d1d7812 */ /* 0x000fe400078ef808 */
[----:B------:R-:W-:Y:S02]  /*cac0*/  LOP3.LUT R21, R33, 0xff0000, R10, 0xf8, !PT ;  /* 0x00ff000021157812 */ /* 0x000fe400078ef80a */
[----:B------:R-:W-:Y:S02]  /*cad0*/  LOP3.LUT R0, R15, 0xff000000, R5, 0xf8, !PT ;  /* 0xff0000000f007812 */ /* 0x000fe400078ef805 */
[-C--:B------:R-:W-:Y:S02]  /*cae0*/  ISETP.GE.OR P2, PT, R190, R39.reuse, P0 ;  /* 0x00000027be00720c */ /* 0x080fe40000746670 */
[----:B------:R-:W-:Y:S02]  /*caf0*/  LOP3.LUT R14, R25, 0xff000000, R7, 0xf8, !PT ;  /* 0xff000000190e7812 */ /* 0x000fe400078ef807 */
[----:B------:R-:W-:-:S02]  /*cb00*/  ISETP.GE.OR P0, PT, R30, R39, P0 ;  /* 0x000000271e00720c */ /* 0x000fc40000706670 */
[----:B------:R-:W-:Y:S02]  /*cb10*/  LOP3.LUT R13, R13, 0xff000000, R6, 0xf8, !PT ;  /* 0xff0000000d0d7812 */ /* 0x000fe400078ef806 */
[----:B------:R-:W-:Y:S02]  /*cb20*/  LOP3.LUT R20, R29, 0xff000000, R8, 0xf8, !PT ;  /* 0xff0000001d147812 */ /* 0x000fe400078ef808 */
[----:B------:R-:W-:Y:S02]  /*cb30*/  LOP3.LUT R15, R31, 0xff000000, R9, 0xf8, !PT ;  /* 0xff0000001f0f7812 */ /* 0x000fe400078ef809 */
[----:B------:R-:W-:Y:S02]  /*cb40*/  LOP3.LUT R21, R21, 0xff000000, R10, 0xf8, !PT ;  /* 0xff00000015157812 */ /* 0x000fe400078ef80a */
[----:B------:R-:W-:Y:S01]  /*cb50*/  LOP3.LUT R25, R35, 0xff000000, R11, 0xf8, !PT ;  /* 0xff00000023197812 */ /* 0x000fe200078ef80b */
[----:B-1----:R-:W-:Y:S06]  /*cb60*/  @!P1 BRA `(.L_x_629) ;  /* 0x0000016c00309947 */ /* 0x002fec0003800000 */
.L_x_877:
[----:B------:R-:W-:Y:S05]  /*cb70*/  BSYNC B1 ;  /* 0x0000000000017941 */ /* 0x000fea0003800000 */
.L_x_628:
[----:B------:R-:W-:Y:S04]  /*cb80*/  BSSY B1, `(.L_x_630) ;  /* 0x00000c0000017945 */ /* 0x000fe80003800000 */
[----:B------:R-:W-:Y:S05]  /*cb90*/  @P2 BRA `(.L_x_631) ;  /* 0x0000000800f82947 */ /* 0x000fea0003800000 */
[----:B------:R-:W-:Y:S01]  /*cba0*/  IMAD.SHL.U32 R4, R200, 0x80, RZ ;  /* 0x00000080c8047824 */ /* 0x000fe200078e00ff */
[----:B------:R-:W-:Y:S01]  /*cbb0*/  F2FP.F16.E4M3.UNPACK_B R47, R20.H1 ;  /* 0x00000014ff2f723e */ /* 0x000fe200030006ff */
[----:B------:R-:W-:Y:S01]  /*cbc0*/  IMAD.IADD R5, R16, 0x1, R3 ;  /* 0x0000000110057824 */ /* 0x000fe200078e0203 */
[----:B------:R-:W-:Y:S02]  /*cbd0*/  F2FP.F16.E4M3.UNPACK_B R44, R12.H1 ;  /* 0x0000000cff2c723e */ /* 0x000fe400030006ff */
[----:B------:R-:W-:Y:S01]  /*cbe0*/  LOP3.LUT R6, R4, 0x380, RZ, 0xc0, !PT ;  /* 0x0000038004067812 */ /* 0x000fe200078ec0ff */
[--C-:B------:R-:W-:Y:S01]  /*cbf0*/  HADD2.F32 R48, -RZ, R47.reuse.H0_H0 ;  /* 0x2000002fff307230 */ /* 0x100fe20000004100 */
[----:B------:R-:W-:Y:S01]  /*cc00*/  F2FP.F16.E4M3.UNPACK_B R45, R20 ;  /* 0x00000014ff2d723e */ /* 0x000fe200020006ff */
[----:B------:R-:W-:Y:S01]  /*cc10*/  HADD2.F32 R46, -RZ, R44.H0_H0 ;  /* 0x2000002cff2e7230 */ /* 0x000fe20000004100 */
[----:B------:R-:W-:Y:S01]  /*cc20*/  LOP3.LUT R4, R6, 0x70, R16, 0xf8, !PT ;  /* 0x0000007006047812 */ /* 0x000fe200078ef810 */
[----:B------:R-:W-:Y:S01]  /*cc30*/  HADD2.F32 R47, -RZ, R47.H1_H1 ;  /* 0x3000002fff2f7230 */ /* 0x000fe20000004100 */
[----:B------:R-:W-:-:S02]  /*cc40*/  SHF.R.U32.HI R28, RZ, 0x3, R6 ;  /* 0x00000003ff1c7819 */ /* 0x000fc40000011606 */
[----:B------:R-:W-:Y:S02]  /*cc50*/  LOP3.LUT R5, R6, 0x70, R5, 0xf8, !PT ;  /* 0x0000007006057812 */ /* 0x000fe400078ef805 */
[-C--:B------:R-:W-:Y:S02]  /*cc60*/  LOP3.LUT R4, R4, R28.reuse, RZ, 0x3c, !PT ;  /* 0x0000001c04047212 */ /* 0x080fe400078e3cff */
[----:B------:R-:W-:Y:S02]  /*cc70*/  LOP3.LUT R28, R5, R28, RZ, 0x3c, !PT ;  /* 0x0000001c051c7212 */ /* 0x000fe400078e3cff */
[C-C-:B------:R-:W-:Y:S02]  /*cc80*/  IADD3 R26, R18.reuse, R4, R199.reuse ;  /* 0x00000004121a7210 */ /* 0x140fe40007ffe0c7 */
[----:B------:R-:W-:-:S03]  /*cc90*/  IADD3 R28, R18, R28, R199 ;  /* 0x0000001c121c7210 */ /* 0x000fc60007ffe0c7 */
[----:B------:R-:W1:Y:S04]  /*cca0*/  LDS.128 R4, [R26+0x14400] ;  /* 0x014400001a047984 */ /* 0x000e680000000c00 */
[----:B------:R-:W2:Y:S01]  /*ccb0*/  LDS.128 R8, [R28+0x14400] ;  /* 0x014400001c087984 */ /* 0x000ea20000000c00 */
[----:B-1----:R-:W-:Y:S02]  /*ccc0*/  F2FP.F16.E4M3.UNPACK_B R31, R4.H1 ;  /* 0x00000004ff1f723e */ /* 0x002fe400030006ff */
[-C--:B------:R-:W-:Y:S02]  /*ccd0*/  F2FP.F16.E4M3.UNPACK_B R32, R5.reuse ;  /* 0x00000005ff20723e */ /* 0x080fe400020006ff */
[----:B--2---:R-:W-:Y:S02]  /*cce0*/  F2FP.F16.E4M3.UNPACK_B R38, R8.H1 ;  /* 0x00000008ff26723e */ /* 0x004fe400030006ff */
[----:B------:R-:W-:-:S02]  /*ccf0*/  F2FP.F16.E4M3.UNPACK_B R33, R5.H1 ;  /* 0x00000005ff21723e */ /* 0x000fc400030006ff */
[----:B------:R-:W-:Y:S01]  /*cd00*/  F2FP.F16.E4M3.UNPACK_B R30, R4 ;  /* 0x00000004ff1e723e */ /* 0x000fe200020006ff */
[--C-:B------:R-:W-:Y:S01]  /*cd10*/  HADD2.F32 R5, -RZ, R38.reuse.H0_H0 ;  /* 0x20000026ff057230 */ /* 0x100fe20000004100 */
[-C--:B------:R-:W-:Y:S01]  /*cd20*/  F2FP.F16.E4M3.UNPACK_B R4, R7.reuse ;  /* 0x00000007ff04723e */ /* 0x080fe200020006ff */
[----:B------:R-:W-:Y:S01]  /*cd30*/  HADD2.F32 R38, -RZ, R38.H1_H1 ;  /* 0x30000026ff267230 */ /* 0x000fe20000004100 */
[----:B------:R-:W-:Y:S01]  /*cd40*/  F2FP.F16.E4M3.UNPACK_B R29, R7.H1 ;  /* 0x00000007ff1d723e */ /* 0x000fe200030006ff */
[--C-:B------:R-:W-:Y:S01]  /*cd50*/  HADD2.F32 R7, -RZ, R31.reuse.H0_H0 ;  /* 0x2000001fff077230 */ /* 0x100fe20000004100 */
[----:B0-----:R-:W-:Y:S01]  /*cd60*/  F2FP.F16.E4M3.UNPACK_B R37, R8 ;  /* 0x00000008ff25723e */ /* 0x001fe200020006ff */
[----:B------:R-:W-:Y:S01]  /*cd70*/  FMUL.FTZ R8, R5, R48 ;  /* 0x0000003005087220 */ /* 0x000fe20000410000 */
[-C--:B------:R-:W-:Y:S01]  /*cd80*/  F2FP.F16.E4M3.UNPACK_B R41, R10.reuse ;  /* 0x0000000aff29723e */ /* 0x080fe200020006ff */
[----:B------:R-:W-:Y:S01]  /*cd90*/  HADD2.F32 R31, -RZ, R31.H1_H1 ;  /* 0x3000001fff1f7230 */ /* 0x000fe20000004100 */
[----:B------:R-:W-:Y:S01]  /*cda0*/  F2FP.F16.E4M3.UNPACK_B R42, R10.H1 ;  /* 0x0000000aff2a723e */ /* 0x000fe200030006ff */
[----:B------:R-:W-:Y:S01]  /*cdb0*/  HADD2.F32 R10, -RZ, R44.H1_H1 ;  /* 0x3000002cff0a7230 */ /* 0x000fe20000004100 */
[----:B------:R-:W-:-:S02]  /*cdc0*/  F2FP.F16.E4M3.UNPACK_B R39, R9 ;  /* 0x00000009ff27723e */ /* 0x000fc400020006ff */
[----:B------:R-:W-:Y:S01]  /*cdd0*/  F2FP.F16.E4M3.UNPACK_B R40, R9.H1 ;  /* 0x00000009ff28723e */ /* 0x000fe200030006ff */
[----:B------:R-:W-:Y:S01]  /*cde0*/  FMUL.FTZ R9, R5, R46 ;  /* 0x0000002e05097220 */ /* 0x000fe20000410000 */
[----:B------:R-:W-:Y:S01]  /*cdf0*/  F2FP.F16.E4M3.UNPACK_B R44, R12 ;  /* 0x0000000cff2c723e */ /* 0x000fe200020006ff */
[C---:B------:R-:W-:Y:S01]  /*ce00*/  FFMA.FTZ R5, R7.reuse, R46, -R8 ;  /* 0x0000002e07057223 */ /* 0x040fe20000010808 */
[----:B------:R-:W-:Y:S02]  /*ce10*/  HADD2.F32 R46, -RZ, R45.H0_H0 ;  /* 0x2000002dff2e7230 */ /* 0x000fe40000004100 */
[----:B------:R-:W-:Y:S01]  /*ce20*/  FFMA.FTZ R7, R7, R48, R9 ;  /* 0x0000003007077223 */ /* 0x000fe20000010009 */
[----:B------:R-:W-:Y:S02]  /*ce30*/  HADD2.F32 R8, -RZ, R37.H0_H0 ;  /* 0x20000025ff087230 */ /* 0x000fe40000004100 */
[----:B------:R-:W-:Y:S01]  /*ce40*/  FMUL.FTZ R48, R38, R47 ;  /* 0x0000002f26307220 */ /* 0x000fe20000410000 */
[----:B------:R-:W-:-:S02]  /*ce50*/  HADD2.F32 R9, -RZ, R44.H0_H0 ;  /* 0x2000002cff097230 */ /* 0x000fc40000004100 */
[----:B------:R-:W-:Y:S01]  /*ce60*/  FMUL.FTZ R50, R38, R10 ;  /* 0x0000000a26327220 */ /* 0x000fe20000410000 */
[----:B------:R-:W-:Y:S01]  /*ce70*/  F2FP.F16.E4M3.UNPACK_B R35, R6 ;  /* 0x00000006ff23723e */ /* 0x000fe200020006ff */
[C---:B------:R-:W-:Y:S01]  /*ce80*/  FMUL.FTZ R38, R8.reuse, R46 ;  /* 0x0000002e08267220 */ /* 0x040fe20000410000 */
[----:B------:R-:W-:Y:S01]  /*ce90*/  F2FP.F16.E4M3.UNPACK_B R36, R6.H1 ;  /* 0x00000006ff24723e */ /* 0x000fe200030006ff */
[----:B------:R-:W-:Y:S01]  /*cea0*/  FMUL.FTZ R49, R8, R9 ;  /* 0x0000000908317220 */ /* 0x000fe20000410000 */
[-C--:B------:R-:W-:Y:S01]  /*ceb0*/  F2FP.F16.E4M3.UNPACK_B R6, R11.reuse ;  /* 0x0000000bff06723e */ /* 0x080fe200020006ff */
[C---:B------:R-:W-:Y:S01]  /*cec0*/  FFMA.FTZ R8, R31.reuse, R10, -R48 ;  /* 0x0000000a1f087223 */ /* 0x040fe20000010830 */
[----:B------:R-:W-:Y:S01]  /*ced0*/  F2FP.F16.E4M3.UNPACK_B R43, R11.H1 ;  /* 0x0000000bff2b723e */ /* 0x000fe200030006ff */
[----:B------:R-:W-:Y:S02]  /*cee0*/  HADD2.F32 R11, -RZ, R30.H0_H0 ;  /* 0x2000001eff0b7230 */ /* 0x000fe40000004100 */
[----:B------:R-:W-:Y:S01]  /*cef0*/  FFMA.FTZ R10, R31, R47, R50 ;  /* 0x0000002f1f0a7223 */ /* 0x000fe20000010032 */
[----:B------:R-:W-:Y:S01]  /*cf00*/  F2FP.F16.E4M3.UNPACK_B R48, R15.H1 ;  /* 0x0000000fff30723e */ /* 0x000fe200030006ff */
[----:B------:R-:W-:Y:S01]  /*cf10*/  HADD2.F32 R47, -RZ, R45.H1_H1 ;  /* 0x3000002dff2f7230 */ /* 0x000fe20000004100 */
[----:B------:R-:W-:Y:S01]  /*cf20*/  F2FP.F16.E4M3.UNPACK_B R45, R0.H1 ;  /* 0x00000000ff2d723e */ /* 0x000fe200030006ff */
[----:B------:R-:W-:-:S02]  /*cf30*/  HADD2.F32 R37, -RZ, R37.H1_H1 ;  /* 0x30000025ff257230 */ /* 0x000fc40000004100 */
[C---:B------:R-:W-:Y:S01]  /*cf40*/  FFMA.FTZ R9, R11.reuse, R9, -R38 ;  /* 0x000000090b097223 */ /* 0x040fe20000010826 */
[----:B------:R-:W-:Y:S01]  /*cf50*/  FFMA.FTZ R11, R11, R46, R49 ;  /* 0x0000002e0b0b7223 */ /* 0x000fe20000010031 */
[----:B------:R-:W-:Y:S02]  /*cf60*/  HADD2.F32 R44, -RZ, R44.H1_H1 ;  /* 0x3000002cff2c7230 */ /* 0x000fe40000004100 */
[----:B------:R-:W-:Y:S02]  /*cf70*/  HADD2.F32 R30, -RZ, R30.H1_H1 ;  /* 0x3000001eff1e7230 */ /* 0x000fe40000004100 */
[C---:B------:R-:W-:Y:S01]  /*cf80*/  FMUL.FTZ R51, R37.reuse, R47 ;  /* 0x0000002f25337220 */ /* 0x040fe20000410000 */
[----:B------:R-:W-:Y:S02]  /*cf90*/  HADD2.F32 R49, -RZ, R48.H0_H0 ;  /* 0x20000030ff317230 */ /* 0x000fe40000004100 */
[----:B------:R-:W-:Y:S01]  /*cfa0*/  FMUL.FTZ R52, R37, R44 ;  /* 0x0000002c25347220 */ /* 0x000fe20000410000 */
[----:B------:R-:W-:-:S02]  /*cfb0*/  HADD2.F32 R38, -RZ, R40.H0_H0 ;  /* 0x20000028ff267230 */ /* 0x000fc40000004100 */
[----:B------:R-:W-:Y:S01]  /*cfc0*/  FFMA.FTZ R50, R30, R44, -R51 ;  /* 0x0000002c1e327223 */ /* 0x000fe20000010833 */
[----:B------:R-:W-:Y:S01]  /*cfd0*/  HADD2.F32 R46, -RZ, R45.H0_H0 ;  /* 0x2000002dff2e7230 */ /* 0x000fe20000004100 */
[----:B------:R-:W-:Y:S01]  /*cfe0*/  F2FP.F16.E4M3.UNPACK_B R44, R15 ;  /* 0x0000000fff2c723e */ /* 0x000fe200020006ff */
[----:B------:R-:W-:Y:S02]  /*cff0*/  HADD2.F32 R31, -RZ, R33.H0_H0 ;  /* 0x20000021ff1f7230 */ /* 0x000fe40000004100 */
[C---:B------:R-:W-:Y:S01]  /*d000*/  FMUL.FTZ R54, R38.reuse, R49 ;  /* 0x0000003126367220 */ /* 0x040fe20000410000 */
[----:B------:R-:W-:Y:S02]  /*d010*/  HADD2.F32 R48, -RZ, R48.H1_H1 ;  /* 0x30000030ff307230 */ /* 0x000fe40000004100 */
[----:B------:R-:W-:Y:S01]  /*d020*/  FMUL.FTZ R38, R38, R46 ;  /* 0x0000002e26267220 */ /* 0x000fe20000410000 */
[----:B------:R-:W-:Y:S01]  /*d030*/  HADD2.F32 R40, -RZ, R40.H1_H1 ;  /* 0x30000028ff287230 */ /* 0x000fe20000004100 */
[----:B------:R-:W-:Y:S01]  /*d040*/  F2FP.F16.E4M3.UNPACK_B R37, R0 ;  /* 0x00000000ff25723e */ /* 0x000fe200020006ff */
[----:B------:R-:W-:-:S02]  /*d050*/  HADD2.F32 R45, -RZ, R45.H1_H1 ;  /* 0x3000002dff2d7230 */ /* 0x000fc40000004100 */
[C---:B------:R-:W-:Y:S01]  /*d060*/  FFMA.FTZ R54, R31.reuse, R46, -R54 ;  /* 0x0000002e1f367223 */ /* 0x040fe20000010836 */
[----:B------:R-:W-:Y:S01]  /*d070*/  FFMA.FTZ R51, R31, R49, R38 ;  /* 0x000000311f337223 */ /* 0x000fe20000010026 */
[----:B------:R-:W-:Y:S02]  /*d080*/  HADD2.F32 R33, -RZ, R33.H1_H1 ;  /* 0x30000021ff217230 */ /* 0x000fe40000004100 */
[C---:B------:R-:W-:Y:S01]  /*d090*/  FMUL.FTZ R56, R40.reuse, R48 ;  /* 0x0000003028387220 */ /* 0x040fe20000410000 */
[----:B------:R-:W-:Y:S02]  /*d0a0*/  HADD2.F32 R46, -RZ, R44.H0_H0 ;  /* 0x2000002cff2e7230 */ /* 0x000fe40000004100 */
[----:B------:R-:W-:Y:S01]  /*d0b0*/  FMUL.FTZ R49, R40, R45 ;  /* 0x0000002d28317220 */ /* 0x000fe20000410000 */
[----:B------:R-:W-:Y:S02]  /*d0c0*/  HADD2.F32 R31, -RZ, R39.H0_H0 ;  /* 0x20000027ff1f7230 */ /* 0x000fe40000004100 */
[----:B------:R-:W-:Y:S01]  /*d0d0*/  FFMA.FTZ R52, R30, R47, R52 ;  /* 0x0000002f1e347223 */ /* 0x000fe20000010034 */
[----:B------:R-:W-:-:S02]  /*d0e0*/  HADD2.F32 R38, -RZ, R37.H0_H0 ;  /* 0x20000025ff267230 */ /* 0x000fc40000004100 */
[----:B------:R-:W-:Y:S01]  /*d0f0*/  FFMA.FTZ R53, R33, R45, -R56 ;  /* 0x0000002d21357223 */ /* 0x000fe20000010838 */
[----:B------:R-:W-:Y:S02]  /*d100*/  HADD2.F32 R30, -RZ, R32.H0_H0 ;  /* 0x20000020ff1e7230 */ /* 0x000fe40000004100 */
[----:B------:R-:W-:Y:S01]  /*d110*/  FMUL.FTZ R47, R31, R46 ;  /* 0x0000002e1f2f7220 */ /* 0x000fe20000410000 */
[----:B------:R-:W-:Y:S01]  /*d120*/  FFMA.FTZ R56, R33, R48, R49 ;  /* 0x0000003021387223 */ /* 0x000fe20000010031 */
[----:B------:R-:W-:Y:S02]  /*d130*/  HADD2.F32 R44, -RZ, R44.H1_H1 ;  /* 0x3000002cff2c7230 */ /* 0x000fe40000004100 */
[----:B------:R-:W-:Y:S01]  /*d140*/  FMUL.FTZ R31, R31, R38 ;  /* 0x000000261f1f7220 */ /* 0x000fe20000410000 */
[----:B------:R-:W-:Y:S01]  /*d150*/  HADD2.F32 R39, -RZ, R39.H1_H1 ;  /* 0x30000027ff277230 */ /* 0x000fe20000004100 */
[----:B------:R-:W-:Y:S01]  /*d160*/  F2FP.F16.E4M3.UNPACK_B R33, R13.H1 ;  /* 0x0000000dff21723e */ /* 0x000fe200030006ff */
[----:B------:R-:W-:Y:S01]  /*d170*/  HADD2.F32 R37, -RZ, R37.H1_H1 ;  /* 0x30000025ff257230 */ /* 0x000fe20000004100 */
[----:B------:R-:W-:Y:S01]  /*d180*/  F2FP.F16.E4M3.UNPACK_B R40, R21.H1 ;  /* 0x00000015ff28723e */ /* 0x000fe200030006ff */
[----:B------:R-:W-:-:S02]  /*d190*/  HADD2.F32 R32, -RZ, R32.H1_H1 ;  /* 0x30000020ff207230 */ /* 0x000fc40000004100 */
[C---:B------:R-:W-:Y:S01]  /*d1a0*/  FFMA.FTZ R47, R30.reuse, R38, -R47 ;  /* 0x000000261e2f7223 */ /* 0x040fe2000001082f */
[----:B------:R-:W-:Y:S01]  /*d1b0*/  FFMA.FTZ R46, R30, R46, R31 ;  /* 0x0000002e1e2e7223 */ /* 0x000fe2000001001f */
[CC--:B------:R-:W-:Y:S01]  /*d1c0*/  FMUL.FTZ R49, R39.reuse, R44.reuse ;  /* 0x0000002c27317220 */ /* 0x0c0fe20000410000 */
[----:B------:R-:W-:Y:S02]  /*d1d0*/  HADD2.F32 R31, -RZ, R42.H0_H0 ;  /* 0x2000002aff1f7230 */ /* 0x000fe40000004100 */
[-C--:B------:R-:W-:Y:S01]  /*d1e0*/  FMUL.FTZ R39, R39, R37.reuse ;  /* 0x0000002527277220 */ /* 0x080fe20000410000 */
[----:B------:R-:W-:Y:S02]  /*d1f0*/  HADD2.F32 R38, -RZ, R33.H0_H0 ;  /* 0x20000021ff267230 */ /* 0x000fe40000004100 */
[C---:B------:R-:W-:Y:S01]  /*d200*/  FFMA.FTZ R48, R32.reuse, R37, -R49 ;  /* 0x0000002520307223 */ /* 0x040fe20000010831 */
[----:B------:R-:W-:Y:S02]  /*d210*/  HADD2.F32 R45, -RZ, R40.H0_H0 ;  /* 0x20000028ff2d7230 */ /* 0x000fe40000004100 */
[----:B------:R-:W-:Y:S01]  /*d220*/  FFMA.FTZ R49, R32, R44, R39 ;  /* 0x0000002c20317223 */ /* 0x000fe20000010027 */
[----:B------:R-:W-:-:S02]  /*d230*/  HADD2.F32 R30, -RZ, R36.H0_H0 ;  /* 0x20000024ff1e7230 */ /* 0x000fc40000004100 */
[CC--:B------:R-:W-:Y:S01]  /*d240*/  FMUL.FTZ R58, R31.reuse, R38.reuse ;  /* 0x000000261f3a7220 */ /* 0x0c0fe20000410000 */
[----:B------:R-:W-:Y:S02]  /*d250*/  HADD2.F32 R39, -RZ, R40.H1_H1 ;  /* 0x30000028ff277230 */ /* 0x000fe40000004100 */
[----:B------:R-:W-:Y:S01]  /*d260*/  FMUL.FTZ R55, R31, R45 ;  /* 0x0000002d1f377220 */ /* 0x000fe20000410000 */
[----:B------:R-:W-:Y:S01]  /*d270*/  HADD2.F32 R42, -RZ, R42.H1_H1 ;  /* 0x3000002aff2a7230 */ /* 0x000fe20000004100 */
[----:B------:R-:W-:Y:S01]  /*d280*/  F2FP.F16.E4M3.UNPACK_B R37, R21 ;  /* 0x00000015ff25723e */ /* 0x000fe200020006ff */
[----:B------:R-:W-:Y:S02]  /*d290*/  HADD2.F32 R33, -RZ, R33.H1_H1 ;  /* 0x30000021ff217230 */ /* 0x000fe40000004100 */
[----:B------:R-:W-:Y:S01]  /*d2a0*/  FFMA.FTZ R58, R30, R45, R58 ;  /* 0x0000002d1e3a7223 */ /* 0x000fe2000001003a */
[----:B------:R-:W-:Y:S01]  /*d2b0*/  HADD2.F32 R36, -RZ, R36.H1_H1 ;  /* 0x30000024ff247230 */ /* 0x000fe20000004100 */
[----:B------:R-:W-:Y:S01]  /*d2c0*/  F2FP.F16.E4M3.UNPACK_B R32, R13 ;  /* 0x0000000dff20723e */ /* 0x000fe200020006ff */
[----:B------:R-:W-:Y:S01]  /*d2d0*/  FMUL.FTZ R45, R42, R39 ;  /* 0x000000272a2d7220 */ /* 0x000fe20000410000 */
[----:B------:R-:W-:Y:S01]  /*d2e0*/  FFMA.FTZ R55, R30, R38, -R55 ;  /* 0x000000261e377223 */ /* 0x000fe20000010837 */
[----:B------:R-:W-:Y:S01]  /*d2f0*/  FMUL.FTZ R42, R42, R33 ;  /* 0x000000212a2a7220 */ /* 0x000fe20000410000 */
[----:B------:R-:W-:-:S02]  /*d300*/  HADD2.F32 R38, -RZ, R37.H0_H0 ;  /* 0x20000025ff267230 */ /* 0x000fc40000004100 */
[C---:B------:R-:W-:Y:S01]  /*d310*/  FFMA.FTZ R44, R36.reuse, R33, -R45 ;  /* 0x00000021242c7223 */ /* 0x040fe2000001082d */
[----:B------:R-:W-:Y:S02]  /*d320*/  HADD2.F32 R31, -RZ, R41.H0_H0 ;  /* 0x20000029ff1f7230 */ /* 0x000fe40000004100 */
[----:B------:R-:W-:Y:S01]  /*d330*/  FFMA.FTZ R45, R36, R39, R42 ;  /* 0x00000027242d7223 */ /* 0x000fe2000001002a */
[----:B------:R-:W-:Y:S01]  /*d340*/  HADD2.F32 R33, -RZ, R32.H0_H0 ;  /* 0x20000020ff217230 */ /* 0x000fe20000004100 */
[----:B------:R-:W-:Y:S01]  /*d350*/  F2FP.SATFINITE.E4M3.F32.PACK_AB_MERGE_C R51, R56, R51, RZ ;  /* 0x000000333833723e */ /* 0x000fe200048070ff */
[----:B------:R-:W-:Y:S02]  /*d360*/  HADD2.F32 R30, -RZ, R35.H0_H0 ;  /* 0x20000023ff1e7230 */ /* 0x000fe40000004100 */
[C---:B------:R-:W-:Y:S01]  /*d370*/  FMUL.FTZ R39, R31.reuse, R38 ;  /* 0x000000261f277220 */ /* 0x040fe20000410000 */
[----:B------:R-:W-:Y:S02]  /*d380*/  HADD2.F32 R36, -RZ, R37.H1_H1 ;  /* 0x30000025ff247230 */ /* 0x000fe40000004100 */
[----:B------:R-:W-:Y:S01]  /*d390*/  FMUL.FTZ R31, R31, R33 ;  /* 0x000000211f1f7220 */ /* 0x000fe20000410000 */
[----:B------:R-:W-:-:S02]  /*d3a0*/  HADD2.F32 R41, -RZ, R41.H1_H1 ;  /* 0x30000029ff297230 */ /* 0x000fc40000004100 */
[C---:B------:R-:W-:Y:S01]  /*d3b0*/  FFMA.FTZ R39, R30.reuse, R33, -R39 ;  /* 0x000000211e277223 */ /* 0x040fe20000010827 */
[----:B------:R-:W-:Y:S01]  /*d3c0*/  HADD2.F32 R32, -RZ, R32.H1_H1 ;  /* 0x30000020ff207230 */ /* 0x000fe20000004100 */
[----:B------:R-:W-:Y:S01]  /*d3d0*/  F2FP.F16.E4M3.UNPACK_B R33, R25.H1 ;  /* 0x00000019ff21723e */ /* 0x000fe200030006ff */
[----:B------:R-:W-:Y:S02]  /*d3e0*/  HADD2.F32 R35, -RZ, R35.H1_H1 ;  /* 0x30000023ff237230 */ /* 0x000fe40000004100 */
[----:B------:R-:W-:Y:S01]  /*d3f0*/  FFMA.FTZ R40, R30, R38, R31 ;  /* 0x000000261e287223 */ /* 0x000fe2000001001f */
[C---:B------:R-:W-:Y:S01]  /*d400*/  FMUL.FTZ R42, R41.reuse, R36 ;  /* 0x00000024292a7220 */ /* 0x040fe20000410000 */
[----:B------:R-:W-:Y:S01]  /*d410*/  F2FP.F16.E4M3.UNPACK_B R30, R14.H1 ;  /* 0x0000000eff1e723e */ /* 0x000fe200030006ff */
[-C--:B------:R-:W-:Y:S01]  /*d420*/  FMUL.FTZ R41, R41, R32.reuse ;  /* 0x0000002029297220 */ /* 0x080fe20000410000 */
[----:B------:R-:W-:Y:S02]  /*d430*/  HADD2.F32 R37, -RZ, R33.H0_H0 ;  /* 0x20000021ff257230 */ /* 0x000fe40000004100 */
[----:B------:R-:W-:Y:S01]  /*d440*/  FFMA.FTZ R42, R35, R32, -R42 ;  /* 0x00000020232a7223 */ /* 0x000fe2000001082a */
[----:B------:R-:W-:-:S02]  /*d450*/  HADD2.F32 R31, -RZ, R43.H0_H0 ;  /* 0x2000002bff1f7230 */ /* 0x000fc40000004100 */
[----:B------:R-:W-:Y:S01]  /*d460*/  FFMA.FTZ R41, R35, R36, R41 ;  /* 0x0000002423297223 */ /* 0x000fe20000010029 */
[--C-:B------:R-:W-:Y:S02]  /*d470*/  HADD2.F32 R32, -RZ, R30.reuse.H0_H0 ;  /* 0x2000001eff207230 */ /* 0x100fe40000004100 */
[----:B------:R-:W-:Y:S02]  /*d480*/  HADD2.F32 R36, -RZ, R30.H1_H1 ;  /* 0x3000001eff247230 */ /* 0x000fe40000004100 */
[C---:B------:R-:W-:Y:S01]  /*d490*/  FMUL.FTZ R35, R31.reuse, R37 ;  /* 0x000000251f237220 */ /* 0x040fe20000410000 */
[----:B------:R-:W-:Y:S02]  /*d4a0*/  HADD2.F32 R30, -RZ, R29.H0_H0 ;  /* 0x2000001dff1e7230 */ /* 0x000fe40000004100 */
[----:B------:R-:W-:Y:S02]  /*d4b0*/  HADD2.F32 R38, -RZ, R33.H1_H1 ;  /* 0x30000021ff267230 */ /* 0x000fe40000004100 */
[----:B------:R-:W-:Y:S01]  /*d4c0*/  FMUL.FTZ R33, R31, R32 ;  /* 0x000000201f217220 */ /* 0x000fe20000410000 */
[----:B------:R-:W-:-:S02]  /*d4d0*/  HADD2.F32 R43, -RZ, R43.H1_H1 ;  /* 0x3000002bff2b7230 */ /* 0x000fc40000004100 */
[C---:B------:R-:W-:Y:S01]  /*d4e0*/  FFMA.FTZ R57, R30.reuse, R32, -R35 ;  /* 0x000000201e397223 */ /* 0x040fe20000010823 */
[----:B------:R-:W-:Y:S01]  /*d4f0*/  HADD2.F32 R29, -RZ, R29.H1_H1 ;  /* 0x3000001dff1d7230 */ /* 0x000fe20000004100 */
[----:B------:R-:W-:Y:S01]  /*d500*/  F2FP.F16.E4M3.UNPACK_B R31, R14 ;  /* 0x0000000eff1f723e */ /* 0x000fe200020006ff */
[C---:B------:R-:W-:Y:S01]  /*d510*/  FMUL.FTZ R32, R43.reuse, R38 ;  /* 0x000000262b207220 */ /* 0x040fe20000410000 */
[-C--:B------:R-:W-:Y:S01]  /*d520*/  FMUL.FTZ R35, R43, R36.reuse ;  /* 0x000000242b237220 */ /* 0x080fe20000410000 */
[----:B------:R-:W-:Y:S01]  /*d530*/  FFMA.FTZ R43, R30, R37, R33 ;  /* 0x000000251e2b7223 */ /* 0x000fe20000010021 */
[----:B------:R-:W-:Y:S01]  /*d540*/  F2FP.F16.E4M3.UNPACK_B R30, R25 ;  /* 0x00000019ff1e723e */ /* 0x000fe200020006ff */
[C---:B------:R-:W-:Y:S01]  /*d550*/  FFMA.FTZ R60, R29.reuse, R36, -R32 ;  /* 0x000000241d3c7223 */ /* 0x040fe20000010820 */
[----:B------:R-:W-:Y:S01]  /*d560*/  FFMA.FTZ R62, R29, R38, R35 ;  /* 0x000000261d3e7223 */ /* 0x000fe20000010023 */
[----:B------:R-:W-:Y:S02]  /*d570*/  HADD2.F32 R32, -RZ, R31.H0_H0 ;  /* 0x2000001fff207230 */ /* 0x000fe40000004100 */
[----:B------:R-:W-:-:S02]  /*d580*/  HADD2.F32 R33, -RZ, R30.H0_H0 ;  /* 0x2000001eff217230 */ /* 0x000fc40000004100 */
[----:B------:R-:W-:Y:S01]  /*d590*/  HADD2.F32 R29, -RZ, R6.H0_H0 ;  /* 0x20000006ff1d7230 */ /* 0x000fe20000004100 */
[----:B------:R-:W-:Y:S01]  /*d5a0*/  F2FP.SATFINITE.E4M3.F32.PACK_AB_MERGE_C R43, R62, R43, RZ ;  /* 0x0000002b3e2b723e */ /* 0x000fe200048070ff */
[----:B------:R-:W-:Y:S02]  /*d5b0*/  HADD2.F32 R35, -RZ, R30.H1_H1 ;  /* 0x3000001eff237230 */ /* 0x000fe40000004100 */
[----:B------:R-:W-:Y:S02]  /*d5c0*/  HADD2.F32 R31, -RZ, R31.H1_H1 ;  /* 0x3000001fff1f7230 */ /* 0x000fe40000004100 */
[C---:B------:R-:W-:Y:S01]  /*d5d0*/  FMUL.FTZ R37, R29.reuse, R33 ;  /* 0x000000211d257220 */ /* 0x040fe20000410000 */
[----:B------:R-:W-:Y:S02]  /*d5e0*/  HADD2.F32 R30, -RZ, R6.H1_H1 ;  /* 0x30000006ff1e7230 */ /* 0x000fe40000004100 */
[----:B------:R-:W-:Y:S01]  /*d5f0*/  FMUL.FTZ R36, R29, R32 ;  /* 0x000000201d247220 */ /* 0x000fe20000410000 */
[----:B------:R-:W-:-:S02]  /*d600*/  HADD2.F32 R6, -RZ, R4.H0_H0 ;  /* 0x20000004ff067230 */ /* 0x000fc40000004100 */
[----:B------:R-:W-:Y:S02]  /*d610*/  HADD2.F32 R4, -RZ, R4.H1_H1 ;  /* 0x30000004ff047230 */ /* 0x000fe40000004100 */
[C---:B------:R-:W-:Y:S01]  /*d620*/  FMUL.FTZ R29, R30.reuse, R35 ;  /* 0x000000231e1d7220 */ /* 0x040fe20000410000 */
[----:B------:R-:W-:Y:S01]  /*d630*/  FMUL.FTZ R38, R30, R31 ;  /* 0x0000001f1e267220 */ /* 0x000fe20000410000 */
[C---:B------:R-:W-:Y:S01]  /*d640*/  FFMA.FTZ R37, R6.reuse, R32, -R37 ;  /* 0x0000002006257223 */ /* 0x040fe20000010825 */
[----:B------:R-:W-:Y:S01]  /*d650*/  FFMA.FTZ R36, R6, R33, R36 ;  /* 0x0000002106247223 */ /* 0x000fe20000010024 */
[C---:B------:R-:W-:Y:S01]  /*d660*/  FFMA.FTZ R30, R4.reuse, R31, -R29 ;  /* 0x0000001f041e7223 */ /* 0x040fe2000001081d */
[----:B------:R-:W-:Y:S01]  /*d670*/  FFMA.FTZ R35, R4, R35, R38 ;  /* 0x0000002304237223 */ /* 0x000fe20000010026 */
[----:B------:R-:W-:Y:S02]  /*d680*/  F2FP.SATFINITE.E4M3.F32.PACK_AB_MERGE_C R4, R8, R5, RZ ;  /* 0x000000050804723e */ /* 0x000fe400048070ff */
[----:B------:R-:W-:-:S02]  /*d690*/  F2FP.SATFINITE.E4M3.F32.PACK_AB_MERGE_C R8, R10, R7, RZ ;  /* 0x000000070a08723e */ /* 0x000fc400048070ff */
[----:B------:R-:W-:Y:S02]  /*d6a0*/  F2FP.SATFINITE.E4M3.F32.PACK_AB_MERGE_C R5, R53, R54, RZ ;  /* 0x000000363505723e */ /* 0x000fe400048070ff */
[----:B------:R-:W-:Y:S02]  /*d6b0*/  F2FP.SATFINITE.E4M3.F32.PACK_AB_MERGE_C R6, R44, R55, RZ ;  /* 0x000000372c06723e */ /* 0x000fe400048070ff */
[----:B------:R-:W-:Y:S02]  /*d6c0*/  F2FP.SATFINITE.E4M3.F32.PACK_AB_MERGE_C R7, R60, R57, RZ ;  /* 0x000000393c07723e */ /* 0x000fe400048070ff */
[----:B------:R-:W-:Y:S02]  /*d6d0*/  F2FP.SATFINITE.E4M3.F32.PACK_AB_MERGE_C R10, R45, R58, RZ ;  /* 0x0000003a2d0a723e */ /* 0x000fe400048070ff */
[----:B------:R-:W-:Y:S02]  /*d6e0*/  F2FP.SATFINITE.E4M3.F32.PACK_AB_MERGE_C R4, R50, R9, R4 ;  /* 0x000000093204723e */ /* 0x000fe40004807004 */
[----:B------:R-:W-:-:S02]  /*d6f0*/  F2FP.SATFINITE.E4M3.F32.PACK_AB_MERGE_C R8, R52, R11, R8 ;  /* 0x0000000b3408723e */ /* 0x000fc40004807008 */
[----:B------:R-:W-:Y:S02]  /*d700*/  F2FP.SATFINITE.E4M3.F32.PACK_AB_MERGE_C R5, R48, R47, R5 ;  /* 0x0000002f3005723e */ /* 0x000fe40004807005 */
[----:B------:R-:W-:Y:S02]  /*d710*/  F2FP.SATFINITE.E4M3.F32.PACK_AB_MERGE_C R6, R42, R39, R6 ;  /* 0x000000272a06723e */ /* 0x000fe40004807006 */
[----:B------:R-:W-:Y:S02]  /*d720*/  F2FP.SATFINITE.E4M3.F32.PACK_AB_MERGE_C R7, R30, R37, R7 ;  /* 0x000000251e07723e */ /* 0x000fe40004807007 */
[----:B------:R-:W-:Y:S02]  /*d730*/  F2FP.SATFINITE.E4M3.F32.PACK_AB_MERGE_C R9, R49, R46, R51 ;  /* 0x0000002e3109723e */ /* 0x000fe40004807033 */
[----:B------:R-:W-:Y:S01]  /*d740*/  F2FP.SATFINITE.E4M3.F32.PACK_AB_MERGE_C R10, R41, R40, R10 ;  /* 0x00000028290a723e */ /* 0x000fe2000480700a */
[----:B------:R1:W-:Y:S01]  /*d750*/  STS.128 [R26+0x14400], R4 ;  /* 0x014400041a007388 */ /* 0x0003e20000000c00 */
[----:B------:R-:W-:-:S05]  /*d760*/  F2FP.SATFINITE.E4M3.F32.PACK_AB_MERGE_C R11, R35, R36, R43 ;  /* 0x00000024230b723e */ /* 0x000fca000480702b */
[----:B------:R1:W-:Y:S02]  /*d770*/  STS.128 [R28+0x14400], R8 ;  /* 0x014400081c007388 */ /* 0x0003e40000000c00 */
.L_x_631:
[----:B------:R-:W-:Y:S05]  /*d780*/  BSYNC B1 ;  /* 0x0000000000017941 */ /* 0x000fea0003800000 */
.L_x_630:
[----:B------:R-:W-:Y:S05]  /*d790*/  @P0 BRA `(.L_x_622) ;  /* 0x0000000800e80947 */ /* 0x000fea0003800000 */
[----:B------:R-:W2:Y:S01]  /*d7a0*/  LDL R50, [R1+0x3c] ;  /* 0x00003c0001327983 */ /* 0x000ea20000100800 */
[----:B------:R-:W-:Y:S01]  /*d7b0*/  IMAD.IADD R3, R16, 0x1, R3 ;  /* 0x0000000110037824 */ /* 0x000fe200078e0203 */
[----:B-1----:R-:W-:-:S04]  /*d7c0*/  SHF.R.U32.HI R4, RZ, 0x3, R196 ;  /* 0x00000003ff047819 */ /* 0x002fc800000116c4 */
[----:B------:R-:W-:-:S04]  /*d7d0*/  LOP3.LUT R3, R196, 0x70, R3, 0xf8, !PT ;  /* 0x00000070c4037812 */ /* 0x000fc800078ef803 */
[----:B------:R-:W-:-:S04]  /*d7e0*/  LOP3.LUT R3, R3, R4, RZ, 0x3c, !PT ;  /* 0x0000000403037212 */ /* 0x000fc800078e3cff */
[----:B------:R-:W-:-:S05]  /*d7f0*/  IADD3 R3, R18, R3, R203 ;  /* 0x0000000312037210 */ /* 0x000fca0007ffe0cb */
[----:B------:R-:W1:Y:S01]  /*d800*/  LDS.128 R8, [R3+0x14400] ;  /* 0x0144000003087984 */ /* 0x000e620000000c00 */
[----:B------:R-:W-:Y:S02]  /*d810*/  F2FP.F16.E4M3.UNPACK_B R45, R20.H1 ;  /* 0x00000014ff2d723e */ /* 0x000fe400030006ff */
[----:B------:R-:W-:-:S03]  /*d820*/  F2FP.F16.E4M3.UNPACK_B R42, R12.H1 ;  /* 0x0000000cff2a723e */ /* 0x000fc600030006ff */
[----:B------:R-:W-:Y:S02]  /*d830*/  HADD2.F32 R46, -RZ, R45.H0_H0 ;  /* 0x2000002dff2e7230 */ /* 0x000fe40000004100 */
[--C-:B------:R-:W-:Y:S02]  /*d840*/  HADD2.F32 R44, -RZ, R42.reuse.H0_H0 ;  /* 0x2000002aff2c7230 */ /* 0x100fe40000004100 */
[----:B------:R-:W-:Y:S01]  /*d850*/  HADD2.F32 R42, -RZ, R42.H1_H1 ;  /* 0x3000002aff2a7230 */ /* 0x000fe20000004100 */
[-C--:B-1----:R-:W-:Y:S02]  /*d860*/  F2FP.F16.E4M3.UNPACK_B R29, R8.reuse.H1 ;  /* 0x00000008ff1d723e */ /* 0x082fe400030006ff */
[-C--:B0-----:R-:W-:Y:S02]  /*d870*/  F2FP.F16.E4M3.UNPACK_B R37, R9.reuse ;  /* 0x00000009ff25723e */ /* 0x081fe400020006ff */
[----:B------:R-:W-:Y:S02]  /*d880*/  F2FP.F16.E4M3.UNPACK_B R38, R9.H1 ;  /* 0x00000009ff26723e */ /* 0x000fe400030006ff */
[----:B------:R-:W-:-:S02]  /*d890*/  F2FP.F16.E4M3.UNPACK_B R36, R8 ;  /* 0x00000008ff24723e */ /* 0x000fc400020006ff */
[----:B------:R-:W-:-:S03]  /*d8a0*/  F2FP.F16.E4M3.UNPACK_B R41, R11.H1 ;  /* 0x0000000bff29723e */ /* 0x000fc600030006ff */
[--C-:B------:R-:W-:Y:S01]  /*d8b0*/  HADD2.F32 R8, -RZ, R36.reuse.H0_H0 ;  /* 0x20000024ff087230 */ /* 0x100fe20000004100 */
[-C--:B------:R-:W-:Y:S02]  /*d8c0*/  F2FP.F16.E4M3.UNPACK_B R39, R10.reuse ;  /* 0x0000000aff27723e */ /* 0x080fe400020006ff */
[----:B------:R-:W-:Y:S01]  /*d8d0*/  F2FP.F16.E4M3.UNPACK_B R40, R10.H1 ;  /* 0x0000000aff28723e */ /* 0x000fe200030006ff */
[----:B------:R-:W-:Y:S01]  /*d8e0*/  HADD2.F32 R36, -RZ, R36.H1_H1 ;  /* 0x30000024ff247230 */ /* 0x000fe20000004100 */
[----:B--2---:R-:W0:Y:S02]  /*d8f0*/  LDS.128 R4, [R50+0x14400] ;  /* 0x0144000032047984 */ /* 0x004e240000000c00 */
[-C--:B0-----:R-:W-:Y:S02]  /*d900*/  F2FP.F16.E4M3.UNPACK_B R26, R4.reuse ;  /* 0x00000004ff1a723e */ /* 0x081fe400020006ff */
[----:B------:R-:W-:Y:S01]  /*d910*/  F2FP.F16.E4M3.UNPACK_B R28, R4.H1 ;  /* 0x00000004ff1c723e */ /* 0x000fe200030006ff */
[----:B------:R-:W-:Y:S01]  /*d920*/  HADD2.F32 R4, -RZ, R29.H0_H0 ;  /* 0x2000001dff047230 */ /* 0x000fe20000004100 */
[----:B------:R-:W-:-:S02]  /*d930*/  F2FP.F16.E4M3.UNPACK_B R32, R6 ;  /* 0x00000006ff20723e */ /* 0x000fc400020006ff */
[----:B------:R-:W-:Y:S01]  /*d940*/  F2FP.F16.E4M3.UNPACK_B R33, R6.H1 ;  /* 0x00000006ff21723e */ /* 0x000fe200030006ff */
[----:B------:R-:W-:Y:S02]  /*d950*/  HADD2.F32 R6, -RZ, R28.H0_H0 ;  /* 0x2000001cff067230 */ /* 0x000fe40000004100 */
[-C--:B------:R-:W-:Y:S01]  /*d960*/  FMUL.FTZ R9, R46, R4.reuse ;  /* 0x000000042e097220 */ /* 0x080fe20000410000 */
[C---:B------:R-:W-:Y:S01]  /*d970*/  FMUL.FTZ R43, R44.reuse, R4 ;  /* 0x000000042c2b7220 */ /* 0x040fe20000410000 */
[----:B------:R-:W-:Y:S02]  /*d980*/  HADD2.F32 R29, -RZ, R29.H1_H1 ;  /* 0x3000001dff1d7230 */ /* 0x000fe40000004100 */
[-C--:B------:R-:W-:Y:S01]  /*d990*/  FFMA.FTZ R4, R44, R6.reuse, -R9 ;  /* 0x000000062c047223 */ /* 0x080fe20000010809 */
[----:B------:R-:W-:Y:S01]  /*d9a0*/  FFMA.FTZ R6, R46, R6, R43 ;  /* 0x000000062e067223 */ /* 0x000fe2000001002b */
[----:B------:R-:W-:Y:S01]  /*d9b0*/  F2FP.F16.E4M3.UNPACK_B R44, R20 ;  /* 0x00000014ff2c723e */ /* 0x000fe200020006ff */
[----:B------:R-:W-:Y:S01]  /*d9c0*/  HADD2.F32 R46, -RZ, R45.H1_H1 ;  /* 0x3000002dff2e7230 */ /* 0x000fe20000004100 */
[----:B------:R-:W-:-:S02]  /*d9d0*/  F2FP.F16.E4M3.UNPACK_B R20, R12 ;  /* 0x0000000cff14723e */ /* 0x000fc400020006ff */
[-C--:B------:R-:W-:Y:S02]  /*d9e0*/  F2FP.F16.E4M3.UNPACK_B R30, R5.reuse ;  /* 0x00000005ff1e723e */ /* 0x080fe400020006ff */
[----:B------:R-:W-:Y:S02]  /*d9f0*/  F2FP.F16.E4M3.UNPACK_B R31, R5.H1 ;  /* 0x00000005ff1f723e */ /* 0x000fe400030006ff */
[-C--:B------:R-:W-:Y:S02]  /*da00*/  F2FP.F16.E4M3.UNPACK_B R5, R7.reuse ;  /* 0x00000007ff05723e */ /* 0x080fe400020006ff */
[----:B------:R-:W-:Y:S01]  /*da10*/  F2FP.F16.E4M3.UNPACK_B R35, R7.H1 ;  /* 0x00000007ff23723e */ /* 0x000fe200030006ff */
[----:B------:R-:W-:Y:S01]  /*da20*/  HADD2.F32 R28, -RZ, R28.H1_H1 ;  /* 0x3000001cff1c7230 */ /* 0x000fe20000004100 */
[----:B------:R-:W-:Y:S01]  /*da30*/  F2FP.F16.E4M3.UNPACK_B R7, R11 ;  /* 0x0000000bff07723e */ /* 0x000fe200020006ff */
[----:B------:R-:W-:Y:S02]  /*da40*/  HADD2.F32 R45, -RZ, R44.H0_H0 ;  /* 0x2000002cff2d7230 */ /* 0x000fe40000004100 */
[----:B------:R-:W-:Y:S01]  /*da50*/  FMUL.FTZ R11, R46, R29 ;  /* 0x0000001d2e0b7220 */ /* 0x000fe20000410000 */
[----:B------:R-:W-:-:S02]  /*da60*/  HADD2.F32 R43, -RZ, R20.H0_H0 ;  /* 0x20000014ff2b7230 */ /* 0x000fc40000004100 */
[----:B------:R-:W-:Y:S01]  /*da70*/  FMUL.FTZ R29, R42, R29 ;  /* 0x0000001d2a1d7220 */ /* 0x000fe20000410000 */
[----:B------:R-:W-:Y:S02]  /*da80*/  HADD2.F32 R9, -RZ, R26.H0_H0 ;  /* 0x2000001aff097230 */ /* 0x000fe40000004100 */
[----:B------:R-:W-:Y:S01]  /*da90*/  FMUL.FTZ R10, R45, R8 ;  /* 0x000000082d0a7220 */ /* 0x000fe20000410000 */
[----:B------:R-:W-:Y:S01]  /*daa0*/  FFMA.FTZ R29, R46, R28, R29 ;  /* 0x0000001c2e1d7223 */ /* 0x000fe2000001001d */
[C---:B------:R-:W-:Y:S01]  /*dab0*/  FMUL.FTZ R12, R43.reuse, R8 ;  /* 0x000000082b0c7220 */ /* 0x040fe20000410000 */
[----:B------:R-:W-:Y:S01]  /*dac0*/  F2FP.F16.E4M3.UNPACK_B R46, R15.H1 ;  /* 0x0000000fff2e723e */ /* 0x000fe200030006ff */
[----:B------:R-:W-:Y:S01]  /*dad0*/  FFMA.FTZ R11, R42, R28, -R11 ;  /* 0x0000001c2a0b7223 */ /* 0x000fe2000001080b */
[-C--:B------:R-:W-:Y:S01]  /*dae0*/  FFMA.FTZ R8, R43, R9.reuse, -R10 ;  /* 0x000000092b087223 */ /* 0x080fe2000001080a */
[----:B------:R-:W-:Y:S01]  /*daf0*/  FFMA.FTZ R9, R45, R9, R12 ;  /* 0x000000092d097223 */ /* 0x000fe2000001000c */
[----:B------:R-:W-:Y:S01]  /*db00*/  F2FP.F16.E4M3.UNPACK_B R28, R0.H1 ;  /* 0x00000000ff1c723e */ /* 0x000fe200030006ff */
[----:B------:R-:W-:-:S02]  /*db10*/  HADD2.F32 R48, -RZ, R46.H0_H0 ;  /* 0x2000002eff307230 */ /* 0x000fc40000004100 */
[----:B------:R-:W-:Y:S02]  /*db20*/  HADD2.F32 R12, -RZ, R38.H0_H0 ;  /* 0x20000026ff0c7230 */ /* 0x000fe40000004100 */
[----:B------:R-:W-:Y:S02]  /*db30*/  HADD2.F32 R44, -RZ, R44.H1_H1 ;  /* 0x3000002cff2c7230 */ /* 0x000fe40000004100 */
[----:B------:R-:W-:Y:S02]  /*db40*/  HADD2.F32 R42, -RZ, R28.H0_H0 ;  /* 0x2000001cff2a7230 */ /* 0x000fe40000004100 */
[----:B------:R-:W-:Y:S01]  /*db50*/  FMUL.FTZ R47, R48, R12 ;  /* 0x0000000c302f7220 */ /* 0x000fe20000410000 */
[----:B------:R-:W-:Y:S02]  /*db60*/  HADD2.F32 R10, -RZ, R31.H0_H0 ;  /* 0x2000001fff0a7230 */ /* 0x000fe40000004100 */
[----:B------:R-:W-:Y:S02]  /*db70*/  HADD2.F32 R20, -RZ, R20.H1_H1 ;  /* 0x30000014ff147230 */ /* 0x000fe40000004100 */
[----:B------:R-:W-:Y:S01]  /*db80*/  FMUL.FTZ R43, R44, R36 ;  /* 0x000000242c2b7220 */ /* 0x000fe20000410000 */
[----:B------:R-:W-:-:S02]  /*db90*/  HADD2.F32 R26, -RZ, R26.H1_H1 ;  /* 0x3000001aff1a7230 */ /* 0x000fc40000004100 */
[C---:B------:R-:W-:Y:S01]  /*dba0*/  FMUL.FTZ R49, R42.reuse, R12 ;  /* 0x0000000c2a317220 */ /* 0x040fe20000410000 */
[----:B------:R-:W-:Y:S02]  /*dbb0*/  HADD2.F32 R51, -RZ, R28.H1_H1 ;  /* 0x3000001cff337230 */ /* 0x000fe40000004100 */
[----:B------:R-:W-:Y:S01]  /*dbc0*/  FFMA.FTZ R47, R42, R10, -R47 ;  /* 0x0000000a2a2f7223 */ /* 0x000fe2000001082f */
[----:B------:R-:W-:Y:S01]  /*dbd0*/  F2FP.F16.E4M3.UNPACK_B R28, R0 ;  /* 0x00000000ff1c723e */ /* 0x000fe200020006ff */
[C---:B------:R-:W-:Y:S01]  /*dbe0*/  FMUL.FTZ R45, R20.reuse, R36 ;  /* 0x00000024142d7220 */ /* 0x040fe20000410000 */
[----:B------:R-:W-:Y:S01]  /*dbf0*/  F2FP.F16.E4M3.UNPACK_B R42, R15 ;  /* 0x0000000fff2a723e */ /* 0x000fe200020006ff */
[----:B------:R-:W-:Y:S01]  /*dc00*/  FFMA.FTZ R43, R20, R26, -R43 ;  /* 0x0000001a142b7223 */ /* 0x000fe2000001082b */
[----:B------:R-:W-:Y:S01]  /*dc10*/  FFMA.FTZ R49, R48, R10, R49 ;  /* 0x0000000a30317223 */ /* 0x000fe20000010031 */
[----:B------:R-:W-:Y:S01]  /*dc20*/  FFMA.FTZ R26, R44, R26, R45 ;  /* 0x0000001a2c1a7223 */ /* 0x000fe2000001002d */
[----:B------:R-:W-:-:S02]  /*dc30*/  HADD2.F32 R10, -RZ, R37.H0_H0 ;  /* 0x20000025ff0a7230 */ /* 0x000fc40000004100 */
[----:B------:R-:W-:Y:S02]  /*dc40*/  HADD2.F32 R36, -RZ, R28.H0_H0 ;  /* 0x2000001cff247230 */ /* 0x000fe40000004100 */
[----:B------:R-:W-:Y:S02]  /*dc50*/  HADD2.F32 R44, -RZ, R42.H0_H0 ;  /* 0x2000002aff2c7230 */ /* 0x000fe40000004100 */
[----:B------:R-:W-:Y:S02]  /*dc60*/  HADD2.F32 R53, -RZ, R46.H1_H1 ;  /* 0x3000002eff357230 */ /* 0x000fe40000004100 */
[-C--:B------:R-:W-:Y:S01]  /*dc70*/  FMUL.FTZ R45, R36, R10.reuse ;  /* 0x0000000a242d7220 */ /* 0x080fe20000410000 */
[----:B------:R-:W-:Y:S02]  /*dc80*/  HADD2.F32 R38, -RZ, R38.H1_H1 ;  /* 0x30000026ff267230 */ /* 0x000fe40000004100 */
[----:B------:R-:W-:Y:S02]  /*dc90*/  HADD2.F32 R0, -RZ, R30.H0_H0 ;  /* 0x2000001eff007230 */ /* 0x000fe40000004100 */
[----:B------:R-:W-:Y:S01]  /*dca0*/  FMUL.FTZ R15, R44, R10 ;  /* 0x0000000a2c0f7220 */ /* 0x000fe20000410000 */
[----:B------:R-:W-:-:S02]  /*dcb0*/  HADD2.F32 R31, -RZ, R31.H1_H1 ;  /* 0x3000001fff1f7230 */ /* 0x000fc40000004100 */
[-C--:B------:R-:W-:Y:S01]  /*dcc0*/  FMUL.FTZ R12, R53, R38.reuse ;  /* 0x00000026350c7220 */ /* 0x080fe20000410000 */
[C---:B------:R-:W-:Y:S01]  /*dcd0*/  FMUL.FTZ R38, R51.reuse, R38 ;  /* 0x0000002633267220 */ /* 0x040fe20000410000 */
[-C--:B------:R-:W-:Y:S01]  /*dce0*/  FFMA.FTZ R45, R44, R0.reuse, R45 ;  /* 0x000000002c2d7223 */ /* 0x080fe2000001002d */
[----:B------:R-:W-:Y:S01]  /*dcf0*/  FFMA.FTZ R15, R36, R0, -R15 ;  /* 0x00000000240f7223 */ /* 0x000fe2000001080f */
[----:B------:R-:W-:Y:S01]  /*dd00*/  HADD2.F32 R44, -RZ, R42.H1_H1 ;  /* 0x3000002aff2c7230 */ /* 0x000fe20000004100 */
[----:B------:R-:W-:Y:S01]  /*dd10*/  F2FP.F16.E4M3.UNPACK_B R46, R21.H1 ;  /* 0x00000015ff2e723e */ /* 0x000fe200030006ff */
[----:B------:R-:W-:Y:S01]  /*dd20*/  HADD2.F32 R37, -RZ, R37.H1_H1 ;  /* 0x30000025ff257230 */ /* 0x000fe20000004100 */
[----:B------:R-:W-:Y:S01]  /*dd30*/  F2FP.F16.E4M3.UNPACK_B R36, R13.H1 ;  /* 0x0000000dff24723e */ /* 0x000fe200030006ff */
[----:B------:R-:W-:Y:S02]  /*dd40*/  HADD2.F32 R28, -RZ, R28.H1_H1 ;  /* 0x3000001cff1c7230 */ /* 0x000fe40000004100 */
[-C--:B------:R-:W-:Y:S01]  /*dd50*/  FFMA.FTZ R20, R51, R31.reuse, -R12 ;  /* 0x0000001f33147223 */ /* 0x080fe2000001080c */
[----:B------:R-:W-:Y:S01]  /*dd60*/  FFMA.FTZ R38, R53, R31, R38 ;  /* 0x0000001f35267223 */ /* 0x000fe20000010026 */
[----:B------:R-:W-:-:S02]  /*dd70*/  HADD2.F32 R30, -RZ, R30.H1_H1 ;  /* 0x3000001eff1e7230 */ /* 0x000fc40000004100 */
[-C--:B------:R-:W-:Y:S01]  /*dd80*/  FMUL.FTZ R31, R44, R37.reuse ;  /* 0x000000252c1f7220 */ /* 0x080fe20000410000 */
[----:B------:R-:W-:Y:S02]  /*dd90*/  HADD2.F32 R48, -RZ, R46.H0_H0 ;  /* 0x2000002eff307230 */ /* 0x000fe40000004100 */
[C---:B------:R-:W-:Y:S01]  /*dda0*/  FMUL.FTZ R37, R28.reuse, R37 ;  /* 0x000000251c257220 */ /* 0x040fe20000410000 */
[----:B------:R-:W-:Y:S02]  /*ddb0*/  HADD2.F32 R10, -RZ, R40.H0_H0 ;  /* 0x20000028ff0a7230 */ /* 0x000fe40000004100 */
[----:B------:R-:W-:Y:S02]  /*ddc0*/  HADD2.F32 R42, -RZ, R36.H0_H0 ;  /* 0x20000024ff2a7230 */ /* 0x000fe40000004100 */
[-C--:B------:R-:W-:Y:S01]  /*ddd0*/  FFMA.FTZ R12, R28, R30.reuse, -R31 ;  /* 0x0000001e1c0c7223 */ /* 0x080fe2000001081f */
[----:B------:R-:W-:Y:S02]  /*dde0*/  HADD2.F32 R0, -RZ, R33.H0_H0 ;  /* 0x20000021ff007230 */ /* 0x000fe40000004100 */
[----:B------:R-:W-:Y:S01]  /*ddf0*/  FFMA.FTZ R30, R44, R30, R37 ;  /* 0x0000001e2c1e7223 */ /* 0x000fe20000010025 */
[-C--:B------:R-:W-:Y:S01]  /*de00*/  FMUL.FTZ R51, R48, R10.reuse ;  /* 0x0000000a30337220 */ /* 0x080fe20000410000 */
[----:B------:R-:W-:Y:S01]  /*de10*/  FMUL.FTZ R53, R42, R10 ;  /* 0x0000000a2a357220 */ /* 0x000fe20000410000 */
[----:B------:R-:W-:Y:S01]  /*de20*/  HADD2.F32 R37, -RZ, R46.H1_H1 ;  /* 0x3000002eff257230 */ /* 0x000fe20000004100 */
[----:B------:R-:W-:Y:S01]  /*de30*/  F2FP.F16.E4M3.UNPACK_B R21, R21 ;  /* 0x00000015ff15723e */ /* 0x000fe200020006ff */
[----:B------:R-:W-:Y:S01]  /*de40*/  HADD2.F32 R40, -RZ, R40.H1_H1 ;  /* 0x30000028ff287230 */ /* 0x000fe20000004100 */
[----:B------:R-:W-:Y:S01]  /*de50*/  F2FP.F16.E4M3.UNPACK_B R28, R13 ;  /* 0x0000000dff1c723e */ /* 0x000fe200020006ff */
[----:B------:R-:W-:-:S02]  /*de60*/  HADD2.F32 R31, -RZ, R36.H1_H1 ;  /* 0x30000024ff1f7230 */ /* 0x000fc40000004100 */
[-C--:B------:R-:W-:Y:S01]  /*de70*/  FFMA.FTZ R51, R42, R0.reuse, -R51 ;  /* 0x000000002a337223 */ /* 0x080fe20000010833 */
[----:B------:R-:W-:Y:S01]  /*de80*/  FFMA.FTZ R53, R48, R0, R53 ;  /* 0x0000000030357223 */ /* 0x000fe20000010035 */
[----:B------:R-:W-:Y:S02]  /*de90*/  HADD2.F32 R33, -RZ, R33.H1_H1 ;  /* 0x30000021ff217230 */ /* 0x000fe40000004100 */
[-C--:B------:R-:W-:Y:S01]  /*dea0*/  FMUL.FTZ R0, R37, R40.reuse ;  /* 0x0000002825007220 */ /* 0x080fe20000410000 */
[----:B------:R-:W-:Y:S02]  /*deb0*/  HADD2.F32 R44, -RZ, R21.H0_H0 ;  /* 0x20000015ff2c7230 */ /* 0x000fe40000004100 */
[----:B------:R-:W-:Y:S02]  /*dec0*/  HADD2.F32 R10, -RZ, R39.H0_H0 ;  /* 0x20000027ff0a7230 */ /* 0x000fe40000004100 */
[----:B------:R-:W-:Y:S02]  /*ded0*/  HADD2.F32 R42, -RZ, R28.H0_H0 ;  /* 0x2000001cff2a7230 */ /* 0x000fe40000004100 */
[C---:B------:R-:W-:Y:S01]  /*dee0*/  FMUL.FTZ R40, R31.reuse, R40 ;  /* 0x000000281f287220 */ /* 0x040fe20000410000 */
[----:B------:R-:W-:Y:S01]  /*def0*/  FFMA.FTZ R36, R31, R33, -R0 ;  /* 0x000000211f247223 */ /* 0x000fe20000010800 */
[----:B------:R-:W-:-:S02]  /*df00*/  HADD2.F32 R0, -RZ, R32.H0_H0 ;  /* 0x20000020ff007230 */ /* 0x000fc40000004100 */
[-C--:B------:R-:W-:Y:S01]  /*df10*/  FMUL.FTZ R13, R44, R10.reuse ;  /* 0x0000000a2c0d7220 */ /* 0x080fe20000410000 */
[----:B------:R-:W-:Y:S02]  /*df20*/  HADD2.F32 R46, -RZ, R21.H1_H1 ;  /* 0x30000015ff2e7230 */ /* 0x000fe40000004100 */
[C---:B------:R-:W-:Y:S01]  /*df30*/  FMUL.FTZ R21, R42.reuse, R10 ;  /* 0x0000000a2a157220 */ /* 0x040fe20000410000 */
[----:B------:R-:W-:Y:S02]  /*df40*/  HADD2.F32 R39, -RZ, R39.H1_H1 ;  /* 0x30000027ff277230 */ /* 0x000fe40000004100 */
[----:B------:R-:W-:Y:S01]  /*df50*/  FFMA.FTZ R40, R37, R33, R40 ;  /* 0x0000002125287223 */ /* 0x000fe20000010028 */
[----:B------:R-:W-:Y:S01]  /*df60*/  HADD2.F32 R28, -RZ, R28.H1_H1 ;  /* 0x3000001cff1c7230 */ /* 0x000fe20000004100 */
[----:B------:R-:W-:Y:S01]  /*df70*/  F2FP.F16.E4M3.UNPACK_B R33, R25.H1 ;  /* 0x00000019ff21723e */ /* 0x000fe200030006ff */
[----:B------:R-:W-:Y:S02]  /*df80*/  HADD2.F32 R32, -RZ, R32.H1_H1 ;  /* 0x30000020ff207230 */ /* 0x000fe40000004100 */
[-C--:B------:R-:W-:Y:S01]  /*df90*/  FFMA.FTZ R13, R42, R0.reuse, -R13 ;  /* 0x000000002a0d7223 */ /* 0x080fe2000001080d */
[-C--:B------:R-:W-:Y:S01]  /*dfa0*/  FMUL.FTZ R31, R46, R39.reuse ;  /* 0x000000272e1f7220 */ /* 0x080fe20000410000 */
[----:B------:R-:W-:Y:S01]  /*dfb0*/  FFMA.FTZ R21, R44, R0, R21 ;  /* 0x000000002c157223 */ /* 0x000fe20000010015 */
[----:B------:R-:W-:Y:S01]  /*dfc0*/  F2FP.F16.E4M3.UNPACK_B R0, R14.H1 ;  /* 0x0000000eff00723e */ /* 0x000fe200030006ff */
[----:B------:R-:W-:Y:S01]  /*dfd0*/  FMUL.FTZ R39, R28, R39 ;  /* 0x000000271c277220 */ /* 0x000fe20000410000 */
[----:B------:R-:W-:-:S02]  /*dfe0*/  HADD2.F32 R44, -RZ, R33.H0_H0 ;  /* 0x20000021ff2c7230 */ /* 0x000fc40000004100 */
[-C--:B------:R-:W-:Y:S01]  /*dff0*/  FFMA.FTZ R28, R28, R32.reuse, -R31 ;  /* 0x000000201c1c7223 */ /* 0x080fe2000001081f */
[----:B------:R-:W-:Y:S02]  /*e000*/  HADD2.F32 R10, -RZ, R41.H0_H0 ;  /* 0x20000029ff0a7230 */ /* 0x000fe40000004100 */
[----:B------:R-:W-:Y:S01]  /*e010*/  FFMA.FTZ R32, R46, R32, R39 ;  /* 0x000000202e207223 */ /* 0x000fe20000010027 */
[--C-:B------:R-:W-:Y:S02]  /*e020*/  HADD2.F32 R42, -RZ, R0.reuse.H0_H0 ;  /* 0x20000000ff2a7230 */ /* 0x100fe40000004100 */
[----:B------:R-:W-:Y:S02]  /*e030*/  HADD2.F32 R39, -RZ, R0.H1_H1 ;  /* 0x30000000ff277230 */ /* 0x000fe40000004100 */
[----:B------:R-:W-:Y:S01]  /*e040*/  FMUL.FTZ R31, R44, R10 ;  /* 0x0000000a2c1f7220 */ /* 0x000fe20000410000 */
[----:B------:R-:W-:Y:S02]  /*e050*/  HADD2.F32 R0, -RZ, R35.H0_H0 ;  /* 0x20000023ff007230 */ /* 0x000fe40000004100 */
[----:B------:R-:W-:-:S02]  /*e060*/  HADD2.F32 R55, -RZ, R33.H1_H1 ;  /* 0x30000021ff377230 */ /* 0x000fc40000004100 */
[----:B------:R-:W-:Y:S02]  /*e070*/  HADD2.F32 R41, -RZ, R41.H1_H1 ;  /* 0x30000029ff297230 */ /* 0x000fe40000004100 */
[C---:B------:R-:W-:Y:S01]  /*e080*/  FMUL.FTZ R37, R42.reuse, R10 ;  /* 0x0000000a2a257220 */ /* 0x040fe20000410000 */
[----:B------:R-:W-:Y:S01]  /*e090*/  FFMA.FTZ R33, R42, R0, -R31 ;  /* 0x000000002a217223 */ /* 0x000fe2000001081f */
[----:B------:R-:W-:Y:S01]  /*e0a0*/  HADD2.F32 R35, -RZ, R35.H1_H1 ;  /* 0x30000023ff237230 */ /* 0x000fe20000004100 */
[----:B------:R-:W-:Y:S01]  /*e0b0*/  F2FP.F16.E4M3.UNPACK_B R31, R14 ;  /* 0x0000000eff1f723e */ /* 0x000fe200020006ff */
[----:B------:R-:W-:Y:S01]  /*e0c0*/  FMUL.FTZ R10, R55, R41 ;  /* 0x00000029370a7220 */ /* 0x000fe20000410000 */
[----:B------:R-:W-:Y:S01]  /*e0d0*/  F2FP.F16.E4M3.UNPACK_B R25, R25 ;  /* 0x00000019ff19723e */ /* 0x000fe200020006ff */
[C---:B------:R-:W-:Y:S01]  /*e0e0*/  FMUL.FTZ R14, R39.reuse, R41 ;  /* 0x00000029270e7220 */ /* 0x040fe20000410000 */
[----:B------:R-:W-:Y:S01]  /*e0f0*/  FFMA.FTZ R37, R44, R0, R37 ;  /* 0x000000002c257223 */ /* 0x000fe20000010025 */
[----:B------:R-:W-:Y:S01]  /*e100*/  FFMA.FTZ R42, R39, R35, -R10 ;  /* 0x00000023272a7223 */ /* 0x000fe2000001080a */
[----:B------:R-:W-:-:S02]  /*e110*/  HADD2.F32 R46, -RZ, R31.H0_H0 ;  /* 0x2000001fff2e7230 */ /* 0x000fc40000004100 */
[----:B------:R-:W-:Y:S01]  /*e120*/  FFMA.FTZ R44, R55, R35, R14 ;  /* 0x00000023372c7223 */ /* 0x000fe2000001000e */
[----:B------:R-:W-:Y:S02]  /*e130*/  HADD2.F32 R48, -RZ, R25.H0_H0 ;  /* 0x20000019ff307230 */ /* 0x000fe40000004100 */
[----:B------:R-:W-:Y:S02]  /*e140*/  HADD2.F32 R10, -RZ, R7.H0_H0 ;  /* 0x20000007ff0a7230 */ /* 0x000fe40000004100 */
[----:B------:R-:W-:Y:S02]  /*e150*/  HADD2.F32 R35, -RZ, R31.H1_H1 ;  /* 0x3000001fff237230 */ /* 0x000fe40000004100 */
[----:B------:R-:W-:Y:S02]  /*e160*/  HADD2.F32 R39, -RZ, R25.H1_H1 ;  /* 0x30000019ff277230 */ /* 0x000fe40000004100 */
[----:B------:R-:W-:Y:S02]  /*e170*/  HADD2.F32 R7, -RZ, R7.H1_H1 ;  /* 0x30000007ff077230 */ /* 0x000fe40000004100 */
[----:B------:R-:W-:Y:S01]  /*e180*/  FMUL.FTZ R25, R48, R10 ;  /* 0x0000000a30197220 */ /* 0x000fe20000410000 */
[----:B------:R-:W-:-:S02]  /*e190*/  HADD2.F32 R0, -RZ, R5.H0_H0 ;  /* 0x20000005ff007230 */ /* 0x000fc40000004100 */
[C---:B------:R-:W-:Y:S01]  /*e1a0*/  FMUL.FTZ R31, R46.reuse, R10 ;  /* 0x0000000a2e1f7220 */ /* 0x040fe20000410000 */
[----:B------:R-:W-:Y:S02]  /*e1b0*/  HADD2.F32 R5, -RZ, R5.H1_H1 ;  /* 0x30000005ff057230 */ /* 0x000fe40000004100 */
[-C--:B------:R-:W-:Y:S01]  /*e1c0*/  FMUL.FTZ R10, R39, R7.reuse ;  /* 0x00000007270a7220 */ /* 0x080fe20000410000 */
[C---:B------:R-:W-:Y:S01]  /*e1d0*/  FMUL.FTZ R14, R35.reuse, R7 ;  /* 0x00000007230e7220 */ /* 0x040fe20000410000 */
[-C--:B------:R-:W-:Y:S01]  /*e1e0*/  FFMA.FTZ R7, R46, R0.reuse, -R25 ;  /* 0x000000002e077223 */ /* 0x080fe20000010819 */
[----:B------:R-:W-:Y:S01]  /*e1f0*/  FFMA.FTZ R31, R48, R0, R31 ;  /* 0x00000000301f7223 */ /* 0x000fe2000001001f */
[-C--:B------:R-:W-:Y:S01]  /*e200*/  FFMA.FTZ R0, R35, R5.reuse, -R10 ;  /* 0x0000000523007223 */ /* 0x080fe2000001080a */
[----:B------:R-:W-:Y:S01]  /*e210*/  FFMA.FTZ R14, R39, R5, R14 ;  /* 0x00000005270e7223 */ /* 0x000fe2000001000e */
[----:B------:R-:W-:Y:S02]  /*e220*/  F2FP.SATFINITE.E4M3.F32.PACK_AB_MERGE_C R4, R11, R4, RZ ;  /* 0x000000040b04723e */ /* 0x000fe400048070ff */
[----:B------:R-:W-:-:S02]  /*e230*/  F2FP.SATFINITE.E4M3.F32.PACK_AB_MERGE_C R29, R29, R6, RZ ;  /* 0x000000061d1d723e */ /* 0x000fc400048070ff */
[----:B------:R-:W-:Y:S02]  /*e240*/  F2FP.SATFINITE.E4M3.F32.PACK_AB_MERGE_C R5, R20, R47, RZ ;  /* 0x0000002f1405723e */ /* 0x000fe400048070ff */
[----:B------:R-:W-:Y:S02]  /*e250*/  F2FP.SATFINITE.E4M3.F32.PACK_AB_MERGE_C R6, R36, R51, RZ ;  /* 0x000000332406723e */ /* 0x000fe400048070ff */
[----:B------:R-:W-:Y:S02]  /*e260*/  F2FP.SATFINITE.E4M3.F32.PACK_AB_MERGE_C R33, R42, R33, RZ ;  /* 0x000000212a21723e */ /* 0x000fe400048070ff */
[----:B------:R-:W-:Y:S02]  /*e270*/  F2FP.SATFINITE.E4M3.F32.PACK_AB_MERGE_C R38, R38, R49, RZ ;  /* 0x000000312626723e */ /* 0x000fe400048070ff */
[----:B------:R-:W-:Y:S02]  /*e280*/  F2FP.SATFINITE.E4M3.F32.PACK_AB_MERGE_C R10, R40, R53, RZ ;  /* 0x00000035280a723e */ /* 0x000fe400048070ff */
[----:B------:R-:W-:-:S02]  /*e290*/  F2FP.SATFINITE.E4M3.F32.PACK_AB_MERGE_C R11, R44, R37, RZ ;  /* 0x000000252c0b723e */ /* 0x000fc400048070ff */
[----:B------:R-:W-:Y:S02]  /*e2a0*/  F2FP.SATFINITE.E4M3.F32.PACK_AB_MERGE_C R4, R43, R8, R4 ;  /* 0x000000082b04723e */ /* 0x000fe40004807004 */
[----:B------:R-:W-:Y:S02]  /*e2b0*/  F2FP.SATFINITE.E4M3.F32.PACK_AB_MERGE_C R8, R26, R9, R29 ;  /* 0x000000091a08723e */ /* 0x000fe4000480701d */
[----:B------:R-:W-:Y:S02]  /*e2c0*/  F2FP.SATFINITE.E4M3.F32.PACK_AB_MERGE_C R5, R12, R15, R5 ;  /* 0x0000000f0c05723e */ /* 0x000fe40004807005 */
[----:B------:R-:W-:Y:S02]  /*e2d0*/  F2FP.SATFINITE.E4M3.F32.PACK_AB_MERGE_C R6, R28, R13, R6 ;  /* 0x0000000d1c06723e */ /* 0x000fe40004807006 */
[----:B------:R-:W-:Y:S02]  /*e2e0*/  F2FP.SATFINITE.E4M3.F32.PACK_AB_MERGE_C R7, R0, R7, R33 ;  /* 0x000000070007723e */ /* 0x000fe40004807021 */
[----:B------:R-:W-:-:S02]  /*e2f0*/  F2FP.SATFINITE.E4M3.F32.PACK_AB_MERGE_C R9, R30, R45, R38 ;  /* 0x0000002d1e09723e */ /* 0x000fc40004807026 */
[----:B------:R-:W-:Y:S02]  /*e300*/  F2FP.SATFINITE.E4M3.F32.PACK_AB_MERGE_C R10, R32, R21, R10 ;  /* 0x00000015200a723e */ /* 0x000fe4000480700a */
[----:B------:R-:W-:Y:S01]  /*e310*/  F2FP.SATFINITE.E4M3.F32.PACK_AB_MERGE_C R11, R14, R31, R11 ;  /* 0x0000001f0e0b723e */ /* 0x000fe2000480700b */
[----:B------:R3:W-:Y:S04]  /*e320*/  STS.128 [R50+0x14400], R4 ;  /* 0x0144000432007388 */ /* 0x0007e80000000c00 */
[----:B------:R3:W-:Y:S02]  /*e330*/  STS.128 [R3+0x14400], R8 ;  /* 0x0144000803007388 */ /* 0x0007e40000000c00 */
.L_x_622:
[----:B------:R-:W-:Y:S05]  /*e340*/  BSYNC B0 ;  /* 0x0000000000007941 */ /* 0x000fea0003800000 */
.L_x_611:
[----:B------:R-:W-:Y:S01]  /*e350*/  @!PT LDS RZ, [RZ] ;  /* 0x00000000fffff984 */ /* 0x000fe20000000800 */
[----:B------:R-:W-:Y:S01]  /*e360*/  @!PT LDS RZ, [RZ] ;  /* 0x00000000fffff984 */ /* 0x000fe20000000800 */
[----:B------:R-:W-:Y:S01]  /*e370*/  @!PT LDS RZ, [RZ] ;  /* 0x00000000fffff984 */ /* 0x000fe20000000800 */
[----:B------:R-:W-:Y:S01]  /*e380*/  @!PT LDS RZ, [RZ] ;  /* 0x00000000fffff984 */ /* 0x000fe20000000800 */
[----:B------:R4:W-:Y:S06]  /*e390*/  MEMBAR.ALL.CTA ;  /* 0x0000000000007992 */ /* 0x0009ec0000008000 */
[----:B----4-:R-:W4:Y:S01]  /*e3a0*/  FENCE.VIEW.ASYNC.S ;  /* 0x00000000000073c6 */ /* 0x010f220000000000 */
[----:B------:R-:W-:Y:S05]  /*e3b0*/  WARPSYNC.ALL ;  /* 0x0000000000007948 */ /* 0x000fea0003800000 */
[----:B----4-:R-:W-:Y:S06]  /*e3c0*/  BAR.SYNC.DEFER_BLOCKING 0xd, 0x100 ;  /* 0x0344000000007b1d */ /* 0x010fec0000010000 */
.L_x_608:
[----:B--2---:R-:W-:-:S04]  /*e3d0*/  MOV R0, UR60 ;  /* 0x0000003c00007c02 */ /* 0x004fc80008000f00 */
[----:B------:R-:W-:-:S13]  /*e3e0*/  ISETP.NE.AND P0, PT, R0, 0x3, PT ;  /* 0x000000030000780c */ /* 0x000fda0003f05270 */
[----:B------:R-:W-:Y:S05]  /*e3f0*/  @!P0 BRA `(.L_x_632) ;  /* 0x0000000000048947 */ /* 0x000fea0003800000 */
[----:B------:R-:W-:Y:S01]  /*e400*/  BPT.TRAP 0x1 ;  /* 0x000000040000795c */ /* 0x000fe20000300000 */
.L_x_632:
[----:B01-3--:R-:W-:Y:S01]  /*e410*/  IMAD R3, R194, 0x8, R18 ;  /* 0x00000008c2037824 */ /* 0x00bfe200078e0212 */
[----:B------:R-:W-:-:S04]  /*e420*/  SHF.L.U32 R4, R195, 0x1f, RZ ;  /* 0x0000001fc3047819 */ /* 0x000fc800000006ff */
[----:B------:R0:W1:Y:S01]  /*e430*/  SYNCS.PHASECHK.TRANS64.TRYWAIT P1, [R3+URZ+0x22830], R4 ;  /* 0x02283004030075a7 */ /* 0x000062000802017f */
[----:B------:R-:W-:Y:S05]  /*e440*/  @!P0 BRA `(.L_x_633) ;  /* 0x0000000000048947 */ /* 0x000fea0003800000 */
[----:B------:R-:W-:Y:S01]  /*e450*/  BPT.TRAP 0x1 ;  /* 0x000000040000795c */ /* 0x000fe20000300000 */
.L_x_633:
[----:B------:R-:W-:-:S05]  /*e460*/  VIADD R0, R18, 0x18400 ;  /* 0x0001840012007836 */ /* 0x000fca0000000000 */
[----:B------:R-:W-:-:S04]  /*e470*/  SHF.R.U32.HI R0, RZ, 0x4, R0 ;  /* 0x00000004ff007819 */ /* 0x000fc80000011600 */
[----:B------:R-:W-:-:S04]  /*e480*/  LOP3.LUT R0, R0, 0x3fff, RZ, 0xc0, !PT ;  /* 0x00003fff00007812 */ /* 0x000fc800078ec0ff */
[----:B------:R-:W-:-:S05]  /*e490*/  LOP3.LUT R0, R0, 0x10000, RZ, 0xfc, !PT ;  /* 0x0001000000007812 */ /* 0x000fca00078efcff */
[----:B------:R-:W-:Y:S01]  /*e4a0*/  IMAD R14, R194, 0x500, R0 ;  /* 0x00000500c20e7824 */ /* 0x000fe200078e0200 */
[----:B-1----:R-:W-:Y:S06]  /*e4b0*/  @P1 BRA `(.L_x_634) ;  /* 0x0000000000081947 */ /* 0x002fec0003800000 */
[----:B------:R-:W1:Y:S02]  /*e4c0*/  SYNCS.PHASECHK.TRANS64.TRYWAIT P1, [R3+URZ+0x22830], R4 ;  /* 0x02283004030075a7 */ /* 0x000e64000802017f */
[----:B-1----:R-:W-:Y:S05]  /*e4d0*/  @!P1 BRA `(.L_x_635) ;  /* 0x0000015000e89947 */ /* 0x002fea0003800000 */
.L_x_634:
[----:B01----:R-:W-:Y:S01]  /*e4e0*/  MOV R4, R14 ;  /* 0x0000000e00047202 */ /* 0x003fe20000000f00 */
[----:B------:R-:W-:Y:S05]  /*e4f0*/  WARPSYNC.ALL ;  /* 0x0000000000007948 */ /* 0x000fea0003800000 */
[----:B------:R-:W-:Y:S01]  /*e500*/  IMAD.MOV.U32 R5, RZ, RZ, 0x40000040 ;  /* 0x40000040ff057424 */ /* 0x000fe200078e00ff */
[----:B------:R-:W-:Y:S01]  /*e510*/  R2UR UR6, R4 ;  /* 0x00000000040672ca */ /* 0x000fe200000e0000 */
[----:B------:R-:W-:Y:S01]  /*e520*/  WARPGROUP.ARRIVE ;  /* 0x00000000000079c5 */ /* 0x000fe20000000000 */
[----:B------:R-:W-:Y:S01]  /*e530*/  LOP3.LUT R4, R34, 0x10000, RZ, 0xfc, !PT ;  /* 0x0001000022047812 */ /* 0x000fe200078efcff */
[----:B------:R-:W-:Y:S01]  /*e540*/  VIADD R6, R14, 0x100 ;  /* 0x000001000e067836 */ /* 0x000fe20000000000 */
[C---:B------:R-:W-:Y:S01]  /*e550*/  R2UR UR7, R5.reuse ;  /* 0x00000000050772ca */ /* 0x040fe200000e0000 */
[----:B------:R-:W-:Y:S01]  /*e560*/  IMAD.MOV.U32 R7, RZ, RZ, 0x40000040 ;  /* 0x40000040ff077424 */ /* 0x000fe200078e00ff */
[----:B------:R-:W-:Y:S01]  /*e570*/  R2UR UR4, R4 ;  /* 0x00000000040472ca */ /* 0x000fe200000e0000 */
[C---:B------:R-:W-:Y:S01]  /*e580*/  VIADD R8, R14.reuse, 0x200 ;  /* 0x000002000e087836 */ /* 0x040fe20000000000 */
[----:B------:R-:W-:Y:S01]  /*e590*/  R2UR UR5, R5 ;  /* 0x00000000050572ca */ /* 0x000fe200000e0000 */
[----:B------:R-:W-:Y:S01]  /*e5a0*/  VIADD R10, R14, 0x400 ;  /* 0x000004000e0a7836 */ /* 0x000fe20000000000 */
[----:B------:R-:W-:Y:S01]  /*e5b0*/  R2UR UR10, R6 ;  /* 0x00000000060a72ca */ /* 0x000fe200000e0000 */
[----:B------:R-:W-:Y:S01]  /*e5c0*/  VIADD R6, R14, 0x300 ;  /* 0x000003000e067836 */ /* 0x000fe20000000000 */
[----:B------:R-:W-:Y:S01]  /*e5d0*/  R2UR UR11, R7 ;  /* 0x00000000070b72ca */ /* 0x000fe200000e0000 */
[----:B------:R-:W-:Y:S01]  /*e5e0*/  IMAD.MOV.U32 R11, RZ, RZ, 0x40000040 ;  /* 0x40000040ff0b7424 */ /* 0x000fe200078e00ff */
[----:B------:R-:W-:Y:S01]  /*e5f0*/  R2UR UR8, R4 ;  /* 0x00000000040872ca */ /* 0x000fe200000e0000 */
[----:B------:R-:W-:Y:S01]  /*e600*/  IMAD.MOV.U32 R13, RZ, RZ, 0x40000040 ;  /* 0x40000040ff0d7424 */ /* 0x000fe200078e00ff */
[----:B------:R-:W-:Y:S01]  /*e610*/  R2UR UR9, R5 ;  /* 0x00000000050972ca */ /* 0x000fe200000e0000 */
[----:B------:R-:W-:Y:S01]  /*e620*/  IMAD.MOV.U32 R15, RZ, RZ, 0x40000040 ;  /* 0x40000040ff0f7424 */ /* 0x000fe200078e00ff */
[----:B------:R-:W-:Y:S01]  /*e630*/  MOV R9, 0x40000040 ;  /* 0x4000004000097802 */ /* 0x000fe20000000f00 */
[----:B------:R-:W-:Y:S01]  /*e640*/  IMAD.MOV.U32 R25, RZ, RZ, RZ ;  /* 0x000000ffff197224 */ /* 0x000fe200078e00ff */
[----:B------:R-:W-:Y:S01]  /*e650*/  R2UR UR14, R8 ;  /* 0x00000000080e72ca */ /* 0x000fe200000e0000 */
[----:B------:R-:W-:Y:S01]  /*e660*/  QGMMA.64x32x32.F32.E4M3.E4M3 R92, gdesc[UR4], RZ, !UPT, gsb0 ;  /* 0x00600000045c79f3 */ /* 0x000fe2000c0008ff */
[----:B------:R-:W-:Y:S01]  /*e670*/  R2UR UR15, R9 ;  /* 0x00000000090f72ca */ /* 0x000fe200000e0000 */
[----:B------:R-:W-:Y:S01]  /*e680*/  VIADD R8, R14, 0x2 ;  /* 0x000000020e087836 */ /* 0x000fe20000000000 */
[----:B------:R-:W-:Y:S01]  /*e690*/  R2UR UR12, R4 ;  /* 0x00000000040c72ca */ /* 0x000fe200000e0000 */
[----:B------:R-:W-:Y:S01]  /*e6a0*/  IMAD.MOV.U32 R9, RZ, RZ, 0x40000040 ;  /* 0x40000040ff097424 */ /* 0x000fe200078e00ff */
[----:B------:R-:W-:-:S02]  /*e6b0*/  R2UR UR13, R5 ;  /* 0x00000000050d72ca */ /* 0x000fc400000e0000 */
[----:B------:R-:W-:Y:S01]  /*e6c0*/  R2UR UR18, R6 ;  /* 0x00000000061272ca */ /* 0x000fe200000e0000 */
[----:B------:R-:W-:Y:S01]  /*e6d0*/  VIADD R6, R14, 0x102 ;  /* 0x000001020e067836 */ /* 0x000fe20000000000 */
[----:B------:R-:W-:Y:S01]  /*e6e0*/  R2UR UR19, R7 ;  /* 0x00000000071372ca */ /* 0x000fe200000e0000 */
[----:B------:R-:W-:Y:S01]  /*e6f0*/  IMAD.MOV.U32 R7, RZ, RZ, 0x40000040 ;  /* 0x40000040ff077424 */ /* 0x000fe200078e00ff */
[----:B------:R-:W-:Y:S02]  /*e700*/  R2UR UR16, R4 ;  /* 0x00000000041072ca */ /* 0x000fe400000e0000 */
[----:B------:R-:W-:Y:S02]  /*e710*/  R2UR UR17, R5 ;  /* 0x00000000051172ca */ /* 0x000fe400000e0000 */
[----:B------:R-:W-:Y:S02]  /*e720*/  R2UR UR22, R10 ;  /* 0x000000000a1672ca */ /* 0x000fe400000e0000 */
[----:B------:R-:W-:Y:S01]  /*e730*/  R2UR UR23, R11 ;  /* 0x000000000b1772ca */ /* 0x000fe200000e0000 */
[----:B------:R-:W-:Y:S01]  /*e740*/  IMAD.MOV.U32 R11, RZ, RZ, 0x40000040 ;  /* 0x40000040ff0b7424 */ /* 0x000fe200078e00ff */
[----:B------:R-:W-:-:S02]  /*e750*/  R2UR UR20, R4 ;  /* 0x00000000041472ca */ /* 0x000fc400000e0000 */
[----:B------:R-:W-:Y:S02]  /*e760*/  R2UR UR21, R5 ;  /* 0x00000000051572ca */ /* 0x000fe400000e0000 */
[----:B------:R-:W-:Y:S02]  /*e770*/  IADD3 R10, R14, 0x202, RZ ;  /* 0x000002020e0a7810 */ /* 0x000fe40007ffe0ff */
[----:B------:R-:W-:Y:S01]  /*e780*/  R2UR UR6, R8 ;  /* 0x00000000080672ca */ /* 0x000fe200000e0000 */
[C---:B------:R-:W-:Y:S01]  /*e790*/  VIADD R8, R14.reuse, 0x402 ;  /* 0x000004020e087836 */ /* 0x040fe20000000000 */
[----:B------:R-:W-:Y:S01]  /*e7a0*/  R2UR UR7, R9 ;  /* 0x00000000090772ca */ /* 0x000fe200000e0000 */
[----:B------:R-:W-:Y:S01]  /*e7b0*/  IMAD.MOV.U32 R9, RZ, RZ, 0x40000040 ;  /* 0x40000040ff097424 */ /* 0x000fe200078e00ff */
[----:B------:R-:W-:Y:S01]  /*e7c0*/  IADD3 R12, R14, 0x404, RZ ;  /* 0x000004040e0c7810 */ /* 0x000fe20007ffe0ff */
[----:B------:R-:W-:Y:S02]  /*e7d0*/  WARPGROUP.DEPBAR.LE gsb0, 0x0 ;  /* 0x00008000000079c5 */ /* 0x000fe40000010000 */
[----:B------:R-:W-:-:S06]  /*e7e0*/  WARPGROUP.ARRIVE ;  /* 0x00000000000079c5 */ /* 0x000fcc0000000000 */
[----:B------:R-:W-:Y:S01]  /*e7f0*/  QGMMA.64x32x32.F32.E4M3.E4M3 R76, gdesc[UR8], RZ, !UPT, gsb0 ;  /* 0x00600000084c79f3 */ /* 0x000fe2000c0008ff */
[----:B------:R-:W-:Y:S01]  /*e800*/  R2UR UR10, R6 ;  /* 0x00000000060a72ca */ /* 0x000fe200000e0000 */
[----:B------:R-:W-:Y:S01]  /*e810*/  VIADD R6, R14, 0x302 ;  /* 0x000003020e067836 */ /* 0x000fe20000000000 */
[----:B------:R-:W-:Y:S01]  /*e820*/  R2UR UR11, R7 ;  /* 0x00000000070b72ca */ /* 0x000fe200000e0000 */
[----:B------:R-:W-:Y:S01]  /*e830*/  IMAD.MOV.U32 R7, RZ, RZ, 0x40000040 ;  /* 0x40000040ff077424 */ /* 0x000fe200078e00ff */
[----:B------:R-:W-:Y:S02]  /*e840*/  WARPGROUP.DEPBAR.LE gsb0, 0x0 ;  /* 0x00008000000079c5 */ /* 0x000fe40000010000 */
[----:B------:R-:W-:-:S06]  /*e850*/  WARPGROUP.ARRIVE ;  /* 0x00000000000079c5 */ /* 0x000fcc0000000000 */
[----:B------:R-:W-:Y:S01]  /*e860*/  QGMMA.64x32x32.F32.E4M3.E4M3 R60, gdesc[UR12], RZ, !UPT, gsb0 ;  /* 0x006000000c3c79f3 */ /* 0x000fe2000c0008ff */
[----:B------:R-:W-:Y:S01]  /*e870*/  R2UR UR15, R11 ;  /* 0x000000000b0f72ca */ /* 0x000fe200000e0000 */
[----:B------:R-:W-:Y:S01]  /*e880*/  IMAD.MOV.U32 R11, RZ, RZ, 0x40000040 ;  /* 0x40000040ff0b7424 */ /* 0x000fe200078e00ff */
[----:B------:R-:W-:Y:S02]  /*e890*/  R2UR UR14, R10 ;  /* 0x000000000a0e72ca */ /* 0x000fe400000e0000 */
[----:B------:R-:W-:Y:S02]  /*e8a0*/  IADD3 R10, R4, 0x2, RZ ;  /* 0x00000002040a7810 */ /* 0x000fe40007ffe0ff */
[----:B------:R-:W-:Y:S02]  /*e8b0*/  R2UR UR5, R11 ;  /* 0x000000000b0572ca */ /* 0x000fe400000e0000 */
[C---:B------:R-:W-:Y:S02]  /*e8c0*/  R2UR UR4, R10.reuse ;  /* 0x000000000a0472ca */ /* 0x040fe400000e0000 */
[----:B------:R-:W-:-:S02]  /*e8d0*/  R2UR UR8, R10 ;  /* 0x000000000a0872ca */ /* 0x000fc400000e0000 */
[C---:B------:R-:W-:Y:S02]  /*e8e0*/  R2UR UR9, R11.reuse ;  /* 0x000000000b0972ca */ /* 0x040fe400000e0000 */
[----:B------:R-:W-:Y:S02]  /*e8f0*/  R2UR UR12, R10 ;  /* 0x000000000a0c72ca */ /* 0x000fe400000e0000 */
[----:B------:R-:W-:Y:S01]  /*e900*/  R2UR UR13, R11 ;  /* 0x000000000b0d72ca */ /* 0x000fe200000e0000 */
[----:B------:R-:W-:Y:S02]  /*e910*/  WARPGROUP.DEPBAR.LE gsb0, 0x0 ;  /* 0x00008000000079c5 */ /* 0x000fe40000010000 */
[----:B------:R-:W-:-:S06]  /*e920*/  WARPGROUP.ARRIVE ;  /* 0x00000000000079c5 */ /* 0x000fcc0000000000 */
[----:B------:R-:W-:Y:S01]  /*e930*/  QGMMA.64x32x32.F32.E4M3.E4M3 R44, gdesc[UR16], RZ, !UPT, gsb0 ;  /* 0x00600000102c79f3 */ /* 0x000fe2000c0008ff */
[----:B------:R-:W-:Y:S02]  /*e940*/  R2UR UR18, R6 ;  /* 0x00000000061272ca */ /* 0x000fe400000e0000 */
[----:B------:R-:W-:Y:S01]  /*e950*/  R2UR UR19, R7 ;  /* 0x00000000071372ca */ /* 0x000fe200000e0000 */
[----:B------:R-:W-:Y:S01]  /*e960*/  IMAD.MOV.U32 R7, RZ, RZ, 0x40000040 ;  /* 0x40000040ff077424 */ /* 0x000fe200078e00ff */
[----:B------:R-:W-:Y:S02]  /*e970*/  R2UR UR16, R10 ;  /* 0x000000000a1072ca */ /* 0x000fe400000e0000 */
[----:B------:R-:W-:Y:S02]  /*e980*/  R2UR UR17, R11 ;  /* 0x000000000b1172ca */ /* 0x000fe400000e0000 */
[----:B------:R-:W-:Y:S01]  /*e990*/  IADD3 R6, R14, 0x104, RZ ;  /* 0x000001040e067810 */ /* 0x000fe20007ffe0ff */
[----:B------:R-:W-:-:S02]  /*e9a0*/  WARPGROUP.DEPBAR.LE gsb0, 0x0 ;  /* 0x00008000000079c5 */ /* 0x000fc40000010000 */
[----:B------:R-:W-:-:S06]  /*e9b0*/  WARPGROUP.ARRIVE ;  /* 0x00000000000079c5 */ /* 0x000fcc0000000000 */
[----:B------:R-:W-:Y:S01]  /*e9c0*/  QGMMA.64x32x32.F32.E4M3.E4M3 R28, gdesc[UR20], RZ, !UPT, gsb0 ;  /* 0x00600000141c79f3 */ /* 0x000fe2000c0008ff */
[----:B------:R-:W-:Y:S01]  /*e9d0*/  R2UR UR22, R8 ;  /* 0x00000000081672ca */ /* 0x000fe200000e0000 */
[----:B------:R-:W-:Y:S01]  /*e9e0*/  VIADD R8, R14, 0x4 ;  /* 0x000000040e087836 */ /* 0x000fe20000000000 */
[----:B------:R-:W-:Y:S01]  /*e9f0*/  R2UR UR23, R9 ;  /* 0x00000000091772ca */ /* 0x000fe200000e0000 */
[----:B------:R-:W-:Y:S01]  /*ea00*/  IMAD.MOV.U32 R9, RZ, RZ, 0x40000040 ;  /* 0x40000040ff097424 */ /* 0x000fe200078e00ff */
[----:B------:R-:W-:Y:S02]  /*ea10*/  R2UR UR20, R10 ;  /* 0x000000000a1472ca */ /* 0x000fe400000e0000 */
[----:B------:R-:W-:Y:S01]  /*ea20*/  R2UR UR21, R11 ;  /* 0x000000000b1572ca */ /* 0x000fe200000e0000 */
[----:B------:R-:W-:Y:S02]  /*ea30*/  WARPGROUP.DEPBAR.LE gsb0, 0x0 ;  /* 0x00008000000079c5 */ /* 0x000fe40000010000 */
[----:B------:R-:W-:-:S06]  /*ea40*/  WARPGROUP.ARRIVE ;  /* 0x00000000000079c5 */ /* 0x000fcc0000000000 */
[----:B------:R-:W-:Y:S01]  /*ea50*/  QGMMA.64x32x32.F32.E4M3.E4M3 R92, gdesc[UR4], R92, gsb0 ;  /* 0x00600000045c79f3 */ /* 0x000fe2000800085c */
[----:B------:R-:W-:Y:S01]  /*ea60*/  R2UR UR6, R8 ;  /* 0x00000000080672ca */ /* 0x000fe200000e0000 */
[----:B------:R-:W-:Y:S01]  /*ea70*/  VIADD R8, R14, 0x204 ;  /* 0x000002040e087836 */ /* 0x000fe20000000000 */
[----:B------:R-:W-:Y:S01]  /*ea80*/  R2UR UR7, R9 ;  /* 0x00000000090772ca */ /* 0x000fe200000e0000 */
[----:B------:R-:W-:Y:S01]  /*ea90*/  IMAD.MOV.U32 R9, RZ, RZ, 0x40000040 ;  /* 0x40000040ff097424 */ /* 0x000fe200078e00ff */
        /* <DEDUP_REMOVED lines=12> */
[----:B------:R-:W-:Y:S02]  /*eb60*/  R2UR UR15, R9 ;  /* 0x00000000090f72ca */ /* 0x000fe400000e0000 */
[----:B------:R-:W-:Y:S02]  /*eb70*/  MOV R9, 0x40000040 ;  /* 0x4000004000097802 */ /* 0x000fe40000000f00 */
[C---:B------:R-:W-:Y:S02]  /*eb80*/  R2UR UR4, R8.reuse ;  /* 0x00000000080472ca */ /* 0x040fe400000e0000 */
[----:B------:R-:W-:Y:S02]  /*eb90*/  R2UR UR5, R9 ;  /* 0x00000000090572ca */ /* 0x000fe400000e0000 */
[----:B------:R-:W-:-:S02]  /*eba0*/  R2UR UR8, R8 ;  /* 0x00000000080872ca */ /* 0x000fc400000e0000 */
[C---:B------:R-:W-:Y:S02]  /*ebb0*/  R2UR UR9, R9.reuse ;  /* 0x00000000090972ca */ /* 0x040fe400000e0000 */
        /* <DEDUP_REMOVED lines=16> */
[----:B------:R-:W-:Y:S02]  /*ecc0*/  R2UR UR23, R13 ;  /* 0x000000000d1772ca */ /* 0x000fe400000e0000 */
[----:B------:R-:W-:Y:S02]  /*ecd0*/  R2UR UR20, R8 ;  /* 0x00000000081472ca */ /* 0x000fe400000e0000 */
[----:B------:R-:W-:Y:S02]  /*ece0*/  R2UR UR21, R9 ;  /* 0x00000000091572ca */ /* 0x000fe400000e0000 */
[----:B------:R-:W-:Y:S01]  /*ecf0*/  MOV R13, 0x40000040 ;  /* 0x40000040000d7802 */ /* 0x000fe20000000f00 */
[----:B------:R-:W-:-:S02]  /*ed00*/  WARPGROUP.DEPBAR.LE gsb0, 0x0 ;  /* 0x00008000000079c5 */ /* 0x000fc40000010000 */
        /* <DEDUP_REMOVED lines=10> */
[C---:B------:R-:W-:Y:S01]  /*edb0*/  VIADD R12, R14.reuse, 0x306 ;  /* 0x000003060e0c7836 */ /* 0x040fe20000000000 */
[----:B------:R-:W-:Y:S01]  /*edc0*/  R2UR UR11, R13 ;  /* 0x000000000d0b72ca */ /* 0x000fe200000e0000 */
[----:B------:R-:W-:Y:S01]  /*edd0*/  VIADD R14, R14, 0x406 ;  /* 0x000004060e0e7836 */ /* 0x000fe20000000000 */
[----:B------:R-:W-:Y:S01]  /*ede0*/  MOV R13, 0x40000040 ;  /* 0x40000040000d7802 */ /* 0x000fe20000000f00 */
[----:B------:R-:W-:Y:S02]  /*edf0*/  WARPGROUP.DEPBAR.LE gsb0, 0x0 ;  /* 0x00008000000079c5 */ /* 0x000fe40000010000 */
[----:B------:R-:W-:-:S06]  /*ee00*/  WARPGROUP.ARRIVE ;  /* 0x00000000000079c5 */ /* 0x000fcc0000000000 */
[----:B------:R-:W-:Y:S01]  /*ee10*/  QGMMA.64x32x32.F32.E4M3.E4M3 R60, gdesc[UR12], R60, gsb0 ;  /* 0x006000000c3c79f3 */ /* 0x000fe2000800083c */
[----:B------:R-:W-:Y:S01]  /*ee20*/  R2UR UR14, R6 ;  /* 0x00000000060e72ca */ /* 0x000fe200000e0000 */
[----:B------:R-:W-:Y:S01]  /*ee30*/  VIADD R6, R4, 0x6 ;  /* 0x0000000604067836 */ /* 0x000fe20000000000 */
[----:B------:R-:W-:Y:S01]  /*ee40*/  R2UR UR15, R7 ;  /* 0x00000000070f72ca */ /* 0x000fe200000e0000 */
[----:B------:R-:W-:-:S03]  /*ee50*/  IMAD.MOV.U32 R7, RZ, RZ, 0x40000040 ;  /* 0x40000040ff077424 */ /* 0x000fc600078e00ff */
[C---:B------:R-:W-:Y:S02]  /*ee60*/  R2UR UR4, R6.reuse ;  /* 0x00000000060472ca */ /* 0x040fe400000e0000 */
[C---:B------:R-:W-:Y:S02]  /*ee70*/  R2UR UR5, R7.reuse ;  /* 0x00000000070572ca */ /* 0x040fe400000e0000 */
[C---:B------:R-:W-:Y:S02]  /*ee80*/  R2UR UR8, R6.reuse ;  /* 0x00000000060872ca */ /* 0x040fe400000e0000 */
[C---:B------:R-:W-:Y:S02]  /*ee90*/  R2UR UR9, R7.reuse ;  /* 0x00000000070972ca */ /* 0x040fe400000e0000 */
[----:B------:R-:W-:Y:S02]  /*eea0*/  R2UR UR12, R6 ;  /* 0x00000000060c72ca */ /* 0x000fe400000e0000 */
[----:B------:R-:W-:Y:S01]  /*eeb0*/  R2UR UR13, R7 ;  /* 0x00000000070d72ca */ /* 0x000fe200000e0000 */
[----:B------:R-:W-:-:S02]  /*eec0*/  WARPGROUP.DEPBAR.LE gsb0, 0x0 ;  /* 0x00008000000079c5 */ /* 0x000fc40000010000 */
[----:B------:R-:W-:-:S06]  /*eed0*/  WARPGROUP.ARRIVE ;  /* 0x00000000000079c5 */ /* 0x000fcc0000000000 */
[----:B------:R-:W-:Y:S01]  /*eee0*/  QGMMA.64x32x32.F32.E4M3.E4M3 R44, gdesc[UR16], R44, gsb0 ;  /* 0x00600000102c79f3 */ /* 0x000fe2000800082c */
[----:B------:R-:W-:Y:S02]  /*eef0*/  R2UR UR18, R12 ;  /* 0x000000000c1272ca */ /* 0x000fe400000e0000 */
[----:B------:R-:W-:Y:S02]  /*ef00*/  R2UR UR19, R13 ;  /* 0x000000000d1372ca */ /* 0x000fe400000e0000 */
[----:B------:R-:W-:Y:S02]  /*ef10*/  R2UR UR16, R6 ;  /* 0x00000000061072ca */ /* 0x000fe400000e0000 */
[----:B------:R-:W-:Y:S01]  /*ef20*/  R2UR UR17, R7 ;  /* 0x00000000071172ca */ /* 0x000fe200000e0000 */
[----:B------:R-:W-:Y:S02]  /*ef30*/  WARPGROUP.DEPBAR.LE gsb0, 0x0 ;  /* 0x00008000000079c5 */ /* 0x000fe40000010000 */
        /* <DEDUP_REMOVED lines=22> */
[----:B------:R-:W-:Y:S05]  /*f0a0*/  @!P0 BRA `(.L_x_636) ;  /* 0x0000000000048947 */ /* 0x000fea0003800000 */
[----:B------:R-:W-:Y:S01]  /*f0b0*/  BPT.TRAP 0x1 ;  /* 0x000000040000795c */ /* 0x000fe20000300000 */
.L_x_636:
[C---:B------:R-:W-:Y:S01]  /*f0c0*/  FMUL.FTZ R12, R2.reuse, R92 ;  /* 0x0000005c020c7220 */ /* 0x040fe20000410000 */
[C---:B------:R-:W-:Y:S01]  /*f0d0*/  FMUL.FTZ R13, R2.reuse, R93 ;  /* 0x0000005d020d7220 */ /* 0x040fe20000410000 */
[C---:B------:R-:W-:Y:S01]  /*f0e0*/  FMUL.FTZ R20, R2.reuse, R96 ;  /* 0x0000006002147220 */ /* 0x040fe20000410000 */
[C---:B------:R-:W-:Y:S01]  /*f0f0*/  FMUL.FTZ R15, R2.reuse, R95 ;  /* 0x0000005f020f7220 */ /* 0x040fe20000410000 */
[C---:B------:R-:W-:Y:S01]  /*f100*/  FMUL.FTZ R21, R2.reuse, R97 ;  /* 0x0000006102157220 */ /* 0x040fe20000410000 */
[----:B------:R-:W-:Y:S01]  /*f110*/  FMUL.FTZ R95, R2, R102 ;  /* 0x00000066025f7220 */ /* 0x000fe20000410000 */
[----:B------:R-:W0:Y:S01]  /*f120*/  MUFU.TANH R12, R12 ;  /* 0x0000000c000c7308 */ /* 0x000e220000002400 */
[----:B------:R-:W-:Y:S01]  /*f130*/  IADD3 R102, R24, 0xa0, -R211 ;  /* 0x000000a018667810 */ /* 0x000fe20007ffe8d3 */
[C---:B------:R-:W-:Y:S01]  /*f140*/  FMUL.FTZ R14, R2.reuse, R94 ;  /* 0x0000005e020e7220 */ /* 0x040fe20000410000 */
[C---:B------:R-:W-:Y:S01]  /*f150*/  FMUL.FTZ R93, R2.reuse, R100 ;  /* 0x00000064025d7220 */ /* 0x040fe20000410000 */
[C---:B------:R-:W-:Y:S01]  /*f160*/  FMUL.FTZ R94, R2.reuse, R101 ;  /* 0x00000065025e7220 */ /* 0x040fe20000410000 */
[----:B------:R-:W-:Y:S01]  /*f170*/  FMUL.FTZ R101, R2, R37 ;  /* 0x0000002502657220 */ /* 0x000fe20000410000 */
[----:B------:R-:W-:-:S02]  /*f180*/  IMAD R37, R27, -0xa0, R102 ;  /* 0xffffff601b257824 */ /* 0x000fc400078e0266 */
[C---:B-----5:R-:W-:Y:S01]  /*f190*/  FMUL.FTZ R26, R2.reuse, R98 ;  /* 0x00000062021a7220 */ /* 0x060fe20000410000 */
[----:B------:R-:W1:Y:S01]  /*f1a0*/  MUFU.TANH R13, R13 ;  /* 0x0000000d000d7308 */ /* 0x000e620000002400 */
[C---:B------:R-:W-:Y:S01]  /*f1b0*/  FMUL.FTZ R97, R2.reuse, R104 ;  /* 0x0000006802617220 */ /* 0x040fe20000410000 */
[C---:B------:R-:W-:Y:S01]  /*f1c0*/  FMUL.FTZ R92, R2.reuse, R99 ;  /* 0x00000063025c7220 */ /* 0x040fe20000410000 */
[C---:B------:R-:W-:Y:S01]  /*f1d0*/  ISETP.GT.AND P1, PT, R37.reuse, RZ, PT ;  /* 0x000000ff2500720c */ /* 0x040fe20003f24270 */
[C---:B------:R-:W-:Y:S01]  /*f1e0*/  FMUL.FTZ R98, R2.reuse, R105 ;  /* 0x0000006902627220 */ /* 0x040fe20000410000 */
[C---:B------:R-:W-:Y:S01]  /*f1f0*/  ISETP.GT.AND P2, PT, R37.reuse, 0x1, PT ;  /* 0x000000012500780c */ /* 0x040fe20003f44270 */
[----:B------:R-:W-:Y:S01]  /*f200*/  FMUL.FTZ R76, R2, R76 ;  /* 0x0000004c024c7220 */ /* 0x000fe20000410000 */
[C---:B------:R-:W-:Y:S01]  /*f210*/  ISETP.GT.AND P3, PT, R37.reuse, 0x8, PT ;  /* 0x000000082500780c */ /* 0x040fe20003f64270 */
[----:B------:R-:W2:Y:S01]  /*f220*/  MUFU.TANH R20, R20 ;  /* 0x0000001400147308 */ /* 0x000ea20000002400 */
[----:B0-----:R-:W-:Y:S01]  /*f230*/  FSEL R12, R12, -INF , P1 ;  /* 0xff8000000c0c7808 */ /* 0x001fe20000800000 */
[C---:B------:R-:W-:Y:S01]  /*f240*/  FMUL.FTZ R96, R2.reuse, R103 ;  /* 0x0000006702607220 */ /* 0x040fe20000410000 */
[C---:B------:R-:W-:Y:S01]  /*f250*/  ISETP.GT.AND P4, PT, R37.reuse, 0x9, PT ;  /* 0x000000092500780c */ /* 0x040fe20003f84270 */
[C---:B------:R-:W-:Y:S01]  /*f260*/  FMUL.FTZ R77, R2.reuse, R77 ;  /* 0x0000004d024d7220 */ /* 0x040fe20000410000 */
[----:B------:R-:W-:Y:S01]  /*f270*/  ISETP.GT.AND P5, PT, R37, 0x10, PT ;  /* 0x000000102500780c */ /* 0x000fe20003fa4270 */
[C---:B------:R-:W-:Y:S01]  /*f280*/  FMUL.FTZ R99, R2.reuse, R106 ;  /* 0x0000006a02637220 */ /* 0x040fe20000410000 */
[C---:B------:R-:W-:Y:S01]  /*f290*/  FMUL.FTZ R80, R2.reuse, R80 ;  /* 0x0000005002507220 */ /* 0x040fe20000410000 */
[----:B------:R-:W0:Y:S01]  /*f2a0*/  MUFU.TANH R21, R21 ;  /* 0x0000001500157308 */ /* 0x000e220000002400 */
[----:B-1----:R-:W-:Y:S01]  /*f2b0*/  FSEL R13, R13, -INF , P2 ;  /* 0xff8000000d0d7808 */ /* 0x002fe20001000000 */
[C---:B------:R-:W-:Y:S01]  /*f2c0*/  FMUL.FTZ R100, R2.reuse, R107 ;  /* 0x0000006b02647220 */ /* 0x040fe20000410000 */
[C---:B------:R-:W-:Y:S01]  /*f2d0*/  FMUL.FTZ R81, R2.reuse, R81 ;  /* 0x0000005102517220 */ /* 0x040fe20000410000 */
[C---:B------:R-:W-:Y:S01]  /*f2e0*/  FMUL.FTZ R78, R2.reuse, R78 ;  /* 0x0000004e024e7220 */ /* 0x040fe20000410000 */
[C---:B------:R-:W-:Y:S01]  /*f2f0*/  FMUL.FTZ R84, R2.reuse, R84 ;  /* 0x0000005402547220 */ /* 0x040fe20000410000 */
[C---:B------:R-:W-:Y:S01]  /*f300*/  FMUL.FTZ R79, R2.reuse, R79 ;  /* 0x0000004f024f7220 */ /* 0x040fe20000410000 */
[----:B------:R-:W-:Y:S01]  /*f310*/  FMUL.FTZ R85, R2, R85 ;  /* 0x0000005502557220 */ /* 0x000fe20000410000 */
[----:B------:R-:W1:Y:S01]  /*f320*/  MUFU.TANH R14, R14 ;  /* 0x0000000e000e7308 */ /* 0x000e620000002400 */
[----:B--2---:R-:W-:Y:S01]  /*f330*/  FSEL R20, R20, -INF , P3 ;  /* 0xff80000014147808 */ /* 0x004fe20001800000 */
[C---:B------:R-:W-:Y:S01]  /*f340*/  FMUL.FTZ R82, R2.reuse, R82 ;  /* 0x0000005202527220 */ /* 0x040fe20000410000 */
[C---:B------:R-:W-:Y:S01]  /*f350*/  FMUL.FTZ R88, R2.reuse, R88 ;  /* 0x0000005802587220 */ /* 0x040fe20000410000 */
        /* <DEDUP_REMOVED lines=9> */
[C---:B------:R-:W-:Y:S01]  /*f3f0*/  FMUL.FTZ R64, R2.reuse, R64 ;  /* 0x0000004002407220 */ /* 0x040fe20000410000 */
[C---:B------:R-:W-:Y:S01]  /*f400*/  FMUL.FTZ R91, R2.reuse, R91 ;  /* 0x0000005b025b7220 */ /* 0x040fe20000410000 */
[----:B------:R-:W-:Y:S01]  /*f410*/  FMUL.FTZ R65, R2, R65 ;  /* 0x0000004102417220 */ /* 0x000fe20000410000 */
[----:B------:R-:W0:Y:S01]  /*f420*/  MUFU.TANH R15, R15 ;  /* 0x0000000f000f7308 */ /* 0x000e220000002400 */
[----:B-1----:R-:W-:Y:S01]  /*f430*/  FSEL R14, R14, -INF , P1 ;  /* 0xff8000000e0e7808 */ /* 0x002fe20000800000 */
[C---:B------:R-:W-:Y:S01]  /*f440*/  FMUL.FTZ R62, R2.reuse, R62 ;  /* 0x0000003e023e7220 */ /* 0x040fe20000410000 */
[----:B------:R-:W-:Y:S01]  /*f450*/  ISETP.GT.AND P1, PT, R37, 0x11, PT ;  /* 0x000000112500780c */ /* 0x000fe20003f24270 */
[C---:B------:R-:W-:Y:S01]  /*f460*/  FMUL.FTZ R68, R2.reuse, R68 ;  /* 0x0000004402447220 */ /* 0x040fe20000410000 */
[C---:B------:R-:W-:Y:S01]  /*f470*/  FMUL.FTZ R63, R2.reuse, R63 ;  /* 0x0000003f023f7220 */ /* 0x040fe20000410000 */
[C---:B------:R-:W-:Y:S01]  /*f480*/  FMUL.FTZ R69, R2.reuse, R69 ;  /* 0x0000004502457220 */ /* 0x040fe20000410000 */
[C---:B------:R-:W-:Y:S01]  /*f490*/  FMUL.FTZ R66, R2.reuse, R66 ;  /* 0x0000004202427220 */ /* 0x040fe20000410000 */
        /* <DEDUP_REMOVED lines=11> */
[C---:B------:R-:W-:Y:S01]  /*f550*/  ISETP.GT.AND P2, PT, R37.reuse, 0x18, PT ;  /* 0x000000182500780c */ /* 0x040fe20003f44270 */
[C---:B------:R-:W-:Y:S01]  /*f560*/  FMUL.FTZ R74, R2.reuse, R74 ;  /* 0x0000004a024a7220 */ /* 0x040fe20000410000 */
[C---:B------:R-:W-:Y:S01]  /*f570*/  FMUL.FTZ R48, R2.reuse, R48 ;  /* 0x0000003002307220 */ /* 0x040fe20000410000 */
[C---:B------:R-:W-:Y:S01]  /*f580*/  FMUL.FTZ R75, R2.reuse, R75 ;  /* 0x0000004b024b7220 */ /* 0x040fe20000410000 */
[----:B------:R-:W-:Y:S01]  /*f590*/  FMUL.FTZ R49, R2, R49 ;  /* 0x0000003102317220 */ /* 0x000fe20000410000 */
        /* <DEDUP_REMOVED lines=8> */
[----:B------:R1:W-:Y:S01]  /*f620*/  MUFU.TANH R24, R101 ;  /* 0x0000006500187308 */ /* 0x0003e20000002400 */
[----:B--2---:R-:W-:Y:S01]  /*f630*/  FSEL R26, R26, -INF , P3 ;  /* 0xff8000001a1a7808 */ /* 0x004fe20001800000 */
[C---:B------:R-:W-:Y:S01]  /*f640*/  FMUL.FTZ R51, R2.reuse, R51 ;  /* 0x0000003302337220 */ /* 0x040fe20000410000 */
[----:B------:R-:W-:Y:S01]  /*f650*/  ISETP.GT.AND P3, PT, R37, 0x19, PT ;  /* 0x000000192500780c */ /* 0x000fe20003f64270 */
[C---:B------:R-:W-:Y:S01]  /*f660*/  FMUL.FTZ R57, R2.reuse, R57 ;  /* 0x0000003902397220 */ /* 0x040fe20000410000 */
[C---:B------:R-:W-:Y:S01]  /*f670*/  FMUL.FTZ R54, R2.reuse, R54 ;  /* 0x0000003602367220 */ /* 0x040fe20000410000 */
[C---:B------:R-:W-:Y:S01]  /*f680*/  FMUL.FTZ R28, R2.reuse, R28 ;  /* 0x0000001c021c7220 */ /* 0x040fe20000410000 */
[----:B------:R-:W-:Y:S01]  /*f690*/  FMUL.FTZ R55, R2, R55 ;  /* 0x0000003702377220 */ /* 0x000fe20000410000 */
[----:B------:R-:W2:Y:S01]  /*f6a0*/  MUFU.TANH R92, R92 ;  /* 0x0000005c005c7308 */ /* 0x000ea20000002400 */
[----:B-1----:R-:W-:Y:S01]  /*f6b0*/  FMNMX.FTZ R101, R12, R13, !PT ;  /* 0x0000000d0c657209 */ /* 0x002fe20007810000 */
[C---:B------:R-:W-:Y:S01]  /*f6c0*/  FMUL.FTZ R29, R2.reuse, R29 ;  /* 0x0000001d021d7220 */ /* 0x040fe20000410000 */
[----:B0-----:R-:W-:Y:S01]  /*f6d0*/  FSEL R97, R97, -INF , P2 ;  /* 0xff80000061617808 */ /* 0x001fe20001000000 */
[----:B------:R-:W-:Y:S01]  /*f6e0*/  FMUL.FTZ R58, R2, R58 ;  /* 0x0000003a023a7220 */ /* 0x000fe20000410000 */
[----:B------:R-:W-:Y:S01]  /*f6f0*/  FMNMX.FTZ R102, R20, R101, !PT ;  /* 0x0000006514667209 */ /* 0x000fe20007810000 */
[C---:B------:R-:W-:Y:S01]  /*f700*/  FMUL.FTZ R32, R2.reuse, R32 ;  /* 0x0000002002207220 */ /* 0x040fe20000410000 */
[C---:B------:R-:W-:Y:S01]  /*f710*/  FMUL.FTZ R59, R2.reuse, R59 ;  /* 0x0000003b023b7220 */ /* 0x040fe20000410000 */
[----:B------:R-:W0:Y:S01]  /*f720*/  MUFU.TANH R98, R98 ;  /* 0x0000006200627308 */ /* 0x000e220000002400 */
[----:B------:R-:W-:Y:S01]  /*f730*/  FMNMX.FTZ R102, R21, R102, !PT ;  /* 0x0000006615667209 */ /* 0x000fe20007810000 */
[C---:B------:R-:W-:Y:S01]  /*f740*/  FMUL.FTZ R33, R2.reuse, R33 ;  /* 0x0000002102217220 */ /* 0x040fe20000410000 */
[C---:B------:R-:W-:Y:S01]  /*f750*/  FMUL.FTZ R30, R2.reuse, R30 ;  /* 0x0000001e021e7220 */ /* 0x040fe20000410000 */
[C---:B------:R-:W-:Y:S01]  /*f760*/  FMUL.FTZ R36, R2.reuse, R36 ;  /* 0x0000002402247220 */ /* 0x040fe20000410000 */
[----:B------:R-:W-:Y:S01]  /*f770*/  FMNMX.FTZ R101, R93, R102, !PT ;  /* 0x000000665d657209 */ /* 0x000fe20007810000 */
[C---:B------:R-:W-:Y:S01]  /*f780*/  FMUL.FTZ R31, R2.reuse, R31 ;  /* 0x0000001f021f7220 */ /* 0x040fe20000410000 */
[----:B------:R-:W-:Y:S01]  /*f790*/  FMUL.FTZ R34, R2, R34 ;  /* 0x0000002202227220 */ /* 0x000fe20000410000 */
[----:B------:R-:W1:Y:S01]  /*f7a0*/  MUFU.TANH R95, R95 ;  /* 0x0000005f005f7308 */ /* 0x000e620000002400 */
[----:B------:R-:W-:Y:S01]  /*f7b0*/  FMNMX.FTZ R102, R94, R101, !PT ;  /* 0x000000655e667209 */ /* 0x000fe20007810000 */
[----:B------:R-:W-:Y:S01]  /*f7c0*/  FMUL.FTZ R40, R2, R40 ;  /* 0x0000002802287220 */ /* 0x000fe20000410000 */
[----:B--2---:R-:W-:Y:S01]  /*f7d0*/  FSEL R92, R92, -INF , P4 ;  /* 0xff8000005c5c7808 */ /* 0x004fe20002000000 */
[C---:B------:R-:W-:Y:S01]  /*f7e0*/  FMUL.FTZ R41, R2.reuse, R41 ;  /* 0x0000002902297220 */ /* 0x040fe20000410000 */
[----:B------:R-:W-:Y:S01]  /*f7f0*/  ISETP.GT.AND P4, PT, R37, 0x20, PT ;  /* 0x000000202500780c */ /* 0x000fe20003f84270 */
[----:B------:R-:W-:Y:S01]  /*f800*/  FMUL.FTZ R113, R2, R35 ;  /* 0x0000002302717220 */ /* 0x000fe20000410000 */
[----:B------:R-:W-:Y:S01]  /*f810*/  FMNMX.FTZ R101, R97, R102, !PT ;  /* 0x0000006661657209 */ /* 0x000fe20007810000 */
[----:B------:R-:W2:Y:S01]  /*f820*/  MUFU.TANH R76, R76 ;  /* 0x0000004c004c7308 */ /* 0x000ea20000002400 */
[----:B0-----:R-:W-:Y:S01]  /*f830*/  FSEL R98, R98, -INF , P3 ;  /* 0xff80000062627808 */ /* 0x001fe20001800000 */
[C---:B------:R-:W-:Y:S01]  /*f840*/  FMUL.FTZ R116, R2.reuse, R38 ;  /* 0x0000002602747220 */ /* 0x040fe20000410000 */
[C---:B------:R-:W-:Y:S01]  /*f850*/  FMUL.FTZ R118, R2.reuse, R42 ;  /* 0x0000002a02767220 */ /* 0x040fe20000410000 */
[----:B------:R-:W-:Y:S01]  /*f860*/  FMUL.FTZ R117, R2, R43 ;  /* 0x0000002b02757220 */ /* 0x000fe20000410000 */
[----:B------:R-:W-:Y:S01]  /*f870*/  FMNMX.FTZ R101, R98, R101, !PT ;  /* 0x0000006562657209 */ /* 0x000fe20007810000 */
[----:B------:R-:W-:Y:S01]  /*f880*/  ULDC UR38, c[0x0][0x988] ;  /* 0x0002620000267ab9 */ /* 0x000fe20000000800 */
[----:B------:R-:W-:Y:S01]  /*f890*/  FMUL.FTZ R115, R2, R39 ;  /* 0x0000002702737220 */ /* 0x000fe20000410000 */
[----:B------:R-:W0:Y:S01]  /*f8a0*/  MUFU.TANH R96, R96 ;  /* 0x0000006000607308 */ /* 0x000e220000002400 */
[----:B-1----:R-:W-:Y:S01]  /*f8b0*/  FSEL R95, R95, -INF , P5 ;  /* 0xff8000005f5f7808 */ /* 0x002fe20002800000 */
[----:B------:R-:W-:Y:S01]  /*f8c0*/  IMAD.U32 R111, RZ, RZ, UR38 ;  /* 0x00000026ff6f7e24 */ /* 0x000fe2000f8e00ff */
        /* <DEDUP_REMOVED lines=125> */
[----:B------:R-:W-:-:S05]  /*100a0*/  ISETP.GT.AND P1, PT, R37, 0x78, PT ;  /* 0x000000782500780c */ /* 0x000fca0003f24270 */
[----:B------:R-:W1:Y:S01]  /*100b0*/  MUFU.TANH R56, R56 ;  /* 0x0000003800387308 */ /* 0x000e620000002400 */
[----:B--2---:R-:W-:Y:S02]  /*100c0*/  FSEL R90, R53, -INF , P5 ;  /* 0xff800000355a7808 */ /* 0x004fe40002800000 */
[----:B------:R-:W-:-:S05]  /*100d0*/  FMNMX.FTZ R53, R52, R103, !PT ;  /* 0x0000006734357209 */ /* 0x000fca0007810000 */
[----:B------:R-:W2:Y:S01]  /*100e0*/  MUFU.TANH R51, R51 ;  /* 0x0000003300337308 */ /* 0x000ea20000002400 */
[----:B0-----:R-:W-:Y:S02]  /*100f0*/  FSEL R50, R50, -INF , P2 ;  /* 0xff80000032327808 */ /* 0x001fe40001000000 */
[----:B------:R-:W-:-:S05]  /*10100*/  ISETP.GT.AND P2, PT, R37, 0x79, PT ;  /* 0x000000792500780c */ /* 0x000fca0003f44270 */
[----:B------:R-:W0:Y:S01]  /*10110*/  MUFU.TANH R57, R57 ;  /* 0x0000003900397308 */ /* 0x000e220000002400 */
[----:B-1----:R-:W-:Y:S02]  /*10120*/  FSEL R103, R56, -INF , P1 ;  /* 0xff80000038677808 */ /* 0x002fe40000800000 */
[----:B------:R-:W-:-:S04]  /*10130*/  FMNMX.FTZ R56, R90, R53, !PT ;  /* 0x000000355a387209 */ /* 0x000fc80007810000 */
[----:B------:R-:W-:Y:S01]  /*10140*/  FMNMX.FTZ R53, R103, R56, !PT ;  /* 0x0000003867357209 */ /* 0x000fe20007810000 */
        /* <DEDUP_REMOVED lines=32> */
[----:B------:R-:W-:-:S04]  /*10350*/  ISETP.GT.AND P3, PT, R37, 0x91, PT ;  /* 0x000000912500780c */ /* 0x000fc80003f64270 */
[----:B------:R-:W-:Y:S01]  /*10360*/  FSEL R109, R24, -INF , P3 ;  /* 0xff800000186d7808 */ /* 0x000fe20001800000 */
[----:B------:R-:W0:Y:S01]  /*10370*/  MUFU.TANH R34, R34 ;  /* 0x0000002200227308 */ /* 0x000e220000002400 */
[----:B-1----:R-:W-:-:S04]  /*10380*/  FSEL R110, R36, -INF , P2 ;  /* 0xff800000246e7808 */ /* 0x002fc80001000000 */
[----:B------:R-:W-:-:S03]  /*10390*/  FMNMX.FTZ R24, R110, R29, !PT ;  /* 0x0000001d6e187209 */ /* 0x000fc60007810000 */
[----:B------:R-:W1:Y:S01]  /*103a0*/  MUFU.TANH R40, R40 ;  /* 0x0000002800287308 */ /* 0x000e620000002400 */
[----:B--2---:R-:W-:Y:S02]  /*103b0*/  FSEL R31, R31, -INF , P4 ;  /* 0xff8000001f1f7808 */ /* 0x004fe40002000000 */
[----:B------:R-:W-:Y:S02]  /*103c0*/  ISETP.GT.AND P4, PT, R37, 0x98, PT ;  /* 0x000000982500780c */ /* 0x000fe40003f84270 */
        /* <DEDUP_REMOVED lines=8> */
[----:B--2---:R-:W-:-:S04]  /*10450*/  FSEL R112, R41, -INF , P5 ;  /* 0xff80000029707808 */ /* 0x004fc80002800000 */
[----:B------:R-:W-:-:S03]  /*10460*/  FMNMX.FTZ R29, R112, R29, !PT ;  /* 0x0000001d701d7209 */ /* 0x000fc60007810000 */
[----:B------:R-:W2:Y:S01]  /*10470*/  MUFU.TANH R115, R115 ;  /* 0x0000007300737308 */ /* 0x000ea20000002400 */
[----:B0-----:R-:W-:Y:S01]  /*10480*/  FSEL R113, R113, -INF , P1 ;  /* 0xff80000071717808 */ /* 0x001fe20000800000 */
[----:B------:R-:W0:Y:S06]  /*10490*/  SHFL.BFLY PT, R24, R29, 0x2, 0x1f ;  /* 0x0c401f001d187f89 */ /* 0x000e2c00000e0000 */
[----:B------:R-:W3:Y:S01]  /*104a0*/  MUFU.TANH R118, R118 ;  /* 0x0000007600767308 */ /* 0x000ee20000002400 */
[----:B-1----:R-:W-:-:S07]  /*104b0*/  FSEL R116, R116, -INF , P2 ;  /* 0xff80000074747808 */ /* 0x002fce0001000000 */
[----:B------:R-:W1:Y:S01]  /*104c0*/  MUFU.TANH R117, R117 ;  /* 0x0000007500757308 */ /* 0x000e620000002400 */
[----:B--2---:R-:W-:Y:S02]  /*104d0*/  FSEL R115, R115, -INF , P3 ;  /* 0xff80000073737808 */ /* 0x004fe40001800000 */
[----:B---3--:R-:W-:Y:S02]  /*104e0*/  FSEL R118, R118, -INF , P4 ;  /* 0xff80000076767808 */ /* 0x008fe40002000000 */
[----:B0-----:R-:W-:-:S05]  /*104f0*/  FMNMX.FTZ R24, R29, R24, !PT ;  /* 0x000000181d187209 */ /* 0x001fca0007810000 */
[----:B------:R-:W0:Y:S01]  /*10500*/  SHFL.BFLY PT, R33, R24, 0x1, 0x1f ;  /* 0x0c201f0018217f89 */ /* 0x000e2200000e0000 */
[----:B-1----:R-:W-:Y:S02]  /*10510*/  FSEL R117, R117, -INF , P5 ;  /* 0xff80000075757808 */ /* 0x002fe40002800000 */
[----:B0-----:R-:W-:Y:S02]  /*10520*/  FMNMX.FTZ R88, R24, R33, !PT ;  /* 0x0000002118587209 */ /* 0x001fe40007810000 */
[----:B------:R-:W-:Y:S02]  /*10530*/  FMNMX.FTZ R33, R14, R15, !PT ;  /* 0x0000000f0e217209 */ /* 0x000fe40007810000 */
[C---:B------:R-:W-:Y:S01]  /*10540*/  FSETP.NEU.FTZ.AND P6, PT, R88.reuse, -INF , PT ;  /* 0xff8000005800780b */ /* 0x040fe20003fdd000 */
[----:B------:R-:W-:-:S01]  /*10550*/  FFMA.FTZ R111, R88, R111, -8 ;  /* 0xc1000000586f7423 */ /* 0x000fc2000001006f */
[----:B------:R-:W-:-:S04]  /*10560*/  FMNMX.FTZ R35, R26, R33, !PT ;  /* 0x000000211a237209 */ /* 0x000fc80007810000 */
[----:B------:R-:W-:Y:S02]  /*10570*/  FMNMX.FTZ R32, R92, R35, !PT ;  /* 0x000000235c207209 */ /* 0x000fe40007810000 */
[----:B------:R-:W-:Y:S02]  /*10580*/  FSEL R111, R111, RZ, P6 ;  /* 0x000000ff6f6f7208 */ /* 0x000fe40003000000 */
[----:B------:R-:W-:-:S03]  /*10590*/  FMNMX.FTZ R35, R95, R32, !PT ;  /* 0x000000205f237209 */ /* 0x000fc60007810000 */
[--C-:B------:R-:W-:Y:S01]  /*105a0*/  FFMA.FTZ R76, R76, UR38, -R111.reuse ;  /* 0x000000264c4c7c23 */ /* 0x100fe2000801086f */
[----:B------:R-:W-:Y:S01]  /*105b0*/  FMNMX.FTZ R36, R96, R35, !PT ;  /* 0x0000002360247209 */ /* 0x000fe20007810000 */
[--C-:B------:R-:W-:Y:S01]  /*105c0*/  FFMA.FTZ R57, R64, UR38, -R111.reuse ;  /* 0x0000002640397c23 */ /* 0x100fe2000801086f */
[----:B------:R-:W-:-:S01]  /*105d0*/  FFMA.FTZ R64, R65, UR38, -R111 ;  /* 0x0000002641407c23 */ /* 0x000fc2000801086f */
[----:B------:R0:W-:Y:S01]  /*105e0*/  MUFU.EX2 R32, R76 ;  /* 0x0000004c00207308 */ /* 0x0001e20000000800 */
[----:B------:R-:W-:Y:S01]  /*105f0*/  FMNMX.FTZ R37, R99, R36, !PT ;  /* 0x0000002463257209 */ /* 0x000fe20007810000 */
[--C-:B------:R-:W-:Y:S01]  /*10600*/  FFMA.FTZ R84, R84, UR38, -R111.reuse ;  /* 0x0000002654547c23 */ /* 0x100fe2000801086f */
[----:B------:R-:W-:-:S01]  /*10610*/  FFMA.FTZ R53, R89, UR38, -R111 ;  /* 0x0000002659357c23 */ /* 0x000fc2000801086f */
[----:B------:R-:W-:Y:S01]  /*10620*/  MOV R89, UR38 ;  /* 0x0000002600597c02 */ /* 0x000fe20008000f00 */
[----:B------:R-:W-:-:S01]  /*10630*/  FFMA.FTZ R12, R12, UR38, -R111 ;  /* 0x000000260c0c7c23 */ /* 0x000fc2000801086f */
[----:B------:R-:W-:Y:S01]  /*10640*/  FMNMX.FTZ R37, R100, R37, !PT ;  /* 0x0000002564257209 */ /* 0x000fe20007810000 */
[----:B------:R-:W-:-:S01]  /*10650*/  FFMA.FTZ R13, R13, UR38, -R111 ;  /* 0x000000260d0d7c23 */ /* 0x000fc2000801086f */
[--C-:B------:R-:W-:Y:S01]  /*10660*/  FFMA.FTZ R20, R20, UR38, -R111.reuse ;  /* 0x0000002614147c23 */ /* 0x100fe2000801086f */
[----:B0-----:R-:W-:-:S01]  /*10670*/  FFMA.FTZ R76, R68, UR38, -R111 ;  /* 0x00000026444c7c23 */ /* 0x001fc2000801086f */
[----:B------:R-:W-:Y:S01]  /*10680*/  FMNMX.FTZ R38, R78, R37, !PT ;  /* 0x000000254e267209 */ /* 0x000fe20007810000 */
[----:B------:R-:W-:-:S01]  /*10690*/  FFMA.FTZ R28, R97, UR38, -R111 ;  /* 0x00000026611c7c23 */ /* 0x000fc2000801086f */
[----:B------:R-:W-:Y:S01]  /*106a0*/  MUFU.EX2 R12, R12 ;  /* 0x0000000c000c7308 */ /* 0x000fe20000000800 */
[----:B------:R-:W-:-:S01]  /*106b0*/  FFMA.FTZ R29, R21, UR38, -R111 ;  /* 0x00000026151d7c23 */ /* 0x000fc2000801086f */
[----:B------:R-:W-:Y:S01]  /*106c0*/  FMNMX.FTZ R37, R79, R38, !PT ;  /* 0x000000264f257209 */ /* 0x000fe20007810000 */
[----:B------:R-:W-:-:S01]  /*106d0*/  FFMA.FTZ R21, R93, UR38, -R111 ;  /* 0x000000265d157c23 */ /* 0x000fc2000801086f */
[--C-:B------:R-:W-:Y:S01]  /*106e0*/  FFMA.FTZ R24, R94, UR38, -R111.reuse ;  /* 0x000000265e187c23 */ /* 0x100fe2000801086f */
[----:B------:R-:W-:-:S01]  /*106f0*/  FFMA.FTZ R98, R98, UR38, -R111 ;  /* 0x0000002662627c23 */ /* 0x000fc2000801086f */
        /* <DEDUP_REMOVED lines=22> */
[----:B------:R-:W-:-:S02]  /*10860*/  FFMA.FTZ R81, R110, UR38, -R111 ;  /* 0x000000266e517c23 */ /* 0x000fc4000801086f */
[----:B------:R-:W-:Y:S02]  /*10870*/  FMNMX.FTZ R42, R62, R41, !PT ;  /* 0x000000293e2a7209 */ /* 0x000fe40007810000 */
[----:B------:R-:W0:Y:S02]  /*10880*/  MUFU.EX2 R29, R29 ;  /* 0x0000001d001d7308 */ /* 0x000e240000000800 */
[----:B------:R-:W-:-:S04]  /*10890*/  FMNMX.FTZ R41, R63, R42, !PT ;  /* 0x0000002a3f297209 */ /* 0x000fc80007810000 */
[----:B------:R-:W-:Y:S02]  /*108a0*/  FMNMX.FTZ R42, R66, R41, !PT ;  /* 0x00000029422a7209 */ /* 0x000fe40007810000 */
[----:B------:R-:W-:Y:S02]  /*108b0*/  MUFU.EX2 R21, R21 ;  /* 0x0000001500157308 */ /* 0x000fe40000000800 */
[----:B------:R-:W-:-:S04]  /*108c0*/  FMNMX.FTZ R41, R67, R42, !PT ;  /* 0x0000002a43297209 */ /* 0x000fc80007810000 */
[----:B------:R-:W-:Y:S02]  /*108d0*/  FMNMX.FTZ R42, R70, R41, !PT ;  /* 0x00000029462a7209 */ /* 0x000fe40007810000 */
[----:B------:R-:W-:Y:S01]  /*108e0*/  MUFU.EX2 R24, R24 ;  /* 0x0000001800187308 */ /* 0x000fe20000000800 */
[----:B0-----:R-:W-:Y:S02]  /*108f0*/  F2FP.SATFINITE.E4M3.F32.PACK_AB_MERGE_C R168, R29, R20, RZ ;  /* 0x000000141da8723e */ /* 0x001fe400048070ff */
[----:B------:R-:W-:Y:S01]  /*10900*/  FMNMX.FTZ R43, R71, R42, !PT ;  /* 0x0000002a472b7209 */ /* 0x000fe20007810000 */
[----:B------:R-:W-:-:S01]  /*10910*/  FFMA.FTZ R42, R61, UR38, -R111 ;  /* 0x000000263d2a7c23 */ /* 0x000fc2000801086f */
[----:B------:R-:W-:Y:S02]  /*10920*/  F2FP.SATFINITE.E4M3.F32.PACK_AB_MERGE_C R168, R13, R12, R168 ;  /* 0x0000000c0da8723e */ /* 0x000fe400048070a8 */
[----:B------:R-:W-:Y:S01]  /*10930*/  FMNMX.FTZ R56, R74, R43, !PT ;  /* 0x0000002b4a387209 */ /* 0x000fe20007810000 */
[----:B------:R-:W-:Y:S03]  /*10940*/  MUFU.EX2 R28, R28 ;  /* 0x0000001c001c7308 */ /* 0x000fe60000000800 */
[----:B------:R-:W-:-:S04]  /*10950*/  FMNMX.FTZ R43, R75, R56, !PT ;  /* 0x000000384b2b7209 */ /* 0x000fc80007810000 */
[----:B------:R-:W-:Y:S01]  /*10960*/  FMNMX.FTZ R56, R46, R43, !PT ;  /* 0x0000002b2e387209 */ /* 0x000fe20007810000 */
[----:B------:R-:W0:Y:S03]  /*10970*/  MUFU.EX2 R33, R98 ;  /* 0x0000006200217308 */ /* 0x000e260000000800 */
[----:B------:R-:W-:-:S04]  /*10980*/  FMNMX.FTZ R43, R47, R56, !PT ;  /* 0x000000382f2b7209 */ /* 0x000fc80007810000 */
[----:B------:R-:W-:Y:S01]  /*10990*/  FMNMX.FTZ R56, R50, R43, !PT ;  /* 0x0000002b32387209 */ /* 0x000fe20007810000 */
[----:B------:R-:W-:Y:S03]  /*109a0*/  MUFU.EX2 R41, R102 ;  /* 0x0000006600297308 */ /* 0x000fe60000000800 */
[----:B------:R-:W-:-:S04]  /*109b0*/  FMNMX.FTZ R43, R51, R56, !PT ;  /* 0x00000038332b7209 */ /* 0x000fc80007810000 */
[----:B------:R-:W-:Y:S01]  /*109c0*/  FMNMX.FTZ R56, R54, R43, !PT ;  /* 0x0000002b36387209 */ /* 0x000fe20007810000 */
[----:B------:R-:W-:Y:S01]  /*109d0*/  MUFU.EX2 R35, R35 ;  /* 0x0000002300237308 */ /* 0x000fe20000000800 */
[----:B0-----:R-:W-:Y:S02]  /*109e0*/  F2FP.SATFINITE.E4M3.F32.PACK_AB_MERGE_C R170, R33, R28, RZ ;  /* 0x0000001c21aa723e */ /* 0x001fe400048070ff */
[----:B------:R-:W-:Y:S01]  /*109f0*/  FMNMX.FTZ R61, R55, R56, !PT ;  /* 0x00000038373d7209 */ /* 0x000fe20007810000 */
[----:B------:R-:W-:-:S01]  /*10a00*/  FFMA.FTZ R56, R69, UR38, -R111 ;  /* 0x0000002645387c23 */ /* 0x000fc2000801086f */
[----:B------:R-:W-:Y:S01]  /*10a10*/  FFMA.FTZ R69, R72, UR38, -R111 ;  /* 0x0000002648457c23 */ /* 0x000fe2000801086f */
[----:B------:R-:W-:Y:S02]  /*10a20*/  F2FP.SATFINITE.E4M3.F32.PACK_AB_MERGE_C R170, R24, R21, R170 ;  /* 0x0000001518aa723e */ /* 0x000fe400048070aa */
[----:B------:R-:W-:Y:S01]  /*10a30*/  FMNMX.FTZ R68, R58, R61, !PT ;  /* 0x0000003d3a447209 */ /* 0x000fe20007810000 */
[----:B------:R-:W-:Y:S03]  /*10a40*/  MUFU.EX2 R36, R36 ;  /* 0x0000002400247308 */ /* 0x000fe60000000800 */
[----:B------:R-:W-:-:S04]  /*10a50*/  FMNMX.FTZ R61, R59, R68, !PT ;  /* 0x000000443b3d7209 */ /* 0x000fc80007810000 */
[----:B------:R-:W-:Y:S01]  /*10a60*/  FMNMX.FTZ R68, R30, R61, !PT ;  /* 0x0000003d1e447209 */ /* 0x000fe20007810000 */
[----:B------:R-:W0:Y:S03]  /*10a70*/  MUFU.EX2 R39, R39 ;  /* 0x0000002700277308 */ /* 0x000e260000000800 */
[----:B------:R-:W-:Y:S01]  /*10a80*/  FMNMX.FTZ R65, R31, R68, !PT ;  /* 0x000000441f417209 */ /* 0x000fe20007810000 */
[----:B------:R-:W-:-:S03]  /*10a90*/  FFMA.FTZ R68, R73, UR38, -R111 ;  /* 0x0000002649447c23 */ /* 0x000fc6000801086f */
[----:B------:R-:W-:Y:S01]  /*10aa0*/  FMNMX.FTZ R72, R34, R65, !PT ;  /* 0x0000004122487209 */ /* 0x000fe20007810000 */
[----:B------:R1:W-:Y:S03]  /*10ab0*/  MUFU.EX2 R61, R69 ;  /* 0x00000045003d7308 */ /* 0x0003e60000000800 */
[----:B------:R-:W-:-:S04]  /*10ac0*/  FMNMX.FTZ R65, R113, R72, !PT ;  /* 0x0000004871417209 */ /* 0x000fc80007810000 */
[----:B------:R-:W-:Y:S01]  /*10ad0*/  FMNMX.FTZ R72, R116, R65, !PT ;  /* 0x0000004174487209 */ /* 0x000fe20007810000 */
[----:B------:R-:W-:Y:S01]  /*10ae0*/  MUFU.EX2 R38, R38 ;  /* 0x0000002600267308 */ /* 0x000fe20000000800 */
[----:B-1----:R-:W-:-:S01]  /*10af0*/  FFMA.FTZ R69, R103, UR38, -R111 ;  /* 0x0000002667457c23 */ /* 0x002fc2000801086f */
[----:B------:R-:W-:Y:S01]  /*10b00*/  IMAD.U32 R103, RZ, RZ, UR39 ;  /* 0x00000027ff677e24 */ /* 0x000fe2000f8e00ff */
[----:B------:R-:W-:Y:S02]  /*10b10*/  FMNMX.FTZ R65, R115, R72, !PT ;  /* 0x0000004873417209 */ /* 0x000fe40007810000 */
[----:B0-----:R-:W-:Y:S02]  /*10b20*/  F2FP.SATFINITE.E4M3.F32.PACK_AB_MERGE_C R172, R39, R36, RZ ;  /* 0x0000002427ac723e */ /* 0x001fe400048070ff */
[----:B------:R-:W-:Y:S01]  /*10b30*/  FMNMX.FTZ R72, R118, R65, !PT ;  /* 0x0000004176487209 */ /* 0x000fe20007810000 */
[--C-:B------:R-:W-:Y:S01]  /*10b40*/  FFMA.FTZ R65, R49, UR38, -R111.reuse ;  /* 0x0000002631417c23 */ /* 0x100fe2000801086f */
[----:B------:R-:W-:-:S01]  /*10b50*/  FFMA.FTZ R49, R52, UR38, -R111 ;  /* 0x0000002634317c23 */ /* 0x000fc2000801086f */
[----:B------:R-:W-:Y:S01]  /*10b60*/  FFMA.FTZ R52, R90, UR38, -R111 ;  /* 0x000000265a347c23 */ /* 0x000fe2000801086f */
[----:B------:R-:W-:Y:S01]  /*10b70*/  FMNMX.FTZ R72, R117, R72, !PT ;  /* 0x0000004875487209 */ /* 0x000fe20007810000 */
[----:B------:R-:W-:Y:S01]  /*10b80*/  MUFU.EX2 R40, R40 ;  /* 0x0000002800287308 */ /* 0x000fe20000000800 */
[----:B------:R-:W-:-:S03]  /*10b90*/  F2FP.SATFINITE.E4M3.F32.PACK_AB_MERGE_C R172, R35, R32, R172 ;  /* 0x0000002023ac723e */ /* 0x000fc600048070ac */
[----:B------:R-:W0:Y:S04]  /*10ba0*/  SHFL.BFLY PT, R73, R72, 0x2, 0x1f ;  /* 0x0c401f0048497f89 */ /* 0x000e2800000e0000 */
[----:B------:R-:W1:Y:S08]  /*10bb0*/  MUFU.EX2 R53, R53 ;  /* 0x0000003500357308 */ /* 0x000e700000000800 */
[----:B------:R-:W-:Y:S08]  /*10bc0*/  MUFU.EX2 R42, R42 ;  /* 0x0000002a002a7308 */ /* 0x000ff00000000800 */
[----:B------:R-:W-:Y:S01]  /*10bd0*/  MUFU.EX2 R57, R57 ;  /* 0x0000003900397308 */ /* 0x000fe20000000800 */
[----:B-1----:R-:W-:-:S02]  /*10be0*/  F2FP.SATFINITE.E4M3.F32.PACK_AB_MERGE_C R174, R53, R40, RZ ;  /* 0x0000002835ae723e */ /* 0x002fc400048070ff */
[----:B0-----:R-:W-:Y:S01]  /*10bf0*/  FMNMX.FTZ R84, R72, R73, !PT ;  /* 0x0000004948547209 */ /* 0x001fe20007810000 */
[----:B------:R-:W-:-:S01]  /*10c00*/  FFMA.FTZ R73, R105, UR38, -R111 ;  /* 0x0000002669497c23 */ /* 0x000fc2000801086f */
[----:B------:R-:W-:-:S03]  /*10c10*/  F2FP.SATFINITE.E4M3.F32.PACK_AB_MERGE_C R174, R38, R37, R174 ;  /* 0x0000002526ae723e */ /* 0x000fc600048070ae */
[----:B------:R-:W0:Y:S01]  /*10c20*/  MUFU.EX2 R64, R64 ;  /* 0x0000004000407308 */ /* 0x000e220000000800 */
[----:B------:R-:W1:Y:S07]  /*10c30*/  SHFL.BFLY PT, R85, R84, 0x1, 0x1f ;  /* 0x0c201f0054557f89 */ /* 0x000e6e00000e0000 */
[----:B------:R2:W-:Y:S08]  /*10c40*/  MUFU.EX2 R43, R76 ;  /* 0x0000004c002b7308 */ /* 0x0005f00000000800 */
[----:B------:R-:W-:Y:S01]  /*10c50*/  MUFU.EX2 R56, R56 ;  /* 0x0000003800387308 */ /* 0x000fe20000000800 */
[----:B0-----:R-:W-:Y:S01]  /*10c60*/  F2FP.SATFINITE.E4M3.F32.PACK_AB_MERGE_C R176, R64, R57, RZ ;  /* 0x0000003940b0723e */ /* 0x001fe200048070ff */
[----:B--2---:R-:W-:-:S03]  /*10c70*/  FFMA.FTZ R76, R106, UR38, -R111 ;  /* 0x000000266a4c7c23 */ /* 0x004fc6000801086f */
[----:B------:R-:W-:-:S03]  /*10c80*/  F2FP.SATFINITE.E4M3.F32.PACK_AB_MERGE_C R176, R42, R41, R176 ;  /* 0x000000292ab0723e */ /* 0x000fc600048070b0 */
[----:B------:R-:W-:Y:S01]  /*10c90*/  MUFU.EX2 R68, R68 ;  /* 0x0000004400447308 */ /* 0x000fe20000000800 */
[----:B-1----:R-:W-:Y:S01]  /*10ca0*/  FMNMX.FTZ R90, R84, R85, !PT ;  /* 0x00000055545a7209 */ /* 0x002fe20007810000 */
[--C-:B------:R-:W-:Y:S01]  /*10cb0*/  FFMA.FTZ R85, R114, UR38, -R111.reuse ;  /* 0x0000002672557c23 */ /* 0x100fe2000801086f */
[----:B------:R-:W-:-:S02]  /*10cc0*/  FFMA.FTZ R84, R109, UR38, -R111 ;  /* 0x000000266d547c23 */ /* 0x000fc4000801086f */
[C---:B------:R-:W-:Y:S01]  /*10cd0*/  FSETP.NEU.FTZ.AND P1, PT, R90.reuse, -INF , PT ;  /* 0xff8000005a00780b */ /* 0x040fe20003f3d000 */
[----:B------:R-:W-:-:S02]  /*10ce0*/  FFMA.FTZ R89, R90, R89, -8 ;  /* 0xc10000005a597423 */ /* 0x000fc40000010059 */
[----:B------:R-:W-:Y:S03]  /*10cf0*/  MUFU.EX2 R44, R44 ;  /* 0x0000002c002c7308 */ /* 0x000fe60000000800 */
[----:B------:R-:W-:-:S05]  /*10d00*/  FSEL R89, R89, RZ, P1 ;  /* 0x000000ff59597208 */ /* 0x000fca0000800000 */
        /* <DEDUP_REMOVED lines=14> */
[----:B------:R-:W0:Y:S01]  /*10df0*/  MUFU.EX2 R15, R15 ;  /* 0x0000000f000f7308 */ /* 0x000e220000000800 */
[----:B------:R-:W-:-:S01]  /*10e00*/  FADD.FTZ R75, R12, R13 ;  /* 0x0000000d0c4b7221 */ /* 0x000fc20000010000 */
[--C-:B------:R-:W-:Y:S01]  /*10e10*/  FFMA.FTZ R96, R100, UR38, -R89.reuse ;  /* 0x0000002664607c23 */ /* 0x100fe20008010859 */
[----:B------:R-:W-:-:S01]  /*10e20*/  FFMA.FTZ R98, R82, UR38, -R89 ;  /* 0x0000002652627c23 */ /* 0x000fc20008010859 */
[----:B------:R-:W-:Y:S01]  /*10e30*/  FFMA.FTZ R82, R86, UR38, -R89 ;  /* 0x0000002656527c23 */ /* 0x000fe20008010859 */
[----:B------:R-:W-:-:S01]  /*10e40*/  FADD.FTZ R102, R20, R75 ;  /* 0x0000004b14667221 */ /* 0x000fc20000010000 */
[--C-:B------:R-:W-:Y:S01]  /*10e50*/  FFMA.FTZ R86, R60, UR38, -R89.reuse ;  /* 0x000000263c567c23 */ /* 0x100fe20008010859 */
[----:B------:R-:W-:-:S01]  /*10e60*/  FFMA.FTZ R78, R78, UR38, -R89 ;  /* 0x000000264e4e7c23 */ /* 0x000fc20008010859 */
[----:B------:R-:W1:Y:S01]  /*10e70*/  MUFU.EX2 R97, R97 ;  /* 0x0000006100617308 */ /* 0x000e620000000800 */
[----:B------:R-:W-:-:S01]  /*10e80*/  FFMA.FTZ R60, R62, UR38, -R89 ;  /* 0x000000263e3c7c23 */ /* 0x000fc20008010859 */
[----:B------:R-:W-:Y:S01]  /*10e90*/  FFMA.FTZ R62, R70, UR38, -R89 ;  /* 0x00000026463e7c23 */ /* 0x000fe20008010859 */
[----:B------:R-:W-:-:S01]  /*10ea0*/  FADD.FTZ R102, R29, R102 ;  /* 0x000000661d667221 */ /* 0x000fc20000010000 */
[----:B------:R-:W-:Y:S01]  /*10eb0*/  FFMA.FTZ R70, R74, UR38, -R89 ;  /* 0x000000264a467c23 */ /* 0x000fe20008010859 */
[----:B------:R-:W-:-:S02]  /*10ec0*/  VIADD R74, R3, 0x22840 ;  /* 0x00022840034a7836 */ /* 0x000fc40000000000 */
[----:B------:R-:W-:Y:S01]  /*10ed0*/  FFMA.FTZ R79, R79, UR38, -R89 ;  /* 0x000000264f4f7c23 */ /* 0x000fe20008010859 */
[----:B------:R-:W-:-:S01]  /*10ee0*/  FADD.FTZ R101, R21, R102 ;  /* 0x0000006615657221 */ /* 0x000fc20000010000 */
[----:B------:R-:W2:Y:S01]  /*10ef0*/  MUFU.EX2 R92, R92 ;  /* 0x0000005c005c7308 */ /* 0x000ea20000000800 */
[----:B0-----:R-:W-:-:S01]  /*10f00*/  FADD.FTZ R100, R14, R15 ;  /* 0x0000000f0e647221 */ /* 0x001fc20000010000 */
[----:B------:R-:W-:Y:S01]  /*10f10*/  PRMT R74, R103, 0x654, R74 ;  /* 0x00000654674a7816 */ /* 0x000fe2000000004a */
[----:B------:R-:W-:-:S01]  /*10f20*/  FADD.FTZ R101, R24, R101 ;  /* 0x0000006518657221 */ /* 0x000fc20000010000 */
[--C-:B------:R-:W-:Y:S01]  /*10f30*/  FFMA.FTZ R3, R46, UR38, -R89.reuse ;  /* 0x000000262e037c23 */ /* 0x100fe20008010859 */
[----:B------:R-:W-:-:S01]  /*10f40*/  FFMA.FTZ R46, R47, UR38, -R89 ;  /* 0x000000262f2e7c23 */ /* 0x000fc20008010859 */
[----:B------:R0:W-:Y:S01]  /*10f50*/  SYNCS.ARRIVE.TRANS64.RED.A1T0 RZ, [R74+URZ], RZ ;  /* 0x000000ff4aff79a7 */ /* 0x0001e2000810043f */
[----:B------:R-:W-:-:S01]  /*10f60*/  FFMA.FTZ R47, R50, UR38, -R89 ;  /* 0x00000026322f7c23 */ /* 0x000fc20008010859 */
[----:B------:R-:W3:Y:S01]  /*10f70*/  MUFU.EX2 R26, R26 ;  /* 0x0000001a001a7308 */ /* 0x000ee20000000800 */
[----:B-1----:R-:W-:-:S01]  /*10f80*/  FADD.FTZ R75, R97, R100 ;  /* 0x00000064614b7221 */ /* 0x002fc20000010000 */
[--C-:B------:R-:W-:Y:S01]  /*10f90*/  FFMA.FTZ R50, R51, UR38, -R89.reuse ;  /* 0x0000002633327c23 */ /* 0x100fe20008010859 */
[----:B------:R-:W-:-:S01]  /*10fa0*/  FFMA.FTZ R63, R63, UR38, -R89 ;  /* 0x000000263f3f7c23 */ /* 0x000fc20008010859 */
[--C-:B------:R-:W-:Y:S01]  /*10fb0*/  FFMA.FTZ R66, R66, UR38, -R89.reuse ;  /* 0x0000002642427c23 */ /* 0x100fe20008010859 */
[----:B------:R-:W-:-:S01]  /*10fc0*/  FFMA.FTZ R54, R54, UR38, -R89 ;  /* 0x0000002636367c23 */ /* 0x000fc20008010859 */
[----:B0-----:R-:W-:Y:S01]  /*10fd0*/  FADD.FTZ R74, R28, R101 ;  /* 0x000000651c4a7221 */ /* 0x001fe20000010000 */
[----:B------:R-:W-:-:S01]  /*10fe0*/  FFMA.FTZ R55, R55, UR38, -R89 ;  /* 0x0000002637377c23 */ /* 0x000fc20008010859 */
[----:B------:R-:W0:Y:S01]  /*10ff0*/  MUFU.EX2 R93, R93 ;  /* 0x0000005d005d7308 */ /* 0x000e220000000800 */
[----:B--2---:R-:W-:-:S01]  /*11000*/  FADD.FTZ R75, R92, R75 ;  /* 0x0000004b5c4b7221 */ /* 0x004fc20000010000 */
[----:B------:R-:W-:Y:S01]  /*11010*/  FADD.FTZ R51, R33, R74 ;  /* 0x0000004a21337221 */ /* 0x000fe20000010000 */
[----:B------:R-:W-:-:S01]  /*11020*/  FFMA.FTZ R58, R58, UR38, -R89 ;  /* 0x000000263a3a7c23 */ /* 0x000fc20008010859 */
[--C-:B------:R-:W-:Y:S01]  /*11030*/  FFMA.FTZ R59, R59, UR38, -R89.reuse ;  /* 0x000000263b3b7c23 */ /* 0x100fe20008010859 */
[----:B------:R-:W-:-:S01]  /*11040*/  FFMA.FTZ R34, R34, UR38, -R89 ;  /* 0x0000002622227c23 */ /* 0x000fc20008010859 */
[----:B------:R-:W-:Y:S01]  /*11050*/  FADD.FTZ R74, R32, R51 ;  /* 0x00000033204a7221 */ /* 0x000fe20000010000 */
[----:B------:R-:W-:-:S01]  /*11060*/  FFMA.FTZ R113, R113, UR38, -R89 ;  /* 0x0000002671717c23 */ /* 0x000fc20008010859 */
[----:B------:R-:W1:Y:S01]  /*11070*/  MUFU.EX2 R95, R95 ;  /* 0x0000005f005f7308 */ /* 0x000e620000000800 */
[----:B---3--:R-:W-:-:S01]  /*11080*/  FADD.FTZ R100, R26, R75 ;  /* 0x0000004b1a647221 */ /* 0x008fc20000010000 */
[----:B------:R-:W-:Y:S01]  /*11090*/  FADD.FTZ R51, R35, R74 ;  /* 0x0000004a23337221 */ /* 0x000fe20000010000 */
[----:B------:R-:W-:-:S01]  /*110a0*/  FFMA.FTZ R74, R31, UR38, -R89 ;  /* 0x000000261f4a7c23 */ /* 0x000fc20008010859 */
[--C-:B------:R-:W-:Y:S01]  /*110b0*/  FFMA.FTZ R116, R116, UR38, -R89.reuse ;  /* 0x0000002674747c23 */ /* 0x100fe20008010859 */
[----:B------:R-:W-:Y:S01]  /*110c0*/  F2FP.SATFINITE.E4M3.F32.PACK_AB_MERGE_C R169, R92, R97, RZ ;  /* 0x000000615ca9723e */ /* 0x000fe200048070ff */
[--C-:B------:R-:W-:Y:S01]  /*110d0*/  FFMA.FTZ R115, R115, UR38, -R89.reuse ;  /* 0x0000002673737c23 */ /* 0x100fe20008010859 */
[----:B------:R-:W-:-:S01]  /*110e0*/  FFMA.FTZ R118, R118, UR38, -R89 ;  /* 0x0000002676767c23 */ /* 0x000fc20008010859 */
[----:B------:R-:W2:Y:S01]  /*110f0*/  MUFU.EX2 R96, R96 ;  /* 0x0000006000607308 */ /* 0x000ea20000000800 */
[----:B0-----:R-:W-:-:S01]  /*11100*/  FADD.FTZ R100, R93, R100 ;  /* 0x000000645d647221 */ /* 0x001fc20000010000 */
[----:B------:R-:W-:Y:S01]  /*11110*/  F2FP.SATFINITE.E4M3.F32.PACK_AB_MERGE_C R169, R15, R14, R169 ;  /* 0x0000000e0fa9723e */ /* 0x000fe200048070a9 */
[--C-:B------:R-:W-:Y:S01]  /*11120*/  IMAD.MOV.U32 R32, RZ, RZ, R25.reuse ;  /* 0x000000ffff207224 */ /* 0x100fe200078e0019 */
[----:B------:R-:W-:Y:S01]  /*11130*/  F2FP.SATFINITE.E4M3.F32.PACK_AB_MERGE_C R178, R68, R61, RZ ;  /* 0x0000003d44b2723e */ /* 0x000fe200048070ff */
[----:B------:R-:W-:-:S03]  /*11140*/  IMAD.MOV.U32 R35, RZ, RZ, R25 ;  /* 0x000000ffff237224 */ /* 0x000fc600078e0019 */
[----:B------:R-:W0:Y:S01]  /*11150*/  MUFU.EX2 R78, R78 ;  /* 0x0000004e004e7308 */ /* 0x000e220000000800 */
[----:B-1----:R-:W-:-:S01]  /*11160*/  FADD.FTZ R75, R95, R100 ;  /* 0x000000645f4b7221 */ /* 0x002fc20000010000 */
[----:B------:R-:W-:-:S06]  /*11170*/  F2FP.SATFINITE.E4M3.F32.PACK_AB_MERGE_C R178, R56, R43, R178 ;  /* 0x0000002b38b2723e */ /* 0x000fcc00048070b2 */
[----:B------:R-:W1:Y:S01]  /*11180*/  MUFU.EX2 R79, R79 ;  /* 0x0000004f004f7308 */ /* 0x000e620000000800 */
[----:B--2---:R-:W-:-:S01]  /*11190*/  FADD.FTZ R75, R96, R75 ;  /* 0x0000004b604b7221 */ /* 0x004fc20000010000 */
[----:B------:R-:W-:-:S04]  /*111a0*/  F2FP.SATFINITE.E4M3.F32.PACK_AB_MERGE_C R171, R96, R95, RZ ;  /* 0x0000005f60ab723e */ /* 0x000fc800048070ff */
[----:B------:R-:W-:Y:S01]  /*111b0*/  F2FP.SATFINITE.E4M3.F32.PACK_AB_MERGE_C R171, R93, R26, R171 ;  /* 0x0000001a5dab723e */ /* 0x000fe200048070ab */
[----:B------:R-:W-:Y:S01]  /*111c0*/  IMAD.MOV.U32 R26, RZ, RZ, R25 ;  /* 0x000000ffff1a7224 */ /* 0x000fe200078e0019 */
[----:B------:R-:W2:Y:S01]  /*111d0*/  MUFU.EX2 R98, R98 ;  /* 0x0000006200627308 */ /* 0x000ea20000000800 */
[----:B0-----:R-:W-:-:S07]  /*111e0*/  FADD.FTZ R100, R78, R75 ;  /* 0x0000004b4e647221 */ /* 0x001fce0000010000 */
[----:B------:R-:W0:Y:S01]  /*111f0*/  MUFU.EX2 R99, R99 ;  /* 0x0000006300637308 */ /* 0x000e220000000800 */
[----:B-1----:R-:W-:-:S01]  /*11200*/  FADD.FTZ R75, R79, R100 ;  /* 0x000000644f4b7221 */ /* 0x002fc20000010000 */
[----:B------:R-:W-:Y:S01]  /*11210*/  FADD.FTZ R100, R36, R51 ;  /* 0x0000003324647221 */ /* 0x000fe20000010000 */
[----:B------:R-:W-:-:S01]  /*11220*/  FFMA.FTZ R51, R30, UR38, -R89 ;  /* 0x000000261e337c23 */ /* 0x000fc20008010859 */
[----:B------:R-:W-:Y:S02]  /*11230*/  FFMA.FTZ R89, R117, UR38, -R89 ;  /* 0x0000002675597c23 */ /* 0x000fe40008010859 */
[----:B------:R-:W-:-:S02]  /*11240*/  FADD.FTZ R100, R39, R100 ;  /* 0x0000006427647221 */ /* 0x000fc40000010000 */
[----:B------:R-:W1:Y:S01]  /*11250*/  MUFU.EX2 R82, R82 ;  /* 0x0000005200527308 */ /* 0x000e620000000800 */
[----:B--2---:R-:W-:-:S01]  /*11260*/  FADD.FTZ R30, R98, R75 ;  /* 0x0000004b621e7221 */ /* 0x004fc20000010000 */
[----:B------:R-:W-:Y:S01]  /*11270*/  FADD.FTZ R75, R37, R100 ;  /* 0x00000064254b7221 */ /* 0x000fe20000010000 */
[----:B------:R-:W-:-:S03]  /*11280*/  MOV R37, R25 ;  /* 0x0000001900257202 */ /* 0x000fc60000000f00 */
[----:B------:R-:W-:Y:S01]  /*11290*/  FADD.FTZ R75, R38, R75 ;  /* 0x0000004b264b7221 */ /* 0x000fe20000010000 */
[----:B------:R-:W-:Y:S01]  /*112a0*/  IMAD.MOV.U32 R38, RZ, RZ, R25 ;  /* 0x000000ffff267224 */ /* 0x000fe200078e0019 */
[----:B------:R-:W2:Y:S01]  /*112b0*/  MUFU.EX2 R83, R83 ;  /* 0x0000005300537308 */ /* 0x000ea20000000800 */
[----:B0-----:R-:W-:-:S01]  /*112c0*/  FADD.FTZ R31, R99, R30 ;  /* 0x0000001e631f7221 */ /* 0x001fc20000010000 */
[----:B------:R-:W-:-:S04]  /*112d0*/  F2FP.SATFINITE.E4M3.F32.PACK_AB_MERGE_C R173, R99, R98, RZ ;  /* 0x0000006263ad723e */ /* 0x000fc800048070ff */
[----:B------:R-:W-:Y:S01]  /*112e0*/  F2FP.SATFINITE.E4M3.F32.PACK_AB_MERGE_C R173, R79, R78, R173 ;  /* 0x0000004e4fad723e */ /* 0x000fe200048070ad */
[----:B------:R-:W-:Y:S01]  /*112f0*/  IMAD.MOV.U32 R79, RZ, RZ, R25 ;  /* 0x000000ffff4f7224 */ /* 0x000fe200078e0019 */
[----:B------:R-:W0:Y:S01]  /*11300*/  MUFU.EX2 R86, R86 ;  /* 0x0000005600567308 */ /* 0x000e220000000800 */
[----:B-1----:R-:W-:-:S01]  /*11310*/  FADD.FTZ R100, R82, R31 ;  /* 0x0000001f52647221 */ /* 0x002fc20000010000 */
[----:B------:R-:W-:-:S06]  /*11320*/  IMAD.MOV.U32 R78, RZ, RZ, R25 ;  /* 0x000000ffff4e7224 */ /* 0x000fcc00078e0019 */
[----:B------:R-:W1:Y:S01]  /*11330*/  MUFU.EX2 R87, R87 ;  /* 0x0000005700577308 */ /* 0x000e620000000800 */
[----:B--2---:R-:W-:-:S01]  /*11340*/  FADD.FTZ R101, R83, R100 ;  /* 0x0000006453657221 */ /* 0x004fc20000010000 */
[----:B------:R-:W-:-:S04]  /*11350*/  FADD.FTZ R100, R40, R75 ;  /* 0x0000004b28647221 */ /* 0x000fc80000010000 */
[----:B------:R-:W-:Y:S02]  /*11360*/  FADD.FTZ R100, R53, R100 ;  /* 0x0000006435647221 */ /* 0x000fe40000010000 */
[----:B------:R-:W2:Y:S08]  /*11370*/  MUFU.EX2 R60, R60 ;  /* 0x0000003c003c7308 */ /* 0x000eb00000000800 */
[----:B------:R-:W3:Y:S08]  /*11380*/  MUFU.EX2 R63, R63 ;  /* 0x0000003f003f7308 */ /* 0x000ef00000000800 */
[----:B------:R-:W4:Y:S08]  /*11390*/  MUFU.EX2 R66, R66 ;  /* 0x0000004200427308 */ /* 0x000f300000000800 */
[----:B------:R0:W-:Y:S08]  /*113a0*/  MUFU.EX2 R30, R54 ;  /* 0x00000036001e7308 */ /* 0x0001f00000000800 */
[----:B------:R-:W4:Y:S01]  /*113b0*/  MUFU.EX2 R91, R91 ;  /* 0x0000005b005b7308 */ /* 0x000f220000000800 */
[----:B0-----:R-:W-:-:S01]  /*113c0*/  FADD.FTZ R54, R86, R101 ;  /* 0x0000006556367221 */ /* 0x001fc20000010000 */
[----:B------:R-:W-:Y:S01]  /*113d0*/  FADD.FTZ R101, R41, R100 ;  /* 0x0000006429657221 */ /* 0x000fe20000010000 */
[----:B-1----:R-:W-:Y:S01]  /*113e0*/  F2FP.SATFINITE.E4M3.F32.PACK_AB_MERGE_C R86, R87, R86, RZ ;  /* 0x000000565756723e */ /* 0x002fe200048070ff */
[----:B------:R-:W-:-:S02]  /*113f0*/  IMAD.MOV.U32 R41, RZ, RZ, R25 ;  /* 0x000000ffff297224 */ /* 0x000fc400078e0019 */
[----:B------:R-:W-:-:S01]  /*11400*/  FADD.FTZ R75, R87, R54 ;  /* 0x00000036574b7221 */ /* 0x000fc20000010000 */
[----:B------:R-:W-:Y:S01]  /*11410*/  FADD.FTZ R36, R42, R101 ;  /* 0x000000652a247221 */ /* 0x000fe20000010000 */
[----:B------:R-:W-:Y:S01]  /*11420*/  F2FP.SATFINITE.E4M3.F32.PACK_AB_MERGE_C R175, R83, R82, R86 ;  /* 0x0000005253af723e */ /* 0x000fe20004807056 */
[----:B------:R-:W0:Y:S01]  /*11430*/  MUFU.EX2 R62, R62 ;  /* 0x0000003e003e7308 */ /* 0x000e220000000800 */
[----:B--2---:R-:W-:-:S01]  /*11440*/  FADD.FTZ R20, R60, R75 ;  /* 0x0000004b3c147221 */ /* 0x004fc20000010000 */
[----:B------:R-:W-:Y:S01]  /*11450*/  FADD.FTZ R39, R57, R36 ;  /* 0x0000002439277221 */ /* 0x000fe20000010000 */
[----:B------:R-:W-:Y:S01]  /*11460*/  IMAD.MOV.U32 R42, RZ, RZ, R25 ;  /* 0x000000ffff2a7224 */ /* 0x000fe200078e0019 */
[----:B------:R-:W-:Y:S01]  /*11470*/  MOV R57, R25 ;  /* 0x0000001900397202 */ /* 0x000fe20000000f00 */
[----:B---3--:R-:W-:-:S01]  /*11480*/  FADD.FTZ R33, R63, R20 ;  /* 0x000000143f217221 */ /* 0x008fc20000010000 */
[----:B------:R-:W-:Y:S01]  /*11490*/  FADD.FTZ R64, R64, R39 ;  /* 0x0000002740407221 */ /* 0x000fe20000010000 */
[----:B------:R-:W-:Y:S01]  /*114a0*/  IMAD.MOV.U32 R54, RZ, RZ, R25 ;  /* 0x000000ffff367224 */ /* 0x000fe200078e0019 */
[----:B------:R-:W1:Y:S01]  /*114b0*/  MUFU.EX2 R67, R67 ;  /* 0x0000004300437308 */ /* 0x000e620000000800 */
[----:B----4-:R-:W-:-:S01]  /*114c0*/  FADD.FTZ R20, R66, R33 ;  /* 0x0000002142147221 */ /* 0x010fc20000010000 */
[----:B------:R-:W-:Y:S01]  /*114d0*/  FADD.FTZ R39, R43, R64 ;  /* 0x000000402b277221 */ /* 0x000fe20000010000 */
[----:B------:R-:W-:Y:S01]  /*114e0*/  F2FP.SATFINITE.E4M3.F32.PACK_AB_MERGE_C R66, R91, R66, RZ ;  /* 0x000000425b42723e */ /* 0x000fe200048070ff */
[----:B------:R-:W-:-:S02]  /*114f0*/  IMAD.MOV.U32 R43, RZ, RZ, R25 ;  /* 0x000000ffff2b7224 */ /* 0x000fc400078e0019 */
[----:B------:R-:W-:-:S01]  /*11500*/  FADD.FTZ R33, R91, R20 ;  /* 0x000000145b217221 */ /* 0x000fc20000010000 */
[----:B------:R-:W-:Y:S01]  /*11510*/  FADD.FTZ R40, R56, R39 ;  /* 0x0000002738287221 */ /* 0x000fe20000010000 */
[----:B------:R-:W-:Y:S01]  /*11520*/  F2FP.SATFINITE.E4M3.F32.PACK_AB_MERGE_C R177, R63, R60, R66 ;  /* 0x0000003c3fb1723e */ /* 0x000fe20004807042 */
[----:B------:R-:W2:Y:S01]  /*11530*/  MUFU.EX2 R70, R70 ;  /* 0x0000004600467308 */ /* 0x000ea20000000800 */
[----:B0-----:R-:W-:-:S01]  /*11540*/  FADD.FTZ R36, R62, R33 ;  /* 0x000000213e247221 */ /* 0x001fc20000010000 */
[----:B------:R-:W-:Y:S01]  /*11550*/  FADD.FTZ R53, R61, R40 ;  /* 0x000000283d357221 */ /* 0x000fe20000010000 */
[-C--:B------:R-:W-:Y:S01]  /*11560*/  MOV R40, R25.reuse ;  /* 0x0000001900287202 */ /* 0x080fe20000000f00 */
[----:B------:R-:W-:Y:S01]  /*11570*/  IMAD.MOV.U32 R56, RZ, RZ, R25 ;  /* 0x000000ffff387224 */ /* 0x000fe200078e0019 */
[----:B------:R-:W-:Y:S01]  /*11580*/  MOV R60, R25 ;  /* 0x00000019003c7202 */ /* 0x000fe20000000f00 */
[----:B------:R-:W-:Y:S01]  /*11590*/  FADD.FTZ R53, R68, R53 ;  /* 0x0000003544357221 */ /* 0x000fe20000010000 */
[----:B------:R-:W-:Y:S01]  /*115a0*/  IMAD.MOV.U32 R61, RZ, RZ, R25 ;  /* 0x000000ffff3d7224 */ /* 0x000fe200078e0019 */
[----:B------:R-:W0:Y:S01]  /*115b0*/  MUFU.EX2 R71, R71 ;  /* 0x0000004700477308 */ /* 0x000e220000000800 */
[----:B-1----:R-:W-:-:S01]  /*115c0*/  FADD.FTZ R39, R67, R36 ;  /* 0x0000002443277221 */ /* 0x002fc20000010000 */
[----:B------:R-:W-:Y:S01]  /*115d0*/  FADD.FTZ R36, R44, R53 ;  /* 0x000000352c247221 */ /* 0x000fe20000010000 */
[--C-:B------:R-:W-:Y:S01]  /*115e0*/  IMAD.MOV.U32 R53, RZ, RZ, R25.reuse ;  /* 0x000000ffff357224 */ /* 0x100fe200078e0019 */
[----:B------:R-:W-:Y:S01]  /*115f0*/  MOV R87, R25 ;  /* 0x0000001900577202 */ /* 0x000fe20000000f00 */
[----:B------:R-:W-:-:S02]  /*11600*/  IMAD.MOV.U32 R63, RZ, RZ, R25 ;  /* 0x000000ffff3f7224 */ /* 0x000fc400078e0019 */
[----:B------:R-:W-:Y:S01]  /*11610*/  IMAD.MOV.U32 R64, RZ, RZ, R25 ;  /* 0x000000ffff407224 */ /* 0x000fe200078e0019 */
[----:B------:R-:W1:Y:S01]  /*11620*/  MUFU.EX2 R3, R3 ;  /* 0x0000000300037308 */ /* 0x000e620000000800 */
[----:B--2---:R-:W-:-:S01]  /*11630*/  FADD.FTZ R12, R70, R39 ;  /* 0x00000027460c7221 */ /* 0x004fc20000010000 */
[--C-:B------:R-:W-:Y:S02]  /*11640*/  IMAD.MOV.U32 R39, RZ, RZ, R25.reuse ;  /* 0x000000ffff277224 */ /* 0x100fe400078e0019 */
[--C-:B------:R-:W-:Y:S02]  /*11650*/  IMAD.MOV.U32 R66, RZ, RZ, R25.reuse ;  /* 0x000000ffff427224 */ /* 0x100fe400078e0019 */
[----:B------:R-:W-:Y:S02]  /*11660*/  IMAD.MOV.U32 R68, RZ, RZ, R25 ;  /* 0x000000ffff447224 */ /* 0x000fe400078e0019 */
        /* <DEDUP_REMOVED lines=8> */
[----:B-1----:R-:W-:-:S01]  /*116f0*/  FADD.FTZ R13, R3, R12 ;  /* 0x0000000c030d7221 */ /* 0x002fc20000010000 */
[-C--:B------:R-:W-:Y:S01]  /*11700*/  MOV R67, R25.reuse ;  /* 0x0000001900437202 */ /* 0x080fe20000000f00 */
[--C-:B------:R-:W-:Y:S01]  /*11710*/  IMAD.MOV.U32 R83, RZ, RZ, R25.reuse ;  /* 0x000000ffff537224 */ /* 0x100fe200078e0019 */
[----:B------:R-:W-:Y:S01]  /*11720*/  MOV R70, R25 ;  /* 0x0000001900467202 */ /* 0x000fe20000000f00 */
[--C-:B------:R-:W-:Y:S02]  /*11730*/  IMAD.MOV.U32 R82, RZ, RZ, R25.reuse ;  /* 0x000000ffff527224 */ /* 0x100fe400078e0019 */
[----:B------:R-:W-:Y:S01]  /*11740*/  IMAD.MOV.U32 R86, RZ, RZ, R25 ;  /* 0x000000ffff567224 */ /* 0x000fe200078e0019 */
[----:B------:R-:W1:Y:S01]  /*11750*/  MUFU.EX2 R48, R48 ;  /* 0x0000003000307308 */ /* 0x000e620000000800 */
[----:B--2---:R-:W-:-:S01]  /*11760*/  FADD.FTZ R21, R45, R36 ;  /* 0x000000242d157221 */ /* 0x004fc20000010000 */
[----:B------:R-:W-:-:S06]  /*11770*/  IMAD.MOV.U32 R36, RZ, RZ, R25 ;  /* 0x000000ffff247224 */ /* 0x000fcc00078e0019 */
        /* <DEDUP_REMOVED lines=8> */
[----:B------:R-:W-:Y:S01]  /*11800*/  F2FP.SATFINITE.E4M3.F32.PACK_AB_MERGE_C R180, R65, R48, RZ ;  /* 0x0000003041b4723e */ /* 0x000fe200048070ff */
[--C-:B------:R-:W-:Y:S02]  /*11810*/  IMAD.MOV.U32 R48, RZ, RZ, R25.reuse ;  /* 0x000000ffff307224 */ /* 0x100fe400078e0019 */
[--C-:B------:R-:W-:Y:S01]  /*11820*/  IMAD.MOV.U32 R65, RZ, RZ, R25.reuse ;  /* 0x000000ffff417224 */ /* 0x100fe200078e0019 */
[----:B------:R-:W-:Y:S01]  /*11830*/  F2FP.SATFINITE.E4M3.F32.PACK_AB_MERGE_C R180, R45, R44, R180 ;  /* 0x0000002c2db4723e */ /* 0x000fe200048070b4 */
[----:B------:R-:W-:Y:S01]  /*11840*/  IMAD.MOV.U32 R45, RZ, RZ, R25 ;  /* 0x000000ffff2d7224 */ /* 0x000fe200078e0019 */
[----:B------:R-:W0:Y:S01]  /*11850*/  MUFU.EX2 R52, R52 ;  /* 0x0000003400347308 */ /* 0x000e220000000800 */
[----:B-1----:R-:W-:-:S01]  /*11860*/  FADD.FTZ R13, R50, R13 ;  /* 0x0000000d320d7221 */ /* 0x002fc20000010000 */
[----:B------:R-:W-:Y:S01]  /*11870*/  F2FP.SATFINITE.E4M3.F32.PACK_AB_MERGE_C R47, R50, R47, RZ ;  /* 0x0000002f322f723e */ /* 0x000fe200048070ff */
[----:B------:R-:W-:Y:S01]  /*11880*/  IMAD.MOV.U32 R44, RZ, RZ, R25 ;  /* 0x000000ffff2c7224 */ /* 0x000fe200078e0019 */
[----:B------:R-:W-:Y:S01]  /*11890*/  MOV R50, R25 ;  /* 0x0000001900327202 */ /* 0x000fe20000000f00 */
[----:B------:R-:W-:-:S01]  /*118a0*/  FADD.FTZ R12, R30, R13 ;  /* 0x0000000d1e0c7221 */ /* 0x000fc20000010000 */
[----:B------:R-:W-:Y:S01]  /*118b0*/  F2FP.SATFINITE.E4M3.F32.PACK_AB_MERGE_C R181, R46, R3, R47 ;  /* 0x000000032eb5723e */ /* 0x000fe2000480702f */
[----:B------:R-:W-:Y:S01]  /*118c0*/  IMAD.MOV.U32 R46, RZ, RZ, R25 ;  /* 0x000000ffff2e7224 */ /* 0x000fe200078e0019 */
[----:B------:R1:W3:Y:S01]  /*118d0*/  MUFU.EX2 R31, R55 ;  /* 0x00000037001f7308 */ /* 0x0002e20000000800 */
[----:B--2---:R-:W-:-:S01]  /*118e0*/  FADD.FTZ R21, R49, R24 ;  /* 0x0000001831157221 */ /* 0x004fc20000010000 */
[----:B------:R-:W-:-:S06]  /*118f0*/  MOV R47, R25 ;  /* 0x00000019002f7202 */ /* 0x000fcc0000000f00 */
[----:B------:R-:W-:Y:S01]  /*11900*/  MUFU.EX2 R69, R69 ;  /* 0x0000004500457308 */ /* 0x000fe20000000800 */
[----:B0-----:R-:W-:-:S01]  /*11910*/  FADD.FTZ R24, R52, R21 ;  /* 0x0000001534187221 */ /* 0x001fc20000010000 */
[----:B------:R-:W-:Y:S01]  /*11920*/  VIADD R21, R27, 0xfffffffe ;  /* 0xfffffffe1b157836 */ /* 0x000fe20000000000 */
[----:B------:R-:W-:Y:S01]  /*11930*/  MOV R27, R25 ;  /* 0x00000019001b7202 */ /* 0x000fe20000000f00 */
[----:B-1----:R-:W-:-:S03]  /*11940*/  IMAD.MOV.U32 R55, RZ, RZ, R25 ;  /* 0x000000ffff377224 */ /* 0x002fc600078e0019 */
[----:B------:R-:W-:Y:S01]  /*11950*/  ISETP.GE.AND P1, PT, R21, R201, PT ;  /* 0x000000c91500720c */ /* 0x000fe20003f26270 */
        /* <DEDUP_REMOVED lines=8> */
[----:B------:R-:W-:-:S01]  /*119e0*/  FADD.FTZ R72, R72, R69 ;  /* 0x0000004548487221 */ /* 0x000fc20000010000 */
[----:B------:R-:W-:Y:S01]  /*119f0*/  IMAD.MOV.U32 R49, RZ, RZ, R25 ;  /* 0x000000ffff317224 */ /* 0x000fe200078e0019 */
[----:B------:R-:W-:Y:S01]  /*11a00*/  MUFU.EX2 R77, R77 ;  /* 0x0000004d004d7308 */ /* 0x000fe20000000800 */
[----:B-1----:R-:W-:-:S01]  /*11a10*/  FADD.FTZ R13, R29, R12 ;  /* 0x0000000c1d0d7221 */ /* 0x002fc20000010000 */
[--C-:B------:R-:W-:Y:S02]  /*11a20*/  IMAD.MOV.U32 R52, RZ, RZ, R25.reuse ;  /* 0x000000ffff347224 */ /* 0x100fe400078e0019 */
[--C-:B--2---:R-:W-:Y:S02]  /*11a30*/  IMAD.MOV.U32 R59, RZ, RZ, R25.reuse ;  /* 0x000000ffff3b7224 */ /* 0x104fe400078e0019 */
[----:B------:R-:W-:Y:S02]  /*11a40*/  IMAD.MOV.U32 R58, RZ, RZ, R25 ;  /* 0x000000ffff3a7224 */ /* 0x000fe400078e0019 */
[----:B------:R-:W0:Y:S01]  /*11a50*/  MUFU.EX2 R80, R80 ;  /* 0x0000005000507308 */ /* 0x000e220000000800 */
[----:B---3--:R-:W-:-:S01]  /*11a60*/  FADD.FTZ R13, R28, R13 ;  /* 0x0000000d1c0d7221 */ /* 0x008fc20000010000 */
[----:B------:R-:W-:Y:S01]  /*11a70*/  F2FP.SATFINITE.E4M3.F32.PACK_AB_MERGE_C R29, R28, R29, RZ ;  /* 0x0000001d1c1d723e */ /* 0x000fe200048070ff */
[----:B------:R-:W-:-:S02]  /*11a80*/  IMAD.MOV.U32 R28, RZ, RZ, R25 ;  /* 0x000000ffff1c7224 */ /* 0x000fc400078e0019 */
[----:B------:R-:W-:Y:S01]  /*11a90*/  IMAD.MOV.U32 R69, RZ, RZ, R25 ;  /* 0x000000ffff457224 */ /* 0x000fe200078e0019 */
[----:B------:R-:W-:Y:S01]  /*11aa0*/  F2FP.SATFINITE.E4M3.F32.PACK_AB_MERGE_C R183, R31, R30, R29 ;  /* 0x0000001e1fb7723e */ /* 0x000fe2000480701d */
[--C-:B------:R-:W-:Y:S01]  /*11ab0*/  IMAD.MOV.U32 R29, RZ, RZ, R25.reuse ;  /* 0x000000ffff1d7224 */ /* 0x100fe200078e0019 */
[----:B------:R-:W1:Y:S01]  /*11ac0*/  MUFU.EX2 R73, R73 ;  /* 0x0000004900497308 */ /* 0x000e620000000800 */
[----:B------:R-:W-:Y:S01]  /*11ad0*/  IMAD.MOV.U32 R31, RZ, RZ, R25 ;  /* 0x000000ffff1f7224 */ /* 0x000fe200078e0019 */
[----:B------:R-:W-:-:S06]  /*11ae0*/  MOV R30, R25 ;  /* 0x00000019001e7202 */ /* 0x000fcc0000000f00 */
[----:B------:R2:W3:Y:S01]  /*11af0*/  MUFU.EX2 R20, R51 ;  /* 0x0000003300147308 */ /* 0x0004e20000000800 */
[----:B0-----:R-:W-:-:S07]  /*11b00*/  F2FP.SATFINITE.E4M3.F32.PACK_AB_MERGE_C R184, R80, R77, RZ ;  /* 0x0000004d50b8723e */ /* 0x001fce00048070ff */
[----:B------:R-:W0:Y:S01]  /*11b10*/  MUFU.EX2 R76, R76 ;  /* 0x0000004c004c7308 */ /* 0x000e220000000800 */
[----:B-1----:R-:W-:-:S01]  /*11b20*/  FADD.FTZ R15, R73, R72 ;  /* 0x00000048490f7221 */ /* 0x002fc20000010000 */
[--C-:B--2---:R-:W-:Y:S02]  /*11b30*/  IMAD.MOV.U32 R51, RZ, RZ, R25.reuse ;  /* 0x000000ffff337224 */ /* 0x104fe400078e0019 */
[----:B------:R-:W-:-:S04]  /*11b40*/  IMAD.MOV.U32 R72, RZ, RZ, R25 ;  /* 0x000000ffff487224 */ /* 0x000fc800078e0019 */
[----:B------:R1:W2:Y:S01]  /*11b50*/  MUFU.EX2 R33, R74 ;  /* 0x0000004a00217308 */ /* 0x0002a20000000800 */
[----:B---3--:R-:W-:-:S07]  /*11b60*/  FADD.FTZ R12, R20, R13 ;  /* 0x0000000d140c7221 */ /* 0x008fce0000010000 */
[----:B------:R-:W3:Y:S01]  /*11b70*/  MUFU.EX2 R34, R34 ;  /* 0x0000002200227308 */ /* 0x000ee20000000800 */
[C---:B0-----:R-:W-:Y:S01]  /*11b80*/  F2FP.SATFINITE.E4M3.F32.PACK_AB_MERGE_C R184, R76.reuse, R73, R184 ;  /* 0x000000494cb8723e */ /* 0x041fe200048070b8 */
[----:B------:R-:W-:Y:S01]  /*11b90*/  FADD.FTZ R76, R76, R15 ;  /* 0x0000000f4c4c7221 */ /* 0x000fe20000010000 */
[--C-:B------:R-:W-:Y:S02]  /*11ba0*/  IMAD.MOV.U32 R73, RZ, RZ, R25.reuse ;  /* 0x000000ffff497224 */ /* 0x100fe400078e0019 */
[----:B-1----:R-:W-:Y:S02]  /*11bb0*/  IMAD.MOV.U32 R74, RZ, RZ, R25 ;  /* 0x000000ffff4a7224 */ /* 0x002fe400078e0019 */
[----:B------:R-:W-:-:S01]  /*11bc0*/  FADD.FTZ R77, R77, R76 ;  /* 0x0000004c4d4d7221 */ /* 0x000fc20000010000 */
[----:B------:R-:W-:Y:S01]  /*11bd0*/  IMAD.MOV.U32 R76, RZ, RZ, R25 ;  /* 0x000000ffff4c7224 */ /* 0x000fe200078e0019 */
[----:B------:R-:W0:Y:S01]  /*11be0*/  MUFU.EX2 R113, R113 ;  /* 0x0000007100717308 */ /* 0x000e220000000800 */
[----:B--2---:R-:W-:-:S01]  /*11bf0*/  FADD.FTZ R13, R33, R12 ;  /* 0x0000000c210d7221 */ /* 0x004fc20000010000 */
[----:B------:R-:W-:Y:S01]  /*11c00*/  FADD.FTZ R80, R80, R77 ;  /* 0x0000004d50507221 */ /* 0x000fe20000010000 */
[----:B------:R-:W-:-:S05]  /*11c10*/  MOV R77, R25 ;  /* 0x00000019004d7202 */ /* 0x000fca0000000f00 */
[----:B------:R-:W-:Y:S01]  /*11c20*/  MUFU.EX2 R85, R85 ;  /* 0x0000005500557308 */ /* 0x000fe20000000800 */
[----:B---3--:R-:W-:-:S07]  /*11c30*/  FADD.FTZ R12, R34, R13 ;  /* 0x0000000d220c7221 */ /* 0x008fce0000010000 */
[----:B------:R-:W1:Y:S01]  /*11c40*/  MUFU.EX2 R94, R94 ;  /* 0x0000005e005e7308 */ /* 0x000e620000000800 */
[C---:B0-----:R-:W-:Y:S01]  /*11c50*/  F2FP.SATFINITE.E4M3.F32.PACK_AB_MERGE_C R34, R113.reuse, R34, RZ ;  /* 0x000000227122723e */ /* 0x041fe200048070ff */
[----:B------:R-:W-:-:S03]  /*11c60*/  FADD.FTZ R113, R113, R12 ;  /* 0x0000000c71717221 */ /* 0x000fc60000010000 */
[----:B------:R-:W-:Y:S01]  /*11c70*/  F2FP.SATFINITE.E4M3.F32.PACK_AB_MERGE_C R185, R33, R20, R34 ;  /* 0x0000001421b9723e */ /* 0x000fe20004807022 */
[--C-:B------:R-:W-:Y:S02]  /*11c80*/  IMAD.MOV.U32 R33, RZ, RZ, R25.reuse ;  /* 0x000000ffff217224 */ /* 0x100fe400078e0019 */
[----:B------:R-:W0:Y:S01]  /*11c90*/  MUFU.EX2 R81, R81 ;  /* 0x0000005100517308 */ /* 0x000e220000000800 */
[----:B------:R-:W-:-:S07]  /*11ca0*/  IMAD.MOV.U32 R34, RZ, RZ, R25 ;  /* 0x000000ffff227224 */ /* 0x000fce00078e0019 */
[----:B------:R-:W2:Y:S01]  /*11cb0*/  MUFU.EX2 R116, R116 ;  /* 0x0000007400747308 */ /* 0x000ea20000000800 */
[----:B-1----:R-:W-:-:S07]  /*11cc0*/  F2FP.SATFINITE.E4M3.F32.PACK_AB_MERGE_C R14, R94, R85, RZ ;  /* 0x000000555e0e723e */ /* 0x002fce00048070ff */
[----:B------:R-:W1:Y:S01]  /*11cd0*/  MUFU.EX2 R84, R84 ;  /* 0x0000005400547308 */ /* 0x000e620000000800 */
[----:B0-----:R-:W-:-:S01]  /*11ce0*/  FADD.FTZ R13, R81, R80 ;  /* 0x00000050510d7221 */ /* 0x001fc20000010000 */
[----:B------:R-:W-:-:S06]  /*11cf0*/  MOV R80, R25 ;  /* 0x0000001900507202 */ /* 0x000fcc0000000f00 */
[----:B------:R-:W0:Y:S01]  /*11d00*/  MUFU.EX2 R115, R115 ;  /* 0x0000007300737308 */ /* 0x000e220000000800 */
[----:B--2---:R-:W-:-:S07]  /*11d10*/  FADD.FTZ R12, R116, R113 ;  /* 0x00000071740c7221 */ /* 0x004fce0000010000 */
[----:B------:R-:W-:Y:S01]  /*11d20*/  MUFU.EX2 R118, R118 ;  /* 0x0000007600767308 */ /* 0x000fe20000000800 */
[C---:B-1----:R-:W-:Y:S01]  /*11d30*/  F2FP.SATFINITE.E4M3.F32.PACK_AB_MERGE_C R186, R84.reuse, R81, R14 ;  /* 0x0000005154ba723e */ /* 0x042fe2000480700e */
[----:B------:R-:W-:Y:S01]  /*11d40*/  FADD.FTZ R84, R84, R13 ;  /* 0x0000000d54547221 */ /* 0x000fe20000010000 */
[----:B------:R-:W-:-:S03]  /*11d50*/  IMAD.MOV.U32 R81, RZ, RZ, R25 ;  /* 0x000000ffff517224 */ /* 0x000fc600078e0019 */
[----:B------:R-:W-:Y:S01]  /*11d60*/  FADD.FTZ R85, R85, R84 ;  /* 0x0000005455557221 */ /* 0x000fe20000010000 */
[----:B------:R-:W-:Y:S01]  /*11d70*/  IMAD.MOV.U32 R84, RZ, RZ, R25 ;  /* 0x000000ffff547224 */ /* 0x000fe200078e0019 */
[----:B------:R-:W1:Y:S01]  /*11d80*/  MUFU.EX2 R89, R89 ;  /* 0x0000005900597308 */ /* 0x000e620000000800 */
[----:B0-----:R-:W-:-:S01]  /*11d90*/  FADD.FTZ R3, R115, R12 ;  /* 0x0000000c73037221 */ /* 0x001fc20000010000 */
[----:B-1----:R-:W-:-:S03]  /*11da0*/  F2FP.SATFINITE.E4M3.F32.PACK_AB_MERGE_C R12, R89, R118, RZ ;  /* 0x00000076590c723e */ /* 0x002fc600048070ff */
[----:B------:R-:W-:Y:S01]  /*11db0*/  FADD.FTZ R118, R118, R3 ;  /* 0x0000000376767221 */ /* 0x000fe20000010000 */
[----:B------:R-:W-:-:S01]  /*11dc0*/  FADD.FTZ R3, R94, R85 ;  /* 0x000000555e037221 */ /* 0x000fc20000010000 */
[----:B------:R-:W-:Y:S01]  /*11dd0*/  IMAD.MOV.U32 R85, RZ, RZ, R25 ;  /* 0x000000ffff557224 */ /* 0x000fe200078e0019 */
[----:B------:R-:W-:Y:S01]  /*11de0*/  F2FP.SATFINITE.E4M3.F32.PACK_AB_MERGE_C R187, R115, R116, R12 ;  /* 0x0000007473bb723e */ /* 0x000fe2000480700c */
[----:B------:R-:W-:Y:S01]  /*11df0*/  FADD.FTZ R20, R89, R118 ;  /* 0x0000007659147221 */ /* 0x000fe20000010000 */
[----:B------:R-:W-:Y:S06]  /*11e00*/  @!P1 BRA `(.L_x_637) ;  /* 0x0000003800b09947 */ /* 0x000fec0003800000 */
[----:B------:R-:W-:Y:S01]  /*11e10*/  IMAD.MOV.U32 R216, RZ, RZ, R90 ;  /* 0x000000ffffd87224 */ /* 0x000fe200078e005a */
[----:B------:R-:W-:Y:S01]  /*11e20*/  MOV R218, R194 ;  /* 0x000000c200da7202 */ /* 0x000fe20000000f00 */
[----:B------:R-:W-:Y:S01]  /*11e30*/  IMAD.MOV.U32 R217, RZ, RZ, R88 ;  /* 0x000000ffffd97224 */ /* 0x000fe200078e0058 */
[----:B------:R-:W-:Y:S01]  /*11e40*/  CS2R R86, SRZ ;  /* 0x0000000000567805 */ /* 0x000fe2000001ff00 */
[----:B------:R-:W-:Y:S01]  /*11e50*/  IMAD.MOV.U32 R12, RZ, RZ, R195 ;  /* 0x000000ffff0c7224 */ /* 0x000fe200078e00c3 */
        /* <DEDUP_REMOVED lines=30> */
[----:B------:R-:W-:-:S07]  /*12040*/  CS2R R24, SRZ ;  /* 0x0000000000187805 */ /* 0x000fce000001ff00 */
.L_x_649:
[----:B------:R-:W-:Y:S01]  /*12050*/  ISETP.NE.AND P1, PT, R218, 0x1, PT ;  /* 0x00000001da00780c */ /* 0x000fe20003f25270 */
[----:B------:R-:W-:Y:S05]  /*12060*/  YIELD ;  /* 0x0000000000007946 */ /* 0x000fea0003800000 */
[----:B------:R-:W-:Y:S02]  /*12070*/  SEL R195, RZ, 0x1, P1 ;  /* 0x00000001ffc37807 */ /* 0x000fe40000800000 */
[----:B------:R-:W-:Y:S02]  /*12080*/  ISETP.NE.AND P1, PT, R202, RZ, PT ;  /* 0x000000ffca00720c */ /* 0x000fe40003f25270 */
[----:B------:R-:W-:-:S11]  /*12090*/  LOP3.LUT R195, R12, R195, RZ, 0x3c, !PT ;  /* 0x000000c30cc37212 */ /* 0x000fd600078e3cff */
[----:B------:R-:W-:Y:S05]  /*120a0*/  @P1 BRA `(.L_x_638) ;  /* 0x00000000003c1947 */ /* 0x000fea0003800000 */
[----:B------:R-:W-:Y:S05]  /*120b0*/  @!P0 BRA `(.L_x_639) ;  /* 0x0000000000048947 */ /* 0x000fea0003800000 */
[----:B------:R-:W-:Y:S01]  /*120c0*/  BPT.TRAP 0x1 ;  /* 0x000000040000795c */ /* 0x000fe20000300000 */
.L_x_639:
[----:B------:R-:W-:Y:S01]  /*120d0*/  VIADD R13, R218, 0x1 ;  /* 0x00000001da0d7836 */ /* 0x000fe20000000000 */
[----:B------:R-:W-:-:S04]  /*120e0*/  SHF.L.U32 R14, R195, 0x1f, RZ ;  /* 0x0000001fc30e7819 */ /* 0x000fc800000006ff */
[----:B------:R-:W-:-:S04]  /*120f0*/  ISETP.NE.AND P2, PT, R13, 0x2, PT ;  /* 0x000000020d00780c */ /* 0x000fc80003f45270 */
[----:B------:R-:W-:-:S05]  /*12100*/  SEL R13, R13, RZ, P2 ;  /* 0x000000ff0d0d7207 */ /* 0x000fca0001000000 */
[----:B------:R-:W-:-:S04]  /*12110*/  IMAD R13, R13, 0x8, R18 ;  /* 0x000000080d0d7824 */ /* 0x000fc800078e0212 */
[----:B------:R0:W1:Y:S01]  /*12120*/  SYNCS.PHASECHK.TRANS64.TRYWAIT P2, [R13+URZ+0x22830], R14 ;  /* 0x0228300e0d0075a7 */ /* 0x000062000804017f */
[----:B------:R-:W-:Y:S05]  /*12130*/  @!P0 BRA `(.L_x_640) ;  /* 0x0000000000048947 */ /* 0x000fea0003800000 */
[----:B------:R-:W-:Y:S01]  /*12140*/  BPT.TRAP 0x1 ;  /* 0x000000040000795c */ /* 0x000fe20000300000 */
.L_x_640:
[----:B------:R-:W-:Y:S04]  /*12150*/  BSSY B0, `(.L_x_638) ;  /* 0x0000004000007945 */ /* 0x000fe80003800000 */
[----:B-1----:R-:W-:Y:S05]  /*12160*/  @P2 BRA `(.L_x_641) ;  /* 0x0000000000082947 */ /* 0x002fea0003800000 */
[----:B------:R-:W1:Y:S02]  /*12170*/  SYNCS.PHASECHK.TRANS64.TRYWAIT P2, [R13+URZ+0x22830], R14 ;  /* 0x0228300e0d0075a7 */ /* 0x000e64000804017f */
[----:B-1----:R-:W-:Y:S05]  /*12180*/  @!P2 BRA `(.L_x_642) ;  /* 0x0000011400d0a947 */ /* 0x002fea0003800000 */
.L_x_641:
[----:B------:R-:W-:Y:S05]  /*12190*/  BSYNC B0 ;  /* 0x0000000000007941 */ /* 0x000fea0003800000 */
.L_x_638:
[----:B01----:R-:W0:Y:S01]  /*121a0*/  S2R R13, SR_TID.X ;  /* 0x00000000000d7919 */ /* 0x003e220000002100 */
[----:B------:R-:W-:Y:S01]  /*121b0*/  VIADD R194, R218, 0x1 ;  /* 0x00000001dac27836 */ /* 0x000fe20000000000 */
[----:B------:R-:W-:Y:S05]  /*121c0*/  WARPSYNC.ALL ;  /* 0x0000000000007948 */ /* 0x000fea0003800000 */
[----:B------:R-:W-:Y:S01]  /*121d0*/  ISETP.NE.AND P2, PT, R194, 0x2, PT ;  /* 0x00000002c200780c */ /* 0x000fe20003f45270 */
[----:B------:R-:W-:Y:S01]  /*121e0*/  IMAD.MOV.U32 R89, RZ, RZ, 0x40000040 ;  /* 0x40000040ff597424 */ /* 0x000fe200078e00ff */
[----:B------:R-:W-:Y:S01]  /*121f0*/  R2UR UR44, R4 ;  /* 0x00000000042c72ca */ /* 0x000fe200000e0000 */
[----:B------:R-:W-:Y:S01]  /*12200*/  IMAD.MOV.U32 R91, RZ, RZ, 0x40000040 ;  /* 0x40000040ff5b7424 */ /* 0x000fe200078e00ff */
[----:B------:R-:W-:Y:S01]  /*12210*/  SEL R194, R194, RZ, P2 ;  /* 0x000000ffc2c27207 */ /* 0x000fe20001000000 */
[----:B------:R-:W-:Y:S01]  /*12220*/  IMAD.MOV.U32 R15, RZ, RZ, 0x40000040 ;  /* 0x40000040ff0f7424 */ /* 0x000fe200078e00ff */
[----:B------:R-:W-:Y:S01]  /*12230*/  R2UR UR47, R89 ;  /* 0x00000000592f72ca */ /* 0x000fe200000e0000 */
[----:B------:R-:W-:Y:S01]  /*12240*/  IMAD.MOV.U32 R93, RZ, RZ, 0x40000040 ;  /* 0x40000040ff5d7424 */ /* 0x000fe200078e00ff */
[----:B------:R-:W-:Y:S01]  /*12250*/  R2UR UR45, R5 ;  /* 0x00000000052d72ca */ /* 0x000fe200000e0000 */
[----:B------:R-:W-:Y:S01]  /*12260*/  IMAD R88, R194, 0x500, R0 ;  /* 0x00000500c2587824 */ /* 0x000fe200078e0200 */
[----:B------:R-:W-:Y:S01]  /*12270*/  R2UR UR51, R91 ;  /* 0x000000005b3372ca */ /* 0x000fe200000e0000 */
[----:B------:R-:W-:Y:S01]  /*12280*/  IMAD.MOV.U32 R95, RZ, RZ, 0x40000040 ;  /* 0x40000040ff5f7424 */ /* 0x000fe200078e00ff */
[----:B------:R-:W-:Y:S01]  /*12290*/  R2UR UR48, R4 ;  /* 0x00000000043072ca */ /* 0x000fe200000e0000 */
[C---:B------:R-:W-:Y:S01]  /*122a0*/  VIADD R14, R88.reuse, 0x200 ;  /* 0x00000200580e7836 */ /* 0x040fe20000000000 */
[C---:B------:R-:W-:Y:S01]  /*122b0*/  R2UR UR46, R88.reuse ;  /* 0x00000000582e72ca */ /* 0x040fe200000e0000 */
[C---:B------:R-:W-:Y:S01]  /*122c0*/  VIADD R92, R88.reuse, 0x300 ;  /* 0x00000300585c7836 */ /* 0x040fe20000000000 */
[----:B------:R-:W-:Y:S01]  /*122d0*/  IADD3 R90, R88, 0x100, RZ ;  /* 0x00000100585a7810 */ /* 0x000fe20007ffe0ff */
[----:B------:R-:W-:Y:S01]  /*122e0*/  IMAD.MOV.U32 R89, RZ, RZ, 0x40000040 ;  /* 0x40000040ff597424 */ /* 0x000fe200078e00ff */
[----:B------:R-:W-:-:S02]  /*122f0*/  R2UR UR49, R5 ;  /* 0x00000000053172ca */ /* 0x000fc400000e0000 */
[----:B------:R-:W-:Y:S02]  /*12300*/  R2UR UR50, R90 ;  /* 0x000000005a3272ca */ /* 0x000fe400000e0000 */
[----:B------:R-:W-:Y:S01]  /*12310*/  R2UR UR54, R14 ;  /* 0x000000000e3672ca */ /* 0x000fe200000e0000 */
[----:B------:R-:W-:Y:S01]  /*12320*/  VIADD R14, R88, 0x2 ;  /* 0x00000002580e7836 */ /* 0x000fe20000000000 */
[----:B------:R-:W-:Y:S02]  /*12330*/  R2UR UR55, R15 ;  /* 0x000000000f3772ca */ /* 0x000fe400000e0000 */
[----:B0-----:R-:W-:Y:S02]  /*12340*/  SHF.R.U32.HI R13, RZ, 0x7, R13 ;  /* 0x00000007ff0d7819 */ /* 0x001fe4000001160d */
[----:B------:R-:W-:Y:S02]  /*12350*/  R2UR UR52, R4 ;  /* 0x00000000043472ca */ /* 0x000fe400000e0000 */
[----:B------:R-:W-:Y:S01]  /*12360*/  R2UR UR53, R5 ;  /* 0x00000000053572ca */ /* 0x000fe200000e0000 */
[----:B------:R-:W-:Y:S01]  /*12370*/  VIADD R94, R13, 0x8 ;  /* 0x000000080d5e7836 */ /* 0x000fe20000000000 */
[----:B------:R-:W-:Y:S01]  /*12380*/  R2UR UR8, R92 ;  /* 0x000000005c0872ca */ /* 0x000fe200000e0000 */
[C---:B------:R-:W-:Y:S01]  /*12390*/  VIADD R92, R88.reuse, 0x102 ;  /* 0x00000102585c7836 */ /* 0x040fe20000000000 */
[----:B------:R-:W-:-:S02]  /*123a0*/  IADD3 R90, R88, 0x400, RZ ;  /* 0x00000400585a7810 */ /* 0x000fc40007ffe0ff */
[----:B------:R0:W-:Y:S01]  /*123b0*/  BAR.SYNC.DEFER_BLOCKING R94, 0x100 ;  /* 0x0004005e0000751d */ /* 0x0001e20000010000 */
[----:B------:R-:W-:Y:S02]  /*123c0*/  MOV R13, UR39 ;  /* 0x00000027000d7c02 */ /* 0x000fe40008000f00 */
[----:B------:R-:W-:Y:S02]  /*123d0*/  MOV R219, UR38 ;  /* 0x0000002600db7c02 */ /* 0x000fe40008000f00 */
[----:B------:R-:W-:Y:S02]  /*123e0*/  R2UR UR38, R92 ;  /* 0x000000005c2672ca */ /* 0x000fe400000e0000 */
[----:B------:R-:W-:Y:S01]  /*123f0*/  R2UR UR39, R93 ;  /* 0x000000005d2772ca */ /* 0x000fe200000e0000 */
[----:B0-----:R-:W-:Y:S01]  /*12400*/  VIADD R94, R88, 0x4 ;  /* 0x00000004585e7836 */ /* 0x001fe20000000000 */
[----:B------:R-:W-:Y:S02]  /*12410*/  R2UR UR6, R90 ;  /* 0x000000005a0672ca */ /* 0x000fe400000e0000 */
[----:B------:R-:W-:-:S02]  /*12420*/  R2UR UR7, R91 ;  /* 0x000000005b0772ca */ /* 0x000fc400000e0000 */
[----:B------:R-:W-:Y:S01]  /*12430*/  R2UR UR18, R94 ;  /* 0x000000005e1272ca */ /* 0x000fe200000e0000 */
[----:B------:R-:W-:Y:S01]  /*12440*/  VIADD R94, R88, 0x6 ;  /* 0x00000006585e7836 */ /* 0x000fe20000000000 */
[----:B------:R-:W-:Y:S02]  /*12450*/  R2UR UR19, R95 ;  /* 0x000000005f1372ca */ /* 0x000fe400000e0000 */
[----:B------:R-:W-:Y:S01]  /*12460*/  R2UR UR4, R14 ;  /* 0x000000000e0472ca */ /* 0x000fe200000e0000 */
[C---:B------:R-:W-:Y:S01]  /*12470*/  VIADD R14, R88.reuse, 0x302 ;  /* 0x00000302580e7836 */ /* 0x040fe20000000000 */
[----:B------:R-:W-:Y:S02]  /*12480*/  R2UR UR5, R15 ;  /* 0x000000000f0572ca */ /* 0x000fe400000e0000 */
[----:B------:R-:W-:Y:S02]  /*12490*/  IADD3 R90, R88, 0x202, RZ ;  /* 0x00000202585a7810 */ /* 0x000fe40007ffe0ff */
[----:B------:R-:W-:Y:S01]  /*124a0*/  MOV R222, UR39 ;  /* 0x0000002700de7c02 */ /* 0x000fe20008000f00 */
[----:B------:R-:W-:Y:S01]  /*124b0*/  WARPGROUP.ARRIVE ;  /* 0x00000000000079c5 */ /* 0x000fe20000000000 */
[----:B------:R-:W-:Y:S01]  /*124c0*/  MOV R223, UR38 ;  /* 0x0000002600df7c02 */ /* 0x000fe20008000f00 */
[----:B------:R-:W-:Y:S01]  /*124d0*/  UMOV UR38, UR6 ;  /* 0x0000000600267c82 */ /* 0x000fe20008000000 */
[----:B------:R-:W-:Y:S01]  /*124e0*/  UMOV UR39, UR7 ;  /* 0x0000000700277c82 */ /* 0x000fe20008000000 */
[----:B------:R-:W-:Y:S01]  /*124f0*/  R2UR UR6, R90 ;  /* 0x000000005a0672ca */ /* 0x000fe200000e0000 */
[----:B------:R-:W-:Y:S01]  /*12500*/  VIADD R90, R88, 0x402 ;  /* 0x00000402585a7836 */ /* 0x000fe20000000000 */
[----:B------:R-:W-:Y:S01]  /*12510*/  QGMMA.64x32x32.F32.E4M3.E4M3 R152, gdesc[UR44], RZ, !UPT, gsb0 ;  /* 0x006000002c9879f3 */ /* 0x000fe2000c0008ff */
[----:B------:R-:W-:-:S02]  /*12520*/  R2UR UR7, R91 ;  /* 0x000000005b0772ca */ /* 0x000fc400000e0000 */
[----:B------:R-:W-:Y:S02]  /*12530*/  R2UR UR9, R93 ;  /* 0x000000005d0972ca */ /* 0x000fe400000e0000 */
[----:B------:R-:W-:Y:S01]  /*12540*/  MOV R224, UR19 ;  /* 0x0000001300e07c02 */ /* 0x000fe20008000f00 */
[----:B------:R-:W-:Y:S01]  /*12550*/  UMOV UR19, UR5 ;  /* 0x0000000500137c82 */ /* 0x000fe20008000000 */
[----:B------:R-:W-:Y:S01]  /*12560*/  MOV R225, UR18 ;  /* 0x0000001200e17c02 */ /* 0x000fe20008000f00 */
[----:B------:R-:W-:Y:S01]  /*12570*/  UMOV UR18, UR4 ;  /* 0x0000000400127c82 */ /* 0x000fe20008000000 */
[----:B------:R-:W-:Y:S02]  /*12580*/  R2UR UR4, R4 ;  /* 0x00000000040472ca */ /* 0x000fe400000e0000 */
[----:B------:R-:W-:Y:S02]  /*12590*/  R2UR UR5, R5 ;  /* 0x00000000050572ca */ /* 0x000fe400000e0000 */
[----:B------:R-:W-:Y:S01]  /*125a0*/  MOV R93, UR6 ;  /* 0x00000006005d7c02 */ /* 0x000fe20008000f00 */
[----:B------:R-:W-:Y:S01]  /*125b0*/  UMOV UR6, UR8 ;  /* 0x0000000800067c82 */ /* 0x000fe20008000000 */
[----:B------:R-:W-:Y:S01]  /*125c0*/  MOV R92, UR7 ;  /* 0x00000007005c7c02 */ /* 0x000fe20008000f00 */
[----:B------:R-:W-:Y:S01]  /*125d0*/  UMOV UR7, UR9 ;  /* 0x0000000900077c82 */ /* 0x000fe20008000000 */
[----:B------:R-:W-:Y:S01]  /*125e0*/  R2UR UR10, R14 ;  /* 0x000000000e0a72ca */ /* 0x000fe200000e0000 */
[----:B------:R-:W-:Y:S01]  /*125f0*/  VIADD R14, R88, 0x104 ;  /* 0x00000104580e7836 */ /* 0x000fe20000000000 */
[----:B------:R-:W-:-:S02]  /*12600*/  R2UR UR14, R90 ;  /* 0x000000005a0e72ca */ /* 0x000fc400000e0000 */
[----:B------:R-:W-:Y:S02]  /*12610*/  IADD3 R90, R88, 0x204, RZ ;  /* 0x00000204585a7810 */ /* 0x000fe40007ffe0ff */
[----:B------:R-:W-:Y:S01]  /*12620*/  R2UR UR22, R14 ;  /* 0x000000000e1672ca */ /* 0x000fe200000e0000 */
[----:B------:R-:W-:Y:S01]  /*12630*/  VIADD R14, R88, 0x304 ;  /* 0x00000304580e7836 */ /* 0x000fe20000000000 */
[----:B------:R-:W-:Y:S01]  /*12640*/  R2UR UR26, R90 ;  /* 0x000000005a1a72ca */ /* 0x000fe200000e0000 */
[----:B------:R-:W-:Y:S01]  /*12650*/  VIADD R90, R88, 0x404 ;  /* 0x00000404585a7836 */ /* 0x000fe20000000000 */
[----:B------:R-:W-:Y:S02]  /*12660*/  MOV R220, UR37 ;  /* 0x0000002500dc7c02 */ /* 0x000fe40008000f00 */
[----:B------:R-:W-:Y:S02]  /*12670*/  R2UR UR30, R14 ;  /* 0x000000000e1e72ca */ /* 0x000fe400000e0000 */
[----:B------:R-:W-:-:S02]  /*12680*/  IADD3 R14, R88, 0x106, RZ ;  /* 0x00000106580e7810 */ /* 0x000fc40007ffe0ff */
[----:B------:R-:W-:Y:S02]  /*12690*/  MOV R221, UR36 ;  /* 0x0000002400dd7c02 */ /* 0x000fe40008000f00 */
[----:B------:R-:W-:Y:S01]  /*126a0*/  R2UR UR34, R90 ;  /* 0x000000005a2272ca */ /* 0x000fe200000e0000 */
[----:B------:R-:W-:Y:S01]  /*126b0*/  VIADD R90, R88, 0x206 ;  /* 0x00000206585a7836 */ /* 0x000fe20000000000 */
[----:B------:R-:W-:Y:S01]  /*126c0*/  R2UR UR46, R14 ;  /* 0x000000000e2e72ca */ /* 0x000fe200000e0000 */
[C---:B------:R-:W-:Y:S01]  /*126d0*/  VIADD R14, R88.reuse, 0x306 ;  /* 0x00000306580e7836 */ /* 0x040fe20000000000 */
[C---:B------:R-:W-:Y:S01]  /*126e0*/  R2UR UR15, R91.reuse ;  /* 0x000000005b0f72ca */ /* 0x040fe200000e0000 */
[----:B------:R-:W-:Y:S01]  /*126f0*/  VIADD R88, R88, 0x406 ;  /* 0x0000040658587836 */ /* 0x000fe20000000000 */
[C---:B------:R-:W-:Y:S02]  /*12700*/  R2UR UR27, R91.reuse ;  /* 0x000000005b1b72ca */ /* 0x040fe400000e0000 */
[----:B------:R-:W-:Y:S01]  /*12710*/  R2UR UR35, R91 ;  /* 0x000000005b2372ca */ /* 0x000fe200000e0000 */
[----:B------:R-:W-:Y:S01]  /*12720*/  IMAD.MOV.U32 R91, RZ, RZ, 0x40000040 ;  /* 0x40000040ff5b7424 */ /* 0x000fe200078e00ff */
[----:B------:R-:W-:-:S02]  /*12730*/  R2UR UR36, R4 ;  /* 0x00000000042472ca */ /* 0x000fc400000e0000 */
[----:B------:R-:W-:Y:S02]  /*12740*/  R2UR UR37, R5 ;  /* 0x00000000052572ca */ /* 0x000fe400000e0000 */
[----:B------:R-:W-:Y:S02]  /*12750*/  R2UR UR42, R94 ;  /* 0x000000005e2a72ca */ /* 0x000fe400000e0000 */
[----:B------:R-:W-:Y:S02]  /*12760*/  R2UR UR43, R95 ;  /* 0x000000005f2b72ca */ /* 0x000fe400000e0000 */
[----:B------:R-:W-:Y:S02]  /*12770*/  R2UR UR58, R88 ;  /* 0x00000000583a72ca */ /* 0x000fe400000e0000 */
[----:B------:R-:W-:Y:S02]  /*12780*/  R2UR UR59, R89 ;  /* 0x00000000593b72ca */ /* 0x000fe400000e0000 */
[----:B------:R-:W-:-:S02]  /*12790*/  R2UR UR16, R10 ;  /* 0x000000000a1072ca */ /* 0x000fc400000e0000 */
[----:B------:R-:W-:Y:S01]  /*127a0*/  R2UR UR17, R11 ;  /* 0x000000000b1172ca */ /* 0x000fe200000e0000 */
[----:B------:R-:W-:Y:S02]  /*127b0*/  WARPGROUP.DEPBAR.LE gsb0, 0x0 ;  /* 0x00008000000079c5 */ /* 0x000fe40000010000 */
[----:B------:R-:W-:Y:S01]  /*127c0*/  WARPGROUP.ARRIVE ;  /* 0x00000000000079c5 */ /* 0x000fe20000000000 */
[----:B------:R-:W-:Y:S02]  /*127d0*/  R2UR UR11, R15 ;  /* 0x000000000f0b72ca */ /* 0x000fe400000e0000 */
[----:B------:R-:W-:Y:S02]  /*127e0*/  R2UR UR8, R10 ;  /* 0x000000000a0872ca */ /* 0x000fe400000e0000 */
[----:B------:R-:W-:Y:S01]  /*127f0*/  R2UR UR9, R11 ;  /* 0x000000000b0972ca */ /* 0x000fe200000e0000 */
[----:B------:R-:W-:Y:S01]  /*12800*/  QGMMA.64x32x32.F32.E4M3.E4M3 R136, gdesc[UR48], RZ, !UPT, gsb0 ;  /* 0x00600000308879f3 */ /* 0x000fe2000c0008ff */
[----:B------:R-:W-:-:S02]  /*12810*/  R2UR UR50, R90 ;  /* 0x000000005a3272ca */ /* 0x000fc400000e0000 */
[----:B------:R-:W-:Y:S02]  /*12820*/  R2UR UR51, R91 ;  /* 0x000000005b3372ca */ /* 0x000fe400000e0000 */
[----:B------:R-:W-:Y:S02]  /*12830*/  R2UR UR12, R10 ;  /* 0x000000000a0c72ca */ /* 0x000fe400000e0000 */
[----:B------:R-:W-:Y:S02]  /*12840*/  R2UR UR13, R11 ;  /* 0x000000000b0d72ca */ /* 0x000fe400000e0000 */
[----:B------:R-:W-:Y:S02]  /*12850*/  R2UR UR23, R15 ;  /* 0x000000000f1772ca */ /* 0x000fe400000e0000 */
[----:B------:R-:W-:Y:S02]  /*12860*/  R2UR UR20, R8 ;  /* 0x00000000081472ca */ /* 0x000fe400000e0000 */
[----:B------:R-:W-:-:S02]  /*12870*/  R2UR UR21, R9 ;  /* 0x00000000091572ca */ /* 0x000fc400000e0000 */
[C---:B------:R-:W-:Y:S02]  /*12880*/  R2UR UR24, R8.reuse ;  /* 0x00000000081872ca */ /* 0x040fe400000e0000 */
[----:B------:R-:W-:Y:S02]  /*12890*/  R2UR UR25, R9 ;  /* 0x00000000091972ca */ /* 0x000fe400000e0000 */
[----:B------:R-:W-:Y:S02]  /*128a0*/  R2UR UR31, R15 ;  /* 0x000000000f1f72ca */ /* 0x000fe400000e0000 */
[C---:B------:R-:W-:Y:S02]  /*128b0*/  R2UR UR28, R8.reuse ;  /* 0x00000000081c72ca */ /* 0x040fe400000e0000 */
[----:B------:R-:W-:Y:S02]  /*128c0*/  R2UR UR29, R9 ;  /* 0x00000000091d72ca */ /* 0x000fe400000e0000 */
[----:B------:R-:W-:-:S02]  /*128d0*/  R2UR UR32, R8 ;  /* 0x00000000082072ca */ /* 0x000fc400000e0000 */
[----:B------:R-:W-:Y:S02]  /*128e0*/  R2UR UR33, R9 ;  /* 0x00000000092172ca */ /* 0x000fe400000e0000 */
[C---:B------:R-:W-:Y:S02]  /*128f0*/  R2UR UR40, R6.reuse ;  /* 0x00000000062872ca */ /* 0x040fe400000e0000 */
[----:B------:R-:W-:Y:S02]  /*12900*/  R2UR UR41, R7 ;  /* 0x00000000072972ca */ /* 0x000fe400000e0000 */
[----:B------:R-:W-:Y:S02]  /*12910*/  R2UR UR47, R15 ;  /* 0x000000000f2f72ca */ /* 0x000fe400000e0000 */
[----:B------:R-:W-:Y:S02]  /*12920*/  R2UR UR44, R6 ;  /* 0x00000000062c72ca */ /* 0x000fe400000e0000 */
[----:B------:R-:W-:-:S02]  /*12930*/  R2UR UR45, R7 ;  /* 0x00000000072d72ca */ /* 0x000fc400000e0000 */
[C---:B------:R-:W-:Y:S02]  /*12940*/  R2UR UR48, R6.reuse ;  /* 0x00000000063072ca */ /* 0x040fe400000e0000 */
[C---:B------:R-:W-:Y:S02]  /*12950*/  R2UR UR49, R7.reuse ;  /* 0x00000000073172ca */ /* 0x040fe400000e0000 */
[----:B------:R-:W-:Y:S02]  /*12960*/  MOV R15, 0x40000040 ;  /* 0x40000040000f7802 */ /* 0x000fe40000000f00 */
[----:B------:R-:W-:Y:S02]  /*12970*/  R2UR UR56, R6 ;  /* 0x00000000063872ca */ /* 0x000fe400000e0000 */
[----:B------:R-:W-:Y:S01]  /*12980*/  R2UR UR57, R7 ;  /* 0x00000000073972ca */ /* 0x000fe200000e0000 */
[----:B------:R-:W-:Y:S02]  /*12990*/  WARPGROUP.DEPBAR.LE gsb0, 0x0 ;  /* 0x00008000000079c5 */ /* 0x000fe40000010000 */
[----:B------:R-:W-:-:S06]  /*129a0*/  WARPGROUP.ARRIVE ;  /* 0x00000000000079c5 */ /* 0x000fcc0000000000 */
[----:B------:R-:W-:Y:S01]  /*129b0*/  QGMMA.64x32x32.F32.E4M3.E4M3 R120, gdesc[UR52], RZ, !UPT, gsb0 ;  /* 0x00600000347879f3 */ /* 0x000fe2000c0008ff */
[----:B------:R-:W-:Y:S02]  /*129c0*/  R2UR UR54, R14 ;  /* 0x000000000e3672ca */ /* 0x000fe400000e0000 */
[----:B------:R-:W-:Y:S02]  /*129d0*/  R2UR UR55, R15 ;  /* 0x000000000f3772ca */ /* 0x000fe400000e0000 */
        /* <DEDUP_REMOVED lines=70> */
[----:B------:R-:W-:Y:S05]  /*12e40*/  @P1 BRA `(.L_x_643) ;  /* 0x0000000000281947 */ /* 0x000fea0003800000 */
[----:B------:R-:W-:Y:S05]  /*12e50*/  @!P0 BRA `(.L_x_644) ;  /* 0x0000000000048947 */ /* 0x000fea0003800000 */
[----:B------:R-:W-:Y:S01]  /*12e60*/  BPT.TRAP 0x1 ;  /* 0x000000040000795c */ /* 0x000fe20000300000 */
.L_x_644:
[----:B------:R-:W-:Y:S01]  /*12e70*/  SHF.L.U32 R12, R12, 0x1f, RZ ;  /* 0x0000001f0c0c7819 */ /* 0x000fe200000006ff */
[----:B------:R-:W-:-:S04]  /*12e80*/  IMAD R13, R218, 0x8, R18 ;  /* 0x00000008da0d7824 */ /* 0x000fc800078e0212 */
[----:B------:R0:W1:Y:S01]  /*12e90*/  SYNCS.PHASECHK.TRANS64.TRYWAIT P1, [R13+URZ+0x22850], R12 ;  /* 0x0228500c0d0075a7 */ /* 0x000062000802017f */
[----:B------:R-:W-:Y:S05]  /*12ea0*/  @!P0 BRA `(.L_x_645) ;  /* 0x0000000000048947 */ /* 0x000fea0003800000 */
[----:B------:R-:W-:Y:S01]  /*12eb0*/  BPT.TRAP 0x1 ;  /* 0x000000040000795c */ /* 0x000fe20000300000 */
.L_x_645:
[----:B-1----:R-:W-:Y:S05]  /*12ec0*/  @P1 BRA `(.L_x_643) ;  /* 0x0000000000081947 */ /* 0x002fea0003800000 */
[----:B------:R-:W1:Y:S02]  /*12ed0*/  SYNCS.PHASECHK.TRANS64.TRYWAIT P1, [R13+URZ+0x22850], R12 ;  /* 0x0228500c0d0075a7 */ /* 0x000e64000802017f */
[----:B-1----:R-:W-:Y:S05]  /*12ee0*/  @!P1 BRA `(.L_x_646) ;  /* 0x00000108008c9947 */ /* 0x002fea0003800000 */
.L_x_643:
[----:B01----:R-:W-:Y:S01]  /*12ef0*/  VIADD R12, R18, 0x400 ;  /* 0x00000400120c7836 */ /* 0x003fe20000000000 */
[----:B------:R-:W-:Y:S05]  /*12f00*/  WARPSYNC.ALL ;  /* 0x0000000000007948 */ /* 0x000fea0003800000 */
[----:B------:R-:W-:Y:S01]  /*12f10*/  SHF.R.U32.HI R12, RZ, 0x4, R12 ;  /* 0x00000004ff0c7819 */ /* 0x000fe2000001160c */
[----:B------:R-:W-:Y:S01]  /*12f20*/  IMAD.MOV.U32 R13, RZ, RZ, -0x3ffffff0 ;  /* 0xc0000010ff0d7424 */ /* 0x000fe200078e00ff */
[----:B------:R-:W-:Y:S01]  /*12f30*/  WARPGROUP.ARRIVE ;  /* 0x00000000000079c5 */ /* 0x000fe20000000000 */
[----:B------:R-:W-:Y:S01]  /*12f40*/  IMAD.MOV.U32 R15, RZ, RZ, -0x3ffffff0 ;  /* 0xc0000010ff0f7424 */ /* 0x000fe200078e00ff */
[----:B------:R-:W-:-:S04]  /*12f50*/  LOP3.LUT R12, R12, 0x3fff, RZ, 0xc0, !PT ;  /* 0x00003fff0c0c7812 */ /* 0x000fc800078ec0ff */
[----:B------:R-:W0:Y:S01]  /*12f60*/  S2R R219, SR_TID.X ;  /* 0x0000000000db7919 */ /* 0x000e220000002100 */
[----:B------:R-:W-:Y:S01]  /*12f70*/  R2UR UR7, R13 ;  /* 0x000000000d0772ca */ /* 0x000fe200000e0000 */
[----:B------:R-:W-:Y:S01]  /*12f80*/  IMAD.MOV.U32 R13, RZ, RZ, -0x3ffffff0 ;  /* 0xc0000010ff0d7424 */ /* 0x000fe200078e00ff */
[----:B------:R-:W-:-:S05]  /*12f90*/  LOP3.LUT R12, R12, 0x10000, RZ, 0xfc, !PT ;  /* 0x000100000c0c7812 */ /* 0x000fca00078efcff */
[----:B------:R-:W-:-:S05]  /*12fa0*/  IMAD R12, R218, 0x500, R12 ;  /* 0x00000500da0c7824 */ /* 0x000fca00078e020c */
[C---:B------:R-:W-:Y:S02]  /*12fb0*/  R2UR UR6, R12.reuse ;  /* 0x000000000c0672ca */ /* 0x040fe400000e0000 */
[----:B------:R-:W-:-:S11]  /*12fc0*/  IADD3 R14, R12, 0x100, RZ ;  /* 0x000001000c0e7810 */ /* 0x000fd60007ffe0ff */
[----:B------:R-:W-:Y:S01]  /*12fd0*/  QGMMA.64x128x32.F32.E4M3.E4M3 R24, R168, gdesc[UR4], R24, gsb0 ;  /* 0x01e00004a8187df3 */ /* 0x000fe20008000818 */
[----:B------:R-:W-:Y:S01]  /*12fe0*/  R2UR UR6, R14 ;  /* 0x000000000e0672ca */ /* 0x000fe200000e0000 */
[----:B------:R-:W-:Y:S01]  /*12ff0*/  VIADD R14, R12, 0x200 ;  /* 0x000002000c0e7836 */ /* 0x000fe20000000000 */
[----:B------:R-:W-:Y:S01]  /*13000*/  R2UR UR7, R15 ;  /* 0x000000000f0772ca */ /* 0x000fe200000e0000 */
[----:B------:R-:W-:Y:S01]  /*13010*/  IMAD.MOV.U32 R15, RZ, RZ, -0x3ffffff0 ;  /* 0xc0000010ff0f7424 */ /* 0x000fe200078e00ff */
[----:B0-----:R-:W-:Y:S01]  /*13020*/  SHF.R.U32.HI R219, RZ, 0x7, R219 ;  /* 0x00000007ffdb7819 */ /* 0x001fe200000116db */
[----:B------:R-:W-:Y:S02]  /*13030*/  WARPGROUP.DEPBAR.LE gsb0, 0x0 ;  /* 0x00008000000079c5 */ /* 0x000fe40000010000 */
[----:B------:R-:W-:-:S08]  /*13040*/  WARPGROUP.ARRIVE ;  /* 0x00000000000079c5 */ /* 0x000fd00000000000 */
[----:B------:R-:W-:Y:S01]  /*13050*/  QGMMA.64x128x32.F32.E4M3.E4M3 R24, R172, gdesc[UR4], R24, gsb0 ;  /* 0x01e00004ac187df3 */ /* 0x000fe20008000818 */
[----:B------:R-:W-:Y:S01]  /*13060*/  R2UR UR6, R14 ;  /* 0x000000000e0672ca */ /* 0x000fe200000e0000 */
[C---:B------:R-:W-:Y:S01]  /*13070*/  VIADD R14, R12.reuse, 0x300 ;  /* 0x000003000c0e7836 */ /* 0x040fe20000000000 */
[----:B------:R-:W-:Y:S01]  /*13080*/  R2UR UR7, R15 ;  /* 0x000000000f0772ca */ /* 0x000fe200000e0000 */
[----:B------:R-:W-:Y:S01]  /*13090*/  VIADD R12, R12, 0x400 ;  /* 0x000004000c0c7836 */ /* 0x000fe20000000000 */
[----:B------:R-:W-:Y:S01]  /*130a0*/  MOV R15, 0xc0000010 ;  /* 0xc0000010000f7802 */ /* 0x000fe20000000f00 */
[----:B------:R-:W-:Y:S02]  /*130b0*/  WARPGROUP.DEPBAR.LE gsb0, 0x0 ;  /* 0x00008000000079c5 */ /* 0x000fe40000010000 */
[----:B------:R-:W-:-:S08]  /*130c0*/  WARPGROUP.ARRIVE ;  /* 0x00000000000079c5 */ /* 0x000fd00000000000 */
[----:B------:R-:W-:Y:S01]  /*130d0*/  QGMMA.64x128x32.F32.E4M3.E4M3 R24, R176, gdesc[UR4], R24, gsb0 ;  /* 0x01e00004b0187df3 */ /* 0x000fe20008000818 */
[----:B------:R-:W-:Y:S02]  /*130e0*/  R2UR UR6, R14 ;  /* 0x000000000e0672ca */ /* 0x000fe400000e0000 */
[----:B------:R-:W-:Y:S01]  /*130f0*/  R2UR UR7, R15 ;  /* 0x000000000f0772ca */ /* 0x000fe200000e0000 */
[----:B------:R-:W-:Y:S02]  /*13100*/  WARPGROUP.DEPBAR.LE gsb0, 0x0 ;  /* 0x00008000000079c5 */ /* 0x000fe40000010000 */
[----:B------:R-:W-:-:S10]  /*13110*/  WARPGROUP.ARRIVE ;  /* 0x00000000000079c5 */ /* 0x000fd40000000000 */
[----:B------:R-:W-:Y:S01]  /*13120*/  QGMMA.64x128x32.F32.E4M3.E4M3 R24, R180, gdesc[UR4], R24, gsb0 ;  /* 0x01e00004b4187df3 */ /* 0x000fe20008000818 */
[----:B------:R-:W-:Y:S02]  /*13130*/  R2UR UR6, R12 ;  /* 0x000000000c0672ca */ /* 0x000fe400000e0000 */
[----:B------:R-:W-:Y:S02]  /*13140*/  R2UR UR7, R13 ;  /* 0x000000000d0772ca */ /* 0x000fe400000e0000 */
[----:B------:R-:W-:Y:S01]  /*13150*/  IADD3 R12, -R219, 0xb, RZ ;  /* 0x0000000bdb0c7810 */ /* 0x000fe20007ffe1ff */
[----:B------:R-:W-:Y:S02]  /*13160*/  WARPGROUP.DEPBAR.LE gsb0, 0x0 ;  /* 0x00008000000079c5 */ /* 0x000fe40000010000 */
[----:B------:R-:W-:-:S08]  /*13170*/  WARPGROUP.ARRIVE ;  /* 0x00000000000079c5 */ /* 0x000fd00000000000 */
[----:B------:R-:W-:Y:S03]  /*13180*/  QGMMA.64x128x32.F32.E4M3.E4M3 R24, R184, gdesc[UR4], R24, gsb0 ;  /* 0x01e00004b8187df3 */ /* 0x000fe60008000818 */
[----:B------:R-:W-:Y:S02]  /*13190*/  WARPGROUP.DEPBAR.LE gsb0, 0x0 ;  /* 0x00008000000079c5 */ /* 0x000fe40000010000 */
[----:B------:R0:W-:Y:S06]  /*131a0*/  BAR.ARV R12, 0x100 ;  /* 0x0004000c0000751d */ /* 0x0001ec0000002000 */
[----:B------:R-:W-:Y:S05]  /*131b0*/  @!P0 BRA `(.L_x_647) ;  /* 0x0000000000048947 */ /* 0x000fea0003800000 */
[----:B------:R-:W-:Y:S01]  /*131c0*/  BPT.TRAP 0x1 ;  /* 0x000000040000795c */ /* 0x000fe20000300000 */
.L_x_647:
[C---:B0-----:R-:W-:Y:S01]  /*131d0*/  FMUL.FTZ R12, R2.reuse, R152 ;  /* 0x00000098020c7220 */ /* 0x041fe20000410000 */
[C---:B------:R-:W-:Y:S01]  /*131e0*/  FMUL.FTZ R13, R2.reuse, R153 ;  /* 0x00000099020d7220 */ /* 0x040fe20000410000 */
[C---:B------:R-:W-:Y:S01]  /*131f0*/  FMUL.FTZ R152, R2.reuse, R156 ;  /* 0x0000009c02987220 */ /* 0x040fe20000410000 */
[C---:B------:R-:W-:Y:S01]  /*13200*/  FMUL.FTZ R156, R2.reuse, R160 ;  /* 0x000000a0029c7220 */ /* 0x040fe20000410000 */
[----:B------:R-:W-:Y:S01]  /*13210*/  FMUL.FTZ R160, R2, R164 ;  /* 0x000000a402a07220 */ /* 0x000fe20000410000 */
[----:B------:R-:W-:Y:S01]  /*13220*/  IMAD R164, R194, 0x8, R18 ;  /* 0x00000008c2a47824 */ /* 0x000fe200078e0212 */
[----:B------:R-:W0:Y:S01]  /*13230*/  MUFU.TANH R12, R12 ;  /* 0x0000000c000c7308 */ /* 0x000e220000002400 */
[C---:B------:R-:W-:Y:S01]  /*13240*/  FMUL.FTZ R153, R2.reuse, R157 ;  /* 0x0000009d02997220 */ /* 0x040fe20000410000 */
[C---:B------:R-:W-:Y:S01]  /*13250*/  FMUL.FTZ R157, R2.reuse, R161 ;  /* 0x000000a1029d7220 */ /* 0x040fe20000410000 */
[----:B------:R-:W-:Y:S01]  /*13260*/  FMUL.FTZ R161, R2, R165 ;  /* 0x000000a502a17220 */ /* 0x000fe20000410000 */
[----:B------:R-:W-:Y:S01]  /*13270*/  VIADD R164, R164, 0x22840 ;  /* 0x00022840a4a47836 */ /* 0x000fe20000000000 */
[----:B------:R-:W-:Y:S01]  /*13280*/  MOV R165, UR39 ;  /* 0x0000002700a57c02 */ /* 0x000fe20008000f00 */
[C---:B------:R-:W-:Y:S01]  /*13290*/  FMUL.FTZ R136, R2.reuse, R136 ;  /* 0x0000008802887220 */ /* 0x040fe20000410000 */
[C---:B------:R-:W-:Y:S01]  /*132a0*/  FMUL.FTZ R137, R2.reuse, R137 ;  /* 0x0000008902897220 */ /* 0x040fe20000410000 */
[----:B------:R-:W1:Y:S01]  /*132b0*/  MUFU.TANH R13, R13 ;  /* 0x0000000d000d7308 */ /* 0x000e620000002400 */
[----:B------:R-:W-:Y:S01]  /*132c0*/  PRMT R164, R165, 0x654, R164 ;  /* 0x00000654a5a47816 */ /* 0x000fe200000000a4 */
[C---:B------:R-:W-:Y:S01]  /*132d0*/  FMUL.FTZ R140, R2.reuse, R140 ;  /* 0x0000008c028c7220 */ /* 0x040fe20000410000 */
[C---:B------:R-:W-:Y:S01]  /*132e0*/  FMUL.FTZ R141, R2.reuse, R141 ;  /* 0x0000008d028d7220 */ /* 0x040fe20000410000 */
[C---:B------:R-:W-:Y:S01]  /*132f0*/  FMUL.FTZ R144, R2.reuse, R144 ;  /* 0x0000009002907220 */ /* 0x040fe20000410000 */
[----:B------:R0:W-:Y:S01]  /*13300*/  SYNCS.ARRIVE.TRANS64.RED.A1T0 RZ, [R164+URZ], RZ ;  /* 0x000000ffa4ff79a7 */ /* 0x0001e2000810043f */
[C---:B------:R-:W-:Y:S01]  /*13310*/  FMUL.FTZ R145, R2.reuse, R145 ;  /* 0x0000009102917220 */ /* 0x040fe20000410000 */
[C---:B------:R-:W-:Y:S01]  /*13320*/  FMUL.FTZ R148, R2.reuse, R148 ;  /* 0x0000009402947220 */ /* 0x040fe20000410000 */
[----:B------:R-:W2:Y:S01]  /*13330*/  MUFU.TANH R152, R152 ;  /* 0x0000009800987308 */ /* 0x000ea20000002400 */
[C---:B------:R-:W-:Y:S01]  /*13340*/  FMUL.FTZ R149, R2.reuse, R149 ;  /* 0x0000009502957220 */ /* 0x040fe20000410000 */
[C---:B------:R-:W-:Y:S01]  /*13350*/  FMUL.FTZ R120, R2.reuse, R120 ;  /* 0x0000007802787220 */ /* 0x040fe20000410000 */
[C---:B------:R-:W-:Y:S01]  /*13360*/  FMUL.FTZ R121, R2.reuse, R121 ;  /* 0x0000007902797220 */ /* 0x040fe20000410000 */
[----:B------:R-:W-:Y:S01]  /*13370*/  FMUL.FTZ R124, R2, R124 ;  /* 0x0000007c027c7220 */ /* 0x000fe20000410000 */
[----:B0-----:R-:W-:Y:S01]  /*13380*/  FMNMX.FTZ R164, R12, R217, !PT ;  /* 0x000000d90ca47209 */ /* 0x001fe20007810000 */
        /* <DEDUP_REMOVED lines=33> */
[C---:B------:R-:W-:Y:S01]  /*135a0*/  FMUL.FTZ R158, R2.reuse, R162 ;  /* 0x000000a2029e7220 */ /* 0x040fe20000410000 */
        /* <DEDUP_REMOVED lines=46> */
[----:B------:R-:W-:Y:S01]  /*13890*/  FMUL.FTZ R103, R2, R103 ;  /* 0x0000006702677220 */ /* 0x000fe20000410000 */
[----:B------:R-:W-:Y:S01]  /*138a0*/  ULDC UR4, c[0x0][0x988] ;  /* 0x0002620000047ab9 */ /* 0x000fe20000000800 */
[----:B------:R-:W1:Y:S01]  /*138b0*/  MUFU.TANH R145, R145 ;  /* 0x0000009100917308 */ /* 0x000e620000002400 */
[----:B--2---:R-:W-:Y:S01]  /*138c0*/  FMNMX.FTZ R164, R141, R164, !PT ;  /* 0x000000a48da47209 */ /* 0x004fe20007810000 */
[----:B------:R-:W-:-:S06]  /*138d0*/  UMOV UR38, UR4 ;  /* 0x0000000400267c82 */ /* 0x000fcc0008000000 */
        /* <DEDUP_REMOVED lines=55> */
[----:B0-----:R-:W-:-:S05]  /*13c50*/  FMNMX.FTZ R165, R101, R165, !PT ;  /* 0x000000a565a57209 */ /* 0x001fca0007810000 */
[----:B------:R-:W0:Y:S02]  /*13c60*/  SHFL.BFLY PT, R88, R165, 0x2, 0x1f ;  /* 0x0c401f00a5587f89 */ /* 0x000e2400000e0000 */
[----:B------:R-:W3:Y:S08]  /*13c70*/  MUFU.TANH R154, R154 ;  /* 0x0000009a009a7308 */ /* 0x000ef00000002400 */
[----:B------:R-:W4:Y:S08]  /*13c80*/  MUFU.TANH R155, R155 ;  /* 0x0000009b009b7308 */ /* 0x000f300000002400 */
[----:B------:R-:W5:Y:S01]  /*13c90*/  MUFU.TANH R158, R158 ;  /* 0x0000009e009e7308 */ /* 0x000f620000002400 */
[----:B0-----:R-:W-:-:S07]  /*13ca0*/  FMNMX.FTZ R88, R165, R88, !PT ;  /* 0x00000058a5587209 */ /* 0x001fce0007810000 */
[----:B------:R-:W0:Y:S01]  /*13cb0*/  MUFU.TANH R159, R159 ;  /* 0x0000009f009f7308 */ /* 0x000e220000002400 */
[----:B------:R-:W1:Y:S07]  /*13cc0*/  SHFL.BFLY PT, R165, R88, 0x1, 0x1f ;  /* 0x0c201f0058a57f89 */ /* 0x000e6e00000e0000 */
[----:B------:R-:W0:Y:S08]  /*13cd0*/  MUFU.TANH R162, R162 ;  /* 0x000000a200a27308 */ /* 0x000e300000002400 */
[----:B------:R-:W0:Y:S08]  /*13ce0*/  MUFU.TANH R163, R163 ;  /* 0x000000a300a37308 */ /* 0x000e300000002400 */
[----:B------:R-:W0:Y:S01]  /*13cf0*/  MUFU.TANH R138, R138 ;  /* 0x0000008a008a7308 */ /* 0x000e220000002400 */
[----:B-1----:R-:W-:-:S02]  /*13d00*/  FMNMX.FTZ R88, R88, R165, !PT ;  /* 0x000000a558587209 */ /* 0x002fc40007810000 */
[----:B------:R-:W-:-:S05]  /*13d10*/  FMNMX.FTZ R165, R14, R216, !PT ;  /* 0x000000d80ea57209 */ /* 0x000fca0007810000 */
[----:B------:R-:W1:Y:S01]  /*13d20*/  MUFU.TANH R139, R139 ;  /* 0x0000008b008b7308 */ /* 0x000e620000002400 */
[----:B--2---:R-:W-:Y:S01]  /*13d30*/  FMNMX.FTZ R165, R15, R165, !PT ;  /* 0x000000a50fa57209 */ /* 0x004fe20007810000 */
[----:B------:R-:W-:-:S03]  /*13d40*/  FADD.FTZ R167, -R88, R217 ;  /* 0x000000d958a77221 */ /* 0x000fc60000010100 */
[----:B---3--:R-:W-:Y:S01]  /*13d50*/  FMNMX.FTZ R165, R154, R165, !PT ;  /* 0x000000a59aa57209 */ /* 0x008fe20007810000 */
[----:B------:R-:W-:Y:S02]  /*13d60*/  FMUL.FTZ R167, R167, UR38 ;  /* 0x00000026a7a77c20 */ /* 0x000fe40008410000 */
[----:B------:R-:W2:Y:S01]  /*13d70*/  MUFU.TANH R142, R142 ;  /* 0x0000008e008e7308 */ /* 0x000ea20000002400 */
[----:B----4-:R-:W-:-:S04]  /*13d80*/  FMNMX.FTZ R165, R155, R165, !PT ;  /* 0x000000a59ba57209 */ /* 0x010fc80007810000 */
[----:B-----5:R-:W-:-:S03]  /*13d90*/  FMNMX.FTZ R165, R158, R165, !PT ;  /* 0x000000a59ea57209 */ /* 0x020fc60007810000 */
[----:B------:R-:W3:Y:S01]  /*13da0*/  MUFU.TANH R143, R143 ;  /* 0x0000008f008f7308 */ /* 0x000ee20000002400 */
[----:B0-----:R-:W-:-:S04]  /*13db0*/  FMNMX.FTZ R165, R159, R165, !PT ;  /* 0x000000a59fa57209 */ /* 0x001fc80007810000 */
[----:B------:R-:W-:-:S03]  /*13dc0*/  FMNMX.FTZ R165, R162, R165, !PT ;  /* 0x000000a5a2a57209 */ /* 0x000fc60007810000 */
[----:B------:R-:W0:Y:S01]  /*13dd0*/  MUFU.TANH R146, R146 ;  /* 0x0000009200927308 */ /* 0x000e220000002400 */
[----:B------:R-:W-:-:S04]  /*13de0*/  FMNMX.FTZ R165, R163, R165, !PT ;  /* 0x000000a5a3a57209 */ /* 0x000fc80007810000 */
[----:B------:R-:W-:-:S03]  /*13df0*/  FMNMX.FTZ R165, R138, R165, !PT ;  /* 0x000000a58aa57209 */ /* 0x000fc60007810000 */
[----:B------:R-:W4:Y:S01]  /*13e00*/  MUFU.TANH R147, R147 ;  /* 0x0000009300937308 */ /* 0x000f220000002400 */
[----:B-1----:R-:W-:-:S04]  /*13e10*/  FMNMX.FTZ R165, R139, R165, !PT ;  /* 0x000000a58ba57209 */ /* 0x002fc80007810000 */
[----:B--2---:R-:W-:-:S03]  /*13e20*/  FMNMX.FTZ R165, R142, R165, !PT ;  /* 0x000000a58ea57209 */ /* 0x004fc60007810000 */
[----:B------:R-:W1:Y:S01]  /*13e30*/  MUFU.TANH R150, R150 ;  /* 0x0000009600967308 */ /* 0x000e620000002400 */
[----:B---3--:R-:W-:-:S04]  /*13e40*/  FMNMX.FTZ R165, R143, R165, !PT ;  /* 0x000000a58fa57209 */ /* 0x008fc80007810000 */
[----:B0-----:R-:W-:-:S03]  /*13e50*/  FMNMX.FTZ R165, R146, R165, !PT ;  /* 0x000000a592a57209 */ /* 0x001fc60007810000 */
[----:B------:R-:W0:Y:S01]  /*13e60*/  MUFU.TANH R151, R151 ;  /* 0x0000009700977308 */ /* 0x000e220000002400 */
[----:B----4-:R-:W-:-:S07]  /*13e70*/  FMNMX.FTZ R165, R147, R165, !PT ;  /* 0x000000a593a57209 */ /* 0x010fce0007810000 */
[----:B------:R-:W2:Y:S01]  /*13e80*/  MUFU.TANH R122, R122 ;  /* 0x0000007a007a7308 */ /* 0x000ea20000002400 */
[----:B-1----:R-:W-:-:S07]  /*13e90*/  FMNMX.FTZ R165, R150, R165, !PT ;  /* 0x000000a596a57209 */ /* 0x002fce0007810000 */
[----:B------:R-:W1:Y:S01]  /*13ea0*/  MUFU.TANH R123, R123 ;  /* 0x0000007b007b7308 */ /* 0x000e620000002400 */
[----:B0-----:R-:W-:-:S07]  /*13eb0*/  FMNMX.FTZ R165, R151, R165, !PT ;  /* 0x000000a597a57209 */ /* 0x001fce0007810000 */
[----:B------:R-:W0:Y:S01]  /*13ec0*/  MUFU.TANH R126, R126 ;  /* 0x0000007e007e7308 */ /* 0x000e220000002400 */
[----:B--2---:R-:W-:-:S07]  /*13ed0*/  FMNMX.FTZ R165, R122, R165, !PT ;  /* 0x000000a57aa57209 */ /* 0x004fce0007810000 */
        /* <DEDUP_REMOVED lines=42> */
[----:B------:R-:W-:Y:S01]  /*14180*/  MUFU.EX2 R167, R167 ;  /* 0x000000a700a77308 */ /* 0x000fe20000000800 */
[----:B-1----:R-:W-:-:S04]  /*14190*/  FMNMX.FTZ R90, R102, R90, !PT ;  /* 0x0000005a665a7209 */ /* 0x002fc80007810000 */
[----:B0-----:R-:W-:-:S05]  /*141a0*/  FMNMX.FTZ R90, R166, R90, !PT ;  /* 0x0000005aa65a7209 */ /* 0x001fca0007810000 */
[----:B------:R-:W0:Y:S02]  /*141b0*/  SHFL.BFLY PT, R103, R90, 0x2, 0x1f ;  /* 0x0c401f005a677f89 */ /* 0x000e2400000e0000 */
[----:B0-----:R-:W-:-:S05]  /*141c0*/  FMNMX.FTZ R90, R90, R103, !PT ;  /* 0x000000675a5a7209 */ /* 0x001fca0007810000 */
[----:B------:R-:W0:Y:S02]  /*141d0*/  SHFL.BFLY PT, R103, R90, 0x1, 0x1f ;  /* 0x0c201f005a677f89 */ /* 0x000e2400000e0000 */
[----:B0-----:R-:W-:Y:S01]  /*141e0*/  FMNMX.FTZ R90, R90, R103, !PT ;  /* 0x000000675a5a7209 */ /* 0x001fe20007810000 */
[----:B------:R-:W-:-:S04]  /*141f0*/  IMAD.U32 R103, RZ, RZ, UR38 ;  /* 0x00000026ff677e24 */ /* 0x000fc8000f8e00ff */
[----:B------:R-:W-:Y:S01]  /*14200*/  FFMA.FTZ R103, R88, R103, -8 ;  /* 0xc100000058677423 */ /* 0x000fe20000010067 */
[----:B------:R-:W-:-:S03]  /*14210*/  FADD.FTZ R168, -R90, R216 ;  /* 0x000000d85aa87221 */ /* 0x000fc60000010100 */
[--C-:B------:R-:W-:Y:S01]  /*14220*/  FFMA.FTZ R12, R12, UR38, -R103.reuse ;  /* 0x000000260c0c7c23 */ /* 0x100fe20008010867 */
[----:B------:R-:W-:-:S01]  /*14230*/  FFMA.FTZ R13, R13, UR38, -R103 ;  /* 0x000000260d0d7c23 */ /* 0x000fc20008010867 */
        /* <DEDUP_REMOVED lines=38> */
[----:B------:R-:W-:-:S02]  /*144a0*/  IMAD.U32 R103, RZ, RZ, UR38 ;  /* 0x00000026ff677e24 */ /* 0x000fc4000f8e00ff */
[----:B------:R-:W-:Y:S01]  /*144b0*/  FMUL.FTZ R168, R168, UR38 ;  /* 0x00000026a8a87c20 */ /* 0x000fe20008410000 */
[----:B------:R-:W0:Y:S01]  /*144c0*/  MUFU.EX2 R12, R12 ;  /* 0x0000000c000c7308 */ /* 0x000e220000000800 */
[----:B------:R-:W-:-:S04]  /*144d0*/  FFMA.FTZ R103, R90, R103, -8 ;  /* 0xc10000005a677423 */ /* 0x000fc80000010067 */
[--C-:B------:R-:W-:Y:S01]  /*144e0*/  FFMA.FTZ R14, R14, UR38, -R103.reuse ;  /* 0x000000260e0e7c23 */ /* 0x100fe20008010867 */
[----:B------:R-:W-:-:S02]  /*144f0*/  FFMA.FTZ R15, R15, UR38, -R103 ;  /* 0x000000260f0f7c23 */ /* 0x000fc40008010867 */
        /* <DEDUP_REMOVED lines=9> */
[----:B0-----:R-:W-:-:S01]  /*14590*/  FFMA.FTZ R3, R167, R3, R12 ;  /* 0x00000003a7037223 */ /* 0x001fc2000001000c */
[--C-:B------:R-:W-:Y:S01]  /*145a0*/  FFMA.FTZ R139, R139, UR38, -R103.reuse ;  /* 0x000000268b8b7c23 */ /* 0x100fe20008010867 */
[----:B------:R-:W-:-:S01]  /*145b0*/  FFMA.FTZ R142, R142, UR38, -R103 ;  /* 0x000000268e8e7c23 */ /* 0x000fc20008010867 */
[--C-:B------:R-:W-:Y:S01]  /*145c0*/  FFMA.FTZ R143, R143, UR38, -R103.reuse ;  /* 0x000000268f8f7c23 */ /* 0x100fe20008010867 */
[----:B------:R-:W-:-:S01]  /*145d0*/  FFMA.FTZ R146, R146, UR38, -R103 ;  /* 0x0000002692927c23 */ /* 0x000fc20008010867 */
[--C-:B------:R-:W-:Y:S01]  /*145e0*/  FFMA.FTZ R147, R147, UR38, -R103.reuse ;  /* 0x0000002693937c23 */ /* 0x100fe20008010867 */
[----:B------:R-:W-:-:S01]  /*145f0*/  FFMA.FTZ R150, R150, UR38, -R103 ;  /* 0x0000002696967c23 */ /* 0x000fc20008010867 */
[----:B------:R-:W0:Y:S01]  /*14600*/  MUFU.EX2 R13, R13 ;  /* 0x0000000d000d7308 */ /* 0x000e220000000800 */
        /* <DEDUP_REMOVED lines=8> */
[----:B-1----:R-:W-:-:S01]  /*14690*/  FFMA.FTZ R20, R168, R20, R14 ;  /* 0x00000014a8147223 */ /* 0x002fc2000001000e */
[--C-:B------:R-:W-:Y:S01]  /*146a0*/  FFMA.FTZ R134, R134, UR38, -R103.reuse ;  /* 0x0000002686867c23 */ /* 0x100fe20008010867 */
[----:B------:R-:W-:-:S01]  /*146b0*/  FFMA.FTZ R135, R135, UR38, -R103 ;  /* 0x0000002687877c23 */ /* 0x000fc20008010867 */
[--C-:B------:R-:W-:Y:S01]  /*146c0*/  FFMA.FTZ R106, R106, UR38, -R103.reuse ;  /* 0x000000266a6a7c23 */ /* 0x100fe20008010867 */
[----:B------:R-:W-:-:S01]  /*146d0*/  FFMA.FTZ R107, R107, UR38, -R103 ;  /* 0x000000266b6b7c23 */ /* 0x000fc20008010867 */
[--C-:B------:R-:W-:Y:S01]  /*146e0*/  FFMA.FTZ R110, R110, UR38, -R103.reuse ;  /* 0x000000266e6e7c23 */ /* 0x100fe20008010867 */
[----:B------:R-:W-:-:S01]  /*146f0*/  FFMA.FTZ R111, R111, UR38, -R103 ;  /* 0x000000266f6f7c23 */ /* 0x000fc20008010867 */
[----:B------:R-:W1:Y:S01]  /*14700*/  MUFU.EX2 R152, R152 ;  /* 0x0000009800987308 */ /* 0x000e620000000800 */
[----:B0-----:R-:W-:-:S01]  /*14710*/  FADD.FTZ R3, R13, R3 ;  /* 0x000000030d037221 */ /* 0x001fc20000010000 */
[--C-:B------:R-:W-:Y:S01]  /*14720*/  FFMA.FTZ R114, R114, UR38, -R103.reuse ;  /* 0x0000002672727c23 */ /* 0x100fe20008010867 */
[----:B------:R-:W-:-:S01]  /*14730*/  FFMA.FTZ R115, R115, UR38, -R103 ;  /* 0x0000002673737c23 */ /* 0x000fc20008010867 */
[--C-:B------:R-:W-:Y:S01]  /*14740*/  FFMA.FTZ R118, R118, UR38, -R103.reuse ;  /* 0x0000002676767c23 */ /* 0x100fe20008010867 */
[----:B------:R-:W-:-:S01]  /*14750*/  FFMA.FTZ R119, R119, UR38, -R103 ;  /* 0x0000002677777c23 */ /* 0x000fc20008010867 */
[--C-:B------:R-:W-:Y:S01]  /*14760*/  FFMA.FTZ R165, R165, UR38, -R103.reuse ;  /* 0x00000026a5a57c23 */ /* 0x100fe20008010867 */
[----:B------:R-:W-:-:S01]  /*14770*/  FFMA.FTZ R91, R91, UR38, -R103 ;  /* 0x000000265b5b7c23 */ /* 0x000fc20008010867 */
[----:B------:R-:W0:Y:S01]  /*14780*/  MUFU.EX2 R154, R154 ;  /* 0x0000009a009a7308 */ /* 0x000e220000000800 */
[----:B--2---:R-:W-:-:S01]  /*14790*/  FADD.FTZ R20, R15, R20 ;  /* 0x000000140f147221 */ /* 0x004fc20000010000 */
[--C-:B------:R-:W-:Y:S01]  /*147a0*/  FFMA.FTZ R94, R94, UR38, -R103.reuse ;  /* 0x000000265e5e7c23 */ /* 0x100fe20008010867 */
[----:B------:R-:W-:-:S01]  /*147b0*/  FFMA.FTZ R95, R95, UR38, -R103 ;  /* 0x000000265f5f7c23 */ /* 0x000fc20008010867 */
[--C-:B------:R-:W-:Y:S01]  /*147c0*/  FFMA.FTZ R98, R98, UR38, -R103.reuse ;  /* 0x0000002662627c23 */ /* 0x100fe20008010867 */
[----:B------:R-:W-:-:S01]  /*147d0*/  FFMA.FTZ R99, R99, UR38, -R103 ;  /* 0x0000002663637c23 */ /* 0x000fc20008010867 */
[--C-:B------:R-:W-:Y:S01]  /*147e0*/  FFMA.FTZ R102, R102, UR38, -R103.reuse ;  /* 0x0000002666667c23 */ /* 0x100fe20008010867 */
[----:B------:R-:W-:-:S01]  /*147f0*/  FFMA.FTZ R103, R166, UR38, -R103 ;  /* 0x00000026a6677c23 */ /* 0x000fc20008010867 */
        /* <DEDUP_REMOVED lines=152> */
.L_x_648:
[----:B------:R-:W-:Y:S01]  /*15180*/  IMAD R166, R218, 0x8, R18 ;  /* 0x00000008daa67824 */ /* 0x000fe200078e0212 */
[----:B------:R-:W-:Y:S01]  /*15190*/  ISETP.GT.AND P1, PT, R21, R201, PT ;  /* 0x000000c91500720c */ /* 0x000fe20003f24270 */
[----:B------:R-:W-:Y:S01]  /*151a0*/  FMUL.FTZ R26, R26, R168 ;  /* 0x000000a81a1a7220 */ /* 0x000fe20000410000 */
[----:B------:R-:W-:Y:S01]  /*151b0*/  MOV R169, UR39 ;  /* 0x0000002700a97c02 */ /* 0x000fe20008000f00 */
[----:B------:R-:W-:Y:S01]  /*151c0*/  VIADD R166, R166, 0x22860 ;  /* 0x00022860a6a67836 */ /* 0x000fe20000000000 */
[----:B------:R-:W-:Y:S01]  /*151d0*/  F2FP.SATFINITE.E4M3.F32.PACK_AB_MERGE_C R152, R153, R152, RZ ;  /* 0x000000989998723e */ /* 0x000fe200048070ff */
[----:B------:R-:W-:Y:S01]  /*151e0*/  FMUL.FTZ R27, R27, R168 ;  /* 0x000000a81b1b7220 */ /* 0x000fe20000410000 */
[----:B------:R-:W-:Y:S01]  /*151f0*/  F2FP.SATFINITE.E4M3.F32.PACK_AB_MERGE_C R154, R155, R154, RZ ;  /* 0x0000009a9b9a723e */ /* 0x000fe200048070ff */
[-C--:B------:R-:W-:Y:S01]  /*15200*/  FMUL.FTZ R30, R30, R168.reuse ;  /* 0x000000a81e1e7220 */ /* 0x080fe20000410000 */
[----:B------:R-:W-:Y:S01]  /*15210*/  PRMT R166, R169, 0x654, R166 ;  /* 0x00000654a9a67816 */ /* 0x000fe200000000a6 */
[----:B------:R-:W-:Y:S01]  /*15220*/  FMUL.FTZ R31, R31, R168 ;  /* 0x000000a81f1f7220 */ /* 0x000fe20000410000 */
[----:B------:R-:W-:Y:S01]  /*15230*/  F2FP.SATFINITE.E4M3.F32.PACK_AB_MERGE_C R152, R13, R12, R152 ;  /* 0x0000000c0d98723e */ /* 0x000fe20004807098 */
[----:B------:R-:W-:Y:S01]  /*15240*/  FMUL.FTZ R34, R34, R168 ;  /* 0x000000a822227220 */ /* 0x000fe20000410000 */
[----:B------:R-:W-:Y:S01]  /*15250*/  F2FP.SATFINITE.E4M3.F32.PACK_AB_MERGE_C R160, R161, R160, RZ ;  /* 0x000000a0a1a0723e */ /* 0x000fe200048070ff */
[----:B------:R0:W-:Y:S01]  /*15260*/  SYNCS.ARRIVE.TRANS64.RED.A1T0 RZ, [R166+URZ], RZ ;  /* 0x000000ffa6ff79a7 */ /* 0x0001e2000810043f */
        /* <DEDUP_REMOVED lines=45> */
[-C--:B------:R-:W-:Y:S01]  /*15540*/  FMUL.FTZ R24, R24, R167.reuse ;  /* 0x000000a718187220 */ /* 0x080fe20000410000 */
        /* <DEDUP_REMOVED lines=29> */
[----:B------:R-:W-:Y:S01]  /*15720*/  FMUL.FTZ R53, R53, R167 ;  /* 0x000000a735357220 */ /* 0x000fe20000410000 */
[----:B------:R-:W-:Y:S01]  /*15730*/  F2FP.SATFINITE.E4M3.F32.PACK_AB_MERGE_C R185, R91, R165, R94 ;  /* 0x000000a55bb9723e */ /* 0x000fe2000480705e */
[-C--:B------:R-:W-:Y:S01]  /*15740*/  FMUL.FTZ R56, R56, R167.reuse ;  /* 0x000000a738387220 */ /* 0x080fe20000410000 */
[----:B------:R-:W-:Y:S01]  /*15750*/  F2FP.SATFINITE.E4M3.F32.PACK_AB_MERGE_C R186, R97, R96, R100 ;  /* 0x0000006061ba723e */ /* 0x000fe20004807064 */
[-C--:B------:R-:W-:Y:S01]  /*15760*/  FMUL.FTZ R57, R57, R167.reuse ;  /* 0x000000a739397220 */ /* 0x080fe20000410000 */
        /* <DEDUP_REMOVED lines=15> */
[----:B------:R-:W-:Y:S01]  /*15860*/  VIADD R21, R21, 0xffffffff ;  /* 0xffffffff15157836 */ /* 0x000fe20000000000 */
[----:B------:R-:W-:Y:S01]  /*15870*/  MOV R218, R194 ;  /* 0x000000c200da7202 */ /* 0x000fe20000000f00 */
[----:B------:R-:W-:-:S02]  /*15880*/  IMAD.MOV.U32 R216, RZ, RZ, R90 ;  /* 0x000000ffffd87224 */ /* 0x000fc400078e005a */
[----:B------:R-:W-:Y:S02]  /*15890*/  IMAD.MOV.U32 R217, RZ, RZ, R88 ;  /* 0x000000ffffd97224 */ /* 0x000fe400078e0058 */
[----:B------:R-:W-:Y:S02]  /*158a0*/  IMAD.MOV.U32 R12, RZ, RZ, R195 ;  /* 0x000000ffff0c7224 */ /* 0x000fe400078e00c3 */
[----:B------:R-:W-:Y:S01]  /*158b0*/  IMAD.MOV.U32 R168, RZ, RZ, R152 ;  /* 0x000000ffffa87224 */ /* 0x000fe200078e0098 */
[----:B0-----:R-:W-:Y:S06]  /*158c0*/  @P1 BRA `(.L_x_649) ;  /* 0xffffffc400e01947 */ /* 0x001fec000383ffff */
.L_x_637:
[----:B------:R-:W-:Y:S05]  /*158d0*/  WARPSYNC.ALL ;  /* 0x0000000000007948 */ /* 0x000fea0003800000 */
[----:B------:R-:W-:Y:S06]  /*158e0*/  BAR.ARV 0x8, 0x180 ;  /* 0x0206000000007b1d */ /* 0x000fec0000002000 */
[----:B------:R-:W-:Y:S05]  /*158f0*/  @!P0 BRA `(.L_x_650) ;  /* 0x0000000000048947 */ /* 0x000fea0003800000 */
[----:B------:R-:W-:Y:S01]  /*15900*/  BPT.TRAP 0x1 ;  /* 0x000000040000795c */ /* 0x000fe20000300000 */
.L_x_650:
[----:B------:R-:W-:Y:S01]  /*15910*/  IMAD R11, R194, 0x8, R18 ;  /* 0x00000008c20b7824 */ /* 0x000fe200078e0212 */
[----:B------:R-:W-:-:S04]  /*15920*/  SHF.L.U32 R0, R195, 0x1f, RZ ;  /* 0x0000001fc3007819 */ /* 0x000fc800000006ff */
[----:B------:R0:W1:Y:S01]  /*15930*/  SYNCS.PHASECHK.TRANS64.TRYWAIT P1, [R11+URZ+0x22850], R0 ;  /* 0x022850000b0075a7 */ /* 0x000062000802017f */
[----:B------:R-:W-:Y:S05]  /*15940*/  @!P0 BRA `(.L_x_651) ;  /* 0x0000000000048947 */ /* 0x000fea0003800000 */
[----:B------:R-:W-:Y:S01]  /*15950*/  BPT.TRAP 0x1 ;  /* 0x000000040000795c */ /* 0x000fe20000300000 */
.L_x_651:
[----:B------:R-:W-:-:S05]  /*15960*/  VIADD R18, R18, 0x400 ;  /* 0x0000040012127836 */ /* 0x000fca0000000000 */
[----:B------:R-:W-:-:S04]  /*15970*/  SHF.R.U32.HI R18, RZ, 0x4, R18 ;  /* 0x00000004ff127819 */ /* 0x000fc80000011612 */
[----:B------:R-:W-:-:S04]  /*15980*/  LOP3.LUT R18, R18, 0x3fff, RZ, 0xc0, !PT ;  /* 0x00003fff12127812 */ /* 0x000fc800078ec0ff */
[----:B------:R-:W-:Y:S01]  /*15990*/  LOP3.LUT R5, R18, 0x10000, RZ, 0xfc, !PT ;  /* 0x0001000012057812 */ /* 0x000fe200078efcff */
[----:B-1----:R-:W-:Y:S06]  /*159a0*/  @P1 BRA `(.L_x_652) ;  /* 0x0000000000081947 */ /* 0x002fec0003800000 */
[----:B------:R-:W1:Y:S02]  /*159b0*/  SYNCS.PHASECHK.TRANS64.TRYWAIT P1, [R11+URZ+0x22850], R0 ;  /* 0x022850000b0075a7 */ /* 0x000e64000802017f */
[----:B-1----:R-:W-:Y:S05]  /*159c0*/  @!P1 BRA `(.L_x_653) ;  /* 0x000000dc00e89947 */ /* 0x002fea0003800000 */
.L_x_652:
[----:B------:R-:W-:Y:S01]  /*159d0*/  IMAD R4, R194, 0x500, R5 ;  /* 0x00000500c2047824 */ /* 0x000fe200078e0205 */
[----:B------:R-:W-:Y:S05]  /*159e0*/  WARPSYNC.ALL ;  /* 0x0000000000007948 */ /* 0x000fea0003800000 */
[----:B------:R-:W-:Y:S01]  /*159f0*/  IMAD.MOV.U32 R5, RZ, RZ, -0x3ffffff0 ;  /* 0xc0000010ff057424 */ /* 0x000fe200078e00ff */
[C---:B------:R-:W-:Y:S01]  /*15a00*/  R2UR UR6, R4.reuse ;  /* 0x00000000040672ca */ /* 0x040fe200000e0000 */
[----:B------:R-:W-:Y:S01]  /*15a10*/  WARPGROUP.ARRIVE ;  /* 0x00000000000079c5 */ /* 0x000fe20000000000 */
[----:B------:R-:W-:Y:S01]  /*15a20*/  IMAD.MOV.U32 R7, RZ, RZ, -0x3ffffff0 ;  /* 0xc0000010ff077424 */ /* 0x000fe200078e00ff */
[----:B------:R-:W-:Y:S01]  /*15a30*/  IADD3 R6, R4, 0x100, RZ ;  /* 0x0000010004067810 */ /* 0x000fe20007ffe0ff */
[----:B------:R-:W-:Y:S01]  /*15a40*/  ULDC.64 UR4, c[0x0][0x9a0] ;  /* 0x0002680000047ab9 */ /* 0x000fe20000000a00 */
[----:B------:R-:W-:-:S02]  /*15a50*/  R2UR UR7, R5 ;  /* 0x00000000050772ca */ /* 0x000fc400000e0000 */
[----:B------:R-:W-:-:S04]  /*15a60*/  ISETP.NE.U32.AND P1, PT, RZ, UR4, PT ;  /* 0x00000004ff007c0c */ /* 0x000fc8000bf25070 */
[----:B------:R-:W-:-:S07]  /*15a70*/  ISETP.NE.AND.EX P1, PT, RZ, UR5, PT, P1 ;  /* 0x00000005ff007c0c */ /* 0x000fce000bf25310 */
[----:B------:R-:W-:Y:S01]  /*15a80*/  QGMMA.64x128x32.F32.E4M3.E4M3 R24, R168, gdesc[UR4], R24, gsb0 ;  /* 0x01e00004a8187df3 */ /* 0x000fe20008000818 */
[----:B------:R-:W-:Y:S02]  /*15a90*/  R2UR UR6, R6 ;  /* 0x00000000060672ca */ /* 0x000fe400000e0000 */
[----:B------:R-:W-:-:S03]  /*15aa0*/  R2UR UR7, R7 ;  /* 0x00000000070772ca */ /* 0x000fc600000e0000 */
[----:B------:R-:W0:Y:S08]  /*15ab0*/  @P1 LDC.64 R6, c[0x0][0x9c8] ;  /* 0x00027200ff061b82 */ /* 0x000e300000000a00 */
[----:B------:R-:W2:Y:S01]  /*15ac0*/  @P1 LDC.64 R8, c[0x0][0x9d0] ;  /* 0x00027400ff081b82 */ /* 0x000ea20000000a00 */
[----:B01----:R-:W-:-:S04]  /*15ad0*/  @P1 IMAD R0, R212, R6, RZ ;  /* 0x00000006d4001224 */ /* 0x003fc800078e02ff */
[C---:B------:R-:W-:Y:S02]  /*15ae0*/  @P1 IMAD R5, R205.reuse, R7, R0 ;  /* 0x00000007cd051224 */ /* 0x040fe400078e0200 */
[----:B------:R-:W-:-:S04]  /*15af0*/  @P1 IMAD.WIDE.U32 R6, R205, R6, RZ ;  /* 0x00000006cd061225 */ /* 0x000fc800078e00ff */
[----:B------:R-:W-:Y:S02]  /*15b00*/  @P1 IMAD.IADD R7, R7, 0x1, R5 ;  /* 0x0000000107071824 */ /* 0x000fe400078e0205 */
[----:B------:R-:W-:Y:S02]  /*15b10*/  IMAD.MOV.U32 R0, RZ, RZ, 0x3f800000 ;  /* 0x3f800000ff007424 */ /* 0x000fe400078e00ff */
[----:B--2---:R-:W-:-:S04]  /*15b20*/  @P1 IMAD.WIDE.U32 R6, R191, R8, R6 ;  /* 0x00000008bf061225 */ /* 0x004fc800078e0006 */
[----:B------:R-:W-:Y:S01]  /*15b30*/  @P1 IMAD R9, R191, R9, R7 ;  /* 0x00000009bf091224 */ /* 0x000fe200078e0207 */
[C---:B------:R-:W-:Y:S01]  /*15b40*/  @P1 LEA R8, P2, R6.reuse, UR4, 0x2 ;  /* 0x0000000406081c11 */ /* 0x040fe2000f8410ff */
[----:B------:R-:W-:Y:S02]  /*15b50*/  WARPGROUP.DEPBAR.LE gsb0, 0x0 ;  /* 0x00008000000079c5 */ /* 0x000fe40000010000 */
[----:B------:R-:W-:Y:S01]  /*15b60*/  WARPGROUP.ARRIVE ;  /* 0x00000000000079c5 */ /* 0x000fe20000000000 */
[----:B------:R-:W-:Y:S01]  /*15b70*/  @P1 LEA.HI.X R9, R6, UR5, R9, 0x2, P2 ;  /* 0x0000000506091c11 */ /* 0x000fe200090f1409 */
[----:B------:R-:W-:-:S04]  /*15b80*/  VIADD R6, R4, 0x200 ;  /* 0x0000020004067836 */ /* 0x000fc80000000000 */
[----:B------:R-:W-:Y:S01]  /*15b90*/  QGMMA.64x128x32.F32.E4M3.E4M3 R24, R172, gdesc[UR4], R24, gsb0 ;  /* 0x01e00004ac187df3 */ /* 0x000fe20008000818 */
[----:B------:R-:W-:Y:S01]  /*15ba0*/  MOV R7, 0xc0000010 ;  /* 0xc000001000077802 */ /* 0x000fe20000000f00 */
[----:B------:R0:W2:Y:S01]  /*15bb0*/  @P1 LDG.E R0, desc[UR36][R8.64] ;  /* 0x0000002408001981 */ /* 0x0000a2000c1e1900 */
[----:B------:R-:W-:Y:S02]  /*15bc0*/  R2UR UR6, R6 ;  /* 0x00000000060672ca */ /* 0x000fe400000e0000 */
[----:B------:R-:W-:Y:S01]  /*15bd0*/  R2UR UR7, R7 ;  /* 0x00000000070772ca */ /* 0x000fe200000e0000 */
[----:B------:R-:W-:Y:S02]  /*15be0*/  VIADD R6, R4, 0x300 ;  /* 0x0000030004067836 */ /* 0x000fe40000000000 */
[----:B------:R-:W-:Y:S01]  /*15bf0*/  IMAD.MOV.U32 R7, RZ, RZ, -0x3ffffff0 ;  /* 0xc0000010ff077424 */ /* 0x000fe200078e00ff */
[----:B------:R-:W-:Y:S02]  /*15c00*/  WARPGROUP.DEPBAR.LE gsb0, 0x0 ;  /* 0x00008000000079c5 */ /* 0x000fe40000010000 */
[----:B------:R-:W-:-:S07]  /*15c10*/  WARPGROUP.ARRIVE ;  /* 0x00000000000079c5 */ /* 0x000fce0000000000 */
[----:B------:R-:W-:Y:S01]  /*15c20*/  QGMMA.64x128x32.F32.E4M3.E4M3 R24, R176, gdesc[UR4], R24, gsb0 ;  /* 0x01e00004b0187df3 */ /* 0x000fe20008000818 */
[----:B------:R-:W-:Y:S02]  /*15c30*/  R2UR UR6, R6 ;  /* 0x00000000060672ca */ /* 0x000fe400000e0000 */
[----:B------:R-:W-:Y:S01]  /*15c40*/  R2UR UR7, R7 ;  /* 0x00000000070772ca */ /* 0x000fe200000e0000 */
[----:B------:R-:W-:Y:S02]  /*15c50*/  VIADD R4, R4, 0x400 ;  /* 0x0000040004047836 */ /* 0x000fe40000000000 */
[----:B------:R-:W-:Y:S01]  /*15c60*/  IMAD.MOV.U32 R5, RZ, RZ, -0x3ffffff0 ;  /* 0xc0000010ff057424 */ /* 0x000fe200078e00ff */
[----:B------:R-:W1:Y:S04]  /*15c70*/  SHFL.BFLY PT, R2, R3, 0x2, 0x1f ;  /* 0x0c401f0003027f89 */ /* 0x000e6800000e0000 */
[----:B------:R-:W3:Y:S01]  /*15c80*/  SHFL.BFLY PT, R7, R20, 0x2, 0x1f ;  /* 0x0c401f0014077f89 */ /* 0x000ee200000e0000 */
[----:B------:R-:W-:-:S02]  /*15c90*/  WARPGROUP.DEPBAR.LE gsb0, 0x0 ;  /* 0x00008000000079c5 */ /* 0x000fc40000010000 */
[----:B------:R-:W-:-:S06]  /*15ca0*/  WARPGROUP.ARRIVE ;  /* 0x00000000000079c5 */ /* 0x000fcc0000000000 */
[----:B------:R-:W-:Y:S01]  /*15cb0*/  QGMMA.64x128x32.F32.E4M3.E4M3 R24, R180, gdesc[UR4], R24, gsb0 ;  /* 0x01e00004b4187df3 */ /* 0x000fe20008000818 */
[----:B------:R-:W-:Y:S02]  /*15cc0*/  R2UR UR6, R4 ;  /* 0x00000000040672ca */ /* 0x000fe400000e0000 */
[----:B------:R-:W-:Y:S01]  /*15cd0*/  R2UR UR7, R5 ;  /* 0x00000000050772ca */ /* 0x000fe200000e0000 */
[----:B-1----:R-:W-:-:S01]  /*15ce0*/  FADD.FTZ R2, R2, R3 ;  /* 0x0000000302027221 */ /* 0x002fc20000010000 */
[----:B---3--:R-:W-:-:S04]  /*15cf0*/  FADD.FTZ R7, R7, R20 ;  /* 0x0000001407077221 */ /* 0x008fc80000010000 */
[----:B------:R-:W1:Y:S04]  /*15d00*/  SHFL.BFLY PT, R5, R2, 0x1, 0x1f ;  /* 0x0c201f0002057f89 */ /* 0x000e6800000e0000 */
[----:B------:R-:W3:Y:S01]  /*15d10*/  SHFL.BFLY PT, R4, R7, 0x1, 0x1f ;  /* 0x0c201f0007047f89 */ /* 0x000ee200000e0000 */
[----:B------:R-:W-:Y:S01]  /*15d20*/  MOV R3, RZ ;  /* 0x000000ff00037202 */ /* 0x000fe20000000f00 */
[----:B-1----:R-:W-:Y:S01]  /*15d30*/  FADD.FTZ R5, R2, R5 ;  /* 0x0000000502057221 */ /* 0x002fe20000010000 */
[----:B---3--:R-:W-:-:S04]  /*15d40*/  FADD.FTZ R6, R7, R4 ;  /* 0x0000000407067221 */ /* 0x008fc80000010000 */
[C---:B------:R-:W-:Y:S01]  /*15d50*/  FSETP.NE.FTZ.AND P1, PT, R5.reuse, RZ, PT ;  /* 0x000000ff0500720b */ /* 0x040fe20003f35000 */
[----:B0-----:R-:W-:Y:S01]  /*15d60*/  FMUL.FTZ R8, R5, 0.00390625 ;  /* 0x3b80000005087820 */ /* 0x001fe20000410000 */
        /* <DEDUP_REMOVED lines=18> */
[----:B------:R-:W-:Y:S01]  /*15e90*/  IMAD.MOV.U32 R89, RZ, RZ, -0x800000 ;  /* 0xff800000ff597424 */ /* 0x000fe200078e00ff */
[----:B------:R-:W-:Y:S01]  /*15ea0*/  MOV R91, 0xff800000 ;  /* 0xff800000005b7802 */ /* 0x000fe20000000f00 */
[----:B------:R-:W-:-:S01]  /*15eb0*/  @P2 FFMA.FTZ R89, R5, R88, R2 ;  /* 0x0000005805592223 */ /* 0x000fc20000010002 */
[----:B------:R-:W-:Y:S01]  /*15ec0*/  @P3 FFMA.FTZ R91, R10, R90, R9 ;  /* 0x0000005a0a5b3223 */ /* 0x000fe20000010009 */
[-C--:B--2---:R-:W-:Y:S01]  /*15ed0*/  FMUL.FTZ R3, R3, R0.reuse ;  /* 0x0000000003037220 */ /* 0x084fe20000410000 */
[----:B---3--:R-:W-:Y:S01]  /*15ee0*/  FMUL.FTZ R5, R7, R0 ;  /* 0x0000000007057220 */ /* 0x008fe20000410000 */
[----:B------:R-:W-:-:S02]  /*15ef0*/  WARPGROUP.DEPBAR.LE gsb0, 0x0 ;  /* 0x00008000000079c5 */ /* 0x000fc40000010000 */
[----:B------:R-:W-:Y:S05]  /*15f00*/  @!P0 BRA `(.L_x_654) ;  /* 0x0000000000048947 */ /* 0x000fea0003800000 */
[----:B------:R-:W-:Y:S01]  /*15f10*/  BPT.TRAP 0x1 ;  /* 0x000000040000795c */ /* 0x000fe20000300000 */
.L_x_654:
[----:B------:R-:W2:Y:S01]  /*15f20*/  LDL.LU R0, [R1+0x20] ;  /* 0x0000200001007983 */ /* 0x000ea20000300800 */
[----:B------:R-:W-:Y:S02]  /*15f30*/  IMAD.U32 R7, RZ, RZ, UR39 ;  /* 0x00000027ff077e24 */ /* 0x000fe4000f8e00ff */
        /* <DEDUP_REMOVED lines=28> */
[----:B------:R-:W-:-:S02]  /*16100*/  VIADD R194, R194, 0x1 ;  /* 0x00000001c2c27836 */ /* 0x000fc40000000000 */
[-C--:B------:R-:W-:Y:S01]  /*16110*/  FMUL.FTZ R61, R34, R5.reuse ;  /* 0x00000005223d7220 */ /* 0x080fe20000410000 */
[-C--:B------:R-:W-:Y:S01]  /*16120*/  FMUL.FTZ R34, R55, R5.reuse ;  /* 0x0000000537227220 */ /* 0x080fe20000410000 */
[-C--:B------:R-:W-:Y:S01]  /*16130*/  FMUL.FTZ R52, R39, R5.reuse ;  /* 0x0000000527347220 */ /* 0x080fe20000410000 */
[-C--:B------:R-:W-:Y:S01]  /*16140*/  FMUL.FTZ R57, R71, R5.reuse ;  /* 0x0000000547397220 */ /* 0x080fe20000410000 */
[----:B------:R-:W-:Y:S01]  /*16150*/  ISETP.NE.AND P1, PT, R194, 0x2, PT ;  /* 0x00000002c200780c */ /* 0x000fe20003f25270 */
        /* <DEDUP_REMOVED lines=26> */
[----:B------:R-:W-:Y:S01]  /*16300*/  FMUL.FTZ R70, R83, R5 ;  /* 0x0000000553467220 */ /* 0x000fe20000410000 */
[----:B------:R-:W-:-:S02]  /*16310*/  SEL R194, R194, RZ, P1 ;  /* 0x000000ffc2c27207 */ /* 0x000fc40000800000 */
[----:B--2---:R-:W-:Y:S01]  /*16320*/  R2UR UR4, R0 ;  /* 0x00000000000472ca */ /* 0x004fe200000e0000 */
[----:B------:R-:W-:Y:S02]  /*16330*/  VIADD R0, R11, 0x22860 ;  /* 0x000228600b007836 */ /* 0x000fe40000000000 */
[----:B------:R-:W-:-:S03]  /*16340*/  FMUL.FTZ R11, R24, R3 ;  /* 0x00000003180b7220 */ /* 0x000fc60000410000 */
[----:B------:R-:W-:Y:S01]  /*16350*/  PRMT R2, R7, 0x654, R0 ;  /* 0x0000065407027816 */ /* 0x000fe20000000000 */
[-C--:B------:R-:W-:Y:S01]  /*16360*/  FMUL.FTZ R0, R40, R3.reuse ;  /* 0x0000000328007220 */ /* 0x080fe20000410000 */
[-C--:B------:R-:W-:Y:S01]  /*16370*/  FMUL.FTZ R40, R45, R3.reuse ;  /* 0x000000032d287220 */ /* 0x080fe20000410000 */
[----:B------:R-:W-:Y:S01]  /*16380*/  FMUL.FTZ R45, R53, R3 ;  /* 0x00000003352d7220 */ /* 0x000fe20000410000 */
[----:B------:R0:W-:Y:S01]  /*16390*/  SYNCS.ARRIVE.TRANS64.RED.A1T0 RZ, [R2+URZ], RZ ;  /* 0x000000ff02ff79a7 */ /* 0x0001e2000810043f */
[-C--:B------:R-:W-:Y:S01]  /*163a0*/  FMUL.FTZ R53, R42, R5.reuse ;  /* 0x000000052a357220 */ /* 0x080fe20000410000 */
[----:B------:R-:W-:Y:S01]  /*163b0*/  FMUL.FTZ R7, R82, R5 ;  /* 0x0000000552077220 */ /* 0x000fe20000410000 */
[----:B------:R-:W-:Y:S01]  /*163c0*/  UIADD3 UR4, UR4, 0x1, URZ ;  /* 0x0000000104047890 */ /* 0x000fe2000fffe03f */
[----:B0-----:R-:W-:-:S05]  /*163d0*/  SEL R2, RZ, 0x1, P1 ;  /* 0x00000001ff027807 */ /* 0x001fca0000800000 */
[----:B------:R-:W-:Y:S01]  /*163e0*/  IMAD.U32 R3, RZ, RZ, UR4 ;  /* 0x00000004ff037e24 */ /* 0x000fe2000f8e00ff */
[----:B------:R-:W-:-:S04]  /*163f0*/  LOP3.LUT R195, R195, R2, RZ, 0x3c, !PT ;  /* 0x00000002c3c37212 */ /* 0x000fc800078e3cff */
[----:B------:R0:W-:Y:S03]  /*16400*/  STL [R1+0x20], R3 ;  /* 0x0000200301007387 */ /* 0x0001e60000100800 */
.L_x_600:
[----:B------:R-:W-:Y:S05]  /*16410*/  WARPSYNC.ALL ;  /* 0x0000000000007948 */ /* 0x000fea0003800000 */
[----:B------:R-:W1:Y:S08]  /*16420*/  S2UR UR39, SR_CgaCtaId ;  /* 0x00000000002779c3 */ /* 0x000e700000008800 */
[----:B------:R-:W-:Y:S01]  /*16430*/  BAR.SYNC.DEFER_BLOCKING 0x5, 0x180 ;  /* 0x0146000000007b1d */ /* 0x000fe20000010000 */
[----:B------:R-:W-:-:S05]  /*16440*/  ISETP.NE.AND P1, PT, R208, RZ, PT ;  /* 0x000000ffd000720c */ /* 0x000fca0003f25270 */
[----:B------:R-:W-:Y:S01]  /*16450*/  UMOV UR4, 0x400 ;  /* 0x0000040000047882 */ /* 0x000fe20000000000 */
[----:B------:R-:W-:Y:S07]  /*16460*/  BSSY B0, `(.L_x_655) ;  /* 0x0000430000007945 */ /* 0x000fee0003800000 */
[----:B------:R-:W4:Y:S01]  /*16470*/  @!P1 LDC R208, c[0x0][0xad4] ;  /* 0x0002b500ffd09b82 */ /* 0x000f220000000800 */
[----:B-1----:R-:W-:-:S06]  /*16480*/  ULEA UR4, UR39, UR4, 0x18 ;  /* 0x0000000427047291 */ /* 0x002fcc000f8ec03f */
[----:B------:R-:W-:-:S05]  /*16490*/  MOV R18, UR4 ;  /* 0x0000000400127c02 */ /* 0x000fca0008000f00 */
[----:B------:R1:W0:Y:S01]  /*164a0*/  LDS.128 R28, [R18+0x228d0] ;  /* 0x0228d000121c7984 */ /* 0x0002220000000c00 */
[----:B------:R-:W-:Y:S06]  /*164b0*/  BAR.ARV 0x4, 0x180 ;  /* 0x0106000000007b1d */ /* 0x000fec0000002000 */
[----:B------:R-:W-:Y:S05]  /*164c0*/  @P0 BRA `(.L_x_656) ;  /* 0x0000003400800947 */ /* 0x000fea0003800000 */
[----:B------:R-:W2:Y:S01]  /*164d0*/  LDL R20, [R1+0x48] ;  /* 0x0000480001147983 */ /* 0x000ea20000100800 */
[----:B------:R-:W-:Y:S01]  /*164e0*/  ULDC.64 UR4, c[0x4][0x38] ;  /* 0x01000e0000047ab9 */ /* 0x000fe20000000a00 */
[----:B------:R-:W1:Y:S01]  /*164f0*/  S2R R13, SR_TID.X ;  /* 0x00000000000d7919 */ /* 0x000e620000002100 */
[----:B------:R-:W3:Y:S01]  /*16500*/  S2R R21, SR_SWINHI ;  /* 0x0000000000157919 */ /* 0x000ee20000002f00 */
[----:B-1----:R-:W-:Y:S01]  /*16510*/  IMAD.SHL.U32 R2, R13, 0x4, RZ ;  /* 0x000000040d027824 */ /* 0x002fe200078e00ff */
[----:B------:R-:W-:Y:S02]  /*16520*/  MOV R62, R18 ;  /* 0x00000012003e7202 */ /* 0x000fe40000000f00 */
[----:B---3--:R-:W-:Y:S02]  /*16530*/  MOV R63, R21 ;  /* 0x00000015003f7202 */ /* 0x008fe40000000f00 */
[----:B------:R-:W-:-:S04]  /*16540*/  LOP3.LUT R2, R2, 0xc, RZ, 0xc0, !PT ;  /* 0x0000000c02027812 */ /* 0x000fc800078ec0ff */
[----:B------:R-:W-:-:S05]  /*16550*/  IADD3 R2, P0, R2, UR4, RZ ;  /* 0x0000000402027c10 */ /* 0x000fca000ff1e0ff */
[----:B0-----:R-:W-:Y:S01]  /*16560*/  IMAD.X R3, RZ, RZ, UR5, P0 ;  /* 0x00000005ff037e24 */ /* 0x001fe200080e06ff */
[----:B------:R-:W-:-:S04]  /*16570*/  LOP3.LUT P0, R13, R13, 0x3, RZ, 0xc0, !PT ;  /* 0x000000030d0d7812 */ /* 0x000fc8000780c0ff */
[----:B------:R0:W5:Y:S01]  /*16580*/  LDG.E.CONSTANT R5, desc[UR36][R2.64] ;  /* 0x0000002402057981 */ /* 0x000162000c1e9900 */
[----:B------:R-:W-:-:S04]  /*16590*/  ISETP.EQ.OR P0, PT, R13, 0x3, !P0 ;  /* 0x000000030d00780c */ /* 0x000fc80004702670 */
[----:B------:R-:W-:Y:S02]  /*165a0*/  SEL R100, R11, R14, P0 ;  /* 0x0000000e0b647207 */ /* 0x000fe40000000000 */
[----:B------:R-:W-:Y:S02]  /*165b0*/  SEL R51, R14, R11, P0 ;  /* 0x0000000b0e337207 */ /* 0x000fe40000000000 */
[----:B------:R-:W-:Y:S02]  /*165c0*/  SEL R13, R15, R10, P0 ;  /* 0x0000000a0f0d7207 */ /* 0x000fe40000000000 */
[----:B------:R-:W-:Y:S01]  /*165d0*/  SEL R41, R10, R15, P0 ;  /* 0x0000000f0a297207 */ /* 0x000fe20000000000 */
[----:B------:R-:W-:Y:S01]  /*165e0*/  UMOV UR4, 0xffffffff ;  /* 0xffffffff00047882 */ /* 0x000fe20000000000 */
[----:B--2---:R-:W-:-:S03]  /*165f0*/  IMAD.WIDE R32, R20, 0x2, R62 ;  /* 0x0000000214207825 */ /* 0x004fc600078e023e */
[C---:B------:R-:W-:Y:S02]  /*16600*/  IADD3 R107, P5, R32.reuse, 0x4060, RZ ;  /* 0x00004060206b7810 */ /* 0x040fe40007fbe0ff */
[C---:B------:R-:W-:Y:S02]  /*16610*/  IADD3 R27, P1, R32.reuse, 0x4040, RZ ;  /* 0x00004040201b7810 */ /* 0x040fe40007f3e0ff */
[----:B------:R-:W-:Y:S02]  /*16620*/  LOP3.LUT R106, R107, 0x380, RZ, 0xc0, !PT ;  /* 0x000003806b6a7812 */ /* 0x000fe400078ec0ff */
[----:B-----5:R-:W-:Y:S02]  /*16630*/  LOP3.LUT R26, R27, 0x380, RZ, 0xc0, !PT ;  /* 0x000003801b1a7812 */ /* 0x020fe400078ec0ff */
[----:B0-----:R-:W-:Y:S02]  /*16640*/  IADD3 R3, P3, R32, 0x4000, RZ ;  /* 0x0000400020037810 */ /* 0x001fe40007f7e0ff */
[----:B------:R-:W-:-:S02]  /*16650*/  SHF.R.U64 R106, R106, 0x3, RZ ;  /* 0x000000036a6a7819 */ /* 0x000fc400000012ff */
[----:B------:R-:W-:Y:S02]  /*16660*/  SHF.R.U64 R26, R26, 0x3, RZ ;  /* 0x000000031a1a7819 */ /* 0x000fe400000012ff */
[----:B------:R-:W-:Y:S02]  /*16670*/  LOP3.LUT R20, R3, 0x380, RZ, 0xc0, !PT ;  /* 0x0000038003147812 */ /* 0x000fe400078ec0ff */
[----:B------:R-:W-:Y:S01]  /*16680*/  LOP3.LUT R106, R106, R107, RZ, 0x3c, !PT ;  /* 0x0000006b6a6a7212 */ /* 0x000fe200078e3cff */
[--C-:B------:R-:W-:Y:S01]  /*16690*/  IMAD.X R107, RZ, RZ, R33.reuse, P5 ;  /* 0x000000ffff6b7224 */ /* 0x100fe200028e0621 */
[----:B------:R-:W-:Y:S01]  /*166a0*/  LOP3.LUT R26, R26, R27, RZ, 0x3c, !PT ;  /* 0x0000001b1a1a7212 */ /* 0x000fe200078e3cff */
[----:B------:R-:W-:Y:S01]  /*166b0*/  IMAD.X R27, RZ, RZ, R33, P1 ;  /* 0x000000ffff1b7224 */ /* 0x000fe200008e0621 */
[----:B------:R-:W-:Y:S02]  /*166c0*/  SHF.R.U64 R20, R20, 0x3, RZ ;  /* 0x0000000314147819 */ /* 0x000fe400000012ff */
[----:B------:R-:W-:-:S02]  /*166d0*/  IADD3 R21, P4, R32, 0x60, RZ ;  /* 0x0000006020157810 */ /* 0x000fc40007f9e0ff */
[C---:B------:R-:W-:Y:S02]  /*166e0*/  IADD3 R15, P5, R32.reuse, 0x40, RZ ;  /* 0x00000040200f7810 */ /* 0x040fe40007fbe0ff */
[C---:B------:R-:W-:Y:S02]  /*166f0*/  IADD3 R11, P1, R32.reuse, 0x20, RZ ;  /* 0x00000020200b7810 */ /* 0x040fe40007f3e0ff */
[----:B------:R-:W-:Y:S02]  /*16700*/  IADD3 R25, P2, R32, 0x4020, RZ ;  /* 0x0000402020197810 */ /* 0x000fe40007f5e0ff */
[----:B------:R-:W-:Y:S02]  /*16710*/  LOP3.LUT R20, R20, R3, RZ, 0x3c, !PT ;  /* 0x0000000314147212 */ /* 0x000fe400078e3cff */
[----:B------:R-:W-:Y:S02]  /*16720*/  LOP3.LUT R14, R21, 0x380, RZ, 0xc0, !PT ;  /* 0x00000380150e7812 */ /* 0x000fe400078ec0ff */
[----:B------:R-:W-:-:S02]  /*16730*/  LOP3.LUT R10, R15, 0x380, RZ, 0xc0, !PT ;  /* 0x000003800f0a7812 */ /* 0x000fc400078ec0ff */
[----:B------:R-:W-:Y:S02]  /*16740*/  LOP3.LUT R2, R11, 0x380, RZ, 0xc0, !PT ;  /* 0x000003800b027812 */ /* 0x000fe400078ec0ff */
[----:B------:R-:W-:Y:S02]  /*16750*/  LOP3.LUT R3, R32, 0x380, RZ, 0xc0, !PT ;  /* 0x0000038020037812 */ /* 0x000fe400078ec0ff */
[----:B------:R-:W-:Y:S02]  /*16760*/  LOP3.LUT R24, R25, 0x380, RZ, 0xc0, !PT ;  /* 0x0000038019187812 */ /* 0x000fe400078ec0ff */
[----:B------:R-:W-:Y:S02]  /*16770*/  SHF.R.U64 R14, R14, 0x3, RZ ;  /* 0x000000030e0e7819 */ /* 0x000fe400000012ff */
[----:B------:R-:W-:Y:S02]  /*16780*/  SHF.R.U64 R10, R10, 0x3, RZ ;  /* 0x000000030a0a7819 */ /* 0x000fe400000012ff */
[----:B------:R-:W-:-:S02]  /*16790*/  SHF.R.U64 R2, R2, 0x3, RZ ;  /* 0x0000000302027819 */ /* 0x000fc400000012ff */
[----:B------:R-:W-:Y:S02]  /*167a0*/  SHF.R.U64 R3, R3, 0x3, RZ ;  /* 0x0000000303037819 */ /* 0x000fe400000012ff */
[----:B------:R-:W-:Y:S02]  /*167b0*/  SHF.R.U64 R24, R24, 0x3, RZ ;  /* 0x0000000318187819 */ /* 0x000fe400000012ff */
        /* <DEDUP_REMOVED lines=8> */
[----:B------:R-:W-:-:S02]  /*16840*/  LOP3.LUT R24, R24, R25, RZ, 0x3c, !PT ;  /* 0x0000001918187212 */ /* 0x000fc400078e3cff */
[----:B------:R-:W-:Y:S02]  /*16850*/  IADD3.X R25, RZ, R33, RZ, P2, !PT ;  /* 0x00000021ff197210 */ /* 0x000fe400017fe4ff */
[----:B------:R-:W-:Y:S02]  /*16860*/  MOV R106, R106 ;  /* 0x0000006a006a7202 */ /* 0x000fe40000000f00 */
[----:B------:R-:W-:Y:S02]  /*16870*/  MOV R110, R32 ;  /* 0x00000020006e7202 */ /* 0x000fe40000000f00 */
[----:B------:R-:W-:Y:S02]  /*16880*/  MOV R105, R26 ;  /* 0x0000001a00697202 */ /* 0x000fe40000000f00 */
[----:B------:R-:W-:Y:S02]  /*16890*/  MOV R104, R24 ;  /* 0x0000001800687202 */ /* 0x000fe40000000f00 */
[----:B------:R-:W-:-:S02]  /*168a0*/  MOV R103, R20 ;  /* 0x0000001400677202 */ /* 0x000fc40000000f00 */
[----:B------:R-:W-:Y:S02]  /*168b0*/  MOV R109, R14 ;  /* 0x0000000e006d7202 */ /* 0x000fe40000000f00 */
[----:B------:R-:W-:Y:S02]  /*168c0*/  MOV R108, R10 ;  /* 0x0000000a006c7202 */ /* 0x000fe40000000f00 */
[----:B------:R-:W-:Y:S01]  /*168d0*/  MOV R107, R2 ;  /* 0x00000002006b7202 */ /* 0x000fe20000000f00 */
[----:B------:R-:W-:Y:S06]  /*168e0*/  BRA.DIV UR4, `(.L_x_657) ;  /* 0x000000d204347947 */ /* 0x000fec000b800000 */
[----:B------:R-:W-:Y:S01]  /*168f0*/  SEL R86, R6, R85, P0 ;  /* 0x0000005506567207 */ /* 0x000fe20000000000 */
[----:B------:R-:W-:Y:S01]  /*16900*/  SHFL.IDX PT, R100, R100, R5, 0x1c1f ;  /* 0x001c1f0564647589 */ /* 0x000fe200000e0000 */
[----:B------:R-:W-:Y:S02]  /*16910*/  SEL R78, R77, R88, P0 ;  /* 0x000000584d4e7207 */ /* 0x000fe40000000000 */
[----:B------:R-:W-:Y:S02]  /*16920*/  SEL R47, R88, R77, P0 ;  /* 0x0000004d582f7207 */ /* 0x000fe40000000000 */
[----:B------:R-:W-:Y:S01]  /*16930*/  SEL R20, R0, R95, P0 ;  /* 0x0000005f00147207 */ /* 0x000fe20000000000 */
[----:B------:R-:W-:Y:S01]  /*16940*/  SHFL.IDX PT, R86, R86, R5, 0x1c1f ;  /* 0x001c1f0556567589 */ /* 0x000fe200000e0000 */
[----:B------:R-:W-:Y:S02]  /*16950*/  SEL R85, R85, R6, P0 ;  /* 0x0000000655557207 */ /* 0x000fe40000000000 */
[----:B------:R-:W-:Y:S01]  /*16960*/  SEL R77, R95, R0, P0 ;  /* 0x000000005f4d7207 */ /* 0x000fe20000000000 */
[----:B------:R-:W-:Y:S01]  /*16970*/  SHFL.IDX PT, R3, R20, R5, 0x1c1f ;  /* 0x001c1f0514037589 */ /* 0x000fe200000e0000 */
[----:B------:R-:W-:-:S02]  /*16980*/  SEL R2, R44, R45, P0 ;  /* 0x0000002d2c027207 */ /* 0x000fc40000000000 */
[----:B------:R-:W-:Y:S01]  /*16990*/  SEL R79, R45, R44, P0 ;  /* 0x0000002c2d4f7207 */ /* 0x000fe20000000000 */
[----:B------:R-:W-:Y:S01]  /*169a0*/  SHFL.IDX PT, R78, R78, R5, 0x1c1f ;  /* 0x001c1f054e4e7589 */ /* 0x000fe200000e0000 */
[----:B------:R-:W-:Y:S02]  /*169b0*/  SEL R88, R81, R60, P0 ;  /* 0x0000003c51587207 */ /* 0x000fe40000000000 */
[----:B------:R-:W-:Y:S01]  /*169c0*/  SEL R83, R60, R81, P0 ;  /* 0x000000513c537207 */ /* 0x000fe20000000000 */
[----:B------:R-:W-:Y:S01]  /*169d0*/  SHFL.IDX PT, R21, R2, R5, 0x1c1f ;  /* 0x001c1f0502157589 */ /* 0x000fe200000e0000 */
[----:B------:R-:W-:Y:S02]  /*169e0*/  LOP3.LUT R6, R5, 0x2, RZ, 0x3c, !PT ;  /* 0x0000000205067812 */ /* 0x000fe400078e3cff */
[----:B------:R-:W-:Y:S01]  /*169f0*/  SEL R42, R48, R121, P0 ;  /* 0x00000079302a7207 */ /* 0x000fe20000000000 */
[----:B------:R-:W-:Y:S01]  /*16a00*/  SHFL.IDX PT, R88, R88, R5, 0x1c1f ;  /* 0x001c1f0558587589 */ /* 0x000fe200000e0000 */
[----:B------:R-:W-:-:S02]  /*16a10*/  SEL R54, R64, R99, P0 ;  /* 0x0000006340367207 */ /* 0x000fc40000000000 */
[----:B------:R-:W-:Y:S01]  /*16a20*/  SEL R45, R99, R64, P0 ;  /* 0x00000040632d7207 */ /* 0x000fe20000000000 */
[----:B------:R-:W0:Y:S01]  /*16a30*/  SHFL.IDX PT, R20, R77, R6, 0x1c1f ;  /* 0x001c1f064d147589 */ /* 0x000e2200000e0000 */
[----:B------:R-:W-:Y:S02]  /*16a40*/  SEL R60, R55, R52, P0 ;  /* 0x00000034373c7207 */ /* 0x000fe40000000000 */
[----:B------:R-:W-:Y:S01]  /*16a50*/  SEL R43, R52, R55, P0 ;  /* 0x00000037342b7207 */ /* 0x000fe20000000000 */
[----:B------:R-:W1:Y:S01]  /*16a60*/  SHFL.IDX PT, R51, R51, R6, 0x1c1f ;  /* 0x001c1f0633337589 */ /* 0x000e6200000e0000 */
[----:B------:R-:W-:Y:S02]  /*16a70*/  SEL R121, R121, R48, P0 ;  /* 0x0000003079797207 */ /* 0x000fe40000000000 */
[----:B------:R-:W-:Y:S01]  /*16a80*/  SEL R58, R61, R116, P0 ;  /* 0x000000743d3a7207 */ /* 0x000fe20000000000 */
[----:B------:R-:W-:Y:S01]  /*16a90*/  SHFL.IDX PT, R54, R54, R5, 0x1c1f ;  /* 0x001c1f0536367589 */ /* 0x000fe200000e0000 */
[----:B------:R-:W-:-:S02]  /*16aa0*/  SEL R64, R38, R69, P0 ;  /* 0x0000004526407207 */ /* 0x000fc40000000000 */
[----:B------:R-:W-:Y:S01]  /*16ab0*/  SEL R55, R69, R38, P0 ;  /* 0x0000002645377207 */ /* 0x000fe20000000000 */
[----:B------:R-:W2:Y:S01]  /*16ac0*/  SHFL.IDX PT, R47, R47, R6, 0x1c1f ;  /* 0x001c1f062f2f7589 */ /* 0x000ea200000e0000 */
[----:B------:R-:W-:Y:S02]  /*16ad0*/  SEL R0, R93, R40, P0 ;  /* 0x000000285d007207 */ /* 0x000fe40000000000 */
[----:B------:R-:W-:Y:S01]  /*16ae0*/  SEL R49, R40, R93, P0 ;  /* 0x0000005d28317207 */ /* 0x000fe20000000000 */
[----:B------:R-:W3:Y:S01]  /*16af0*/  SHFL.IDX PT, R127, R45, R6, 0x1c1f ;  /* 0x001c1f062d7f7589 */ /* 0x000ee200000e0000 */
        /* <DEDUP_REMOVED lines=32> */
[----:B------:R-:W5:Y:S01]  /*16d00*/  SHFL.IDX PT, R98, R13, R5, 0x1c1f ;  /* 0x001c1f050d627589 */ /* 0x000f6200000e0000 */
        /* <DEDUP_REMOVED lines=14> */
[----:B------:R3:W-:Y:S01]  /*16df0*/  SHFL.IDX PT, R65, R52, R5, 0x1c1f ;  /* 0x001c1f0534417589 */ /* 0x0007e200000e0000 */
[----:B------:R-:W-:-:S02]  /*16e00*/  SEL R39, R56, R39, P0 ;  /* 0x0000002738277207 */ /* 0x000fc40000000000 */
[----:B------:R-:W-:Y:S01]  /*16e10*/  SEL R25, R75, R74, P0 ;  /* 0x0000004a4b197207 */ /* 0x000fe20000000000 */
[----:B------:R-:W4:Y:S01]  /*16e20*/  SHFL.IDX PT, R56, R79, R6, 0x1c1f ;  /* 0x001c1f064f387589 */ /* 0x000f2200000e0000 */
[----:B------:R-:W-:Y:S02]  /*16e30*/  SEL R59, R4, R59, P0 ;  /* 0x0000003b043b7207 */ /* 0x000fe40000000000 */
[----:B------:R-:W-:Y:S01]  /*16e40*/  SEL R4, R68, R9, P0 ;  /* 0x0000000944047207 */ /* 0x000fe20000000000 */
[----:B------:R-:W-:Y:S01]  /*16e50*/  SHFL.IDX PT, R75, R34, R5, 0x1c1f ;  /* 0x001c1f05224b7589 */ /* 0x000fe200000e0000 */
[----:B------:R-:W-:Y:S02]  /*16e60*/  SEL R9, R9, R68, P0 ;  /* 0x0000004409097207 */ /* 0x000fe40000000000 */
[----:B------:R-:W-:Y:S01]  /*16e70*/  SEL R66, R7, R70, P0 ;  /* 0x0000004607427207 */ /* 0x000fe20000000000 */
[----:B------:R-:W-:Y:S01]  /*16e80*/  SHFL.IDX PT, R97, R10, R5, 0x1c1f ;  /* 0x001c1f050a617589 */ /* 0x000fe200000e0000 */
[----:B------:R-:W-:-:S02]  /*16e90*/  SEL R7, R70, R7, P0 ;  /* 0x0000000746077207 */ /* 0x000fc40000000000 */
[----:B0-----:R-:W-:Y:S01]  /*16ea0*/  SEL R2, R3, R20, P0 ;  /* 0x0000001403027207 */ /* 0x001fe20000000000 */
[----:B------:R-:W-:Y:S01]  /*16eb0*/  SHFL.IDX PT, R95, R8, R5, 0x1c1f ;  /* 0x001c1f05085f7589 */ /* 0x000fe200000e0000 */
[----:B------:R-:W-:Y:S02]  /*16ec0*/  SEL R3, R20, R3, P0 ;  /* 0x0000000314037207 */ /* 0x000fe40000000000 */
[----:B-1----:R-:W-:Y:S01]  /*16ed0*/  SEL R102, R100, R51, P0 ;  /* 0x0000003364667207 */ /* 0x002fe20000000000 */
[----:B------:R-:W0:Y:S01]  /*16ee0*/  SHFL.IDX PT, R101, R101, R6, 0x1c1f ;  /* 0x001c1f0665657589 */ /* 0x000e2200000e0000 */
[----:B------:R-:W-:Y:S02]  /*16ef0*/  SEL R100, R51, R100, P0 ;  /* 0x0000006433647207 */ /* 0x000fe40000000000 */
[----:B--2---:R-:W-:Y:S01]  /*16f00*/  SEL R77, R78, R47, P0 ;  /* 0x0000002f4e4d7207 */ /* 0x004fe20000000000 */
[----:B------:R1:W-:Y:S01]  /*16f10*/  SHFL.IDX PT, R68, R53, R6, 0x1c1f ;  /* 0x001c1f0635447589 */ /* 0x0003e200000e0000 */
[----:B---3--:R-:W-:-:S02]  /*16f20*/  SEL R52, R54, R127, P0 ;  /* 0x0000007f36347207 */ /* 0x008fc40000000000 */
[----:B-----5:R-:W-:Y:S01]  /*16f30*/  SEL R99, R98, R41, P0 ;  /* 0x0000002962637207 */ /* 0x020fe20000000000 */
[----:B------:R-:W-:Y:S01]  /*16f40*/  SHFL.IDX PT, R80, R80, R5, 0x1c1f ;  /* 0x001c1f0550507589 */ /* 0x000fe200000e0000 */
[----:B----4-:R-:W-:Y:S02]  /*16f50*/  SEL R20, R21, R56, P0 ;  /* 0x0000003815147207 */ /* 0x010fe40000000000 */
[----:B------:R-:W-:Y:S01]  /*16f60*/  SEL R21, R56, R21, P0 ;  /* 0x0000001538157207 */ /* 0x000fe20000000000 */
[----:B------:R-:W-:Y:S01]  /*16f70*/  SHFL.IDX PT, R40, R40, R5, 0x1c1f ;  /* 0x001c1f0528287589 */ /* 0x000fe200000e0000 */
[----:B------:R-:W-:Y:S02]  /*16f80*/  SEL R78, R47, R78, P0 ;  /* 0x0000004e2f4e7207 */ /* 0x000fe40000000000 */
[----:B-1----:R-:W-:Y:S01]  /*16f90*/  SEL R53, R127, R54, P0 ;  /* 0x000000367f357207 */ /* 0x002fe20000000000 */
        /* <DEDUP_REMOVED lines=10> */
[----:B0-----:R-:W-:-:S02]  /*17040*/  SEL R47, R48, R101, P0 ;  /* 0x00000065302f7207 */ /* 0x001fc40000000000 */
[----:B------:R-:W-:Y:S01]  /*17050*/  SEL R82, R87, R82, P0 ;  /* 0x0000005257527207 */ /* 0x000fe20000000000 */
[----:B------:R-:W-:Y:S01]  /*17060*/  SHFL.IDX PT, R84, R84, R5, 0x1c1f ;  /* 0x001c1f0554547589 */ /* 0x000fe200000e0000 */
[----:B------:R-:W-:Y:S02]  /*17070*/  SEL R48, R101, R48, P0 ;  /* 0x0000003065307207 */ /* 0x000fe40000000000 */
[----:B------:R-:W-:Y:S01]  /*17080*/  MOV R101, RZ ;  /* 0x000000ff00657202 */ /* 0x000fe20000000f00 */
[----:B------:R-:W-:Y:S04]  /*17090*/  SHFL.IDX PT, R93, R26, R5, 0x1c1f ;  /* 0x001c1f051a5d7589 */ /* 0x000fe800000e0000 */
[----:B------:R-:W0:Y:S04]  /*170a0*/  SHFL.IDX PT, R67, R67, R6, 0x1c1f ;  /* 0x001c1f0643437589 */ /* 0x000e2800000e0000 */
[----:B------:R-:W1:Y:S04]  /*170b0*/  SHFL.IDX PT, R119, R119, R6, 0x1c1f ;  /* 0x001c1f0677777589 */ /* 0x000e6800000e0000 */
[----:B------:R-:W2:Y:S04]  /*170c0*/  SHFL.IDX PT, R121, R121, R6, 0x1c1f ;  /* 0x001c1f0679797589 */ /* 0x000ea800000e0000 */
[----:B------:R-:W3:Y:S04]  /*170d0*/  SHFL.IDX PT, R111, R111, R6, 0x1c1f ;  /* 0x001c1f066f6f7589 */ /* 0x000ee800000e0000 */
[----:B------:R-:W4:Y:S04]  /*170e0*/  SHFL.IDX PT, R113, R113, R6, 0x1c1f ;  /* 0x001c1f0671717589 */ /* 0x000f2800000e0000 */
[----:B------:R-:W5:Y:S04]  /*170f0*/  SHFL.IDX PT, R115, R115, R6, 0x1c1f ;  /* 0x001c1f0673737589 */ /* 0x000f6800000e0000 */
[----:B------:R-:W5:Y:S01]  /*17100*/  SHFL.IDX PT, R117, R117, R6, 0x1c1f ;  /* 0x001c1f0675757589 */ /* 0x000f6200000e0000 */
[----:B0-----:R-:W-:-:S02]  /*17110*/  SEL R79, R80, R67, P0 ;  /* 0x00000043504f7207 */ /* 0x001fc40000000000 */
[----:B------:R-:W-:Y:S01]  /*17120*/  SEL R80, R67, R80, P0 ;  /* 0x0000005043507207 */ /* 0x000fe20000000000 */
[----:B------:R-:W0:Y:S01]  /*17130*/  SHFL.IDX PT, R123, R85, R6, 0x1c1f ;  /* 0x001c1f06557b7589 */ /* 0x000e2200000e0000 */
[----:B-1----:R-:W-:Y:S02]  /*17140*/  SEL R28, R40, R119, P0 ;  /* 0x00000077281c7207 */ /* 0x002fe40000000000 */
[----:B------:R-:W-:Y:S01]  /*17150*/  SEL R40, R119, R40, P0 ;  /* 0x0000002877287207 */ /* 0x000fe20000000000 */
[----:B------:R1:W0:Y:S01]  /*17160*/  SHFL.IDX PT, R125, R83, R6, 0x1c1f ;  /* 0x001c1f06537d7589 */ /* 0x00022200000e0000 */
[----:B--2---:R-:W-:Y:S02]  /*17170*/  SEL R41, R42, R121, P0 ;  /* 0x000000792a297207 */ /* 0x004fe40000000000 */
[----:B------:R-:W-:Y:S01]  /*17180*/  SEL R42, R121, R42, P0 ;  /* 0x0000002a792a7207 */ /* 0x000fe20000000000 */
[----:B------:R-:W-:Y:S01]  /*17190*/  SHFL.IDX PT, R36, R33, R6, 0x1c1f ;  /* 0x001c1f0621247589 */ /* 0x000fe200000e0000 */
[----:B---3--:R-:W-:-:S02]  /*171a0*/  SEL R43, R44, R111, P0 ;  /* 0x0000006f2c2b7207 */ /* 0x008fc40000000000 */
[----:B------:R-:W-:Y:S01]  /*171b0*/  SEL R44, R111, R44, P0 ;  /* 0x0000002c6f2c7207 */ /* 0x000fe20000000000 */
[----:B------:R-:W2:Y:S01]  /*171c0*/  SHFL.IDX PT, R38, R27, R6, 0x1c1f ;  /* 0x001c1f061b267589 */ /* 0x000ea200000e0000 */
[----:B----4-:R-:W-:Y:S02]  /*171d0*/  SEL R45, R46, R113, P0 ;  /* 0x000000712e2d7207 */ /* 0x010fe40000000000 */
[----:B------:R-:W-:Y:S01]  /*171e0*/  SEL R46, R113, R46, P0 ;  /* 0x0000002e712e7207 */ /* 0x000fe20000000000 */
[----:B------:R-:W3:Y:S01]  /*171f0*/  SHFL.IDX PT, R32, R37, R6, 0x1c1f ;  /* 0x001c1f0625207589 */ /* 0x000ee200000e0000 */
[----:B-----5:R-:W-:Y:S02]  /*17200*/  SEL R49, R50, R115, P0 ;  /* 0x0000007332317207 */ /* 0x020fe40000000000 */
[----:B------:R-:W-:Y:S01]  /*17210*/  SEL R50, R115, R50, P0 ;  /* 0x0000003273327207 */ /* 0x000fe20000000000 */
[----:B------:R-:W4:Y:S01]  /*17220*/  SHFL.IDX PT, R34, R35, R6, 0x1c1f ;  /* 0x001c1f0623227589 */ /* 0x000f2200000e0000 */
[----:B-1----:R-:W-:-:S02]  /*17230*/  SEL R83, R84, R117, P0 ;  /* 0x0000007554537207 */ /* 0x002fc40000000000 */
[----:B------:R-:W-:Y:S01]  /*17240*/  SEL R84, R117, R84, P0 ;  /* 0x0000005475547207 */ /* 0x000fe20000000000 */
[----:B------:R1:W5:Y:S01]  /*17250*/  SHFL.IDX PT, R133, R57, R6, 0x1c1f ;  /* 0x001c1f0639857589 */ /* 0x00036200000e0000 */
[----:B0-----:R-:W-:Y:S02]  /*17260*/  SEL R85, R86, R123, P0 ;  /* 0x0000007b56557207 */ /* 0x001fe40000000000 */
[----:B------:R-:W-:Y:S01]  /*17270*/  SEL R86, R123, R86, P0 ;  /* 0x000000567b567207 */ /* 0x000fe20000000000 */
[----:B------:R-:W0:Y:S01]  /*17280*/  SHFL.IDX PT, R24, R39, R6, 0x1c1f ;  /* 0x001c1f0627187589 */ /* 0x000e2200000e0000 */
[----:B------:R-:W-:Y:S02]  /*17290*/  SEL R87, R88, R125, P0 ;  /* 0x0000007d58577207 */ /* 0x000fe40000000000 */
[----:B------:R-:W-:Y:S01]  /*172a0*/  SEL R88, R125, R88, P0 ;  /* 0x000000587d587207 */ /* 0x000fe20000000000 */
[----:B------:R-:W-:Y:S01]  /*172b0*/  SHFL.IDX PT, R8, R59, R6, 0x1c1f ;  /* 0x001c1f063b087589 */ /* 0x000fe200000e0000 */
[----:B-1----:R-:W-:-:S03]  /*172c0*/  SEL R57, R61, R58, P0 ;  /* 0x0000003a3d397207 */ /* 0x002fc60000000000 */
[----:B------:R-:W1:Y:S01]  /*172d0*/  SHFL.IDX PT, R10, R25, R6, 0x1c1f ;  /* 0x001c1f06190a7589 */ /* 0x000e6200000e0000 */
[----:B------:R-:W-:Y:S02]  /*172e0*/  SEL R61, R68, R65, P0 ;  /* 0x00000041443d7207 */ /* 0x000fe40000000000 */
[----:B--2---:R-:W-:Y:S01]  /*172f0*/  SEL R70, R71, R38, P0 ;  /* 0x0000002647467207 */ /* 0x004fe20000000000 */
[----:B------:R-:W-:Y:S01]  /*17300*/  SHFL.IDX PT, R64, R64, R5, 0x1c1f ;  /* 0x001c1f0540407589 */ /* 0x000fe200000e0000 */
[----:B---3--:R-:W-:Y:S02]  /*17310*/  SEL R72, R73, R32, P0 ;  /* 0x0000002049487207 */ /* 0x008fe40000000000 */
[----:B------:R-:W-:Y:S01]  /*17320*/  SEL R71, R38, R71, P0 ;  /* 0x0000004726477207 */ /* 0x000fe20000000000 */
[----:B------:R2:W3:Y:S01]  /*17330*/  SHFL.IDX PT, R131, R55, R6, 0x1c1f ;  /* 0x001c1f0637837589 */ /* 0x0004e200000e0000 */
[----:B----4-:R-:W-:Y:S02]  /*17340*/  SEL R74, R75, R34, P0 ;  /* 0x000000224b4a7207 */ /* 0x010fe40000000000 */
[----:B------:R-:W-:Y:S01]  /*17350*/  SEL R75, R34, R75, P0 ;  /* 0x0000004b224b7207 */ /* 0x000fe20000000000 */
[----:B------:R4:W4:Y:S01]  /*17360*/  SHFL.IDX PT, R66, R66, R5, 0x1c1f ;  /* 0x001c1f0542427589 */ /* 0x00092200000e0000 */
[----:B-----5:R-:W-:-:S02]  /*17370*/  SEL R76, R90, R133, P0 ;  /* 0x000000855a4c7207 */ /* 0x020fc40000000000 */
[----:B------:R-:W-:Y:S01]  /*17380*/  SEL R73, R32, R73, P0 ;  /* 0x0000004920497207 */ /* 0x000fe20000000000 */
[----:B------:R3:W4:Y:S01]  /*17390*/  SHFL.IDX PT, R4, R4, R5, 0x1c1f ;  /* 0x001c1f0504047589 */ /* 0x00072200000e0000 */
[----:B0-----:R-:W-:Y:S02]  /*173a0*/  SEL R92, R93, R24, P0 ;  /* 0x000000185d5c7207 */ /* 0x001fe40000000000 */
[----:B--2---:R-:W-:Y:S01]  /*173b0*/  SEL R55, R129, R60, P0 ;  /* 0x0000003c81377207 */ /* 0x004fe20000000000 */
[----:B------:R0:W2:Y:S01]  /*173c0*/  SHFL.IDX PT, R9, R9, R6, 0x1c1f ;  /* 0x001c1f0609097589 */ /* 0x0000a200000e0000 */
[----:B------:R-:W-:Y:S02]  /*173d0*/  SEL R60, R65, R68, P0 ;  /* 0x00000044413c7207 */ /* 0x000fe40000000000 */
[----:B------:R-:W-:Y:S01]  /*173e0*/  SEL R68, R69, R36, P0 ;  /* 0x0000002445447207 */ /* 0x000fe20000000000 */
[----:B------:R0:W0:Y:S01]  /*173f0*/  SHFL.IDX PT, R14, R7, R6, 0x1c1f ;  /* 0x001c1f06070e7589 */ /* 0x00002200000e0000 */
[----:B-1----:R-:W-:-:S02]  /*17400*/  SEL R96, R97, R10, P0 ;  /* 0x0000000a61607207 */ /* 0x002fc40000000000 */
[----:B------:R-:W-:Y:S02]  /*17410*/  SEL R94, R95, R8, P0 ;  /* 0x000000085f5e7207 */ /* 0x000fe40000000000 */
[----:B------:R-:W-:Y:S02]  /*17420*/  SEL R69, R36, R69, P0 ;  /* 0x0000004524457207 */ /* 0x000fe40000000000 */
[----:B------:R-:W-:Y:S02]  /*17430*/  SEL R93, R24, R93, P0 ;  /* 0x0000005d185d7207 */ /* 0x000fe40000000000 */
[----:B---3--:R-:W-:Y:S02]  /*17440*/  SEL R58, R64, R131, P0 ;  /* 0x00000083403a7207 */ /* 0x008fe40000000000 */
[----:B------:R-:W-:Y:S02]  /*17450*/  SEL R59, R131, R64, P0 ;  /* 0x00000040833b7207 */ /* 0x000fe40000000000 */
[----:B------:R-:W-:-:S02]  /*17460*/  SEL R90, R133, R90, P0 ;  /* 0x0000005a855a7207 */ /* 0x000fc40000000000 */
[----:B------:R-:W-:Y:S02]  /*17470*/  SEL R97, R10, R97, P0 ;  /* 0x000000610a617207 */ /* 0x000fe40000000000 */
[----:B----4-:R-:W-:-:S07]  /*17480*/  SEL R95, R8, R95, P0 ;  /* 0x0000005f085f7207 */ /* 0x010fce0000000000 */
.L_x_942:
[----:B------:R-:W-:Y:S05]  /*17490*/  WARPSYNC.ALL ;  /* 0x0000000000007948 */ /* 0x000fea0003800000 */
[----:B------:R-:W-:Y:S01]  /*174a0*/  BAR.SYNC.DEFER_BLOCKING 0x1, 0x100 ;  /* 0x0044000000007b1d */ /* 0x000fe20000010000 */
[----:B--2---:R-:W-:Y:S02]  /*174b0*/  SEL R65, R4, R9, P0 ;  /* 0x0000000904417207 */ /* 0x004fe40000000000 */
[----:B------:R-:W-:Y:S02]  /*174c0*/  SEL R67, R9, R4, P0 ;  /* 0x0000000409437207 */ /* 0x000fe40000000000 */
[----:B0-----:R-:W-:Y:S01]  /*174d0*/  SEL R64, R66, R14, P0 ;  /* 0x0000000e42407207 */ /* 0x001fe20000000000 */
[----:B------:R-:W-:Y:S01]  /*174e0*/  ULDC.64 UR4, c[0x0][0xc00] ;  /* 0x0003000000047ab9 */ /* 0x000fe20000000a00 */
[----:B------:R-:W-:Y:S01]  /*174f0*/  F2FP.BF16.F32.PACK_AB R4, R99, R102 ;  /* 0x000000666304723e */ /* 0x000fe200000010ff */
[----:B------:R-:W-:Y:S01]  /*17500*/  ULDC.64 UR6, c[0x0][0xc08] ;  /* 0x0003020000067ab9 */ /* 0x000fe20000000a00 */
[----:B------:R-:W-:-:S02]  /*17510*/  F2FP.BF16.F32.PACK_AB R5, R87, R52 ;  /* 0x000000345705723e */ /* 0x000fc400000010ff */
[----:B------:R-:W-:Y:S02]  /*17520*/  F2FP.BF16.F32.PACK_AB R6, R98, R100 ;  /* 0x000000646206723e */ /* 0x000fe400000010ff */
[----:B------:R-:W-:Y:S02]  /*17530*/  F2FP.BF16.F32.PACK_AB R7, R88, R53 ;  /* 0x000000355807723e */ /* 0x000fe400000010ff */
[----:B------:R-:W-:Y:S02]  /*17540*/  SEL R66, R14, R66, P0 ;  /* 0x000000420e427207 */ /* 0x000fe40000000000 */
[----:B------:R-:W-:Y:S02]  /*17550*/  F2FP.BF16.F32.PACK_AB R8, R77, R79 ;  /* 0x0000004f4d08723e */ /* 0x000fe400000010ff */
[----:B------:R-:W-:Y:S02]  /*17560*/  F2FP.BF16.F32.PACK_AB R9, R54, R56 ;  /* 0x000000383609723e */ /* 0x000fe400000010ff */
[----:B------:R-:W-:-:S02]  /*17570*/  F2FP.BF16.F32.PACK_AB R10, R78, R80 ;  /* 0x000000504e0a723e */ /* 0x000fc400000010ff */
[----:B------:R-:W-:Y:S01]  /*17580*/  F2FP.BF16.F32.PACK_AB R11, R55, R57 ;  /* 0x00000039370b723e */ /* 0x000fe200000010ff */
[----:B------:R-:W-:Y:S01]  /*17590*/  STSM.16.M88.4 [R110], R4 ;  /* 0x000000046e007844 */ /* 0x000fe20000000200 */
[----:B------:R-:W-:Y:S02]  /*175a0*/  F2FP.BF16.F32.PACK_AB R12, R81, R2 ;  /* 0x00000002510c723e */ /* 0x000fe400000010ff */
[----:B------:R-:W-:Y:S01]  /*175b0*/  F2FP.BF16.F32.PACK_AB R13, R58, R60 ;  /* 0x0000003c3a0d723e */ /* 0x000fe200000010ff */
[----:B------:R-:W-:Y:S01]  /*175c0*/  STSM.16.M88.4 [R107], R8 ;  /* 0x000000086b007844 */ /* 0x000fe20000000200 */
[----:B------:R-:W-:Y:S02]  /*175d0*/  F2FP.BF16.F32.PACK_AB R14, R0, R3 ;  /* 0x00000003000e723e */ /* 0x000fe400000010ff */
[----:B------:R-:W-:Y:S02]  /*175e0*/  F2FP.BF16.F32.PACK_AB R15, R59, R61 ;  /* 0x0000003d3b0f723e */ /* 0x000fe400000010ff */
[----:B------:R-:W-:-:S02]  /*175f0*/  F2FP.BF16.F32.PACK_AB R24, R20, R28 ;  /* 0x0000001c1418723e */ /* 0x000fc400000010ff */
[----:B------:R-:W-:Y:S01]  /*17600*/  F2FP.BF16.F32.PACK_AB R25, R68, R70 ;  /* 0x000000464419723e */ /* 0x000fe200000010ff */
[----:B------:R0:W-:Y:S01]  /*17610*/  STSM.16.M88.4 [R108], R12 ;  /* 0x0000000c6c007844 */ /* 0x0001e20000000200 */
[----:B------:R-:W-:Y:S02]  /*17620*/  F2FP.BF16.F32.PACK_AB R26, R21, R40 ;  /* 0x00000028151a723e */ /* 0x000fe400000010ff */
[----:B------:R-:W-:Y:S02]  /*17630*/  F2FP.BF16.F32.PACK_AB R27, R69, R71 ;  /* 0x00000047451b723e */ /* 0x000fe400000010ff */
[----:B------:R-:W-:Y:S02]  /*17640*/  F2FP.BF16.F32.PACK_AB R32, R41, R43 ;  /* 0x0000002b2920723e */ /* 0x000fe400000010ff */
[----:B------:R-:W-:Y:S01]  /*17650*/  F2FP.BF16.F32.PACK_AB R33, R72, R74 ;  /* 0x0000004a4821723e */ /* 0x000fe200000010ff */
[----:B------:R-:W-:Y:S01]  /*17660*/  STSM.16.M88.4 [R109], R24 ;  /* 0x000000186d007844 */ /* 0x000fe20000000200 */
[----:B------:R-:W-:-:S02]  /*17670*/  F2FP.BF16.F32.PACK_AB R34, R42, R44 ;  /* 0x0000002c2a22723e */ /* 0x000fc400000010ff */
[----:B------:R-:W-:Y:S02]  /*17680*/  F2FP.BF16.F32.PACK_AB R35, R73, R75 ;  /* 0x0000004b4923723e */ /* 0x000fe400000010ff */
[----:B------:R-:W-:Y:S02]  /*17690*/  F2FP.BF16.F32.PACK_AB R36, R45, R47 ;  /* 0x0000002f2d24723e */ /* 0x000fe400000010ff */
[----:B------:R-:W-:Y:S01]  /*176a0*/  F2FP.BF16.F32.PACK_AB R37, R76, R92 ;  /* 0x0000005c4c25723e */ /* 0x000fe200000010ff */
[----:B------:R-:W-:Y:S01]  /*176b0*/  STSM.16.M88.4 [R103], R32 ;  /* 0x0000002067007844 */ /* 0x000fe20000000200 */
[----:B------:R-:W-:Y:S01]  /*176c0*/  F2FP.BF16.F32.PACK_AB R38, R46, R48 ;  /* 0x000000302e26723e */ /* 0x000fe200000010ff */
[----:B0-----:R-:W0:Y:S01]  /*176d0*/  LDC R14, c[0x0][0xbe8] ;  /* 0x0002fa00ff0e7b82 */ /* 0x001e220000000800 */
[----:B------:R-:W-:Y:S02]  /*176e0*/  F2FP.BF16.F32.PACK_AB R39, R90, R93 ;  /* 0x0000005d5a27723e */ /* 0x000fe400000010ff */
[----:B------:R-:W-:-:S02]  /*176f0*/  F2FP.BF16.F32.PACK_AB R4, R49, R51 ;  /* 0x000000333104723e */ /* 0x000fc400000010ff */
[----:B------:R-:W-:Y:S01]  /*17700*/  F2FP.BF16.F32.PACK_AB R5, R94, R96 ;  /* 0x000000605e05723e */ /* 0x000fe200000010ff */
[----:B------:R-:W-:Y:S01]  /*17710*/  STSM.16.M88.4 [R104], R36 ;  /* 0x0000002468007844 */ /* 0x000fe20000000200 */
[----:B------:R-:W-:Y:S02]  /*17720*/  F2FP.BF16.F32.PACK_AB R6, R50, R82 ;  /* 0x000000523206723e */ /* 0x000fe400000010ff */
[----:B------:R-:W-:Y:S02]  /*17730*/  F2FP.BF16.F32.PACK_AB R7, R95, R97 ;  /* 0x000000615f07723e */ /* 0x000fe400000010ff */
[----:B------:R-:W-:Y:S02]  /*17740*/  F2FP.BF16.F32.PACK_AB R8, R83, R85 ;  /* 0x000000555308723e */ /* 0x000fe400000010ff */
[----:B------:R-:W-:Y:S01]  /*17750*/  F2FP.BF16.F32.PACK_AB R10, R84, R86 ;  /* 0x00000056540a723e */ /* 0x000fe200000010ff */
[----:B------:R-:W-:Y:S01]  /*17760*/  STSM.16.M88.4 [R105], R4 ;  /* 0x0000000469007844 */ /* 0x000fe20000000200 */
[----:B------:R-:W-:-:S02]  /*17770*/  F2FP.BF16.F32.PACK_AB R9, R65, R64 ;  /* 0x000000404109723e */ /* 0x000fc400000010ff */
[----:B------:R-:W-:Y:S02]  /*17780*/  F2FP.BF16.F32.PACK_AB R11, R67, R66 ;  /* 0x00000042430b723e */ /* 0x000fe400000010ff */
[----:B------:R-:W-:Y:S02]  /*17790*/  ISETP.NE.U32.AND P0, PT, RZ, UR4, PT ;  /* 0x00000004ff007c0c */ /* 0x000fe4000bf05070 */
[----:B------:R-:W-:Y:S01]  /*177a0*/  IADD3 R12, P1, R209, UR4, RZ ;  /* 0x00000004d10c7c10 */ /* 0x000fe2000ff3e0ff */
[----:B------:R1:W-:Y:S01]  /*177b0*/  STSM.16.M88.4 [R106], R8 ;  /* 0x000000086a007844 */ /* 0x0003e20000000200 */
[----:B------:R-:W-:Y:S01]  /*177c0*/  BAR.SYNC.DEFER_BLOCKING 0x1, 0x100 ;  /* 0x0044000000007b1d */ /* 0x000fe20000010000 */
[----:B------:R-:W-:Y:S02]  /*177d0*/  ISETP.NE.AND.EX P0, PT, RZ, UR5, PT, P0 ;  /* 0x00000005ff007c0c */ /* 0x000fe4000bf05300 */
[----:B------:R-:W-:-:S11]  /*177e0*/  IADD3.X R13, R210, UR5, RZ, P1, !PT ;  /* 0x00000005d20d7c10 */ /* 0x000fd60008ffe4ff */
[----:B------:R-:W5:Y:S01]  /*177f0*/  @P0 LDG.E R101, desc[UR36][R12.64] ;  /* 0x000000240c650981 */ /* 0x000f62000c1e1900 */
[----:B------:R-:W-:-:S04]  /*17800*/  ISETP.NE.U32.AND P3, PT, RZ, UR6, PT ;  /* 0x00000006ff007c0c */ /* 0x000fc8000bf65070 */
[----:B------:R-:W-:Y:S01]  /*17810*/  ISETP.NE.AND.EX P3, PT, RZ, UR7, PT, P3 ;  /* 0x00000007ff007c0c */ /* 0x000fe2000bf65330 */
[----:B-1----:R-:W-:Y:S01]  /*17820*/  IMAD.MOV.U32 R10, RZ, RZ, 0x9b8 ;  /* 0x000009b8ff0a7424 */ /* 0x002fe200078e00ff */
[----:B------:R-:W-:-:S04]  /*17830*/  ISETP.GT.AND P2, PT, R208, 0x1, PT ;  /* 0x00000001d000780c */ /* 0x000fc80003f44270 */
[----:B------:R-:W-:-:S07]  /*17840*/  SEL R10, R10, 0x978, P2 ;  /* 0x000009780a0a7807 */ /* 0x000fce0001000000 */
[----:B------:R-:W-:Y:S01]  /*17850*/  @P3 IADD3 R4, P1, R209, UR6, RZ ;  /* 0x00000006d1043c10 */ /* 0x000fe2000ff3e0ff */
[----:B------:R-:W-:Y:S02]  /*17860*/  ULDC UR6, c[0x0][0xa88] ;  /* 0x0002a20000067ab9 */ /* 0x000fe40000000800 */
[----:B------:R-:W-:Y:S01]  /*17870*/  IMAD.U32 R25, RZ, RZ, UR6 ;  /* 0x00000006ff197e24 */ /* 0x000fe2000f8e00ff */
[----:B------:R-:W-:Y:S01]  /*17880*/  @P3 IADD3.X R5, R210, UR7, RZ, P1, !PT ;  /* 0x00000007d2053c10 */ /* 0x000fe20008ffe4ff */
[----:B------:R1:W2:Y:S04]  /*17890*/  LDC.64 R6, c[0x0][R10+0x218] ;  /* 0x000086000a067b82 */ /* 0x0002a80000000a00 */
[----:B------:R3:W5:Y:S01]  /*178a0*/  @P3 LDG.E R25, desc[UR36][R4.64] ;  /* 0x0000002404193981 */ /* 0x000762000c1e1900 */
[----:B0-----:R-:W-:-:S03]  /*178b0*/  ISETP.NE.AND P1, PT, R14, 0x1, PT ;  /* 0x000000010e00780c */ /* 0x001fc60003f25270 */
[----:B------:R1:W0:Y:S08]  /*178c0*/  LDC.64 R8, c[0x0][R10+0x228] ;  /* 0x00008a000a087b82 */ /* 0x0002300000000a00 */
[----:B---3--:R1:W3:Y:S01]  /*178d0*/  LDC.64 R4, c[0x0][R10+0x220] ;  /* 0x000088000a047b82 */ /* 0x0082e20000000a00 */
[----:B------:R-:W-:Y:S05]  /*178e0*/  @P3 BRA `(.L_x_658) ;  /* 0x0000000000103947 */ /* 0x000fea0003800000 */
[----:B------:R-:W-:Y:S05]  /*178f0*/  @!P0 BRA `(.L_x_658) ;  /* 0x00000000000c8947 */ /* 0x000fea0003800000 */
[----:B------:R-:W4:Y:S04]  /*17900*/  LDG.E R24, desc[UR36][R12.64] ;  /* 0x000000240c187981 */ /* 0x000f28000c1e1900 */
[----:B-----5:R-:W4:Y:S02]  /*17910*/  LDG.E R25, desc[UR36][R12.64+0x4] ;  /* 0x000004240c197981 */ /* 0x020f24000c1e1900 */
[----:B----4-:R-:W-:-:S07]  /*17920*/  IMAD.IADD R25, R25, 0x1, -R24 ;  /* 0x0000000119197824 */ /* 0x010fce00078e0a18 */
.L_x_658:
[----:B------:R-:W4:Y:S01]  /*17930*/  LDL R26, [R1+0x44] ;  /* 0x00004400011a7983 */ /* 0x000f220000100800 */
[----:B-1----:R-:W1:Y:S01]  /*17940*/  LDC.64 R10, c[0x0][R10+0x210] ;  /* 0x000084000a0a7b82 */ /* 0x002e620000000a00 */
[----:B------:R-:W-:Y:S02]  /*17950*/  ISETP.NE.U32.AND P0, PT, RZ, UR4, PT ;  /* 0x00000004ff007c0c */ /* 0x000fe4000bf05070 */
[----:B------:R-:W4:Y:S02]  /*17960*/  LDL R34, [R1+0x40] ;  /* 0x0000400001227983 */ /* 0x000f240000100800 */
[----:B------:R-:W-:-:S03]  /*17970*/  ISETP.NE.AND.EX P0, PT, RZ, UR5, PT, P0 ;  /* 0x00000005ff007c0c */ /* 0x000fc6000bf05300 */
[----:B------:R-:W0:Y:S01]  /*17980*/  @P1 LDC R24, c[0x0][0xbec] ;  /* 0x0002fb00ff181b82 */ /* 0x000e220000000800 */
[----:B------:R-:W-:Y:S02]  /*17990*/  SEL R205, R205, RZ, !P0 ;  /* 0x000000ffcdcd7207 */ /* 0x000fe40004000000 */
[----:B------:R-:W-:-:S05]  /*179a0*/  SEL R15, R212, RZ, !P0 ;  /* 0x000000ffd40f7207 */ /* 0x000fca0004000000 */
[----:B------:R-:W1:Y:S01]  /*179b0*/  @P1 LDC R35, c[0x0][0xbf0] ;  /* 0x0002fc00ff231b82 */ /* 0x000e620000000800 */
[----:B---3--:R-:W-:-:S07]  /*179c0*/  IMAD R5, R5, R205, RZ ;  /* 0x000000cd05057224 */ /* 0x008fce00078e02ff */
[----:B------:R-:W3:Y:S01]  /*179d0*/  LDC.64 R12, c[0x0][0xba8] ;  /* 0x0002ea00ff0c7b82 */ /* 0x000ee20000000a00 */
[----:B------:R-:W0:Y:S01]  /*179e0*/  S2R R32, SR_TID.X ;  /* 0x0000000000207919 */ /* 0x000e220000002100 */
[----:B------:R-:W-:Y:S02]  /*179f0*/  IMAD R33, R4, R15, R5 ;  /* 0x0000000f04217224 */ /* 0x000fe400078e0205 */
[-C--:B--2---:R-:W-:Y:S02]  /*17a00*/  IMAD R15, R7, R191.reuse, RZ ;  /* 0x000000bf070f7224 */ /* 0x084fe400078e02ff */
[----:B------:R-:W-:-:S04]  /*17a10*/  IMAD.WIDE.U32 R6, R6, R191, RZ ;  /* 0x000000bf06067225 */ /* 0x000fc800078e00ff */
[----:B------:R-:W-:Y:S01]  /*17a20*/  IMAD.WIDE.U32 R4, R4, R205, RZ ;  /* 0x000000cd04047225 */ /* 0x000fe200078e00ff */
[----:B------:R-:W-:Y:S02]  /*17a30*/  SEL R27, R214, RZ, P2 ;  /* 0x000000ffd61b7207 */ /* 0x000fe40001000000 */
[----:B-----5:R-:W-:Y:S01]  /*17a40*/  IADD3 R6, P0, P3, R4, R6, R101 ;  /* 0x0000000604067210 */ /* 0x020fe20007b1e065 */
[----:B---3--:R-:W2:Y:S08]  /*17a50*/  @!P2 LDC R12, c[0x0][0xb50] ;  /* 0x0002d400ff0cab82 */ /* 0x008eb00000000800 */
[----:B------:R-:W3:Y:S01]  /*17a60*/  @!P2 LDC R13, c[0x0][0xb54] ;  /* 0x0002d500ff0dab82 */ /* 0x000ee20000000800 */
[----:B0-----:R-:W-:-:S05]  /*17a70*/  VIADD R36, R32, 0xffffff80 ;  /* 0xffffff8020247836 */ /* 0x001fca0000000000 */
[----:B------:R-:W-:-:S04]  /*17a80*/  SHF.R.S32.HI R32, RZ, 0x1f, R36 ;  /* 0x0000001fff207819 */ /* 0x000fc80000011424 */
[----:B------:R-:W-:-:S04]  /*17a90*/  LEA.HI R32, R32, R36, RZ, 0x7 ;  /* 0x0000002420207211 */ /* 0x000fc800078f38ff */
[----:B------:R-:W-:-:S05]  /*17aa0*/  LOP3.LUT R32, R32, 0xffffff80, RZ, 0xc0, !PT ;  /* 0xffffff8020207812 */ /* 0x000fca00078ec0ff */
[----:B------:R-:W-:Y:S02]  /*17ab0*/  IMAD.IADD R32, R36, 0x1, -R32 ;  /* 0x0000000124207824 */ /* 0x000fe400078e0a20 */
[----:B----4-:R-:W-:Y:S01]  /*17ac0*/  IMAD R37, R213, 0x80, R26 ;  /* 0x00000080d5257824 */ /* 0x010fe200078e021a */
[----:B------:R-:W-:-:S03]  /*17ad0*/  IADD3 R26, R7, R15, RZ ;  /* 0x0000000f071a7210 */ /* 0x000fc60007ffe0ff */
[----:B------:R-:W-:-:S04]  /*17ae0*/  @P1 IMAD.HI.U32 R4, R37, R24, RZ ;  /* 0x0000001825041227 */ /* 0x000fc800078e00ff */
[----:B------:R-:W-:Y:S02]  /*17af0*/  IMAD.IADD R7, R5, 0x1, R33 ;  /* 0x0000000105077824 */ /* 0x000fe400078e0221 */
[----:B------:R-:W-:Y:S01]  /*17b00*/  IMAD.MOV.U32 R5, RZ, RZ, R37 ;  /* 0x000000ffff057224 */ /* 0x000fe200078e0025 */
[----:B-1----:R-:W-:Y:S01]  /*17b10*/  @P1 SHF.R.U32.HI R5, RZ, R35, R4 ;  /* 0x00000023ff051219 */ /* 0x002fe20000011604 */
[-C--:B------:R-:W-:Y:S01]  /*17b20*/  IMAD R33, R9, R27.reuse, RZ ;  /* 0x0000001b09217224 */ /* 0x080fe200078e02ff */
[----:B------:R-:W-:Y:S01]  /*17b30*/  SHF.R.S32.HI R15, RZ, 0x1f, R101 ;  /* 0x0000001fff0f7819 */ /* 0x000fe20000011465 */
[----:B------:R-:W-:Y:S01]  /*17b40*/  IMAD.WIDE.U32 R8, R8, R27, RZ ;  /* 0x0000001b08087225 */ /* 0x000fe200078e00ff */
[----:B------:R-:W-:-:S03]  /*17b50*/  SHF.R.S32.HI R4, RZ, 0x1f, R5 ;  /* 0x0000001fff047819 */ /* 0x000fc60000011405 */
[----:B------:R-:W-:Y:S01]  /*17b60*/  IMAD.MOV R27, RZ, RZ, -R5 ;  /* 0x000000ffff1b7224 */ /* 0x000fe200078e0a05 */
[----:B------:R-:W-:Y:S01]  /*17b70*/  IADD3.X R7, R7, R26, R15, P0, P3 ;  /* 0x0000001a07077210 */ /* 0x000fe200007e640f */
[----:B------:R-:W-:Y:S01]  /*17b80*/  IMAD.IADD R33, R9, 0x1, R33 ;  /* 0x0000000109217824 */ /* 0x000fe200078e0221 */
[----:B------:R-:W-:Y:S01]  /*17b90*/  IADD3 R8, P0, P3, R5, R6, R8 ;  /* 0x0000000605087210 */ /* 0x000fe20007b1e008 */
[----:B------:R-:W-:-:S03]  /*17ba0*/  IMAD R5, R14, R27, R37 ;  /* 0x0000001b0e057224 */ /* 0x000fc600078e0225 */
[----:B------:R-:W-:Y:S01]  /*17bb0*/  IADD3.X R9, R4, R7, R33, P0, P3 ;  /* 0x0000000704097210 */ /* 0x000fe200007e6421 */
[-C--:B------:R-:W-:Y:S01]  /*17bc0*/  IMAD R4, R11, R5.reuse, RZ ;  /* 0x000000050b047224 */ /* 0x080fe200078e02ff */
[----:B------:R-:W-:Y:S01]  /*17bd0*/  SHF.R.S32.HI R7, RZ, 0x1f, R5 ;  /* 0x0000001fff077819 */ /* 0x000fe20000011405 */
[----:B------:R-:W-:-:S04]  /*17be0*/  IMAD.WIDE.U32 R8, R10, R5, R8 ;  /* 0x000000050a087225 */ /* 0x000fc800078e0008 */
[----:B------:R-:W-:Y:S01]  /*17bf0*/  IMAD R7, R10, R7, R4 ;  /* 0x000000070a077224 */ /* 0x000fe200078e0204 */
[----:B--2---:R-:W-:-:S04]  /*17c00*/  LEA R12, P0, R8, R12, 0x2 ;  /* 0x0000000c080c7211 */ /* 0x004fc800078010ff */
[----:B------:R-:W-:-:S04]  /*17c10*/  IADD3 R4, R9, R7, RZ ;  /* 0x0000000709047210 */ /* 0x000fc80007ffe0ff */
[----:B---3--:R-:W-:Y:S01]  /*17c20*/  LEA.HI.X R13, R8, R13, R4, 0x2, P0 ;  /* 0x0000000d080d7211 */ /* 0x008fe200000f1404 */
[----:B------:R-:W-:Y:S01]  /*17c30*/  SHFL.IDX PT, R6, R12, 0x1, 0x1c1f ;  /* 0x003c1f000c067f89 */ /* 0x000fe200000e0000 */
[----:B------:R-:W-:-:S03]  /*17c40*/  IMAD R35, R213, 0x80, R34 ;  /* 0x00000080d5237824 */ /* 0x000fc600078e0222 */
[----:B------:R-:W-:Y:S04]  /*17c50*/  SHFL.IDX PT, R4, R12, RZ, 0x1c1f ;  /* 0x001c1fff0c047589 */ /* 0x000fe800000e0000 */
[----:B------:R-:W0:Y:S04]  /*17c60*/  SHFL.IDX PT, R5, R13, RZ, 0x1c1f ;  /* 0x001c1fff0d057589 */ /* 0x000e2800000e0000 */
[----:B------:R-:W1:Y:S01]  /*17c70*/  SHFL.IDX PT, R7, R13, 0x1, 0x1c1f ;  /* 0x003c1f000d077f89 */ /* 0x000e6200000e0000 */
[----:B------:R-:W-:Y:S01]  /*17c80*/  IMAD R10, R25, R14, RZ ;  /* 0x0000000e190a7224 */ /* 0x000fe200078e02ff */
[----:B------:R-:W-:Y:S01]  /*17c90*/  LOP3.LUT P0, RZ, R32, 0x3, RZ, 0xc0, !PT ;  /* 0x0000000320ff7812 */ /* 0x000fe2000780c0ff */
[----:B------:R-:W-:-:S03]  /*17ca0*/  VIADD R27, R35, 0x8 ;  /* 0x00000008231b7836 */ /* 0x000fc60000000000 */
[-C--:B------:R-:W-:Y:S02]  /*17cb0*/  ISETP.GE.OR P3, PT, R35, R10.reuse, P0 ;  /* 0x0000000a2300720c */ /* 0x080fe40000766670 */
[----:B------:R-:W-:-:S11]  /*17cc0*/  ISETP.GE.OR P0, PT, R27, R10, P0 ;  /* 0x0000000a1b00720c */ /* 0x000fd60000706670 */
[----:B0-----:R0:W-:Y:S04]  /*17cd0*/  @!P3 ST.E desc[UR36][R4.64], R89 ;  /* 0x000000590400b985 */ /* 0x0011e8000c101924 */
[----:B-1----:R0:W-:Y:S01]  /*17ce0*/  @!P0 ST.E desc[UR36][R6.64], R91 ;  /* 0x0000005b06008985 */ /* 0x0021e2000c101924 */
[----:B------:R-:W-:Y:S05]  /*17cf0*/  @P2 BRA `(.L_x_659) ;  /* 0x0000000800d02947 */ /* 0x000fea0003800000 */
[----:B------:R-:W1:Y:S01]  /*17d00*/  S2R R32, SR_TID.X ;  /* 0x0000000000207919 */ /* 0x000e620000002100 */
[----:B------:R-:W2:Y:S01]  /*17d10*/  @P1 LDC R11, c[0x0][0xbec] ;  /* 0x0002fb00ff0b1b82 */ /* 0x000ea20000000800 */
[----:B------:R-:W-:-:S07]  /*17d20*/  ULDC.64 UR4, c[0x0][0xaa0] ;  /* 0x0002a80000047ab9 */ /* 0x000fce0000000a00 */
[----:B------:R-:W3:Y:S01]  /*17d30*/  @P1 LDC R13, c[0x0][0xbf0] ;  /* 0x0002fc00ff0d1b82 */ /* 0x000ee20000000800 */
[----:B-1----:R-:W-:-:S04]  /*17d40*/  IADD3 R32, R32, -0x80, RZ ;  /* 0xffffff8020207810 */ /* 0x002fc80007ffe0ff */
[----:B------:R-:W-:-:S04]  /*17d50*/  SHF.R.S32.HI R103, RZ, 0x1f, R32 ;  /* 0x0000001fff677819 */ /* 0x000fc80000011420 */
[----:B------:R-:W-:-:S04]  /*17d60*/  LEA.HI R103, R103, R32, RZ, 0x3 ;  /* 0x0000002067677211 */ /* 0x000fc800078f18ff */
[----:B------:R-:W-:-:S05]  /*17d70*/  SHF.R.S32.HI R103, RZ, 0x3, R103 ;  /* 0x00000003ff677819 */ /* 0x000fca0000011467 */
[----:B------:R-:W-:-:S04]  /*17d80*/  IMAD R3, R103, 0x40, R198 ;  /* 0x0000004067037824 */ /* 0x000fc800078e02c6 */
[----:B------:R-:W-:-:S03]  /*17d90*/  IMAD.WIDE R62, R3, 0x2, R62 ;  /* 0x00000002033e7825 */ /* 0x000fc600078e023e */
[C---:B------:R-:W-:Y:S02]  /*17da0*/  IADD3 R33, P0, R62.reuse, 0x2000, RZ ;  /* 0x000020003e217810 */ /* 0x040fe40007f1e0ff */
[----:B------:R-:W-:Y:S02]  /*17db0*/  IADD3 R25, P5, R62, 0x1000, RZ ;  /* 0x000010003e197810 */ /* 0x000fe40007fbe0ff */
[----:B------:R-:W-:Y:S02]  /*17dc0*/  LOP3.LUT R32, R33, 0x380, RZ, 0xc0, !PT ;  /* 0x0000038021207812 */ /* 0x000fe400078ec0ff */
[----:B------:R-:W-:Y:S02]  /*17dd0*/  LOP3.LUT R24, R25, 0x380, RZ, 0xc0, !PT ;  /* 0x0000038019187812 */ /* 0x000fe400078ec0ff */
[----:B------:R-:W-:Y:S02]  /*17de0*/  SHF.R.U64 R32, R32, 0x3, RZ ;  /* 0x0000000320207819 */ /* 0x000fe400000012ff */
[----:B------:R-:W-:-:S02]  /*17df0*/  SHF.R.U64 R24, R24, 0x3, RZ ;  /* 0x0000000318187819 */ /* 0x000fc400000012ff */
[----:B------:R-:W-:Y:S01]  /*17e00*/  LOP3.LUT R32, R32, R33, RZ, 0x3c, !PT ;  /* 0x0000002120207212 */ /* 0x000fe200078e3cff */
[--C-:B------:R-:W-:Y:S01]  /*17e10*/  IMAD.X R33, RZ, RZ, R63.reuse, P0 ;  /* 0x000000ffff217224 */ /* 0x100fe200000e063f */
[----:B------:R-:W-:Y:S02]  /*17e20*/  IADD3 R3, P0, R62, 0x7000, RZ ;  /* 0x000070003e037810 */ /* 0x000fe40007f1e0ff */
[----:B------:R-:W-:Y:S01]  /*17e30*/  LOP3.LUT R24, R24, R25, RZ, 0x3c, !PT ;  /* 0x0000001918187212 */ /* 0x000fe200078e3cff */
[--C-:B------:R-:W-:Y:S01]  /*17e40*/  IMAD.X R25, RZ, RZ, R63.reuse, P5 ;  /* 0x000000ffff197224 */ /* 0x100fe200028e063f */
[----:B------:R-:W-:Y:S01]  /*17e50*/  LOP3.LUT R0, R3, 0x380, RZ, 0xc0, !PT ;  /* 0x0000038003007812 */ /* 0x000fe200078ec0ff */
[----:B------:R-:W-:Y:S01]  /*17e60*/  IMAD.X R53, RZ, RZ, R63, P0 ;  /* 0x000000ffff357224 */ /* 0x000fe200000e063f */
[C---:B------:R-:W-:Y:S01]  /*17e70*/  IADD3 R37, P2, R62.reuse, 0x3000, RZ ;  /* 0x000030003e257810 */ /* 0x040fe20007f5e0ff */
[----:B------:R-:W5:Y:S01]  /*17e80*/  LD.E.128 R32, desc[UR36][R32.64] ;  /* 0x0000002420207980 */ /* 0x000f62000c101d00 */
[----:B------:R-:W-:-:S02]  /*17e90*/  IADD3 R41, P3, R62, 0x4000, RZ ;  /* 0x000040003e297810 */ /* 0x000fc40007f7e0ff */
[C---:B------:R-:W-:Y:S01]  /*17ea0*/  IADD3 R45, P4, R62.reuse, 0x5000, RZ ;  /* 0x000050003e2d7810 */ /* 0x040fe20007f9e0ff */
[----:B------:R-:W5:Y:S01]  /*17eb0*/  LD.E.128 R24, desc[UR36][R24.64] ;  /* 0x0000002418187980 */ /* 0x000f62000c101d00 */
[----:B------:R-:W-:Y:S02]  /*17ec0*/  IADD3 R49, P5, R62, 0x6000, RZ ;  /* 0x000060003e317810 */ /* 0x000fe40007fbe0ff */
[----:B------:R-:W-:Y:S02]  /*17ed0*/  SHF.R.U64 R0, R0, 0x3, RZ ;  /* 0x0000000300007819 */ /* 0x000fe400000012ff */
[----:B------:R-:W-:Y:S02]  /*17ee0*/  LOP3.LUT R36, R37, 0x380, RZ, 0xc0, !PT ;  /* 0x0000038025247812 */ /* 0x000fe400078ec0ff */
[----:B------:R-:W-:Y:S02]  /*17ef0*/  LOP3.LUT R40, R41, 0x380, RZ, 0xc0, !PT ;  /* 0x0000038029287812 */ /* 0x000fe400078ec0ff */
[----:B------:R-:W-:-:S02]  /*17f00*/  LOP3.LUT R44, R45, 0x380, RZ, 0xc0, !PT ;  /* 0x000003802d2c7812 */ /* 0x000fc400078ec0ff */
[----:B------:R-:W-:Y:S02]  /*17f10*/  LOP3.LUT R48, R49, 0x380, RZ, 0xc0, !PT ;  /* 0x0000038031307812 */ /* 0x000fe400078ec0ff */
[----:B0-----:R-:W-:Y:S02]  /*17f20*/  LOP3.LUT R5, R62, 0x380, RZ, 0xc0, !PT ;  /* 0x000003803e057812 */ /* 0x001fe400078ec0ff */
[----:B------:R-:W-:Y:S01]  /*17f30*/  LOP3.LUT R52, R0, R3, RZ, 0x3c, !PT ;  /* 0x0000000300347212 */ /* 0x000fe200078e3cff */
[----:B------:R-:W-:Y:S01]  /*17f40*/  IMAD R0, R15, UR4, RZ ;  /* 0x000000040f007c24 */ /* 0x000fe2000f8e02ff */
[----:B------:R-:W-:Y:S02]  /*17f50*/  SHF.R.U64 R36, R36, 0x3, RZ ;  /* 0x0000000324247819 */ /* 0x000fe400000012ff */
[----:B------:R-:W-:Y:S02]  /*17f60*/  SHF.R.U64 R40, R40, 0x3, RZ ;  /* 0x0000000328287819 */ /* 0x000fe400000012ff */
[----:B------:R-:W-:-:S02]  /*17f70*/  SHF.R.U64 R44, R44, 0x3, RZ ;  /* 0x000000032c2c7819 */ /* 0x000fc400000012ff */
[----:B------:R-:W-:Y:S02]  /*17f80*/  SHF.R.U64 R48, R48, 0x3, RZ ;  /* 0x0000000330307819 */ /* 0x000fe400000012ff */
[----:B------:R-:W-:Y:S01]  /*17f90*/  SHF.R.U64 R5, R5, 0x3, RZ ;  /* 0x0000000305057819 */ /* 0x000fe200000012ff */
[C---:B------:R-:W-:Y:S01]  /*17fa0*/  IMAD R9, R101.reuse, UR5, R0 ;  /* 0x0000000565097c24 */ /* 0x040fe2000f8e0200 */
[----:B------:R-:W-:Y:S01]  /*17fb0*/  LOP3.LUT R36, R36, R37, RZ, 0x3c, !PT ;  /* 0x0000002524247212 */ /* 0x000fe200078e3cff */
[----:B------:R-:W-:Y:S01]  /*17fc0*/  IMAD.WIDE.U32 R2, R101, UR4, RZ ;  /* 0x0000000465027c25 */ /* 0x000fe2000f8e00ff */
[----:B------:R-:W-:Y:S01]  /*17fd0*/  LOP3.LUT R40, R40, R41, RZ, 0x3c, !PT ;  /* 0x0000002928287212 */ /* 0x000fe200078e3cff */
[----:B------:R-:W-:Y:S01]  /*17fe0*/  ULDC.64 UR4, c[0x0][0xae8] ;  /* 0x0002ba0000047ab9 */ /* 0x000fe20000000a00 */
[----:B------:R-:W-:Y:S01]  /*17ff0*/  LOP3.LUT R44, R44, R45, RZ, 0x3c, !PT ;  /* 0x0000002d2c2c7212 */ /* 0x000fe200078e3cff */
[--C-:B------:R-:W-:Y:S01]  /*18000*/  IMAD.X R37, RZ, RZ, R63.reuse, P2 ;  /* 0x000000ffff257224 */ /* 0x100fe200010e063f */
[----:B------:R-:W-:Y:S01]  /*18010*/  LOP3.LUT R48, R48, R49, RZ, 0x3c, !PT ;  /* 0x0000003130307212 */ /* 0x000fe200078e3cff */
[--C-:B------:R-:W-:Y:S01]  /*18020*/  IMAD.X R45, RZ, RZ, R63.reuse, P4 ;  /* 0x000000ffff2d7224 */ /* 0x100fe200020e063f */
[----:B------:R-:W-:Y:S01]  /*18030*/  IADD3.X R41, RZ, R63, RZ, P3, !PT ;  /* 0x0000003fff297210 */ /* 0x000fe20001ffe4ff */
[----:B------:R-:W-:Y:S01]  /*18040*/  IMAD.X R49, RZ, RZ, R63, P5 ;  /* 0x000000ffff317224 */ /* 0x000fe200028e063f */
[----:B------:R-:W-:Y:S01]  /*18050*/  LOP3.LUT R62, R5, R62, RZ, 0x3c, !PT ;  /* 0x0000003e053e7212 */ /* 0x000fe200078e3cff */
[----:B------:R-:W-:Y:S01]  /*18060*/  IMAD.IADD R3, R3, 0x1, R9 ;  /* 0x0000000103037824 */ /* 0x000fe200078e0209 */
[----:B------:R-:W-:Y:S01]  /*18070*/  LEA R0, R207, R103, 0x5 ;  /* 0x00000067cf007211 */ /* 0x000fe200078e28ff */
[----:B------:R-:W5:Y:S01]  /*18080*/  LD.E.128 R36, desc[UR36][R36.64] ;  /* 0x0000002424247980 */ /* 0x000f62000c101d00 */
[----:B------:R-:W-:-:S03]  /*18090*/  IMAD.WIDE.U32 R2, R191, UR4, R2 ;  /* 0x00000004bf027c25 */ /* 0x000fc6000f8e0002 */
[----:B------:R0:W5:Y:S01]  /*180a0*/  LD.E.128 R4, desc[UR36][R62.64] ;  /* 0x000000243e047980 */ /* 0x000162000c101d00 */
[----:B------:R-:W-:-:S03]  /*180b0*/  SHF.R.S32.HI R8, RZ, 0x1f, R205 ;  /* 0x0000001fff087819 */ /* 0x000fc600000114cd */
[----:B------:R-:W5:Y:S01]  /*180c0*/  LD.E.128 R40, desc[UR36][R40.64] ;  /* 0x0000002428287980 */ /* 0x000f62000c101d00 */
[----:B------:R-:W-:-:S03]  /*180d0*/  IMAD R12, R213, 0x80, R0 ;  /* 0x00000080d50c7824 */ /* 0x000fc600078e0200 */
[----:B------:R-:W5:Y:S04]  /*180e0*/  LD.E.128 R44, desc[UR36][R44.64] ;  /* 0x000000242c2c7980 */ /* 0x000f68000c101d00 */
[----:B------:R-:W5:Y:S04]  /*180f0*/  LD.E.128 R48, desc[UR36][R48.64] ;  /* 0x0000002430307980 */ /* 0x000f68000c101d00 */
[----:B------:R-:W5:Y:S01]  /*18100*/  LD.E.128 R52, desc[UR36][R52.64] ;  /* 0x0000002434347980 */ /* 0x000f62000c101d00 */
[----:B------:R-:W-:Y:S01]  /*18110*/  @!PT LDS RZ, [RZ] ;  /* 0x00000000fffff984 */ /* 0x000fe20000000800 */
[----:B------:R-:W-:Y:S01]  /*18120*/  @!PT LDS RZ, [RZ] ;  /* 0x00000000fffff984 */ /* 0x000fe20000000800 */
[----:B------:R-:W-:Y:S01]  /*18130*/  @!PT LDS RZ, [RZ] ;  /* 0x00000000fffff984 */ /* 0x000fe20000000800 */
[----:B------:R-:W-:Y:S01]  /*18140*/  @!PT LDS RZ, [RZ] ;  /* 0x00000000fffff984 */ /* 0x000fe20000000800 */
[----:B------:R1:W-:Y:S06]  /*18150*/  MEMBAR.ALL.CTA ;  /* 0x0000000000007992 */ /* 0x0003ec0000008000 */
[----:B-1----:R-:W1:Y:S01]  /*18160*/  FENCE.VIEW.ASYNC.S ;  /* 0x00000000000073c6 */ /* 0x002e620000000000 */
[----:B------:R-:W-:Y:S01]  /*18170*/  IMAD R3, R191, UR5, R3 ;  /* 0x00000005bf037c24 */ /* 0x000fe2000f8e0203 */
[----:B------:R-:W-:Y:S01]  /*18180*/  ULDC.64 UR4, c[0x0][0xaf0] ;  /* 0x0002bc0000047ab9 */ /* 0x000fe20000000a00 */
[----:B--2---:R-:W-:-:S04]  /*18190*/  @P1 IMAD.HI.U32 R0, R12, R11, RZ ;  /* 0x0000000b0c001227 */ /* 0x004fc800078e00ff */
[----:B------:R-:W-:Y:S02]  /*181a0*/  IMAD R8, R8, UR4, RZ ;  /* 0x0000000408087c24 */ /* 0x000fe4000f8e02ff */
[----:B------:R-:W-:Y:S01]  /*181b0*/  IMAD.MOV.U32 R9, RZ, RZ, R12 ;  /* 0x000000ffff097224 */ /* 0x000fe200078e000c */
[----:B---3--:R-:W-:Y:S01]  /*181c0*/  @P1 SHF.R.U32.HI R9, RZ, R13, R0 ;  /* 0x0000000dff091219 */ /* 0x008fe20000011600 */
[C---:B------:R-:W-:Y:S02]  /*181d0*/  IMAD R11, R205.reuse, UR5, R8 ;  /* 0x00000005cd0b7c24 */ /* 0x040fe4000f8e0208 */
[----:B------:R-:W-:Y:S01]  /*181e0*/  IMAD.WIDE.U32 R2, R205, UR4, R2 ;  /* 0x00000004cd027c25 */ /* 0x000fe2000f8e0002 */
[----:B------:R-:W-:Y:S01]  /*181f0*/  SHF.R.S32.HI R8, RZ, 0x1f, R9 ;  /* 0x0000001fff087819 */ /* 0x000fe20000011409 */
[----:B------:R-:W-:Y:S01]  /*18200*/  ULDC.64 UR4, c[0x0][0xae0] ;  /* 0x0002b80000047ab9 */ /* 0x000fe20000000a00 */
[----:B------:R-:W-:Y:S01]  /*18210*/  IADD3 R0, R18, 0x22820, RZ ;  /* 0x0002282012007810 */ /* 0x000fe20007ffe0ff */
[----:B------:R-:W-:-:S02]  /*18220*/  IMAD.IADD R3, R3, 0x1, R11 ;  /* 0x0000000103037824 */ /* 0x000fc400078e020b */
[----:B------:R-:W-:Y:S01]  /*18230*/  IMAD.MOV R11, RZ, RZ, -R9 ;  /* 0x000000ffff0b7224 */ /* 0x000fe200078e0a09 */
[----:B------:R-:W-:Y:S01]  /*18240*/  PRMT R0, RZ, 0x654, R0 ;  /* 0x00000654ff007816 */ /* 0x000fe20000000000 */
[----:B------:R-:W-:Y:S02]  /*18250*/  IMAD R8, R8, UR4, RZ ;  /* 0x0000000408087c24 */ /* 0x000fe4000f8e02ff */
[----:B------:R-:W-:Y:S01]  /*18260*/  IMAD R11, R14, R11, R12 ;  /* 0x0000000b0e0b7224 */ /* 0x000fe200078e020c */
[----:B-1----:R1:W-:Y:S01]  /*18270*/  SYNCS.ARRIVE.TRANS64.RED.A1T0 RZ, [R0+URZ], RZ ;  /* 0x000000ff00ff79a7 */ /* 0x0023e2000810043f */
[C---:B------:R-:W-:Y:S02]  /*18280*/  IMAD R13, R9.reuse, UR5, R8 ;  /* 0x00000005090d7c24 */ /* 0x040fe4000f8e0208 */
[----:B------:R-:W-:Y:S01]  /*18290*/  IMAD.WIDE.U32 R2, R9, UR4, R2 ;  /* 0x0000000409027c25 */ /* 0x000fe2000f8e0002 */
[----:B------:R-:W-:Y:S01]  /*182a0*/  ULDC.64 UR4, c[0x0][0xad8] ;  /* 0x0002b60000047ab9 */ /* 0x000fe20000000a00 */
[----:B-1----:R-:W-:-:S02]  /*182b0*/  SHF.R.S32.HI R0, RZ, 0x1f, R11 ;  /* 0x0000001fff007819 */ /* 0x002fc4000001140b */
[----:B------:R-:W-:-:S03]  /*182c0*/  IMAD.IADD R3, R3, 0x1, R13 ;  /* 0x0000000103037824 */ /* 0x000fc600078e020d */
[----:B------:R-:W-:Y:S02]  /*182d0*/  IMAD R0, R0, UR4, RZ ;  /* 0x0000000400007c24 */ /* 0x000fe4000f8e02ff */
[----:B------:R-:W-:-:S04]  /*182e0*/  IMAD.WIDE.U32 R2, R11, UR4, R2 ;  /* 0x000000040b027c25 */ /* 0x000fc8000f8e0002 */
[----:B------:R-:W-:Y:S01]  /*182f0*/  IMAD R11, R11, UR5, R0 ;  /* 0x000000050b0b7c24 */ /* 0x000fe2000f8e0200 */
[----:B------:R-:W-:Y:S02]  /*18300*/  ULDC.64 UR4, c[0x0][0xa80] ;  /* 0x0002a00000047ab9 */ /* 0x000fe40000000a00 */
[----:B------:R-:W-:Y:S01]  /*18310*/  LEA R0, P0, R2, UR4, 0x1 ;  /* 0x0000000402007c11 */ /* 0x000fe2000f8008ff */
[----:B------:R-:W-:Y:S01]  /*18320*/  IMAD.IADD R3, R3, 0x1, R11 ;  /* 0x0000000103037824 */ /* 0x000fe200078e020b */
[----:B------:R-:W-:-:S04]  /*18330*/  UMOV UR4, 0xffffffff ;  /* 0xffffffff00047882 */ /* 0x000fc80000000000 */
[----:B------:R-:W-:Y:S01]  /*18340*/  LEA.HI.X R2, R2, UR5, R3, 0x1, P0 ;  /* 0x0000000502027c11 */ /* 0x000fe200080f0c03 */
[----:B0-----:R-:W-:Y:S06]  /*18350*/  BRA.DIV UR4, `(.L_x_660) ;  /* 0x000000d604047947 */ /* 0x001fec000b800000 */
[----:B------:R0:W1:Y:S04]  /*18360*/  SHFL.IDX PT, R3, R2, RZ, 0x181f ;  /* 0x00181fff02037589 */ /* 0x00006800000e0000 */
[----:B------:R0:W2:Y:S02]  /*18370*/  SHFL.IDX PT, R14, R0, RZ, 0x181f ;  /* 0x00181fff000e7589 */ /* 0x0000a400000e0000 */
.L_x_945:
[----:B------:R-:W-:Y:S01]  /*18380*/  IMAD R21, R213, 0x80, R103 ;  /* 0x00000080d5157824 */ /* 0x000fe200078e0267 */
[----:B------:R-:W-:Y:S04]  /*18390*/  BSSY B1, `(.L_x_661) ;  /* 0x000000e000017945 */ /* 0x000fe80003800000 */
[----:B------:R-:W-:-:S13]  /*183a0*/  ISETP.GE.AND P0, PT, R21, R10, PT ;  /* 0x0000000a1500720c */ /* 0x000fda0003f06270 */
[----:B------:R-:W-:Y:S05]  /*183b0*/  @P0 BRA `(.L_x_662) ;  /* 0x00000000002c0947 */ /* 0x000fea0003800000 */
[----:B------:R-:W-:Y:S01]  /*183c0*/  ULDC UR4, c[0x0][0xac8] ;  /* 0x0002b20000047ab9 */ /* 0x000fe20000000800 */
[----:B------:R-:W-:Y:S02]  /*183d0*/  SHF.R.S32.HI R12, RZ, 0x1f, R198 ;  /* 0x0000001fff0c7819 */ /* 0x000fe400000114c6 */
[----:B------:R-:W-:Y:S02]  /*183e0*/  ISETP.GE.AND P0, PT, R198, UR4, PT ;  /* 0x00000004c6007c0c */ /* 0x000fe4000bf06270 */
[----:B------:R-:W-:Y:S02]  /*183f0*/  ISETP.GE.AND P1, PT, R206, UR4, PT ;  /* 0x00000004ce007c0c */ /* 0x000fe4000bf26270 */
[----:B------:R-:W-:-:S09]  /*18400*/  SHF.R.S32.HI R11, RZ, 0x1f, R206 ;  /* 0x0000001fff0b7819 */ /* 0x000fd200000114ce */
[-C--:B--2---:R-:W-:Y:S02]  /*18410*/  @!P0 LEA R8, P2, R198, R14.reuse, 0x1 ;  /* 0x0000000ec6088211 */ /* 0x084fe400078408ff */
[----:B------:R-:W-:Y:S02]  /*18420*/  @!P1 LEA R14, P3, R206, R14, 0x1 ;  /* 0x0000000ece0e9211 */ /* 0x000fe400078608ff */
[-C--:B-1----:R-:W-:Y:S02]  /*18430*/  @!P0 LEA.HI.X R9, R198, R3.reuse, R12, 0x1, P2 ;  /* 0x00000003c6098211 */ /* 0x082fe400010f0c0c */
[----:B------:R-:W-:-:S03]  /*18440*/  @!P1 LEA.HI.X R15, R206, R3, R11, 0x1, P3 ;  /* 0x00000003ce0f9211 */ /* 0x000fc600018f0c0b */
[----:B-----5:R3:W-:Y:S04]  /*18450*/  @!P0 ST.E.128 desc[UR36][R8.64], R4 ;  /* 0x0000000408008985 */ /* 0x0207e8000c101d24 */
[----:B------:R3:W-:Y:S02]  /*18460*/  @!P1 ST.E.128 desc[UR36][R14.64], R40 ;  /* 0x000000280e009985 */ /* 0x0007e4000c101d24 */
.L_x_662:
[----:B------:R-:W-:Y:S05]  /*18470*/  BSYNC B1 ;  /* 0x0000000000017941 */ /* 0x000fea0003800000 */
.L_x_661:
[----:B------:R-:W-:-:S03]  /*18480*/  UMOV UR4, 0xffffffff ;  /* 0xffffffff00047882 */ /* 0x000fc60000000000 */
[----:B------:R-:W-:Y:S05]  /*18490*/  BRA.DIV UR4, `(.L_x_663) ;  /* 0x000000d204e87947 */ /* 0x000fea000b800000 */
[----:B-1----:R1:W4:Y:S04]  /*184a0*/  SHFL.IDX PT, R3, R2, 0x1, 0x181f ;  /* 0x00381f0002037f89 */ /* 0x00232800000e0000 */
[----:B--23--:R1:W2:Y:S02]  /*184b0*/  SHFL.IDX PT, R14, R0, 0x1, 0x181f ;  /* 0x00381f00000e7f89 */ /* 0x00c2a400000e0000 */
.L_x_949:
[----:B-----5:R-:W-:Y:S01]  /*184c0*/  VIADD R5, R21, 0x20 ;  /* 0x0000002015057836 */ /* 0x020fe20000000000 */
        /* <DEDUP_REMOVED lines=10> */
[-C--:B----4-:R-:W-:Y:S02]  /*18570*/  @!P2 LEA.HI.X R5, R198, R3.reuse, R7, 0x1, P0 ;  /* 0x00000003c605a211 */ /* 0x090fe400000f0c07 */
[----:B------:R-:W-:-:S03]  /*18580*/  @!P3 LEA.HI.X R15, R206, R3, R6, 0x1, P1 ;  /* 0x00000003ce0fb211 */ /* 0x000fc600008f0c06 */
[----:B------:R3:W-:Y:S04]  /*18590*/  @!P2 ST.E.128 desc[UR36][R4.64], R24 ;  /* 0x000000180400a985 */ /* 0x0007e8000c101d24 */
[----:B------:R3:W-:Y:S02]  /*185a0*/  @!P3 ST.E.128 desc[UR36][R14.64], R44 ;  /* 0x0000002c0e00b985 */ /* 0x0007e4000c101d24 */
.L_x_665:
[----:B------:R-:W-:Y:S05]  /*185b0*/  BSYNC B1 ;  /* 0x0000000000017941 */ /* 0x000fea0003800000 */
.L_x_664:
[----:B------:R-:W-:-:S03]  /*185c0*/  UMOV UR4, 0xffffffff ;  /* 0xffffffff00047882 */ /* 0x000fc60000000000 */
[----:B------:R-:W-:Y:S05]  /*185d0*/  BRA.DIV UR4, `(.L_x_666) ;  /* 0x000000d204e07947 */ /* 0x000fea000b800000 */
[----:B----4-:R4:W0:Y:S04]  /*185e0*/  SHFL.IDX PT, R3, R2, 0x2, 0x181f ;  /* 0x00581f0002037f89 */ /* 0x01082800000e0000 */
[----:B--23--:R4:W2:Y:S02]  /*185f0*/  SHFL.IDX PT, R14, R0, 0x2, 0x181f ;  /* 0x00581f00000e7f89 */ /* 0x00c8a400000e0000 */
.L_x_953:
[----:B------:R-:W-:Y:S01]  /*18600*/  IADD3 R5, R21, 0x40, RZ ;  /* 0x0000004015057810 */ /* 0x000fe20007ffe0ff */
[----:B------:R-:W-:Y:S03]  /*18610*/  BSSY B1, `(.L_x_667) ;  /* 0x000000e000017945 */ /* 0x000fe60003800000 */
        /* <DEDUP_REMOVED lines=9> */
[-C--:B0-----:R-:W-:Y:S02]  /*186b0*/  @!P2 LEA.HI.X R5, R198, R3.reuse, R7, 0x1, P0 ;  /* 0x00000003c605a211 */ /* 0x081fe400000f0c07 */
[----:B------:R-:W-:-:S03]  /*186c0*/  @!P3 LEA.HI.X R15, R206, R3, R6, 0x1, P1 ;  /* 0x00000003ce0fb211 */ /* 0x000fc600008f0c06 */
[----:B------:R3:W-:Y:S04]  /*186d0*/  @!P2 ST.E.128 desc[UR36][R4.64], R32 ;  /* 0x000000200400a985 */ /* 0x0007e8000c101d24 */
[----:B------:R3:W-:Y:S02]  /*186e0*/  @!P3 ST.E.128 desc[UR36][R14.64], R48 ;  /* 0x000000300e00b985 */ /* 0x0007e4000c101d24 */
.L_x_668:
[----:B------:R-:W-:Y:S05]  /*186f0*/  BSYNC B1 ;  /* 0x0000000000017941 */ /* 0x000fea0003800000 */
.L_x_667:
[----:B------:R-:W-:-:S03]  /*18700*/  UMOV UR4, 0xffffffff ;  /* 0xffffffff00047882 */ /* 0x000fc60000000000 */
[----:B------:R-:W-:Y:S05]  /*18710*/  BRA.DIV UR4, `(.L_x_669) ;  /* 0x000000d204d87947 */ /* 0x000fea000b800000 */
[----:B0-----:R0:W0:Y:S04]  /*18720*/  SHFL.IDX PT, R3, R2, 0x3, 0x181f ;  /* 0x00781f0002037f89 */ /* 0x00102800000e0000 */
[----:B--23--:R2:W3:Y:S02]  /*18730*/  SHFL.IDX PT, R14, R0, 0x3, 0x181f ;  /* 0x00781f00000e7f89 */ /* 0x00c4e400000e0000 */
.L_x_957:
[----:B------:R-:W-:-:S05]  /*18740*/  VIADD R5, R21, 0x60 ;  /* 0x0000006015057836 */ /* 0x000fca0000000000 */
[----:B------:R-:W-:-:S13]  /*18750*/  ISETP.GE.AND P0, PT, R5, R10, PT ;  /* 0x0000000a0500720c */ /* 0x000fda0003f06270 */
[----:B------:R-:W-:Y:S05]  /*18760*/  @P0 BRA `(.L_x_670) ;  /* 0x0000001c00fc0947 */ /* 0x000fea0003800000 */
[----:B------:R-:W-:Y:S01]  /*18770*/  ULDC UR4, c[0x0][0xac8] ;  /* 0x0002b20000047ab9 */ /* 0x000fe20000000800 */
[----:B-12-4-:R-:W-:Y:S02]  /*18780*/  SHF.R.S32.HI R0, RZ, 0x1f, R198 ;  /* 0x0000001fff007819 */ /* 0x016fe400000114c6 */
[----:B------:R-:W-:-:S13]  /*18790*/  ISETP.GE.AND P1, PT, R198, UR4, PT ;  /* 0x00000004c6007c0c */ /* 0x000fda000bf26270 */
[----:B---3--:R-:W-:-:S04]  /*187a0*/  @!P1 LEA R4, P0, R198, R14, 0x1 ;  /* 0x0000000ec6049211 */ /* 0x008fc800078008ff */
[----:B0-----:R-:W-:Y:S02]  /*187b0*/  @!P1 LEA.HI.X R5, R198, R3, R0, 0x1, P0 ;  /* 0x00000003c6059211 */ /* 0x001fe400000f0c00 */
[----:B------:R-:W-:-:S03]  /*187c0*/  ISETP.GE.AND P0, PT, R206, UR4, PT ;  /* 0x00000004ce007c0c */ /* 0x000fc6000bf06270 */
[----:B------:R0:W-:Y:S10]  /*187d0*/  @!P1 ST.E.128 desc[UR36][R4.64], R36 ;  /* 0x0000002404009985 */ /* 0x0001f4000c101d24 */
[----:B------:R-:W-:Y:S05]  /*187e0*/  @P0 BRA `(.L_x_670) ;  /* 0x0000001c00dc0947 */ /* 0x000fea0003800000 */
[----:B------:R-:W-:Y:S02]  /*187f0*/  SHF.R.S32.HI R0, RZ, 0x1f, R206 ;  /* 0x0000001fff007819 */ /* 0x000fe400000114ce */
[----:B------:R-:W-:-:S04]  /*18800*/  LEA R14, P0, R206, R14, 0x1 ;  /* 0x0000000ece0e7211 */ /* 0x000fc800078008ff */
[----:B------:R-:W-:-:S05]  /*18810*/  LEA.HI.X R15, R206, R3, R0, 0x1, P0 ;  /* 0x00000003ce0f7211 */ /* 0x000fca00000f0c00 */
[----:B------:R1:W-:Y:S01]  /*18820*/  ST.E.128 desc[UR36][R14.64], R52 ;  /* 0x000000340e007985 */ /* 0x0003e2000c101d24 */
[----:B------:R-:W-:Y:S05]  /*18830*/  BRA `(.L_x_670) ;  /* 0x0000001c00c87947 */ /* 0x000fea0003800000 */
.L_x_659:
[----:B------:R-:W-:Y:S01]  /*18840*/  ULDC.64 UR4, c[0x0][0xb08] ;  /* 0x0002c20000047ab9 */ /* 0x000fe20000000a00 */
[----:B------:R-:W1:Y:S01]  /*18850*/  @P1 LDC R8, c[0x0][0xbec] ;  /* 0x0002fb00ff081b82 */ /* 0x000e620000000800 */
[----:B0-----:R-:W-:Y:S01]  /*18860*/  IMAD R6, R15, UR4, RZ ;  /* 0x000000040f067c24 */ /* 0x001fe2000f8e02ff */
[----:B------:R-:W-:Y:S01]  /*18870*/  IADD3 R39, R211, 0x10, RZ ;  /* 0x00000010d3277810 */ /* 0x000fe20007ffe0ff */
[----:B------:R-:W-:-:S03]  /*18880*/  IMAD.WIDE.U32 R4, R101, UR4, RZ ;  /* 0x0000000465047c25 */ /* 0x000fc6000f8e00ff */
[----:B------:R-:W-:Y:S01]  /*18890*/  SHF.R.S32.HI R34, RZ, 0x1f, R39 ;  /* 0x0000001fff227819 */ /* 0x000fe20000011427 */
[----:B------:R-:W-:Y:S01]  /*188a0*/  IMAD R101, R101, UR5, R6 ;  /* 0x0000000565657c24 */ /* 0x000fe2000f8e0206 */
[----:B------:R-:W0:Y:S01]  /*188b0*/  @P1 LDC R11, c[0x0][0xbf0] ;  /* 0x0002fc00ff0b1b82 */ /* 0x000e220000000800 */
[----:B------:R-:W-:Y:S01]  /*188c0*/  ULDC.64 UR4, c[0x0][0xb38] ;  /* 0x0002ce0000047ab9 */ /* 0x000fe20000000a00 */
[----:B------:R-:W-:Y:S01]  /*188d0*/  SHF.R.S32.HI R6, RZ, 0x1f, R205 ;  /* 0x0000001fff067819 */ /* 0x000fe200000114cd */
[----:B------:R-:W-:Y:S02]  /*188e0*/  IMAD.IADD R5, R5, 0x1, R101 ;  /* 0x0000000105057824 */ /* 0x000fe400078e0265 */
[----:B------:R-:W-:Y:S02]  /*188f0*/  IMAD.MOV.U32 R7, RZ, RZ, R37 ;  /* 0x000000ffff077224 */ /* 0x000fe400078e0025 */
[----:B------:R-:W-:-:S04]  /*18900*/  IMAD.WIDE.U32 R4, R191, UR4, R4 ;  /* 0x00000004bf047c25 */ /* 0x000fc8000f8e0004 */
[----:B------:R-:W-:Y:S01]  /*18910*/  IMAD R5, R191, UR5, R5 ;  /* 0x00000005bf057c24 */ /* 0x000fe2000f8e0205 */
[----:B------:R-:W-:Y:S01]  /*18920*/  ULDC.64 UR4, c[0x0][0xb40] ;  /* 0x0002d00000047ab9 */ /* 0x000fe20000000a00 */
[----:B------:R-:W-:Y:S02]  /*18930*/  VIADD R33, R211, 0x18 ;  /* 0x00000018d3217836 */ /* 0x000fe40000000000 */
[----:B------:R-:W-:Y:S02]  /*18940*/  IMAD R6, R6, UR4, RZ ;  /* 0x0000000406067c24 */ /* 0x000fe4000f8e02ff */
[----:B------:R-:W-:Y:S01]  /*18950*/  IMAD.WIDE.U32 R4, R205, UR4, R4 ;  /* 0x00000004cd047c25 */ /* 0x000fe2000f8e0004 */
[----:B------:R-:W-:-:S03]  /*18960*/  SHF.R.S32.HI R36, RZ, 0x1f, R33 ;  /* 0x0000001fff247819 */ /* 0x000fc60000011421 */
[----:B------:R-:W-:Y:S01]  /*18970*/  IMAD R9, R205, UR5, R6 ;  /* 0x00000005cd097c24 */ /* 0x000fe2000f8e0206 */
[----:B------:R-:W-:Y:S01]  /*18980*/  ULDC.64 UR4, c[0x0][0xb48] ;  /* 0x0002d20000047ab9 */ /* 0x000fe20000000a00 */
[----:B-1----:R-:W-:-:S04]  /*18990*/  @P1 IMAD.HI.U32 R8, R37, R8, RZ ;  /* 0x0000000825081227 */ /* 0x002fc800078e00ff */
[----:B------:R-:W-:Y:S01]  /*189a0*/  IMAD.IADD R5, R5, 0x1, R9 ;  /* 0x0000000105057824 */ /* 0x000fe200078e0209 */
[----:B0-----:R-:W-:Y:S01]  /*189b0*/  @P1 SHF.R.U32.HI R7, RZ, R11, R8 ;  /* 0x0000000bff071219 */ /* 0x001fe20000011608 */
[----:B------:R-:W-:Y:S02]  /*189c0*/  VIADD R8, R18, 0x22820 ;  /* 0x0002282012087836 */ /* 0x000fe40000000000 */
[C---:B------:R-:W-:Y:S01]  /*189d0*/  IMAD.WIDE.U32 R4, R214.reuse, UR4, R4 ;  /* 0x00000004d6047c25 */ /* 0x040fe2000f8e0004 */
[----:B------:R-:W-:Y:S02]  /*189e0*/  IADD3 R9, -R7, RZ, RZ ;  /* 0x000000ff07097210 */ /* 0x000fe40007ffe1ff */
[----:B------:R-:W-:Y:S01]  /*189f0*/  SHF.R.S32.HI R6, RZ, 0x1f, R7 ;  /* 0x0000001fff067819 */ /* 0x000fe20000011407 */
[----:B------:R-:W-:Y:S01]  /*18a00*/  IMAD R5, R214, UR5, R5 ;  /* 0x00000005d6057c24 */ /* 0x000fe2000f8e0205 */
[----:B------:R-:W-:Y:S01]  /*18a10*/  ULDC.64 UR4, c[0x0][0xb30] ;  /* 0x0002cc0000047ab9 */ /* 0x000fe20000000a00 */
[----:B------:R-:W-:Y:S01]  /*18a20*/  IMAD R9, R14, R9, R37 ;  /* 0x000000090e097224 */ /* 0x000fe200078e0225 */
[----:B------:R-:W-:Y:S01]  /*18a30*/  PRMT R8, RZ, 0x654, R8 ;  /* 0x00000654ff087816 */ /* 0x000fe20000000008 */
[----:B------:R-:W-:-:S02]  /*18a40*/  IMAD R6, R6, UR4, RZ ;  /* 0x0000000406067c24 */ /* 0x000fc4000f8e02ff */
[C---:B------:R-:W-:Y:S01]  /*18a50*/  IMAD.WIDE.U32 R4, R7.reuse, UR4, R4 ;  /* 0x0000000407047c25 */ /* 0x040fe2000f8e0004 */
[----:B------:R0:W-:Y:S03]  /*18a60*/  SYNCS.ARRIVE.TRANS64.RED.A1T0 RZ, [R8+URZ], RZ ;  /* 0x000000ff08ff79a7 */ /* 0x0001e6000810043f */
[----:B------:R-:W-:Y:S01]  /*18a70*/  IMAD R11, R7, UR5, R6 ;  /* 0x00000005070b7c24 */ /* 0x000fe2000f8e0206 */
[----:B------:R-:W-:Y:S01]  /*18a80*/  SHF.R.S32.HI R6, RZ, 0x1f, R9 ;  /* 0x0000001fff067819 */ /* 0x000fe20000011409 */
[----:B------:R-:W-:Y:S01]  /*18a90*/  ULDC.64 UR4, c[0x0][0xb28] ;  /* 0x0002ca0000047ab9 */ /* 0x000fe20000000a00 */
[----:B------:R-:W-:Y:S02]  /*18aa0*/  VIADD R37, R211, 0x8 ;  /* 0x00000008d3257836 */ /* 0x000fe40000000000 */
[----:B------:R-:W-:Y:S02]  /*18ab0*/  IMAD.IADD R5, R5, 0x1, R11 ;  /* 0x0000000105057824 */ /* 0x000fe400078e020b */
[----:B------:R-:W-:Y:S01]  /*18ac0*/  IMAD R6, R6, UR4, RZ ;  /* 0x0000000406067c24 */ /* 0x000fe2000f8e02ff */
[----:B------:R-:W-:Y:S01]  /*18ad0*/  SHF.R.S32.HI R32, RZ, 0x1f, R37 ;  /* 0x0000001fff207819 */ /* 0x000fe20000011425 */
        /* <DEDUP_REMOVED lines=10> */
.L_x_960:
[----:B------:R-:W-:Y:S01]  /*18b80*/  ISETP.GE.AND P0, PT, R35, R10, PT ;  /* 0x0000000a2300720c */ /* 0x000fe20003f06270 */
[----:B------:R-:W-:-:S12]  /*18b90*/  BSSY B1, `(.L_x_672) ;  /* 0x000007a000017945 */ /* 0x000fd80003800000 */
[----:B------:R-:W-:Y:S05]  /*18ba0*/  @P0 BRA `(.L_x_673) ;  /* 0x0000000400e00947 */ /* 0x000fea0003800000 */
[----:B------:R-:W-:Y:S01]  /*18bb0*/  ULDC UR4, c[0x0][0xac8] ;  /* 0x0002b20000047ab9 */ /* 0x000fe20000000800 */
[C---:B------:R-:W-:Y:S01]  /*18bc0*/  VIADD R12, R211.reuse, 0x20 ;  /* 0x00000020d30c7836 */ /* 0x040fe20000000000 */
[C---:B------:R-:W-:Y:S01]  /*18bd0*/  ISETP.GE.AND P0, PT, R211.reuse, UR4, PT ;  /* 0x00000004d3007c0c */ /* 0x040fe2000bf06270 */
[----:B------:R-:W-:Y:S01]  /*18be0*/  VIADD R11, R211, 0x28 ;  /* 0x00000028d30b7836 */ /* 0x000fe20000000000 */
[----:B------:R-:W-:Y:S01]  /*18bf0*/  ISETP.GE.AND P3, PT, R37, UR4, PT ;  /* 0x0000000425007c0c */ /* 0x000fe2000bf66270 */
[----:B------:R-:W-:Y:S01]  /*18c00*/  VIADD R38, R211, 0x20 ;  /* 0x00000020d3267836 */ /* 0x000fe20000000000 */
[----:B------:R-:W-:Y:S01]  /*18c10*/  ISETP.GE.AND P2, PT, R39, UR4, PT ;  /* 0x0000000427007c0c */ /* 0x000fe2000bf46270 */
[----:B------:R-:W-:Y:S01]  /*18c20*/  VIADD R13, R211, 0x38 ;  /* 0x00000038d30d7836 */ /* 0x000fe20000000000 */
[----:B------:R-:W-:Y:S01]  /*18c30*/  ISETP.GE.AND P1, PT, R33, UR4, PT ;  /* 0x0000000421007c0c */ /* 0x000fe2000bf26270 */
[C---:B------:R-:W-:Y:S01]  /*18c40*/  VIADD R15, R211.reuse, 0x28 ;  /* 0x00000028d30f7836 */ /* 0x040fe20000000000 */
[----:B------:R-:W-:-:S02]  /*18c50*/  IADD3 R62, R211, 0x30, RZ ;  /* 0x00000030d33e7810 */ /* 0x000fc40007ffe0ff */
[----:B------:R-:W-:Y:S02]  /*18c60*/  SHF.R.S32.HI R38, RZ, 0x1f, R38 ;  /* 0x0000001fff267819 */ /* 0x000fe40000011426 */
[----:B------:R-:W-:Y:S01]  /*18c70*/  SHF.R.S32.HI R15, RZ, 0x1f, R15 ;  /* 0x0000001fff0f7819 */ /* 0x000fe2000001140f */
[----:B--2---:R-:W-:Y:S01]  /*18c80*/  @!P0 IMAD.MOV.U32 R6, RZ, RZ, R14 ;  /* 0x000000ffff068224 */ /* 0x004fe200078e000e */
[----:B------:R-:W-:Y:S01]  /*18c90*/  @!P0 MOV R8, R102 ;  /* 0x0000006600088202 */ /* 0x000fe20000000f00 */
[----:B-1----:R-:W-:Y:S01]  /*18ca0*/  @!P0 IMAD.MOV.U32 R7, RZ, RZ, R24 ;  /* 0x000000ffff078224 */ /* 0x002fe200078e0018 */
[----:B------:R-:W-:Y:S01]  /*18cb0*/  @!P3 LEA R4, P4, R37, R14, 0x2 ;  /* 0x0000000e2504b211 */ /* 0x000fe200078810ff */
[----:B------:R-:W-:Y:S01]  /*18cc0*/  @!P0 IMAD.MOV.U32 R9, RZ, RZ, R99 ;  /* 0x000000ffff098224 */ /* 0x000fe200078e0063 */
[C---:B------:R-:W-:Y:S01]  /*18cd0*/  IADD3 R63, R211.reuse, 0x30, RZ ;  /* 0x00000030d33f7810 */ /* 0x040fe20007ffe0ff */
[----:B------:R-:W-:Y:S01]  /*18ce0*/  @!P0 IMAD.WIDE R6, R211, 0x4, R6 ;  /* 0x00000004d3068825 */ /* 0x000fe200078e0206 */
[----:B------:R-:W-:-:S02]  /*18cf0*/  @!P3 LEA.HI.X R5, R37, R24, R32, 0x2, P4 ;  /* 0x000000182505b211 */ /* 0x000fc400020f1420 */
[----:B------:R-:W-:Y:S02]  /*18d00*/  SHF.R.S32.HI R63, RZ, 0x1f, R63 ;  /* 0x0000001fff3f7819 */ /* 0x000fe4000001143f */
[----:B------:R1:W-:Y:S01]  /*18d10*/  @!P0 ST.E.64 desc[UR36][R6.64], R8 ;  /* 0x0000000806008985 */ /* 0x0003e2000c101b24 */
[----:B------:R-:W-:Y:S01]  /*18d20*/  ISETP.GE.AND P0, PT, R12, UR4, PT ;  /* 0x000000040c007c0c */ /* 0x000fe2000bf06270 */
[----:B-1----:R-:W-:Y:S01]  /*18d30*/  @!P3 IMAD.MOV.U32 R6, RZ, RZ, R100 ;  /* 0x000000ffff06b224 */ /* 0x002fe200078e0064 */
[----:B------:R-:W-:Y:S01]  /*18d40*/  @!P2 LEA R8, P4, R39, R14, 0x2 ;  /* 0x0000000e2708a211 */ /* 0x000fe200078810ff */
[----:B------:R-:W-:-:S03]  /*18d50*/  @!P3 IMAD.MOV.U32 R7, RZ, RZ, R98 ;  /* 0x000000ffff07b224 */ /* 0x000fc600078e0062 */
[----:B------:R-:W-:Y:S02]  /*18d60*/  @!P2 LEA.HI.X R9, R39, R24, R34, 0x2, P4 ;  /* 0x000000182709a211 */ /* 0x000fe400020f1422 */
[----:B------:R1:W-:Y:S01]  /*18d70*/  @!P3 ST.E.64 desc[UR36][R4.64], R6 ;  /* 0x000000060400b985 */ /* 0x0003e2000c101b24 */
[----:B------:R-:W-:Y:S02]  /*18d80*/  ISETP.GE.AND P3, PT, R11, UR4, PT ;  /* 0x000000040b007c0c */ /* 0x000fe4000bf66270 */
[C---:B-1----:R-:W-:Y:S01]  /*18d90*/  @!P1 LEA R4, P5, R33.reuse, R14, 0x2 ;  /* 0x0000000e21049211 */ /* 0x042fe200078a10ff */
[----:B------:R-:W-:Y:S02]  /*18da0*/  @!P2 IMAD.MOV.U32 R6, RZ, RZ, R79 ;  /* 0x000000ffff06a224 */ /* 0x000fe400078e004f */
[----:B------:R-:W-:Y:S01]  /*18db0*/  @!P2 IMAD.MOV.U32 R7, RZ, RZ, R77 ;  /* 0x000000ffff07a224 */ /* 0x000fe200078e004d */
[----:B------:R-:W-:Y:S01]  /*18dc0*/  @!P1 LEA.HI.X R5, R33, R24, R36, 0x2, P5 ;  /* 0x0000001821059211 */ /* 0x000fe200028f1424 */
[----:B------:R-:W-:Y:S01]  /*18dd0*/  @!P1 IMAD.MOV.U32 R79, RZ, RZ, R78 ;  /* 0x000000ffff4f9224 */ /* 0x000fe200078e004e */
[----:B------:R-:W-:-:S02]  /*18de0*/  @!P1 MOV R78, R80 ;  /* 0x00000050004e9202 */ /* 0x000fc40000000f00 */
[----:B------:R1:W-:Y:S01]  /*18df0*/  @!P2 ST.E.64 desc[UR36][R8.64], R6 ;  /* 0x000000060800a985 */ /* 0x0003e2000c101b24 */
[----:B------:R-:W-:-:S03]  /*18e00*/  ISETP.GE.AND P2, PT, R62, UR4, PT ;  /* 0x000000043e007c0c */ /* 0x000fc6000bf46270 */
[----:B------:R2:W-:Y:S01]  /*18e10*/  @!P1 ST.E.64 desc[UR36][R4.64], R78 ;  /* 0x0000004e04009985 */ /* 0x0005e2000c101b24 */
[----:B------:R-:W-:Y:S02]  /*18e20*/  ISETP.GE.AND P1, PT, R13, UR4, PT ;  /* 0x000000040d007c0c */ /* 0x000fe4000bf26270 */
[CC--:B-1----:R-:W-:Y:S01]  /*18e30*/  @!P0 LEA R6, P4, R12.reuse, R14.reuse, 0x2 ;  /* 0x0000000e0c068211 */ /* 0x0c2fe200078810ff */
[----:B------:R-:W-:Y:S01]  /*18e40*/  @!P0 IMAD.MOV.U32 R8, RZ, RZ, R2 ;  /* 0x000000ffff088224 */ /* 0x000fe200078e0002 */
[----:B------:R-:W-:Y:S01]  /*18e50*/  @!P0 MOV R9, R81 ;  /* 0x0000005100098202 */ /* 0x000fe20000000f00 */
[----:B------:R-:W-:Y:S01]  /*18e60*/  @!P3 IMAD.MOV.U32 R2, RZ, RZ, R3 ;  /* 0x000000ffff02b224 */ /* 0x000fe200078e0003 */
[----:B--2---:R-:W-:Y:S01]  /*18e70*/  @!P3 LEA R4, P5, R11, R14, 0x2 ;  /* 0x0000000e0b04b211 */ /* 0x004fe200078a10ff */
[----:B------:R-:W-:Y:S01]  /*18e80*/  @!P3 IMAD.MOV.U32 R3, RZ, RZ, R0 ;  /* 0x000000ffff03b224 */ /* 0x000fe200078e0000 */
[-C--:B------:R-:W-:Y:S01]  /*18e90*/  @!P0 LEA.HI.X R7, R12, R24.reuse, R38, 0x2, P4 ;  /* 0x000000180c078211 */ /* 0x080fe200020f1426 */
[----:B------:R-:W-:Y:S01]  /*18ea0*/  VIADD R12, R211, 0x40 ;  /* 0x00000040d30c7836 */ /* 0x000fe20000000000 */
[----:B------:R-:W-:Y:S01]  /*18eb0*/  @!P3 LEA.HI.X R5, R11, R24, R15, 0x2, P5 ;  /* 0x000000180b05b211 */ /* 0x000fe200028f140f */
[C---:B------:R-:W-:Y:S01]  /*18ec0*/  VIADD R15, R211.reuse, 0x48 ;  /* 0x00000048d30f7836 */ /* 0x040fe20000000000 */
[----:B------:R-:W-:Y:S01]  /*18ed0*/  SHF.R.S32.HI R0, RZ, 0x1f, R215 ;  /* 0x0000001fff007819 */ /* 0x000fe200000114d7 */
[----:B------:R1:W-:Y:S01]  /*18ee0*/  @!P0 ST.E.64 desc[UR36][R6.64], R8 ;  /* 0x0000000806008985 */ /* 0x0003e2000c101b24 */
[C---:B------:R-:W-:Y:S01]  /*18ef0*/  VIADD R38, R211.reuse, 0x38 ;  /* 0x00000038d3267836 */ /* 0x040fe20000000000 */
[----:B------:R-:W-:Y:S01]  /*18f00*/  ISETP.GE.AND P0, PT, R12, UR4, PT ;  /* 0x000000040c007c0c */ /* 0x000fe2000bf06270 */
[----:B------:R-:W-:Y:S01]  /*18f10*/  VIADD R11, R211, 0x50 ;  /* 0x00000050d30b7836 */ /* 0x000fe20000000000 */
[----:B------:R2:W-:Y:S01]  /*18f20*/  @!P3 ST.E.64 desc[UR36][R4.64], R2 ;  /* 0x000000020400b985 */ /* 0x0005e2000c101b24 */
[----:B------:R-:W-:-:S02]  /*18f30*/  ISETP.GE.AND P3, PT, R15, UR4, PT ;  /* 0x000000040f007c0c */ /* 0x000fc4000bf66270 */
[----:B------:R-:W-:Y:S02]  /*18f40*/  SHF.R.S32.HI R38, RZ, 0x1f, R38 ;  /* 0x0000001fff267819 */ /* 0x000fe40000011426 */
[CC--:B-1----:R-:W-:Y:S02]  /*18f50*/  @!P2 LEA R6, P5, R62.reuse, R14.reuse, 0x2 ;  /* 0x0000000e3e06a211 */ /* 0x0c2fe400078a10ff */
[C---:B--2---:R-:W-:Y:S01]  /*18f60*/  @!P1 LEA R2, P4, R13.reuse, R14, 0x2 ;  /* 0x0000000e0d029211 */ /* 0x044fe200078810ff */
[----:B------:R-:W-:Y:S01]  /*18f70*/  @!P2 IMAD.MOV.U32 R4, RZ, RZ, R28 ;  /* 0x000000ffff04a224 */ /* 0x000fe200078e001c */
[-C--:B------:R-:W-:Y:S01]  /*18f80*/  @!P2 LEA.HI.X R7, R62, R24.reuse, R63, 0x2, P5 ;  /* 0x000000183e07a211 */ /* 0x080fe200028f143f */
[----:B------:R-:W-:Y:S01]  /*18f90*/  @!P2 IMAD.MOV.U32 R5, RZ, RZ, R20 ;  /* 0x000000ffff05a224 */ /* 0x000fe200078e0014 */
[----:B------:R-:W-:Y:S01]  /*18fa0*/  @!P1 LEA.HI.X R3, R13, R24, R38, 0x2, P4 ;  /* 0x000000180d039211 */ /* 0x000fe200020f1426 */
[----:B------:R-:W-:Y:S01]  /*18fb0*/  VIADD R13, R211, 0x40 ;  /* 0x00000040d30d7836 */ /* 0x000fe20000000000 */
[----:B------:R-:W-:Y:S01]  /*18fc0*/  ISETP.GE.AND P5, PT, R11, UR4, PT ;  /* 0x000000040b007c0c */ /* 0x000fe2000bfa6270 */
[----:B------:R-:W-:Y:S01]  /*18fd0*/  VIADD R38, R211, 0x48 ;  /* 0x00000048d3267836 */ /* 0x000fe20000000000 */
[----:B------:R1:W-:Y:S01]  /*18fe0*/  @!P2 ST.E.64 desc[UR36][R6.64], R4 ;  /* 0x000000040600a985 */ /* 0x0003e2000c101b24 */
[----:B------:R-:W-:-:S02]  /*18ff0*/  @!P3 LEA R8, P4, R15, R14, 0x2 ;  /* 0x0000000e0f08b211 */ /* 0x000fc400078810ff */
[----:B------:R-:W-:Y:S02]  /*19000*/  SHF.R.S32.HI R13, RZ, 0x1f, R13 ;  /* 0x0000001fff0d7819 */ /* 0x000fe4000001140d */
[----:B------:R-:W-:Y:S02]  /*19010*/  SHF.R.S32.HI R38, RZ, 0x1f, R38 ;  /* 0x0000001fff267819 */ /* 0x000fe40000011426 */
[----:B------:R-:W-:Y:S02]  /*19020*/  SHF.R.S32.HI R20, RZ, 0x1f, R227 ;  /* 0x0000001fff147819 */ /* 0x000fe400000114e3 */
[----:B------:R-:W-:Y:S01]  /*19030*/  @!P3 LEA.HI.X R9, R15, R24, R38, 0x2, P4 ;  /* 0x000000180f09b211 */ /* 0x000fe200020f1426 */
[----:B------:R-:W-:Y:S01]  /*19040*/  VIADD R15, R211, 0x50 ;  /* 0x00000050d30f7836 */ /* 0x000fe20000000000 */
[----:B------:R-:W-:Y:S01]  /*19050*/  ISETP.GE.AND P4, PT, R215, UR4, PT ;  /* 0x00000004d7007c0c */ /* 0x000fe2000bf86270 */
[----:B-1----:R-:W-:Y:S01]  /*19060*/  @!P1 IMAD.MOV.U32 R4, RZ, RZ, R40 ;  /* 0x000000ffff049224 */ /* 0x002fe200078e0028 */
[----:B------:R-:W-:Y:S01]  /*19070*/  @!P1 MOV R5, R21 ;  /* 0x0000001500059202 */ /* 0x000fe20000000f00 */
[----:B------:R-:W-:Y:S01]  /*19080*/  @!P0 IMAD.MOV.U32 R40, RZ, RZ, R43 ;  /* 0x000000ffff288224 */ /* 0x000fe200078e002b */
[----:B------:R-:W-:-:S02]  /*19090*/  @!P0 LEA R6, P2, R12, R14, 0x2 ;  /* 0x0000000e0c068211 */ /* 0x000fc400078410ff */
[----:B------:R-:W-:Y:S01]  /*190a0*/  SHF.R.S32.HI R15, RZ, 0x1f, R15 ;  /* 0x0000001fff0f7819 */ /* 0x000fe2000001140f */
[----:B------:R1:W-:Y:S01]  /*190b0*/  @!P1 ST.E.64 desc[UR36][R2.64], R4 ;  /* 0x0000000402009985 */ /* 0x0003e2000c101b24 */
[----:B------:R-:W-:Y:S02]  /*190c0*/  @!P0 LEA.HI.X R7, R12, R24, R13, 0x2, P2 ;  /* 0x000000180c078211 */ /* 0x000fe400010f140d */
[----:B------:R-:W-:Y:S02]  /*190d0*/  ISETP.GE.AND P1, PT, R229, UR4, PT ;  /* 0x00000004e5007c0c */ /* 0x000fe4000bf26270 */
[C---:B------:R-:W-:Y:S01]  /*190e0*/  @!P5 LEA R12, P2, R11.reuse, R14, 0x2 ;  /* 0x0000000e0b0cd211 */ /* 0x040fe200078410ff */
[----:B------:R2:W-:Y:S01]  /*190f0*/  @!P0 ST.E.64 desc[UR36][R6.64], R40 ;  /* 0x0000002806008985 */ /* 0x0005e2000c101b24 */
[----:B------:R-:W-:Y:S02]  /*19100*/  ISETP.GE.AND P0, PT, R228, UR4, PT ;  /* 0x00000004e4007c0c */ /* 0x000fe4000bf06270 */
[----:B------:R-:W-:Y:S01]  /*19110*/  @!P3 MOV R43, R42 ;  /* 0x0000002a002bb202 */ /* 0x000fe20000000f00 */
[----:B------:R-:W-:Y:S01]  /*19120*/  @!P3 IMAD.MOV.U32 R42, RZ, RZ, R44 ;  /* 0x000000ffff2ab224 */ /* 0x000fe200078e002c */
[----:B------:R-:W-:Y:S01]  /*19130*/  @!P5 LEA.HI.X R13, R11, R24, R15, 0x2, P2 ;  /* 0x000000180b0dd211 */ /* 0x000fe200010f140f */
[----:B------:R-:W-:Y:S01]  /*19140*/  @!P5 IMAD.MOV.U32 R44, RZ, RZ, R47 ;  /* 0x000000ffff2cd224 */ /* 0x000fe200078e002f */
[----:B------:R-:W-:-:S02]  /*19150*/  SHF.R.S32.HI R15, RZ, 0x1f, R229 ;  /* 0x0000001fff0f7819 */ /* 0x000fc400000114e5 */
[----:B------:R3:W-:Y:S01]  /*19160*/  @!P3 ST.E.64 desc[UR36][R8.64], R42 ;  /* 0x0000002a0800b985 */ /* 0x0007e2000c101b24 */
[----:B-1----:R-:W-:Y:S01]  /*19170*/  @!P1 LEA R2, P2, R229, R14, 0x2 ;  /* 0x0000000ee5029211 */ /* 0x002fe200078410ff */
[----:B------:R-:W-:Y:S01]  /*19180*/  @!P1 IMAD.MOV.U32 R47, RZ, RZ, R46 ;  /* 0x000000ffff2f9224 */ /* 0x000fe200078e002e */
[----:B------:R-:W-:Y:S01]  /*19190*/  ISETP.GE.AND P3, PT, R227, UR4, PT ;  /* 0x00000004e3007c0c */ /* 0x000fe2000bf66270 */
[----:B------:R4:W-:Y:S01]  /*191a0*/  @!P5 ST.E.64 desc[UR36][R12.64], R44 ;  /* 0x0000002c0c00d985 */ /* 0x0009e2000c101b24 */
[----:B------:R-:W-:Y:S01]  /*191b0*/  ISETP.GE.AND P5, PT, R226, UR4, PT ;  /* 0x00000004e2007c0c */ /* 0x000fe2000bfa6270 */
[----:B------:R-:W-:Y:S01]  /*191c0*/  @!P1 IMAD.MOV.U32 R46, RZ, RZ, R48 ;  /* 0x000000ffff2e9224 */ /* 0x000fe200078e0030 */
[----:B------:R-:W-:Y:S02]  /*191d0*/  @!P1 LEA.HI.X R3, R229, R24, R15, 0x2, P2 ;  /* 0x00000018e5039211 */ /* 0x000fe400010f140f */
[----:B------:R-:W-:Y:S02]  /*191e0*/  SHF.R.S32.HI R11, RZ, 0x1f, R228 ;  /* 0x0000001fff0b7819 */ /* 0x000fe400000114e4 */
[----:B------:R-:W-:Y:S01]  /*191f0*/  @!P0 LEA R4, P2, R228, R14, 0x2 ;  /* 0x0000000ee4048211 */ /* 0x000fe200078410ff */
[----:B------:R4:W-:Y:S01]  /*19200*/  @!P1 ST.E.64 desc[UR36][R2.64], R46 ;  /* 0x0000002e02009985 */ /* 0x0009e2000c101b24 */
[----:B------:R-:W-:-:S02]  /*19210*/  @!P0 MOV R48, R51 ;  /* 0x0000003300308202 */ /* 0x000fc40000000f00 */
[----:B------:R-:W-:Y:S01]  /*19220*/  @!P0 LEA.HI.X R5, R228, R24, R11, 0x2, P2 ;  /* 0x00000018e4058211 */ /* 0x000fe200010f140b */
[----:B------:R-:W-:Y:S01]  /*19230*/  @!P3 IMAD.MOV.U32 R51, RZ, RZ, R50 ;  /* 0x000000ffff33b224 */ /* 0x000fe200078e0032 */
[-C--:B--2---:R-:W-:Y:S01]  /*19240*/  @!P3 LEA R6, P1, R227, R14.reuse, 0x2 ;  /* 0x0000000ee306b211 */ /* 0x084fe200078210ff */
[----:B------:R-:W-:Y:S01]  /*19250*/  @!P3 IMAD.MOV.U32 R50, RZ, RZ, R82 ;  /* 0x000000ffff32b224 */ /* 0x000fe200078e0052 */
[----:B------:R-:W-:Y:S01]  /*19260*/  SHF.R.S32.HI R11, RZ, 0x1f, R226 ;  /* 0x0000001fff0b7819 */ /* 0x000fe200000114e2 */
[----:B------:R4:W-:Y:S01]  /*19270*/  @!P0 ST.E.64 desc[UR36][R4.64], R48 ;  /* 0x0000003004008985 */ /* 0x0009e2000c101b24 */
[-C--:B---3--:R-:W-:Y:S01]  /*19280*/  @!P5 LEA R8, P0, R226, R14.reuse, 0x2 ;  /* 0x0000000ee208d211 */ /* 0x088fe200078010ff */
[----:B------:R-:W-:Y:S01]  /*19290*/  @!P5 IMAD.MOV.U32 R82, RZ, RZ, R85 ;  /* 0x000000ffff52d224 */ /* 0x000fe200078e0055 */
[----:B------:R-:W-:Y:S01]  /*192a0*/  @!P4 LEA R14, P2, R215, R14, 0x2 ;  /* 0x0000000ed70ec211 */ /* 0x000fe200078410ff */
[----:B------:R-:W-:Y:S01]  /*192b0*/  @!P4 IMAD.MOV.U32 R85, RZ, RZ, R84 ;  /* 0x000000ffff55c224 */ /* 0x000fe200078e0054 */
[----:B------:R-:W-:-:S02]  /*192c0*/  @!P3 LEA.HI.X R7, R227, R24, R20, 0x2, P1 ;  /* 0x00000018e307b211 */ /* 0x000fc400008f1414 */
[-C--:B------:R-:W-:Y:S02]  /*192d0*/  @!P5 LEA.HI.X R9, R226, R24.reuse, R11, 0x2, P0 ;  /* 0x00000018e209d211 */ /* 0x080fe400000f140b */
[----:B------:R-:W-:Y:S01]  /*192e0*/  @!P4 LEA.HI.X R15, R215, R24, R0, 0x2, P2 ;  /* 0x00000018d70fc211 */ /* 0x000fe200010f1400 */
[----:B------:R4:W-:Y:S01]  /*192f0*/  @!P3 ST.E.64 desc[UR36][R6.64], R50 ;  /* 0x000000320600b985 */ /* 0x0009e2000c101b24 */
[----:B------:R-:W-:-:S03]  /*19300*/  @!P4 MOV R84, R86 ;  /* 0x000000560054c202 */ /* 0x000fc60000000f00 */
[----:B------:R4:W-:Y:S04]  /*19310*/  @!P5 ST.E.64 desc[UR36][R8.64], R82 ;  /* 0x000000520800d985 */ /* 0x0009e8000c101b24 */
[----:B------:R4:W-:Y:S02]  /*19320*/  @!P4 ST.E.64 desc[UR36][R14.64], R84 ;  /* 0x000000540e00c985 */ /* 0x0009e4000c101b24 */
.L_x_673:
[----:B------:R-:W-:Y:S05]  /*19330*/  BSYNC B1 ;  /* 0x0000000000017941 */ /* 0x000fea0003800000 */
.L_x_672:
[----:B------:R-:W-:-:S03]  /*19340*/  UMOV UR4, 0xffffffff ;  /* 0xffffffff00047882 */ /* 0x000fc60000000000 */
[----:B------:R-:W-:Y:S05]  /*19350*/  BRA.DIV UR4, `(.L_x_674) ;  /* 0x000000ca04447947 */ /* 0x000fea000b800000 */
[----:B------:R3:W0:Y:S04]  /*19360*/  SHFL.IDX PT, R0, R26, 0x1, 0x1c1f ;  /* 0x003c1f001a007f89 */ /* 0x00062800000e0000 */
[----:B--2-4-:R3:W2:Y:S02]  /*19370*/  SHFL.IDX PT, R14, R25, 0x1, 0x1c1f ;  /* 0x003c1f00190e7f89 */ /* 0x0146a400000e0000 */
.L_x_964:
[----:B------:R-:W-:-:S13]  /*19380*/  ISETP.GE.AND P0, PT, R27, R10, PT ;  /* 0x0000000a1b00720c */ /* 0x000fda0003f06270 */
[----:B------:R-:W-:Y:S05]  /*19390*/  @P0 BRA `(.L_x_670) ;  /* 0x0000001000f00947 */ /* 0x000fea0003800000 */
[----:B------:R-:W-:Y:S01]  /*193a0*/  ULDC UR4, c[0x0][0xac8] ;  /* 0x0002b20000047ab9 */ /* 0x000fe20000000800 */
[----:B------:R-:W-:Y:S01]  /*193b0*/  VIADD R20, R211, 0x20 ;  /* 0x00000020d3147836 */ /* 0x000fe20000000000 */
[----:B------:R-:W-:Y:S01]  /*193c0*/  ISETP.GE.AND P4, PT, R37, UR4, PT ;  /* 0x0000000425007c0c */ /* 0x000fe2000bf86270 */
[C---:B0--3--:R-:W-:Y:S01]  /*193d0*/  VIADD R25, R211.reuse, 0x28 ;  /* 0x00000028d3197836 */ /* 0x049fe20000000000 */
[C---:B------:R-:W-:Y:S01]  /*193e0*/  ISETP.GE.AND P3, PT, R211.reuse, UR4, PT ;  /* 0x00000004d3007c0c */ /* 0x040fe2000bf66270 */
[----:B------:R-:W-:Y:S01]  /*193f0*/  VIADD R13, R211, 0x30 ;  /* 0x00000030d30d7836 */ /* 0x000fe20000000000 */
[----:B------:R-:W-:Y:S01]  /*19400*/  ISETP.GE.AND P2, PT, R39, UR4, PT ;  /* 0x0000000427007c0c */ /* 0x000fe2000bf46270 */
[----:B------:R-:W-:Y:S01]  /*19410*/  VIADD R12, R211, 0x38 ;  /* 0x00000038d30c7836 */ /* 0x000fe20000000000 */
[----:B------:R-:W-:Y:S01]  /*19420*/  ISETP.GE.AND P0, PT, R33, UR4, PT ;  /* 0x0000000421007c0c */ /* 0x000fe2000bf06270 */
[C---:B------:R-:W-:Y:S01]  /*19430*/  VIADD R26, R211.reuse, 0x28 ;  /* 0x00000028d31a7836 */ /* 0x040fe20000000000 */
[----:B------:R-:W-:-:S02]  /*19440*/  IADD3 R21, R211, 0x20, RZ ;  /* 0x00000020d3157810 */ /* 0x000fc40007ffe0ff */
[----:B-1----:R-:W-:Y:S02]  /*19450*/  IADD3 R24, R211, 0x40, RZ ;  /* 0x00000040d3187810 */ /* 0x002fe40007ffe0ff */
[----:B------:R-:W-:Y:S02]  /*19460*/  SHF.R.S32.HI R21, RZ, 0x1f, R21 ;  /* 0x0000001fff157819 */ /* 0x000fe40000011415 */
[C---:B--2---:R-:W-:Y:S01]  /*19470*/  @!P4 LEA R4, P1, R37.reuse, R14, 0x2 ;  /* 0x0000000e2504c211 */ /* 0x044fe200078210ff */
[----:B------:R-:W-:Y:S01]  /*19480*/  @!P3 IMAD.MOV.U32 R15, RZ, RZ, R0 ;  /* 0x000000ffff0fb224 */ /* 0x000fe200078e0000 */
[----:B------:R-:W-:Y:S01]  /*19490*/  @!P4 MOV R89, R88 ;  /* 0x000000580059c202 */ /* 0x000fe20000000f00 */
[----:B------:R-:W-:Y:S01]  /*194a0*/  @!P3 IMAD.MOV.U32 R86, RZ, RZ, R52 ;  /* 0x000000ffff56b224 */ /* 0x000fe200078e0034 */
[----:B------:R-:W-:Y:S01]  /*194b0*/  @!P4 LEA.HI.X R5, R37, R0, R32, 0x2, P1 ;  /* 0x000000002505c211 */ /* 0x000fe200008f1420 */
[----:B------:R-:W-:Y:S01]  /*194c0*/  @!P3 IMAD.WIDE R2, R211, 0x4, R14 ;  /* 0x00000004d302b825 */ /* 0x000fe200078e020e */
[----:B------:R-:W-:-:S02]  /*194d0*/  ISETP.GE.AND P1, PT, R20, UR4, PT ;  /* 0x0000000414007c0c */ /* 0x000fc4000bf26270 */
[----:B------:R-:W-:Y:S01]  /*194e0*/  @!P2 LEA R6, P5, R39, R14, 0x2 ;  /* 0x0000000e2706a211 */ /* 0x000fe200078a10ff */
[----:B------:R-:W-:Y:S01]  /*194f0*/  @!P4 IMAD.MOV.U32 R88, RZ, RZ, R53 ;  /* 0x000000ffff58c224 */ /* 0x000fe200078e0035 */
[----:B------:R0:W-:Y:S01]  /*19500*/  @!P3 ST.E.64 desc[UR36][R2.64], R86 ;  /* 0x000000560200b985 */ /* 0x0001e2000c101b24 */
[----:B------:R-:W-:Y:S02]  /*19510*/  ISETP.GE.AND P3, PT, R13, UR4, PT ;  /* 0x000000040d007c0c */ /* 0x000fe4000bf66270 */
[----:B------:R-:W-:Y:S01]  /*19520*/  @!P2 LEA.HI.X R7, R39, R0, R34, 0x2, P5 ;  /* 0x000000002707a211 */ /* 0x000fe200028f1422 */
[----:B------:R1:W-:Y:S01]  /*19530*/  @!P4 ST.E.64 desc[UR36][R4.64], R88 ;  /* 0x000000580400c985 */ /* 0x0003e2000c101b24 */
[----:B------:R-:W-:Y:S02]  /*19540*/  @!P0 LEA R8, P5, R33, R14, 0x2 ;  /* 0x0000000e21088211 */ /* 0x000fe400078a10ff */
[----:B------:R-:W-:Y:S02]  /*19550*/  ISETP.GE.AND P4, PT, R25, UR4, PT ;  /* 0x0000000419007c0c */ /* 0x000fe4000bf86270 */
[----:B------:R-:W-:-:S02]  /*19560*/  @!P0 LEA.HI.X R9, R33, R0, R36, 0x2, P5 ;  /* 0x0000000021098211 */ /* 0x000fc400028f1424 */
[----:B------:R-:W-:Y:S01]  /*19570*/  SHF.R.S32.HI R26, RZ, 0x1f, R26 ;  /* 0x0000001fff1a7819 */ /* 0x000fe2000001141a */
[----:B0-----:R-:W-:Y:S02]  /*19580*/  @!P2 IMAD.MOV.U32 R2, RZ, RZ, R56 ;  /* 0x000000ffff02a224 */ /* 0x001fe400078e0038 */
[----:B------:R-:W-:Y:S02]  /*19590*/  @!P2 IMAD.MOV.U32 R3, RZ, RZ, R54 ;  /* 0x000000ffff03a224 */ /* 0x000fe400078e0036 */
[----:B------:R-:W-:-:S03]  /*195a0*/  @!P0 IMAD.MOV.U32 R54, RZ, RZ, R57 ;  /* 0x000000ffff368224 */ /* 0x000fc600078e0039 */
[----:B------:R0:W-:Y:S01]  /*195b0*/  @!P2 ST.E.64 desc[UR36][R6.64], R2 ;  /* 0x000000020600a985 */ /* 0x0001e2000c101b24 */
[----:B------:R-:W-:-:S03]  /*195c0*/  @!P1 LEA R10, P2, R20, R14, 0x2 ;  /* 0x0000000e140a9211 */ /* 0x000fc600078410ff */
[----:B------:R2:W-:Y:S01]  /*195d0*/  @!P0 ST.E.64 desc[UR36][R8.64], R54 ;  /* 0x0000003608008985 */ /* 0x0005e2000c101b24 */
[----:B------:R-:W-:Y:S01]  /*195e0*/  @!P1 LEA.HI.X R11, R20, R0, R21, 0x2, P2 ;  /* 0x00000000140b9211 */ /* 0x000fe200010f1415 */
[C---:B------:R-:W-:Y:S01]  /*195f0*/  VIADD R21, R211.reuse, 0x30 ;  /* 0x00000030d3157836 */ /* 0x040fe20000000000 */
[----:B------:R-:W-:Y:S01]  /*19600*/  ISETP.GE.AND P2, PT, R12, UR4, PT ;  /* 0x000000040c007c0c */ /* 0x000fe2000bf46270 */
[----:B------:R-:W-:Y:S01]  /*19610*/  VIADD R20, R211, 0x48 ;  /* 0x00000048d3147836 */ /* 0x000fe20000000000 */
[C---:B-1----:R-:W-:Y:S02]  /*19620*/  @!P4 LEA R4, P0, R25.reuse, R14, 0x2 ;  /* 0x0000000e1904c211 */ /* 0x042fe400078010ff */
[----:B------:R-:W-:Y:S02]  /*19630*/  SHF.R.S32.HI R21, RZ, 0x1f, R21 ;  /* 0x0000001fff157819 */ /* 0x000fe40000011415 */
[----:B------:R-:W-:Y:S01]  /*19640*/  @!P4 LEA.HI.X R5, R25, R0, R26, 0x2, P0 ;  /* 0x000000001905c211 */ /* 0x000fe200000f141a */
[----:B0-----:R-:W-:Y:S01]  /*19650*/  @!P1 IMAD.MOV.U32 R2, RZ, RZ, R60 ;  /* 0x000000ffff029224 */ /* 0x001fe200078e003c */
[C---:B------:R-:W-:Y:S01]  /*19660*/  @!P3 LEA R6, P5, R13.reuse, R14, 0x2 ;  /* 0x0000000e0d06b211 */ /* 0x040fe200078a10ff */
[----:B------:R-:W-:Y:S01]  /*19670*/  @!P1 IMAD.MOV.U32 R3, RZ, RZ, R58 ;  /* 0x000000ffff039224 */ /* 0x000fe200078e003a */
[----:B------:R-:W-:Y:S01]  /*19680*/  ISETP.GE.AND P0, PT, R20, UR4, PT ;  /* 0x0000000414007c0c */ /* 0x000fe2000bf06270 */
[----:B------:R-:W-:Y:S01]  /*19690*/  @!P4 IMAD.MOV.U32 R58, RZ, RZ, R61 ;  /* 0x000000ffff3ac224 */ /* 0x000fe200078e003d */
[----:B------:R-:W-:Y:S01]  /*196a0*/  @!P3 LEA.HI.X R7, R13, R0, R21, 0x2, P5 ;  /* 0x000000000d07b211 */ /* 0x000fe200028f1415 */
[C---:B------:R-:W-:Y:S01]  /*196b0*/  VIADD R25, R211.reuse, 0x40 ;  /* 0x00000040d3197836 */ /* 0x040fe20000000000 */
[----:B------:R0:W-:Y:S01]  /*196c0*/  @!P1 ST.E.64 desc[UR36][R10.64], R2 ;  /* 0x000000020a009985 */ /* 0x0001e2000c101b24 */
[----:B------:R-:W-:Y:S01]  /*196d0*/  ISETP.GE.AND P1, PT, R24, UR4, PT ;  /* 0x0000000418007c0c */ /* 0x000fe2000bf26270 */
[----:B------:R-:W-:-:S02]  /*196e0*/  VIADD R13, R211, 0x38 ;  /* 0x00000038d30d7836 */ /* 0x000fc40000000000 */
[----:B------:R-:W-:Y:S01]  /*196f0*/  @!P4 ST.E.64 desc[UR36][R4.64], R58 ;  /* 0x0000003a0400c985 */ /* 0x000fe2000c101b24 */
[----:B------:R-:W-:Y:S01]  /*19700*/  SHF.R.S32.HI R25, RZ, 0x1f, R25 ;  /* 0x0000001fff197819 */ /* 0x000fe20000011419 */
[----:B------:R-:W-:Y:S01]  /*19710*/  VIADD R21, R211, 0x50 ;  /* 0x00000050d3157836 */ /* 0x000fe20000000000 */
[----:B--2---:R-:W-:Y:S02]  /*19720*/  @!P2 LEA R8, P4, R12, R14, 0x2 ;  /* 0x0000000e0c08a211 */ /* 0x004fe400078810ff */
[----:B------:R-:W-:-:S04]  /*19730*/  SHF.R.S32.HI R13, RZ, 0x1f, R13 ;  /* 0x0000001fff0d7819 */ /* 0x000fc8000001140d */
[----:B------:R-:W-:Y:S01]  /*19740*/  @!P2 LEA.HI.X R9, R12, R0, R13, 0x2, P4 ;  /* 0x000000000c09a211 */ /* 0x000fe200020f140d */
[----:B0-----:R-:W-:Y:S01]  /*19750*/  @!P3 IMAD.MOV.U32 R3, RZ, RZ, R68 ;  /* 0x000000ffff03b224 */ /* 0x001fe200078e0044 */
[----:B------:R-:W-:Y:S02]  /*19760*/  @!P3 MOV R2, R70 ;  /* 0x000000460002b202 */ /* 0x000fe40000000f00 */
[C---:B------:R-:W-:Y:S02]  /*19770*/  @!P1 LEA R10, P5, R24.reuse, R14, 0x2 ;  /* 0x0000000e180a9211 */ /* 0x040fe400078a10ff */
[----:B------:R-:W-:Y:S01]  /*19780*/  @!P2 MOV R68, R71 ;  /* 0x000000470044a202 */ /* 0x000fe20000000f00 */
[----:B------:R0:W-:Y:S01]  /*19790*/  @!P3 ST.E.64 desc[UR36][R6.64], R2 ;  /* 0x000000020600b985 */ /* 0x0001e2000c101b24 */
[----:B------:R-:W-:Y:S01]  /*197a0*/  @!P1 LEA.HI.X R11, R24, R0, R25, 0x2, P5 ;  /* 0x00000000180b9211 */ /* 0x000fe200028f1419 */
[----:B------:R-:W-:Y:S01]  /*197b0*/  VIADD R24, R211, 0x48 ;  /* 0x00000048d3187836 */ /* 0x000fe20000000000 */
[----:B------:R-:W-:Y:S01]  /*197c0*/  ISETP.GE.AND P3, PT, R21, UR4, PT ;  /* 0x0000000415007c0c */ /* 0x000fe2000bf66270 */
[----:B------:R-:W-:Y:S01]  /*197d0*/  @!P2 ST.E.64 desc[UR36][R8.64], R68 ;  /* 0x000000440800a985 */ /* 0x000fe2000c101b24 */
[----:B------:R-:W-:-:S02]  /*197e0*/  @!P0 LEA R12, P4, R20, R14, 0x2 ;  /* 0x0000000e140c8211 */ /* 0x000fc400078810ff */
[----:B------:R-:W-:Y:S02]  /*197f0*/  SHF.R.S32.HI R24, RZ, 0x1f, R24 ;  /* 0x0000001fff187819 */ /* 0x000fe40000011418 */
[----:B------:R-:W-:Y:S02]  /*19800*/  ISETP.GE.AND P2, PT, R229, UR4, PT ;  /* 0x00000004e5007c0c */ /* 0x000fe4000bf46270 */
[----:B------:R-:W-:Y:S02]  /*19810*/  @!P0 LEA.HI.X R13, R20, R0, R24, 0x2, P4 ;  /* 0x00000000140d8211 */ /* 0x000fe400020f1418 */
[----:B------:R-:W-:Y:S01]  /*19820*/  IADD3 R24, R211, 0x50, RZ ;  /* 0x00000050d3187810 */ /* 0x000fe20007ffe0ff */
[----:B0-----:R-:W-:Y:S01]  /*19830*/  @!P1 IMAD.MOV.U32 R2, RZ, RZ, R74 ;  /* 0x000000ffff029224 */ /* 0x001fe200078e004a */
[----:B------:R-:W-:Y:S01]  /*19840*/  ISETP.GE.AND P4, PT, R228, UR4, PT ;  /* 0x00000004e4007c0c */ /* 0x000fe2000bf86270 */
[----:B------:R-:W-:Y:S01]  /*19850*/  @!P1 IMAD.MOV.U32 R3, RZ, RZ, R72 ;  /* 0x000000ffff039224 */ /* 0x000fe200078e0048 */
[----:B------:R-:W-:Y:S01]  /*19860*/  SHF.R.S32.HI R24, RZ, 0x1f, R24 ;  /* 0x0000001fff187819 */ /* 0x000fe20000011418 */
[----:B------:R-:W-:Y:S01]  /*19870*/  @!P0 IMAD.MOV.U32 R72, RZ, RZ, R75 ;  /* 0x000000ffff488224 */ /* 0x000fe200078e004b */
[----:B------:R-:W-:Y:S01]  /*19880*/  ISETP.GE.AND P5, PT, R227, UR4, PT ;  /* 0x00000004e3007c0c */ /* 0x000fe2000bfa6270 */
[----:B------:R-:W-:Y:S01]  /*19890*/  @!P3 IMAD.MOV.U32 R77, RZ, RZ, R76 ;  /* 0x000000ffff4db224 */ /* 0x000fe200078e004c */
[----:B------:R0:W-:Y:S01]  /*198a0*/  @!P1 ST.E.64 desc[UR36][R10.64], R2 ;  /* 0x000000020a009985 */ /* 0x0001e2000c101b24 */
[C---:B------:R-:W-:Y:S01]  /*198b0*/  @!P3 LEA R4, P1, R21.reuse, R14, 0x2 ;  /* 0x0000000e1504b211 */ /* 0x040fe200078210ff */
[----:B------:R-:W-:Y:S01]  /*198c0*/  @!P3 IMAD.MOV.U32 R76, RZ, RZ, R92 ;  /* 0x000000ffff4cb224 */ /* 0x000fe200078e005c */
[----:B------:R-:W-:Y:S01]  /*198d0*/  SHF.R.S32.HI R20, RZ, 0x1f, R229 ;  /* 0x0000001fff147819 */ /* 0x000fe200000114e5 */
[----:B------:R1:W-:Y:S01]  /*198e0*/  @!P0 ST.E.64 desc[UR36][R12.64], R72 ;  /* 0x000000480c008985 */ /* 0x0003e2000c101b24 */
[----:B------:R-:W-:Y:S01]  /*198f0*/  ISETP.GE.AND P0, PT, R226, UR4, PT ;  /* 0x00000004e2007c0c */ /* 0x000fe2000bf06270 */
[----:B------:R-:W-:Y:S01]  /*19900*/  @!P2 IMAD.MOV.U32 R91, RZ, RZ, R90 ;  /* 0x000000ffff5ba224 */ /* 0x000fe200078e005a */
[----:B------:R-:W-:Y:S01]  /*19910*/  @!P3 LEA.HI.X R5, R21, R0, R24, 0x2, P1 ;  /* 0x000000001505b211 */ /* 0x000fe200008f1418 */
[----:B------:R-:W-:Y:S01]  /*19920*/  @!P2 IMAD.MOV.U32 R90, RZ, RZ, R93 ;  /* 0x000000ffff5aa224 */ /* 0x000fe200078e005d */
[----:B------:R-:W-:-:S02]  /*19930*/  @!P2 LEA R6, P1, R229, R14, 0x2 ;  /* 0x0000000ee506a211 */ /* 0x000fc400078210ff */
[----:B------:R-:W-:Y:S01]  /*19940*/  SHF.R.S32.HI R24, RZ, 0x1f, R228 ;  /* 0x0000001fff187819 */ /* 0x000fe200000114e4 */
[----:B------:R2:W-:Y:S01]  /*19950*/  @!P3 ST.E.64 desc[UR36][R4.64], R76 ;  /* 0x0000004c0400b985 */ /* 0x0005e2000c101b24 */
[----:B------:R-:W-:Y:S01]  /*19960*/  @!P2 LEA.HI.X R7, R229, R0, R20, 0x2, P1 ;  /* 0x00000000e507a211 */ /* 0x000fe200008f1414 */
[----:B0-----:R-:W-:Y:S01]  /*19970*/  @!P4 IMAD.MOV.U32 R3, RZ, RZ, R94 ;  /* 0x000000ffff03c224 */ /* 0x001fe200078e005e */
[-C--:B------:R-:W-:Y:S01]  /*19980*/  @!P4 LEA R8, P1, R228, R14.reuse, 0x2 ;  /* 0x0000000ee408c211 */ /* 0x080fe200078210ff */
[----:B------:R-:W-:Y:S01]  /*19990*/  @!P5 IMAD.MOV.U32 R94, RZ, RZ, R97 ;  /* 0x000000ffff5ed224 */ /* 0x000fe200078e0061 */
[----:B------:R-:W-:Y:S01]  /*199a0*/  SHF.R.S32.HI R21, RZ, 0x1f, R227 ;  /* 0x0000001fff157819 */ /* 0x000fe200000114e3 */
[----:B------:R2:W-:Y:S01]  /*199b0*/  @!P2 ST.E.64 desc[UR36][R6.64], R90 ;  /* 0x0000005a0600a985 */ /* 0x0005e2000c101b24 */
[-C--:B------:R-:W-:Y:S02]  /*199c0*/  @!P5 LEA R10, P2, R227, R14.reuse, 0x2 ;  /* 0x0000000ee30ad211 */ /* 0x080fe400078410ff */
[----:B-1----:R-:W-:-:S02]  /*199d0*/  @!P0 LEA R12, P3, R226, R14, 0x2 ;  /* 0x0000000ee20c8211 */ /* 0x002fc400078610ff */
[----:B------:R-:W-:Y:S02]  /*199e0*/  SHF.R.S32.HI R20, RZ, 0x1f, R226 ;  /* 0x0000001fff147819 */ /* 0x000fe400000114e2 */
[----:B------:R-:W-:Y:S02]  /*199f0*/  @!P4 LEA.HI.X R9, R228, R0, R24, 0x2, P1 ;  /* 0x00000000e409c211 */ /* 0x000fe400008f1418 */
[----:B------:R-:W-:Y:S02]  /*19a00*/  @!P4 MOV R2, R96 ;  /* 0x000000600002c202 */ /* 0x000fe40000000f00 */
[-C--:B------:R-:W-:Y:S02]  /*19a10*/  @!P5 LEA.HI.X R11, R227, R0.reuse, R21, 0x2, P2 ;  /* 0x00000000e30bd211 */ /* 0x080fe400010f1415 */
[----:B------:R-:W-:Y:S01]  /*19a20*/  @!P0 LEA.HI.X R13, R226, R0, R20, 0x2, P3 ;  /* 0x00000000e20d8211 */ /* 0x000fe200018f1414 */
[----:B------:R2:W-:Y:S04]  /*19a30*/  @!P4 ST.E.64 desc[UR36][R8.64], R2 ;  /* 0x000000020800c985 */ /* 0x0005e8000c101b24 */
[----:B------:R2:W-:Y:S04]  /*19a40*/  @!P5 ST.E.64 desc[UR36][R10.64], R94 ;  /* 0x0000005e0a00d985 */ /* 0x0005e8000c101b24 */
[----:B------:R2:W-:Y:S01]  /*19a50*/  @!P0 ST.E.64 desc[UR36][R12.64], R64 ;  /* 0x000000400c008985 */ /* 0x0005e2000c101b24 */
[----:B------:R-:W-:-:S13]  /*19a60*/  ISETP.GE.AND P0, PT, R215, UR4, PT ;  /* 0x00000004d7007c0c */ /* 0x000fda000bf06270 */
[----:B--2---:R-:W-:Y:S05]  /*19a70*/  @P0 BRA `(.L_x_670) ;  /* 0x0000000c00380947 */ /* 0x004fea0003800000 */
[----:B------:R-:W-:Y:S02]  /*19a80*/  SHF.R.S32.HI R20, RZ, 0x1f, R215 ;  /* 0x0000001fff147819 */ /* 0x000fe400000114d7 */
[----:B------:R-:W-:-:S04]  /*19a90*/  LEA R14, P0, R215, R14, 0x2 ;  /* 0x0000000ed70e7211 */ /* 0x000fc800078010ff */
[----:B------:R-:W-:-:S05]  /*19aa0*/  LEA.HI.X R15, R215, R0, R20, 0x2, P0 ;  /* 0x00000000d70f7211 */ /* 0x000fca00000f1414 */
[----:B------:R0:W-:Y:S01]  /*19ab0*/  ST.E.64 desc[UR36][R14.64], R66 ;  /* 0x000000420e007985 */ /* 0x0001e2000c101b24 */
[----:B------:R-:W-:Y:S05]  /*19ac0*/  BRA `(.L_x_670) ;  /* 0x0000000c00247947 */ /* 0x000fea0003800000 */
.L_x_656:
[----:B------:R-:W-:Y:S01]  /*19ad0*/  ULDC.64 UR6, c[0x0][0xc08] ;  /* 0x0003020000067ab9 */ /* 0x000fe20000000a00 */
[----:B------:R-:W-:Y:S01]  /*19ae0*/  ULDC.64 UR4, c[0x0][0xc00] ;  /* 0x0003000000047ab9 */ /* 0x000fe20000000a00 */
[----:B------:R-:W-:Y:S01]  /*19af0*/  ISETP.NE.U32.AND P1, PT, RZ, UR6, PT ;  /* 0x00000006ff007c0c */ /* 0x000fe2000bf25070 */
[----:B------:R-:W-:Y:S01]  /*19b00*/  IMAD.MOV.U32 R13, RZ, RZ, RZ ;  /* 0x000000ffff0d7224 */ /* 0x000fe200078e00ff */
[----:B------:R-:W-:Y:S01]  /*19b10*/  ISETP.NE.U32.AND P0, PT, RZ, UR4, PT ;  /* 0x00000004ff007c0c */ /* 0x000fe2000bf05070 */
[----:B------:R-:W1:Y:S01]  /*19b20*/  S2R R0, SR_TID.X ;  /* 0x0000000000007919 */ /* 0x000e620000002100 */
[----:B------:R-:W-:Y:S02]  /*19b30*/  ISETP.NE.AND.EX P1, PT, RZ, UR7, PT, P1 ;  /* 0x00000007ff007c0c */ /* 0x000fe4000bf25310 */
[----:B------:R-:W-:Y:S02]  /*19b40*/  IADD3 R2, P2, R209, UR4, RZ ;  /* 0x00000004d1027c10 */ /* 0x000fe4000ff5e0ff */
[----:B------:R-:W-:-:S02]  /*19b50*/  ISETP.NE.AND.EX P0, PT, RZ, UR5, PT, P0 ;  /* 0x00000005ff007c0c */ /* 0x000fc4000bf05300 */
[----:B0-----:R-:W-:Y:S01]  /*19b60*/  IADD3.X R3, R210, UR5, RZ, P2, !PT ;  /* 0x00000005d2037c10 */ /* 0x001fe200097fe4ff */
[----:B------:R-:W-:Y:S02]  /*19b70*/  ULDC UR4, c[0x0][0xa88] ;  /* 0x0002a20000047ab9 */ /* 0x000fe40000000800 */
[----:B------:R-:W-:-:S04]  /*19b80*/  MOV R20, UR4 ;  /* 0x0000000400147c02 */ /* 0x000fc80008000f00 */
[----:B------:R-:W-:-:S04]  /*19b90*/  @P1 IADD3 R4, P2, R209, UR6, RZ ;  /* 0x00000006d1041c10 */ /* 0x000fc8000ff5e0ff */
[----:B------:R-:W-:Y:S01]  /*19ba0*/  @P1 IADD3.X R5, R210, UR7, RZ, P2, !PT ;  /* 0x00000007d2051c10 */ /* 0x000fe200097fe4ff */
[----:B------:R0:W5:Y:S04]  /*19bb0*/  @P0 LDG.E R13, desc[UR36][R2.64] ;  /* 0x00000024020d0981 */ /* 0x000168000c1e1900 */
[----:B------:R0:W5:Y:S01]  /*19bc0*/  @P1 LDG.E R20, desc[UR36][R4.64] ;  /* 0x0000002404141981 */ /* 0x000162000c1e1900 */
[----:B----4-:R-:W-:Y:S01]  /*19bd0*/  ISETP.GT.AND P2, PT, R208, 0x1, PT ;  /* 0x00000001d000780c */ /* 0x010fe20003f44270 */
[----:B-1----:R-:W-:-:S05]  /*19be0*/  VIADD R24, R0, 0xffffff80 ;  /* 0xffffff8000187836 */ /* 0x002fca0000000000 */
[----:B------:R-:W-:Y:S01]  /*19bf0*/  ISETP.GT.AND P3, PT, R24, 0x7f, PT ;  /* 0x0000007f1800780c */ /* 0x000fe20003f64270 */
[----:B0-----:R-:W-:-:S12]  /*19c00*/  @P1 BRA `(.L_x_675) ;  /* 0x0000000000101947 */ /* 0x001fd80003800000 */
[----:B------:R-:W-:Y:S05]  /*19c10*/  @!P0 BRA `(.L_x_675) ;  /* 0x00000000000c8947 */ /* 0x000fea0003800000 */
[----:B------:R-:W4:Y:S04]  /*19c20*/  LDG.E R5, desc[UR36][R2.64] ;  /* 0x0000002402057981 */ /* 0x000f28000c1e1900 */
[----:B-----5:R-:W4:Y:S02]  /*19c30*/  LDG.E R20, desc[UR36][R2.64+0x4] ;  /* 0x0000042402147981 */ /* 0x020f24000c1e1900 */
[----:B----4-:R-:W-:-:S07]  /*19c40*/  IMAD.IADD R20, R20, 0x1, -R5 ;  /* 0x0000000114147824 */ /* 0x010fce00078e0a05 */
.L_x_675:
[----:B------:R-:W-:Y:S01]  /*19c50*/  BSSY B1, `(.L_x_676) ;  /* 0x0000036000017945 */ /* 0x000fe20003800000 */
[----:B------:R-:W-:Y:S02]  /*19c60*/  SEL R205, R205, RZ, !P0 ;  /* 0x000000ffcdcd7207 */ /* 0x000fe40004000000 */
[----:B------:R-:W-:Y:S02]  /*19c70*/  SEL R212, R212, RZ, !P0 ;  /* 0x000000ffd4d47207 */ /* 0x000fe40004000000 */
[----:B-----5:R-:W-:Y:S01]  /*19c80*/  SHF.R.S32.HI R12, RZ, 0x1f, R13 ;  /* 0x0000001fff0c7819 */ /* 0x020fe2000001140d */
[----:B------:R-:W-:Y:S06]  /*19c90*/  @P3 BRA `(.L_x_677) ;  /* 0x0000000000c43947 */ /* 0x000fec0003800000 */
[----:B------:R-:W0:Y:S01]  /*19ca0*/  LDC R25, c[0x0][0xbe8] ;  /* 0x0002fa00ff197b82 */ /* 0x000e220000000800 */
[----:B------:R-:W-:-:S04]  /*19cb0*/  IMAD R0, R213, 0x80, R0 ;  /* 0x00000080d5007824 */ /* 0x000fc800078e0200 */
[----:B------:R-:W-:Y:S02]  /*19cc0*/  VIADD R21, R0, 0xffffff80 ;  /* 0xffffff8000157836 */ /* 0x000fe40000000000 */
[----:B0-----:R-:W-:-:S05]  /*19cd0*/  IMAD R2, R20, R25, RZ ;  /* 0x0000001914027224 */ /* 0x001fca00078e02ff */
[----:B------:R-:W-:-:S13]  /*19ce0*/  ISETP.GE.AND P0, PT, R21, R2, PT ;  /* 0x000000021500720c */ /* 0x000fda0003f06270 */
[----:B------:R-:W-:Y:S05]  /*19cf0*/  @P0 BRA `(.L_x_677) ;  /* 0x0000000000ac0947 */ /* 0x000fea0003800000 */
[----:B------:R-:W-:Y:S01]  /*19d00*/  IMAD.MOV.U32 R0, RZ, RZ, 0x9b8 ;  /* 0x000009b8ff007424 */ /* 0x000fe200078e00ff */
[----:B------:R-:W-:Y:S01]  /*19d10*/  ISETP.GT.AND P3, PT, R208, 0x1, PT ;  /* 0x00000001d000780c */ /* 0x000fe20003f64270 */
[----:B------:R-:W0:Y:S01]  /*19d20*/  LDC.64 R26, c[0x0][0xba8] ;  /* 0x0002ea00ff1a7b82 */ /* 0x000e220000000a00 */
[----:B------:R-:W-:Y:S02]  /*19d30*/  ISETP.NE.AND P0, PT, R25, 0x1, PT ;  /* 0x000000011900780c */ /* 0x000fe40003f05270 */
[----:B------:R-:W-:Y:S02]  /*19d40*/  SEL R14, R0, 0x978, P3 ;  /* 0x00000978000e7807 */ /* 0x000fe40001800000 */
[----:B------:R-:W-:-:S03]  /*19d50*/  MOV R15, R21 ;  /* 0x00000015000f7202 */ /* 0x000fc60000000f00 */
[----:B------:R-:W1:Y:S08]  /*19d60*/  LDC.64 R6, c[0x0][R14+0x220] ;  /* 0x000088000e067b82 */ /* 0x000e700000000a00 */
[----:B------:R-:W2:Y:S08]  /*19d70*/  LDC.64 R2, c[0x0][R14+0x218] ;  /* 0x000086000e027b82 */ /* 0x000eb00000000a00 */
[----:B------:R-:W4:Y:S08]  /*19d80*/  LDC.64 R8, c[0x0][R14+0x228] ;  /* 0x00008a000e087b82 */ /* 0x000f300000000a00 */
[----:B------:R-:W5:Y:S08]  /*19d90*/  LDC.64 R4, c[0x0][R14+0x210] ;  /* 0x000084000e047b82 */ /* 0x000f700000000a00 */
[----:B------:R-:W3:Y:S08]  /*19da0*/  @P0 LDC R0, c[0x0][0xbec] ;  /* 0x0002fb00ff000b82 */ /* 0x000ef00000000800 */
[----:B------:R-:W4:Y:S01]  /*19db0*/  @P0 LDC R35, c[0x0][0xbf0] ;  /* 0x0002fc00ff230b82 */ /* 0x000f220000000800 */
[----:B-1----:R-:W-:-:S07]  /*19dc0*/  IMAD R7, R7, R205, RZ ;  /* 0x000000cd07077224 */ /* 0x002fce00078e02ff */
[----:B0-----:R-:W0:Y:S01]  /*19dd0*/  @!P3 LDC R26, c[0x0][0xb50] ;  /* 0x0002d400ff1abb82 */ /* 0x001e220000000800 */
[----:B------:R-:W-:Y:S02]  /*19de0*/  IMAD R7, R6, R212, R7 ;  /* 0x000000d406077224 */ /* 0x000fe400078e0207 */
[----:B---3--:R-:W-:-:S05]  /*19df0*/  @P0 IMAD.HI.U32 R0, R21, R0, RZ ;  /* 0x0000000015000227 */ /* 0x008fca00078e00ff */
[----:B------:R-:W1:Y:S01]  /*19e00*/  @!P3 LDC R27, c[0x0][0xb54] ;  /* 0x0002d500ff1bbb82 */ /* 0x000e620000000800 */
[-C--:B--2---:R-:W-:Y:S02]  /*19e10*/  IMAD R33, R3, R191.reuse, RZ ;  /* 0x000000bf03217224 */ /* 0x084fe400078e02ff */
[----:B------:R-:W-:Y:S01]  /*19e20*/  IMAD.WIDE.U32 R10, R2, R191, RZ ;  /* 0x000000bf020a7225 */ /* 0x000fe200078e00ff */
[----:B----4-:R-:W-:-:S03]  /*19e30*/  @P0 SHF.R.U32.HI R15, RZ, R35, R0 ;  /* 0x00000023ff0f0219 */ /* 0x010fc60000011600 */
[----:B------:R-:W-:Y:S01]  /*19e40*/  IMAD.WIDE.U32 R2, R6, R205, RZ ;  /* 0x000000cd06027225 */ /* 0x000fe200078e00ff */
[----:B------:R-:W-:-:S03]  /*19e50*/  SEL R35, R214, RZ, P3 ;  /* 0x000000ffd6237207 */ /* 0x000fc60001800000 */
[----:B------:R-:W-:Y:S01]  /*19e60*/  IMAD.IADD R11, R33, 0x1, R11 ;  /* 0x00000001210b7824 */ /* 0x000fe200078e020b */
[----:B------:R-:W-:Y:S01]  /*19e70*/  IADD3 R10, P0, P1, R2, R10, R13 ;  /* 0x0000000a020a7210 */ /* 0x000fe2000791e00d */
[----:B------:R-:W-:Y:S02]  /*19e80*/  IMAD.MOV R0, RZ, RZ, -R15 ;  /* 0x000000ffff007224 */ /* 0x000fe400078e0a0f */
[----:B------:R-:W-:Y:S02]  /*19e90*/  IMAD.IADD R6, R3, 0x1, R7 ;  /* 0x0000000103067824 */ /* 0x000fe400078e0207 */
[----:B------:R-:W-:-:S04]  /*19ea0*/  IMAD.WIDE.U32 R2, R8, R35, RZ ;  /* 0x0000002308027225 */ /* 0x000fc800078e00ff */
[----:B------:R-:W-:Y:S02]  /*19eb0*/  IMAD R9, R9, R35, RZ ;  /* 0x0000002309097224 */ /* 0x000fe400078e02ff */
[----:B------:R-:W-:Y:S01]  /*19ec0*/  IMAD R7, R25, R0, R21 ;  /* 0x0000000019077224 */ /* 0x000fe200078e0215 */
[----:B------:R-:W-:Y:S01]  /*19ed0*/  IADD3.X R0, R6, R11, R12, P0, P1 ;  /* 0x0000000b06007210 */ /* 0x000fe200007e240c */
[----:B------:R-:W-:Y:S01]  /*19ee0*/  IMAD.IADD R3, R9, 0x1, R3 ;  /* 0x0000000109037824 */ /* 0x000fe200078e0203 */
[----:B------:R-:W-:Y:S02]  /*19ef0*/  IADD3 R2, P0, P1, R15, R10, R2 ;  /* 0x0000000a0f027210 */ /* 0x000fe4000791e002 */
[----:B------:R-:W-:Y:S02]  /*19f00*/  SHF.R.S32.HI R15, RZ, 0x1f, R15 ;  /* 0x0000001fff0f7819 */ /* 0x000fe4000001140f */
[----:B------:R-:W-:Y:S02]  /*19f10*/  SHF.R.S32.HI R9, RZ, 0x1f, R7 ;  /* 0x0000001fff097819 */ /* 0x000fe40000011407 */
[----:B------:R-:W-:Y:S01]  /*19f20*/  IADD3.X R3, R15, R0, R3, P0, P1 ;  /* 0x000000000f037210 */ /* 0x000fe200007e2403 */
[----:B-----5:R-:W-:-:S04]  /*19f30*/  IMAD R0, R5, R7, RZ ;  /* 0x0000000705007224 */ /* 0x020fc800078e02ff */
[C---:B------:R-:W-:Y:S02]  /*19f40*/  IMAD R9, R4.reuse, R9, R0 ;  /* 0x0000000904097224 */ /* 0x040fe400078e0200 */
[----:B------:R-:W-:-:S05]  /*19f50*/  IMAD.WIDE.U32 R2, R4, R7, R2 ;  /* 0x0000000704027225 */ /* 0x000fca00078e0002 */
[----:B------:R-:W-:Y:S01]  /*19f60*/  IADD3 R0, R3, R9, RZ ;  /* 0x0000000903007210 */ /* 0x000fe20007ffe0ff */
[----:B------:R-:W-:Y:S01]  /*19f70*/  IMAD.MOV.U32 R3, RZ, RZ, -0x800000 ;  /* 0xff800000ff037424 */ /* 0x000fe200078e00ff */
[----:B0-----:R-:W-:-:S04]  /*19f80*/  LEA R4, P0, R2, R26, 0x2 ;  /* 0x0000001a02047211 */ /* 0x001fc800078010ff */
[----:B-1----:R-:W-:-:S05]  /*19f90*/  LEA.HI.X R5, R2, R27, R0, 0x2, P0 ;  /* 0x0000001b02057211 */ /* 0x002fca00000f1400 */
[----:B------:R0:W-:Y:S04]  /*19fa0*/  STG.E desc[UR36][R4.64], R3 ;  /* 0x0000000304007986 */ /* 0x0001e8000c101924 */
.L_x_677:
[----:B------:R-:W-:Y:S05]  /*19fb0*/  BSYNC B1 ;  /* 0x0000000000017941 */ /* 0x000fea0003800000 */
.L_x_676:
[----:B------:R-:W-:Y:S05]  /*19fc0*/  @P2 BRA `(.L_x_670) ;  /* 0x0000000400e42947 */ /* 0x000fea0003800000 */
[----:B------:R-:W1:Y:S01]  /*19fd0*/  LDC R21, c[0x0][0xbe8] ;  /* 0x0002fa00ff157b82 */ /* 0x000e620000000800 */
[----:B------:R-:W-:Y:S01]  /*19fe0*/  SHF.R.S32.HI R6, RZ, 0x1f, R24 ;  /* 0x0000001fff067819 */ /* 0x000fe20000011418 */
[----:B------:R-:W-:Y:S01]  /*19ff0*/  ULDC.64 UR4, c[0x0][0xaa0] ;  /* 0x0002a80000047ab9 */ /* 0x000fe20000000a00 */
[----:B------:R-:W-:Y:S01]  /*1a000*/  ULDC.64 UR6, c[0x0][0xaf0] ;  /* 0x0002bc0000067ab9 */ /* 0x000fe20000000a00 */
[----:B------:R-:W-:Y:S01]  /*1a010*/  IMAD R0, R12, UR4, RZ ;  /* 0x000000040c007c24 */ /* 0x000fe2000f8e02ff */
[----:B------:R-:W-:Y:S01]  /*1a020*/  LEA.HI R6, R6, R24, RZ, 0x3 ;  /* 0x0000001806067211 */ /* 0x000fe200078f18ff */
[----:B0-----:R-:W-:-:S03]  /*1a030*/  IMAD.WIDE.U32 R2, R13, UR4, RZ ;  /* 0x000000040d027c25 */ /* 0x001fc6000f8e00ff */
[----:B------:R-:W-:Y:S01]  /*1a040*/  SHF.R.S32.HI R6, RZ, 0x3, R6 ;  /* 0x00000003ff067819 */ /* 0x000fe20000011406 */
[----:B------:R-:W-:Y:S01]  /*1a050*/  IMAD R5, R13, UR5, R0 ;  /* 0x000000050d057c24 */ /* 0x000fe2000f8e0200 */
[----:B------:R-:W-:-:S03]  /*1a060*/  ULDC.64 UR4, c[0x0][0xae8] ;  /* 0x0002ba0000047ab9 */ /* 0x000fc60000000a00 */
[----:B------:R-:W-:Y:S02]  /*1a070*/  IMAD R0, R207, 0x20, R6 ;  /* 0x00000020cf007824 */ /* 0x000fe400078e0206 */
[----:B------:R-:W-:Y:S02]  /*1a080*/  IMAD.IADD R3, R3, 0x1, R5 ;  /* 0x0000000103037824 */ /* 0x000fe400078e0205 */
[----:B------:R-:W-:Y:S02]  /*1a090*/  IMAD R9, R213, 0x80, R0 ;  /* 0x00000080d5097824 */ /* 0x000fe400078e0200 */
[----:B------:R-:W-:-:S03]  /*1a0a0*/  IMAD.WIDE.U32 R2, R191, UR4, R2 ;  /* 0x00000004bf027c25 */ /* 0x000fc6000f8e0002 */
[----:B------:R-:W-:Y:S01]  /*1a0b0*/  MOV R5, R9 ;  /* 0x0000000900057202 */ /* 0x000fe20000000f00 */
[----:B------:R-:W-:Y:S01]  /*1a0c0*/  IMAD R3, R191, UR5, R3 ;  /* 0x00000005bf037c24 */ /* 0x000fe2000f8e0203 */
[----:B-1----:R-:W-:Y:S01]  /*1a0d0*/  ISETP.NE.AND P0, PT, R21, 0x1, PT ;  /* 0x000000011500780c */ /* 0x002fe20003f05270 */
[----:B------:R-:W-:Y:S01]  /*1a0e0*/  ULDC.64 UR4, c[0x0][0xae0] ;  /* 0x0002b80000047ab9 */ /* 0x000fe20000000a00 */
[----:B------:R-:W-:-:S11]  /*1a0f0*/  IMAD.WIDE.U32 R2, R205, UR6, R2 ;  /* 0x00000006cd027c25 */ /* 0x000fd6000f8e0002 */
[----:B------:R-:W0:Y:S08]  /*1a100*/  @P0 LDC R4, c[0x0][0xbec] ;  /* 0x0002fb00ff040b82 */ /* 0x000e300000000800 */
[----:B------:R-:W1:Y:S01]  /*1a110*/  @P0 LDC R7, c[0x0][0xbf0] ;  /* 0x0002fc00ff070b82 */ /* 0x000e620000000800 */
[----:B0-----:R-:W-:-:S04]  /*1a120*/  @P0 IMAD.HI.U32 R0, R9, R4, RZ ;  /* 0x0000000409000227 */ /* 0x001fc800078e00ff */
[----:B------:R-:W-:Y:S01]  /*1a130*/  IMAD R4, R212, UR6, RZ ;  /* 0x00000006d4047c24 */ /* 0x000fe2000f8e02ff */
[----:B-1----:R-:W-:-:S03]  /*1a140*/  @P0 SHF.R.U32.HI R5, RZ, R7, R0 ;  /* 0x00000007ff050219 */ /* 0x002fc60000011600 */
[----:B------:R-:W-:Y:S01]  /*1a150*/  IMAD R7, R205, UR7, R4 ;  /* 0x00000007cd077c24 */ /* 0x000fe2000f8e0204 */
[--C-:B------:R-:W-:Y:S01]  /*1a160*/  SHF.R.S32.HI R0, RZ, 0x1f, R5.reuse ;  /* 0x0000001fff007819 */ /* 0x100fe20000011405 */
[----:B------:R-:W-:Y:S02]  /*1a170*/  IMAD.MOV R4, RZ, RZ, -R5 ;  /* 0x000000ffff047224 */ /* 0x000fe400078e0a05 */
[----:B------:R-:W-:Y:S02]  /*1a180*/  IMAD.IADD R3, R3, 0x1, R7 ;  /* 0x0000000103037824 */ /* 0x000fe400078e0207 */
[----:B------:R-:W-:Y:S02]  /*1a190*/  IMAD R0, R0, UR4, RZ ;  /* 0x0000000400007c24 */ /* 0x000fe4000f8e02ff */
[----:B------:R-:W-:Y:S02]  /*1a1a0*/  IMAD R7, R21, R4, R9 ;  /* 0x0000000415077224 */ /* 0x000fe400078e0209 */
[----:B------:R-:W-:-:S02]  /*1a1b0*/  IMAD R9, R5, UR5, R0 ;  /* 0x0000000505097c24 */ /* 0x000fc4000f8e0200 */
[----:B------:R-:W-:Y:S01]  /*1a1c0*/  IMAD.WIDE.U32 R2, R5, UR4, R2 ;  /* 0x0000000405027c25 */ /* 0x000fe2000f8e0002 */
[----:B------:R-:W-:Y:S01]  /*1a1d0*/  SHF.R.S32.HI R0, RZ, 0x1f, R7 ;  /* 0x0000001fff007819 */ /* 0x000fe20000011407 */
[----:B------:R-:W-:Y:S02]  /*1a1e0*/  ULDC.64 UR4, c[0x0][0xad8] ;  /* 0x0002b60000047ab9 */ /* 0x000fe40000000a00 */
[----:B------:R-:W-:Y:S02]  /*1a1f0*/  IMAD.IADD R3, R3, 0x1, R9 ;  /* 0x0000000103037824 */ /* 0x000fe400078e0209 */
        /* <DEDUP_REMOVED lines=8> */
[----:B------:R-:W-:Y:S06]  /*1a280*/  BRA.DIV UR4, `(.L_x_678) ;  /* 0x000000ba04c07947 */ /* 0x000fec000b800000 */
[----:B------:R0:W1:Y:S04]  /*1a290*/  SHFL.IDX PT, R3, R2, RZ, 0x181f ;  /* 0x00181fff02037589 */ /* 0x00006800000e0000 */
[----:B------:R0:W4:Y:S02]  /*1a2a0*/  SHFL.IDX PT, R14, R0, RZ, 0x181f ;  /* 0x00181fff000e7589 */ /* 0x00012400000e0000 */
.L_x_967:
[----:B------:R-:W-:Y:S01]  /*1a2b0*/  IMAD R21, R20, R21, RZ ;  /* 0x0000001514157224 */ /* 0x000fe200078e02ff */
[----:B------:R-:W-:Y:S01]  /*1a2c0*/  LEA R6, R213, R6, 0x7 ;  /* 0x00000006d5067211 */ /* 0x000fe200078e38ff */
        /* <DEDUP_REMOVED lines=8> */
[-C--:B----4-:R-:W-:Y:S02]  /*1a350*/  @!P2 LEA R4, P0, R198, R14.reuse, 0x1 ;  /* 0x0000000ec604a211 */ /* 0x090fe400078008ff */
[----:B------:R-:W-:Y:S02]  /*1a360*/  @!P3 LEA R14, P1, R206, R14, 0x1 ;  /* 0x0000000ece0eb211 */ /* 0x000fe400078208ff */
[-C--:B-1----:R-:W-:Y:S02]  /*1a370*/  @!P2 LEA.HI.X R5, R198, R3.reuse, R8, 0x1, P0 ;  /* 0x00000003c605a211 */ /* 0x082fe400000f0c08 */
[----:B------:R-:W-:-:S03]  /*1a380*/  @!P3 LEA.HI.X R15, R206, R3, R7, 0x1, P1 ;  /* 0x00000003ce0fb211 */ /* 0x000fc600008f0c07 */
[----:B------:R1:W-:Y:S04]  /*1a390*/  @!P2 ST.E.128 desc[UR36][R4.64], RZ ;  /* 0x000000ff0400a985 */ /* 0x0003e8000c101d24 */
[----:B------:R1:W-:Y:S02]  /*1a3a0*/  @!P3 ST.E.128 desc[UR36][R14.64], RZ ;  /* 0x000000ff0e00b985 */ /* 0x0003e4000c101d24 */
.L_x_680:
[----:B------:R-:W-:Y:S05]  /*1a3b0*/  BSYNC B1 ;  /* 0x0000000000017941 */ /* 0x000fea0003800000 */
.L_x_679:
[----:B------:R-:W-:-:S03]  /*1a3c0*/  UMOV UR4, 0xffffffff ;  /* 0xffffffff00047882 */ /* 0x000fc60000000000 */
[----:B------:R-:W-:Y:S05]  /*1a3d0*/  BRA.DIV UR4, `(.L_x_681) ;  /* 0x000000ba04a07947 */ /* 0x000fea000b800000 */
[----:B-1----:R1:W0:Y:S04]  /*1a3e0*/  SHFL.IDX PT, R3, R2, 0x1, 0x181f ;  /* 0x00381f0002037f89 */ /* 0x00222800000e0000 */
[----:B----4-:R1:W4:Y:S02]  /*1a3f0*/  SHFL.IDX PT, R14, R0, 0x1, 0x181f ;  /* 0x00381f00000e7f89 */ /* 0x01032400000e0000 */
.L_x_971:
[----:B------:R-:W-:Y:S01]  /*1a400*/  VIADD R4, R6, 0x20 ;  /* 0x0000002006047836 */ /* 0x000fe20000000000 */
        /* <DEDUP_REMOVED lines=10> */
[-C--:B0-----:R-:W-:Y:S02]  /*1a4b0*/  @!P2 LEA.HI.X R5, R198, R3.reuse, R8, 0x1, P0 ;  /* 0x00000003c605a211 */ /* 0x081fe400000f0c08 */
[----:B------:R-:W-:-:S03]  /*1a4c0*/  @!P3 LEA.HI.X R15, R206, R3, R7, 0x1, P1 ;  /* 0x00000003ce0fb211 */ /* 0x000fc600008f0c07 */
[----:B------:R0:W-:Y:S04]  /*1a4d0*/  @!P2 ST.E.128 desc[UR36][R4.64], RZ ;  /* 0x000000ff0400a985 */ /* 0x0001e8000c101d24 */
[----:B------:R0:W-:Y:S02]  /*1a4e0*/  @!P3 ST.E.128 desc[UR36][R14.64], RZ ;  /* 0x000000ff0e00b985 */ /* 0x0001e4000c101d24 */
.L_x_683:
[----:B------:R-:W-:Y:S05]  /*1a4f0*/  BSYNC B1 ;  /* 0x0000000000017941 */ /* 0x000fea0003800000 */
.L_x_682:
[----:B------:R-:W-:-:S03]  /*1a500*/  UMOV UR4, 0xffffffff ;  /* 0xffffffff00047882 */ /* 0x000fc60000000000 */
[----:B------:R-:W-:Y:S05]  /*1a510*/  BRA.DIV UR4, `(.L_x_684) ;  /* 0x000000ba04987947 */ /* 0x000fea000b800000 */
[----:B0-----:R0:W0:Y:S04]  /*1a520*/  SHFL.IDX PT, R3, R2, 0x2, 0x181f ;  /* 0x00581f0002037f89 */ /* 0x00102800000e0000 */
[----:B----4-:R4:W0:Y:S02]  /*1a530*/  SHFL.IDX PT, R14, R0, 0x2, 0x181f ;  /* 0x00581f00000e7f89 */ /* 0x01082400000e0000 */
.L_x_975:
        /* <DEDUP_REMOVED lines=9> */
[-C--:B0-----:R-:W-:Y:S02]  /*1a5d0*/  @!P2 LEA R4, P0, R198, R14.reuse, 0x1 ;  /* 0x0000000ec604a211 */ /* 0x081fe400078008ff */
[----:B------:R-:W-:Y:S02]  /*1a5e0*/  @!P3 LEA R14, P1, R206, R14, 0x1 ;  /* 0x0000000ece0eb211 */ /* 0x000fe400078208ff */
[-C--:B------:R-:W-:Y:S02]  /*1a5f0*/  @!P2 LEA.HI.X R5, R198, R3.reuse, R8, 0x1, P0 ;  /* 0x00000003c605a211 */ /* 0x080fe400000f0c08 */
[----:B------:R-:W-:-:S03]  /*1a600*/  @!P3 LEA.HI.X R15, R206, R3, R7, 0x1, P1 ;  /* 0x00000003ce0fb211 */ /* 0x000fc600008f0c07 */
[----:B------:R0:W-:Y:S04]  /*1a610*/  @!P2 ST.E.128 desc[UR36][R4.64], RZ ;  /* 0x000000ff0400a985 */ /* 0x0001e8000c101d24 */
[----:B------:R0:W-:Y:S02]  /*1a620*/  @!P3 ST.E.128 desc[UR36][R14.64], RZ ;  /* 0x000000ff0e00b985 */ /* 0x0001e4000c101d24 */
.L_x_686:
[----:B------:R-:W-:Y:S05]  /*1a630*/  BSYNC B1 ;  /* 0x0000000000017941 */ /* 0x000fea0003800000 */
.L_x_685:
[----:B------:R-:W-:-:S03]  /*1a640*/  UMOV UR4, 0xffffffff ;  /* 0xffffffff00047882 */ /* 0x000fc60000000000 */
[----:B------:R-:W-:Y:S05]  /*1a650*/  BRA.DIV UR4, `(.L_x_687) ;  /* 0x000000ba04907947 */ /* 0x000fea000b800000 */
[----:B0-----:R0:W0:Y:S04]  /*1a660*/  SHFL.IDX PT, R3, R2, 0x3, 0x181f ;  /* 0x00781f0002037f89 */ /* 0x00102800000e0000 */
[----:B------:R0:W0:Y:S02]  /*1a670*/  SHFL.IDX PT, R14, R0, 0x3, 0x181f ;  /* 0x00781f00000e7f89 */ /* 0x00002400000e0000 */
.L_x_979:
[----:B01--4-:R-:W-:-:S05]  /*1a680*/  VIADD R0, R6, 0x60 ;  /* 0x0000006006007836 */ /* 0x013fca0000000000 */
[----:B------:R-:W-:-:S13]  /*1a690*/  ISETP.GE.AND P0, PT, R0, R21, PT ;  /* 0x000000150000720c */ /* 0x000fda0003f06270 */
[----:B------:R-:W-:Y:S05]  /*1a6a0*/  @P0 BRA `(.L_x_670) ;  /* 0x00000000002c0947 */ /* 0x000fea0003800000 */
[----:B------:R-:W-:Y:S01]  /*1a6b0*/  ULDC UR4, c[0x0][0xac8] ;  /* 0x0002b20000047ab9 */ /* 0x000fe20000000800 */
[----:B------:R-:W-:Y:S02]  /*1a6c0*/  SHF.R.S32.HI R7, RZ, 0x1f, R198 ;  /* 0x0000001fff077819 */ /* 0x000fe400000114c6 */
[----:B------:R-:W-:Y:S02]  /*1a6d0*/  ISETP.GE.AND P2, PT, R198, UR4, PT ;  /* 0x00000004c6007c0c */ /* 0x000fe4000bf46270 */
[----:B------:R-:W-:Y:S02]  /*1a6e0*/  ISETP.GE.AND P3, PT, R206, UR4, PT ;  /* 0x00000004ce007c0c */ /* 0x000fe4000bf66270 */
[----:B------:R-:W-:-:S09]  /*1a6f0*/  SHF.R.S32.HI R2, RZ, 0x1f, R206 ;  /* 0x0000001fff027819 */ /* 0x000fd200000114ce */
[-C--:B------:R-:W-:Y:S02]  /*1a700*/  @!P2 LEA R4, P0, R198, R14.reuse, 0x1 ;  /* 0x0000000ec604a211 */ /* 0x080fe400078008ff */
[----:B------:R-:W-:Y:S02]  /*1a710*/  @!P3 LEA R14, P1, R206, R14, 0x1 ;  /* 0x0000000ece0eb211 */ /* 0x000fe400078208ff */
[-C--:B------:R-:W-:Y:S02]  /*1a720*/  @!P2 LEA.HI.X R5, R198, R3.reuse, R7, 0x1, P0 ;  /* 0x00000003c605a211 */ /* 0x080fe400000f0c07 */
[----:B------:R-:W-:-:S03]  /*1a730*/  @!P3 LEA.HI.X R15, R206, R3, R2, 0x1, P1 ;  /* 0x00000003ce0fb211 */ /* 0x000fc600008f0c02 */
[----:B------:R1:W-:Y:S04]  /*1a740*/  @!P2 ST.E.128 desc[UR36][R4.64], RZ ;  /* 0x000000ff0400a985 */ /* 0x0003e8000c101d24 */
[----:B------:R1:W-:Y:S02]  /*1a750*/  @!P3 ST.E.128 desc[UR36][R14.64], RZ ;  /* 0x000000ff0e00b985 */ /* 0x0003e4000c101d24 */
.L_x_670:
[----:B------:R-:W-:Y:S05]  /*1a760*/  BSYNC B0 ;  /* 0x0000000000007941 */ /* 0x000fea0003800000 */
.L_x_655:
[----:B------:R-:W-:Y:S02]  /*1a770*/  ULDC UR4, c[0x0][0xc3c] ;  /* 0x00030f0000047ab9 */ /* 0x000fe40000000800 */
[----:B------:R-:W-:-:S13]  /*1a780*/  ISETP.GE.AND P0, PT, R31, UR4, PT ;  /* 0x000000041f007c0c */ /* 0x000fda000bf06270 */
[----:B------:R-:W-:Y:S05]  /*1a790*/  @!P0 BRA `(.L_x_688) ;  /* 0xfffffe6800a48947 */ /* 0x000fea000383ffff */
[----:B------:R-:W-:Y:S05]  /*1a7a0*/  BRA `(.L_x_511) ;  /* 0x0000008000087947 */ /* 0x000fea0003800000 */
.L_x_509:
[----:B------:R-:W-:-:S08]  /*1a7b0*/  NOP ;  /* 0x0000000000007918 */ /* 0x000fd00000000000 */
[----:B0-----:R-:W0:-:S00]  /*1a7c0*/  USETMAXREG.DEALLOC.CTAPOOL 0x28 ;  /* 0x00000028000079c8 */ /* 0x001e0000080e0500 */
        /* <DEDUP_REMOVED lines=8> */
[----:B------:R0:W1:Y:S01]  /*1a850*/  @P0 LDS.128 R16, [R2+0x228d0] ;  /* 0x0228d00002100984 */ /* 0x0000620000000c00 */
[----:B------:R-:W-:Y:S06]  /*1a860*/  @P0 BAR.ARV 0x4, 0x180 ;  /* 0x0106000000000b1d */ /* 0x000fec0000002000 */
[----:B------:R-:W-:Y:S05]  /*1a870*/  @P0 BRA `(.L_x_689) ;  /* 0x0000000800980947 */ /* 0x000fea0003800000 */
[----:B------:R-:W2:Y:S01]  /*1a880*/  S2R R4, SR_TID.X ;  /* 0x0000000000047919 */ /* 0x000ea20000002100 */
[----:B------:R-:W-:Y:S01]  /*1a890*/  ULDC UR4, c[0x0][0xc3c] ;  /* 0x00030f0000047ab9 */ /* 0x000fe20000000800 */
[----:B------:R-:W-:Y:S01]  /*1a8a0*/  IMAD.MOV.U32 R0, RZ, RZ, RZ ;  /* 0x000000ffff007224 */ /* 0x000fe200078e00ff */
[----:B------:R-:W-:Y:S01]  /*1a8b0*/  MOV R9, RZ ;  /* 0x000000ff00097202 */ /* 0x000fe20000000f00 */
[----:B------:R-:W3:Y:S01]  /*1a8c0*/  S2UR UR6, SR_CTAID.X ;  /* 0x00000000000679c3 */ /* 0x000ee20000002500 */
[----:B------:R-:W-:Y:S01]  /*1a8d0*/  ULDC UR5, c[0x0][0xc38] ;  /* 0x00030e0000057ab9 */ /* 0x000fe20000000800 */
[----:B--2---:R-:W-:-:S04]  /*1a8e0*/  LOP3.LUT R7, R4, 0x1f, RZ, 0xc0, !PT ;  /* 0x0000001f04077812 */ /* 0x004fc800078ec0ff */
[----:B------:R-:W-:-:S04]  /*1a8f0*/  ISETP.NE.AND P0, PT, R7, 0x1f, PT ;  /* 0x0000001f0700780c */ /* 0x000fc80003f05270 */
[----:B------:R-:W-:-:S13]  /*1a900*/  ISETP.GE.OR P1, PT, R7, UR4, !P0 ;  /* 0x0000000407007c0c */ /* 0x000fda000c726670 */
[----:B------:R-:W2:Y:S08]  /*1a910*/  @!P1 LDC.64 R4, c[0x0][0xc80] ;  /* 0x00032000ff049b82 */ /* 0x000eb00000000a00 */
[----:B0-----:R-:W0:Y:S01]  /*1a920*/  @!P1 LDC.64 R2, c[0x0][0xc78] ;  /* 0x00031e00ff029b82 */ /* 0x001e220000000a00 */
[----:B--2---:R-:W-:-:S05]  /*1a930*/  @!P1 IMAD.WIDE.U32 R4, R7, 0x4, R4 ;  /* 0x0000000407049825 */ /* 0x004fca00078e0004 */
[----:B------:R-:W2:Y:S01]  /*1a940*/  @!P1 LDG.E R0, desc[UR36][R4.64] ;  /* 0x0000002404009981 */ /* 0x000ea2000c1e1900 */
[----:B0-----:R-:W-:-:S05]  /*1a950*/  @!P1 IMAD.WIDE.U32 R2, R7, 0x4, R2 ;  /* 0x0000000407029825 */ /* 0x001fca00078e0002 */
[----:B------:R-:W2:Y:S01]  /*1a960*/  @!P1 LDG.E R9, desc[UR36][R2.64] ;  /* 0x0000002402099981 */ /* 0x000ea2000c1e1900 */
[C---:B------:R-:W-:Y:S02]  /*1a970*/  ISETP.NE.AND P1, PT, R7.reuse, RZ, PT ;  /* 0x000000ff0700720c */ /* 0x040fe40003f25270 */
[C---:B------:R-:W-:Y:S02]  /*1a980*/  ISETP.GE.U32.AND P2, PT, R7.reuse, 0x2, PT ;  /* 0x000000020700780c */ /* 0x040fe40003f46070 */
[C---:B------:R-:W-:Y:S02]  /*1a990*/  ISETP.GE.U32.AND P3, PT, R7.reuse, 0x4, PT ;  /* 0x000000040700780c */ /* 0x040fe40003f66070 */
[C---:B------:R-:W-:Y:S02]  /*1a9a0*/  ISETP.GE.U32.AND P4, PT, R7.reuse, 0x8, PT ;  /* 0x000000080700780c */ /* 0x040fe40003f86070 */
[----:B------:R-:W-:Y:S01]  /*1a9b0*/  ISETP.GE.U32.AND P5, PT, R7, 0x10, PT ;  /* 0x000000100700780c */ /* 0x000fe20003fa6070 */
[----:B------:R-:W-:Y:S01]  /*1a9c0*/  UMOV UR4, URZ ;  /* 0x0000003f00047c82 */ /* 0x000fe20008000000 */
[----:B--2---:R-:W-:-:S05]  /*1a9d0*/  IMAD R6, R0, R9, RZ ;  /* 0x0000000900067224 */ /* 0x004fca00078e02ff */
        /* <DEDUP_REMOVED lines=13> */
[----:B0-----:R-:W-:-:S04]  /*1aab0*/  SEL R5, R4, RZ, P5 ;  /* 0x000000ff04057207 */ /* 0x001fc80002800000 */
[----:B------:R-:W-:-:S05]  /*1aac0*/  IADD3 R5, R2, R5, RZ ;  /* 0x0000000502057210 */ /* 0x000fca0007ffe0ff */
[----:B------:R-:W0:Y:S02]  /*1aad0*/  SHFL.IDX PT, R6, R5, 0x1f, 0x1f ;  /* 0x03e01f0005067f89 */ /* 0x000e2400000e0000 */
[----:B0-----:R-:W-:-:S05]  /*1aae0*/  IMAD R6, R6, UR5, RZ ;  /* 0x0000000506067c24 */ /* 0x001fca000f8e02ff */
[----:B---3--:R-:W-:Y:S01]  /*1aaf0*/  ISETP.GT.AND P6, PT, R6, UR6, PT ;  /* 0x0000000606007c0c */ /* 0x008fe2000bfc4270 */
[----:B------:R-:W-:-:S12]  /*1ab00*/  IMAD.MOV.U32 R3, RZ, RZ, R6 ;  /* 0x000000ffff037224 */ /* 0x000fd800078e0006 */
[----:B------:R-:W-:Y:S05]  /*1ab10*/  @P6 BRA `(.L_x_690) ;  /* 0x0000000000a06947 */ /* 0x000fea0003800000 */
[----:B------:R-:W-:Y:S01]  /*1ab20*/  IMAD.MOV.U32 R6, RZ, RZ, R3 ;  /* 0x000000ffff067224 */ /* 0x000fe200078e0003 */
[----:B------:R-:W-:Y:S01]  /*1ab30*/  UMOV UR4, URZ ;  /* 0x0000003f00047c82 */ /* 0x000fe20008000000 */
[----:B------:R-:W-:-:S05]  /*1ab40*/  ULDC UR5, c[0x0][0xc38] ;  /* 0x00030e0000057ab9 */ /* 0x000fca0000000800 */
.L_x_692:
[----:B------:R-:W0:Y:S01]  /*1ab50*/  LDC R0, c[0x0][0xc3c] ;  /* 0x00030f00ff007b82 */ /* 0x000e220000000800 */
[----:B------:R-:W-:Y:S01]  /*1ab60*/  UIADD3 UR4, UR4, 0x1f, URZ ;  /* 0x0000001f04047890 */ /* 0x000fe2000fffe03f */
[----:B------:R-:W-:Y:S02]  /*1ab70*/  ULDC UR7, c[0x0][0xc3c] ;  /* 0x00030f0000077ab9 */ /* 0x000fe40000000800 */
[----:B-1----:R-:W-:-:S03]  /*1ab80*/  IMAD.U32 R19, RZ, RZ, UR7 ;  /* 0x00000007ff137e24 */ /* 0x002fc6000f8e00ff */
[----:B0-----:R-:W-:-:S13]  /*1ab90*/  ISETP.LE.AND P6, PT, R0, UR4, PT ;  /* 0x0000000400007c0c */ /* 0x001fda000bfc3270 */
[----:B------:R-:W-:Y:S05]  /*1aba0*/  @P6 BRA `(.L_x_691) ;  /* 0x0000000400a86947 */ /* 0x000fea0003800000 */
[----:B------:R-:W-:-:S05]  /*1abb0*/  VIADD R9, R7, UR4 ;  /* 0x0000000407097c36 */ /* 0x000fca0008000000 */
[----:B------:R-:W-:Y:S02]  /*1abc0*/  ISETP.GE.OR P6, PT, R9, R0, !P0 ;  /* 0x000000000900720c */ /* 0x000fe400047c6670 */
[----:B------:R-:W-:-:S11]  /*1abd0*/  MOV R0, RZ ;  /* 0x000000ff00007202 */ /* 0x000fd60000000f00 */
[----:B------:R-:W0:Y:S08]  /*1abe0*/  @!P6 LDC.64 R4, c[0x0][0xc80] ;  /* 0x00032000ff04eb82 */ /* 0x000e300000000a00 */
[----:B------:R-:W1:Y:S01]  /*1abf0*/  @!P6 LDC.64 R2, c[0x0][0xc78] ;  /* 0x00031e00ff02eb82 */ /* 0x000e620000000a00 */
[----:B0-----:R-:W-:-:S05]  /*1ac00*/  @!P6 IMAD.WIDE R4, R9, 0x4, R4 ;  /* 0x000000040904e825 */ /* 0x001fca00078e0204 */
[----:B------:R-:W2:Y:S01]  /*1ac10*/  @!P6 LDG.E R0, desc[UR36][R4.64] ;  /* 0x000000240400e981 */ /* 0x000ea2000c1e1900 */
[----:B-1----:R-:W-:-:S04]  /*1ac20*/  @!P6 IMAD.WIDE R2, R9, 0x4, R2 ;  /* 0x000000040902e825 */ /* 0x002fc800078e0202 */
[----:B------:R-:W-:-:S06]  /*1ac30*/  IMAD.MOV.U32 R9, RZ, RZ, RZ ;  /* 0x000000ffff097224 */ /* 0x000fcc00078e00ff */
[----:B------:R-:W2:Y:S02]  /*1ac40*/  @!P6 LDG.E R9, desc[UR36][R2.64] ;  /* 0x000000240209e981 */ /* 0x000ea4000c1e1900 */
        /* <DEDUP_REMOVED lines=13> */
[----:B------:R-:W0:Y:S02]  /*1ad20*/  SHFL.UP PT, R2, R3, 0x10, RZ ;  /* 0x0600000003027989 */ /* 0x000e2400000e00ff */
[----:B0-----:R-:W-:-:S05]  /*1ad30*/  SEL R2, R2, RZ, P5 ;  /* 0x000000ff02027207 */ /* 0x001fca0002800000 */
[----:B------:R-:W-:-:S05]  /*1ad40*/  IMAD.IADD R5, R3, 0x1, R2 ;  /* 0x0000000103057824 */ /* 0x000fca00078e0202 */
[----:B------:R-:W0:Y:S02]  /*1ad50*/  SHFL.IDX PT, R2, R5, 0x1f, 0x1f ;  /* 0x03e01f0005027f89 */ /* 0x000e2400000e0000 */
[----:B0-----:R-:W-:-:S04]  /*1ad60*/  IMAD R3, R2, UR5, RZ ;  /* 0x0000000502037c24 */ /* 0x001fc8000f8e02ff */
[----:B------:R-:W-:-:S05]  /*1ad70*/  IMAD.IADD R6, R3, 0x1, R6 ;  /* 0x0000000103067824 */ /* 0x000fca00078e0206 */
[----:B------:R-:W-:-:S13]  /*1ad80*/  ISETP.GT.AND P6, PT, R6, UR6, PT ;  /* 0x0000000606007c0c */ /* 0x000fda000bfc4270 */
[----:B------:R-:W-:Y:S05]  /*1ad90*/  @!P6 BRA `(.L_x_692) ;  /* 0xfffffffc006ce947 */ /* 0x000fea000383ffff */
.L_x_690:
[----:B------:R-:W-:Y:S02]  /*1ada0*/  IMAD.IADD R10, R6, 0x1, -R3 ;  /* 0x00000001060a7824 */ /* 0x000fe400078e0a03 */
[----:B-1----:R-:W-:Y:S02]  /*1adb0*/  IMAD.MOV.U32 R16, RZ, RZ, RZ ;  /* 0x000000ffff107224 */ /* 0x002fe400078e00ff */
[----:B------:R-:W-:-:S05]  /*1adc0*/  IMAD R2, R5, UR5, R10 ;  /* 0x0000000505027c24 */ /* 0x000fca000f8e020a */
[----:B------:R-:W-:-:S13]  /*1add0*/  ISETP.GT.AND P0, PT, R2, UR6, PT ;  /* 0x0000000602007c0c */ /* 0x000fda000bf04270 */
[----:B------:R-:W-:-:S04]  /*1ade0*/  VOTE.ANY R6, PT, !P0 ;  /* 0x0000000000067806 */ /* 0x000fc800040e0100 */
[----:B------:R-:W0:Y:S01]  /*1adf0*/  POPC R19, R6 ;  /* 0x0000000600137309 */ /* 0x000e220000000000 */
[----:B------:R-:W-:Y:S01]  /*1ae00*/  ISETP.NE.AND P0, PT, R6, RZ, PT ;  /* 0x000000ff0600720c */ /* 0x000fe20003f05270 */
[----:B0-----:R-:W0:Y:S04]  /*1ae10*/  SHFL.IDX PT, R0, R0, R19, 0x1f ;  /* 0x00001f1300007589 */ /* 0x001e2800000e0000 */
        /* <DEDUP_REMOVED lines=8> */
[----:B------:R-:W-:-:S06]  /*1aea0*/  VIADD R16, R19, 0xffffffff ;  /* 0xffffffff13107836 */ /* 0x000fcc0000000000 */
[----:B------:R0:W1:Y:S02]  /*1aeb0*/  SHFL.IDX PT, R16, R5, R16, 0x1f ;  /* 0x00001f1005107589 */ /* 0x00006400000e0000 */
.L_x_693:
[----:B-1----:R-:W-:Y:S01]  /*1aec0*/  IMAD R16, R16, UR5, R10 ;  /* 0x0000000510107c24 */ /* 0x002fe2000f8e020a */
[----:B------:R-:W-:Y:S01]  /*1aed0*/  IABS R10, R0 ;  /* 0x00000000000a7213 */ /* 0x000fe20000000000 */
[----:B------:R-:W-:Y:S01]  /*1aee0*/  IMAD R11, R11, R4, RZ ;  /* 0x000000040b0b7224 */ /* 0x000fe200078e02ff */
[----:B0-----:R-:W-:Y:S01]  /*1aef0*/  IABS R5, R9 ;  /* 0x0000000900057213 */ /* 0x001fe20000000000 */
[----:B------:R-:W-:Y:S01]  /*1af00*/  IMAD.MOV.U32 R2, RZ, RZ, RZ ;  /* 0x000000ffff027224 */ /* 0x000fe200078e00ff */
[----:B------:R-:W-:Y:S01]  /*1af10*/  IADD3 R17, -R16, UR6, RZ ;  /* 0x0000000610117c10 */ /* 0x000fe2000fffe1ff */
[----:B------:R-:W-:Y:S01]  /*1af20*/  IMAD.MOV R10, RZ, RZ, -R10 ;  /* 0x000000ffff0a7224 */ /* 0x000fe200078e0a0a */
[----:B------:R-:W0:Y:S01]  /*1af30*/  I2F.RP R6, R5 ;  /* 0x0000000500067306 */ /* 0x000e220000209400 */
[----:B------:R-:W-:Y:S01]  /*1af40*/  IMAD.HI.U32 R2, R3, R11, R2 ;  /* 0x0000000b03027227 */ /* 0x000fe200078e0002 */
[----:B------:R-:W-:Y:S02]  /*1af50*/  IABS R8, R17 ;  /* 0x0000001100087213 */ /* 0x000fe40000000000 */
[----:B------:R-:W-:-:S02]  /*1af60*/  IADD3 R19, R19, UR4, RZ ;  /* 0x0000000413137c10 */ /* 0x000fc4000fffe0ff */
[----:B------:R-:W-:Y:S01]  /*1af70*/  MOV R3, R8 ;  /* 0x0000000800037202 */ /* 0x000fe20000000f00 */
[----:B------:R-:W-:-:S04]  /*1af80*/  IMAD.MOV.U32 R8, RZ, RZ, R10 ;  /* 0x000000ffff087224 */ /* 0x000fc800078e000a */
[----:B------:R-:W-:-:S04]  /*1af90*/  IMAD.HI.U32 R2, R2, R3, RZ ;  /* 0x0000000302027227 */ /* 0x000fc800078e00ff */
[----:B------:R-:W-:Y:S01]  /*1afa0*/  IMAD R3, R2, R8, R3 ;  /* 0x0000000802037224 */ /* 0x000fe200078e0203 */
[----:B0-----:R-:W0:Y:S04]  /*1afb0*/  MUFU.RCP R6, R6 ;  /* 0x0000000600067308 */ /* 0x001e280000001000 */
[----:B------:R-:W-:-:S13]  /*1afc0*/  ISETP.GT.U32.AND P1, PT, R4, R3, PT ;  /* 0x000000030400720c */ /* 0x000fda0003f24070 */
[----:B------:R-:W-:Y:S02]  /*1afd0*/  @!P1 IMAD.IADD R3, R3, 0x1, -R4 ;  /* 0x0000000103039824 */ /* 0x000fe400078e0a04 */
[----:B0-----:R-:W-:Y:S02]  /*1afe0*/  VIADD R8, R6, 0xffffffe ;  /* 0x0ffffffe06087836 */ /* 0x001fe40000000000 */
[----:B------:R-:W-:Y:S01]  /*1aff0*/  @!P1 VIADD R2, R2, 0x1 ;  /* 0x0000000102029836 */ /* 0x000fe20000000000 */
[----:B------:R-:W-:Y:S02]  /*1b000*/  ISETP.GE.U32.AND P0, PT, R3, R4, PT ;  /* 0x000000040300720c */ /* 0x000fe40003f06070 */
[----:B------:R0:W1:Y:S01]  /*1b010*/  F2I.FTZ.U32.TRUNC.NTZ R3, R8 ;  /* 0x0000000800037305 */ /* 0x000062000021f000 */
[----:B------:R-:W-:Y:S02]  /*1b020*/  LOP3.LUT R4, R17, R0, RZ, 0x3c, !PT ;  /* 0x0000000011047212 */ /* 0x000fe400078e3cff */
[----:B------:R-:W-:-:S02]  /*1b030*/  ISETP.NE.AND P1, PT, R0, RZ, PT ;  /* 0x000000ff0000720c */ /* 0x000fc40003f25270 */
[----:B------:R-:W-:Y:S02]  /*1b040*/  ISETP.GE.AND P2, PT, R4, RZ, PT ;  /* 0x000000ff0400720c */ /* 0x000fe40003f46270 */
[----:B0-----:R-:W-:-:S04]  /*1b050*/  IABS R8, R9 ;  /* 0x0000000900087213 */ /* 0x001fc80000000000 */
[----:B------:R-:W-:Y:S01]  /*1b060*/  @P0 IADD3 R2, R2, 0x1, RZ ;  /* 0x0000000102020810 */ /* 0x000fe20007ffe0ff */
[----:B------:R-:W-:-:S04]  /*1b070*/  IMAD.MOV R8, RZ, RZ, -R8 ;  /* 0x000000ffff087224 */ /* 0x000fc800078e0a08 */
[----:B------:R-:W-:Y:S02]  /*1b080*/  IMAD.MOV.U32 R6, RZ, RZ, R2 ;  /* 0x000000ffff067224 */ /* 0x000fe400078e0002 */
[----:B-1----:R-:W-:Y:S02]  /*1b090*/  IMAD.MOV R2, RZ, RZ, -R3 ;  /* 0x000000ffff027224 */ /* 0x002fe400078e0a03 */
[----:B------:R-:W-:Y:S01]  /*1b0a0*/  @!P2 IMAD.MOV R6, RZ, RZ, -R6 ;  /* 0x000000ffff06a224 */ /* 0x000fe200078e0a06 */
[----:B------:R-:W-:Y:S01]  /*1b0b0*/  @!P1 LOP3.LUT R6, RZ, R0, RZ, 0x33, !PT ;  /* 0x00000000ff069212 */ /* 0x000fe200078e33ff */
[----:B------:R-:W-:Y:S01]  /*1b0c0*/  IMAD R11, R2, R5, RZ ;  /* 0x00000005020b7224 */ /* 0x000fe200078e02ff */
[----:B------:R-:W-:Y:S02]  /*1b0d0*/  MOV R2, RZ ;  /* 0x000000ff00027202 */ /* 0x000fe40000000f00 */
[-C--:B------:R-:W-:Y:S01]  /*1b0e0*/  IABS R4, R6.reuse ;  /* 0x0000000600047213 */ /* 0x080fe20000000000 */
[----:B------:R-:W-:-:S02]  /*1b0f0*/  IMAD R0, R0, R6, RZ ;  /* 0x0000000600007224 */ /* 0x000fc400078e02ff */
[----:B------:R-:W-:-:S04]  /*1b100*/  IMAD.HI.U32 R2, R3, R11, R2 ;  /* 0x0000000b03027227 */ /* 0x000fc800078e0002 */
[----:B------:R-:W-:Y:S02]  /*1b110*/  IMAD.MOV.U32 R3, RZ, RZ, R4 ;  /* 0x000000ffff037224 */ /* 0x000fe400078e0004 */
[----:B------:R-:W-:Y:S02]  /*1b120*/  IMAD.MOV.U32 R4, RZ, RZ, R8 ;  /* 0x000000ffff047224 */ /* 0x000fe400078e0008 */
[----:B------:R-:W-:-:S04]  /*1b130*/  IMAD.HI.U32 R2, R2, R3, RZ ;  /* 0x0000000302027227 */ /* 0x000fc800078e00ff */
[----:B------:R-:W-:Y:S01]  /*1b140*/  IMAD R4, R2, R4, R3 ;  /* 0x0000000402047224 */ /* 0x000fe200078e0203 */
[----:B------:R-:W-:Y:S01]  /*1b150*/  LOP3.LUT R3, R6, R9, RZ, 0x3c, !PT ;  /* 0x0000000906037212 */ /* 0x000fe200078e3cff */
[----:B------:R-:W-:-:S03]  /*1b160*/  IMAD.IADD R17, R17, 0x1, -R0 ;  /* 0x0000000111117824 */ /* 0x000fc600078e0a00 */
[----:B------:R-:W-:Y:S02]  /*1b170*/  ISETP.GT.U32.AND P1, PT, R5, R4, PT ;  /* 0x000000040500720c */ /* 0x000fe40003f24070 */
[----:B------:R-:W-:-:S11]  /*1b180*/  ISETP.GE.AND P2, PT, R3, RZ, PT ;  /* 0x000000ff0300720c */ /* 0x000fd60003f46270 */
[----:B------:R-:W-:Y:S02]  /*1b190*/  @!P1 IMAD.IADD R4, R4, 0x1, -R5 ;  /* 0x0000000104049824 */ /* 0x000fe400078e0a05 */
[----:B------:R-:W-:Y:S01]  /*1b1a0*/  @!P1 VIADD R2, R2, 0x1 ;  /* 0x0000000102029836 */ /* 0x000fe20000000000 */
[----:B------:R-:W-:Y:S02]  /*1b1b0*/  ISETP.NE.AND P1, PT, R9, RZ, PT ;  /* 0x000000ff0900720c */ /* 0x000fe40003f25270 */
[----:B------:R-:W-:-:S13]  /*1b1c0*/  ISETP.GE.U32.AND P0, PT, R4, R5, PT ;  /* 0x000000050400720c */ /* 0x000fda0003f06070 */
[----:B------:R-:W-:-:S05]  /*1b1d0*/  @P0 IADD3 R2, R2, 0x1, RZ ;  /* 0x0000000102020810 */ /* 0x000fca0007ffe0ff */
[----:B------:R-:W-:Y:S01]  /*1b1e0*/  @!P2 IMAD.MOV R2, RZ, RZ, -R2 ;  /* 0x000000ffff02a224 */ /* 0x000fe200078e0a02 */
[----:B------:R-:W-:-:S05]  /*1b1f0*/  @!P1 LOP3.LUT R2, RZ, R9, RZ, 0x33, !PT ;  /* 0x00000009ff029212 */ /* 0x000fca00078e33ff */
[----:B------:R-:W-:-:S04]  /*1b200*/  IMAD.MOV R18, RZ, RZ, -R2 ;  /* 0x000000ffff127224 */ /* 0x000fc800078e0a02 */
[C---:B------:R-:W-:Y:S02]  /*1b210*/  IMAD R18, R9.reuse, R18, R6 ;  /* 0x0000001209127224 */ /* 0x040fe400078e0206 */
[----:B------:R-:W-:-:S04]  /*1b220*/  IMAD R9, R9, 0x1000000, R2 ;  /* 0x0100000009097824 */ /* 0x000fc800078e0202 */
[----:B------:R-:W-:Y:S01]  /*1b230*/  IMAD R18, R18, 0x10000, R9 ;  /* 0x0001000012127824 */ /* 0x000fe200078e0209 */
[----:B------:R-:W-:Y:S06]  /*1b240*/  BRA `(.L_x_694) ;  /* 0x00000000000c7947 */ /* 0x000fec0003800000 */
.L_x_691:
[----:B------:R-:W-:Y:S02]  /*1b250*/  IMAD.MOV.U32 R17, RZ, RZ, RZ ;  /* 0x000000ffff117224 */ /* 0x000fe400078e00ff */
[----:B------:R-:W-:Y:S02]  /*1b260*/  IMAD.U32 R16, RZ, RZ, UR6 ;  /* 0x00000006ff107e24 */ /* 0x000fe4000f8e00ff */
[----:B------:R-:W-:-:S07]  /*1b270*/  IMAD.MOV.U32 R18, RZ, RZ, RZ ;  /* 0x000000ffff127224 */ /* 0x000fce00078e00ff */
.L_x_694:
[----:B------:R-:W-:-:S13]  /*1b280*/  ISETP.NE.AND P0, PT, R7, RZ, PT ;  /* 0x000000ff0700720c */ /* 0x000fda0003f05270 */
[----:B------:R-:W0:Y:S01]  /*1b290*/  @!P0 S2R R3, SR_CgaCtaId ;  /* 0x0000000000038919 */ /* 0x000e220000008800 */
[----:B------:R-:W-:-:S04]  /*1b2a0*/  @!P0 MOV R0, 0x400 ;  /* 0x0000040000008802 */ /* 0x000fc80000000f00 */
[----:B0-----:R-:W-:-:S05]  /*1b2b0*/  @!P0 LEA R0, R3, R0, 0x18 ;  /* 0x0000000003008211 */ /* 0x001fca00078ec0ff */
[----:B------:R2:W-:Y:S01]  /*1b2c0*/  @!P0 STS.128 [R0+0x228d0], R16 ;  /* 0x0228d01000008388 */ /* 0x0005e20000000c00 */
[----:B------:R-:W-:Y:S06]  /*1b2d0*/  BAR.ARV 0x5, 0x180 ;  /* 0x0146000000007b1d */ /* 0x000fec0000002000 */
.L_x_689:
[----:B------:R3:W-:Y:S01]  /*1b2e0*/  STL [R1+0x38], RZ ;  /* 0x000038ff01007387 */ /* 0x0007e20000100800 */
[----:B------:R-:W-:Y:S01]  /*1b2f0*/  ULDC UR4, c[0x0][0xc3c] ;  /* 0x00030f0000047ab9 */ /* 0x000fe20000000800 */
[----:B------:R-:W-:Y:S01]  /*1b300*/  MOV R36, 0x1 ;  /* 0x0000000100247802 */ /* 0x000fe20000000f00 */
[----:B------:R-:W-:Y:S01]  /*1b310*/  IMAD.MOV.U32 R31, RZ, RZ, RZ ;  /* 0x000000ffff1f7224 */ /* 0x000fe200078e00ff */
[----:B-1----:R-:W-:-:S13]  /*1b320*/  ISETP.GE.AND P0, PT, R19, UR4, PT ;  /* 0x0000000413007c0c */ /* 0x002fda000bf06270 */
[----:B---3--:R-:W-:Y:S05]  /*1b330*/  @P0 BRA `(.L_x_695) ;  /* 0x0000007000200947 */ /* 0x008fea0003800000 */
[----:B--2---:R-:W2:Y:S01]  /*1b340*/  LDL R0, [R1+0x4c] ;  /* 0x00004c0001007983 */ /* 0x004ea20000100800 */
[----:B------:R-:W1:Y:S01]  /*1b350*/  S2UR UR4, SR_CgaCtaId ;  /* 0x00000000000479c3 */ /* 0x000e620000008800 */
[----:B------:R-:W-:Y:S01]  /*1b360*/  MOV R23, 0x400 ;  /* 0x0000040000177802 */ /* 0x000fe20000000f00 */
[----:B------:R-:W-:Y:S01]  /*1b370*/  BSSY B7, `(.L_x_695) ;  /* 0x0000704000077945 */ /* 0x000fe20003800000 */
[----:B------:R-:W3:Y:S01]  /*1b380*/  S2R R14, SR_TID.X ;  /* 0x00000000000e7919 */ /* 0x000ee20000002100 */
[----:B------:R-:W-:Y:S01]  /*1b390*/  IMAD.MOV.U32 R37, RZ, RZ, 0x1 ;  /* 0x00000001ff257424 */ /* 0x000fe200078e00ff */
[----:B------:R-:W-:Y:S01]  /*1b3a0*/  MOV R34, RZ ;  /* 0x000000ff00227202 */ /* 0x000fe20000000f00 */
[----:B------:R-:W-:Y:S01]  /*1b3b0*/  IMAD.MOV.U32 R31, RZ, RZ, RZ ;  /* 0x000000ffff1f7224 */ /* 0x000fe200078e00ff */
[----:B------:R-:W-:Y:S01]  /*1b3c0*/  ULDC.64 UR40, c[0x0][0x198] ;  /* 0x0000660000287ab9 */ /* 0x000fe20000000a00 */
[----:B------:R-:W-:Y:S01]  /*1b3d0*/  IMAD.MOV.U32 R36, RZ, RZ, 0x1 ;  /* 0x00000001ff247424 */ /* 0x000fe200078e00ff */
[----:B------:R-:W-:Y:S01]  /*1b3e0*/  ULDC UR39, c[0x0][0xc] ;  /* 0x0000030000277ab9 */ /* 0x000fe20000000800 */
[C---:B---3--:R-:W-:Y:S01]  /*1b3f0*/  LOP3.LUT R13, R14.reuse, 0x7f, RZ, 0xc0, !PT ;  /* 0x0000007f0e0d7812 */ /* 0x048fe200078ec0ff */
[C---:B------:R-:W-:Y:S01]  /*1b400*/  IMAD.SHL.U32 R5, R14.reuse, 0x20, RZ ;  /* 0x000000200e057824 */ /* 0x040fe200078e00ff */
[C---:B0-----:R-:W-:Y:S01]  /*1b410*/  SHF.L.U32 R2, R14.reuse, 0x7, RZ ;  /* 0x000000070e027819 */ /* 0x041fe200000006ff */
[C---:B------:R-:W-:Y:S01]  /*1b420*/  IMAD.SHL.U32 R11, R14.reuse, 0x4, RZ ;  /* 0x000000040e0b7824 */ /* 0x040fe200078e00ff */
[----:B------:R-:W-:Y:S01]  /*1b430*/  SHF.R.U32.HI R4, RZ, 0x1, R14 ;  /* 0x00000001ff047819 */ /* 0x000fe2000001160e */
[----:B------:R-:W-:Y:S01]  /*1b440*/  IMAD.SHL.U32 R7, R13, 0x10, RZ ;  /* 0x000000100d077824 */ /* 0x000fe200078e00ff */
[----:B------:R-:W-:Y:S01]  /*1b450*/  LOP3.LUT R6, R5, 0x80, RZ, 0xc0, !PT ;  /* 0x0000008005067812 */ /* 0x000fe200078ec0ff */
[----:B------:R-:W-:Y:S01]  /*1b460*/  IMAD.SHL.U32 R10, R14, 0x2, RZ ;  /* 0x000000020e0a7824 */ /* 0x000fe200078e00ff */
[----:B------:R-:W-:-:S02]  /*1b470*/  LOP3.LUT R3, R2, 0x380, RZ, 0xc0, !PT ;  /* 0x0000038002037812 */ /* 0x000fc400078ec0ff */
[----:B------:R-:W-:Y:S02]  /*1b480*/  LOP3.LUT R8, R7, 0x600, RZ, 0xc0, !PT ;  /* 0x0000060007087812 */ /* 0x000fe400078ec0ff */
[----:B------:R-:W-:Y:S02]  /*1b490*/  LOP3.LUT R6, R6, 0x10, R14, 0xf8, !PT ;  /* 0x0000001006067812 */ /* 0x000fe400078ef80e */
[----:B------:R-:W-:Y:S02]  /*1b4a0*/  LOP3.LUT R8, R8, 0x60, R5, 0xf8, !PT ;  /* 0x0000006008087812 */ /* 0x000fe400078ef805 */
[----:B------:R-:W-:Y:S02]  /*1b4b0*/  LOP3.LUT R3, R3, 0x30, R4, 0xf8, !PT ;  /* 0x0000003003037812 */ /* 0x000fe400078ef804 */
[----:B------:R-:W-:Y:S02]  /*1b4c0*/  LOP3.LUT R6, R6, 0x10, R11, 0x78, !PT ;  /* 0x0000001006067812 */ /* 0x000fe400078e780b */
[----:B------:R-:W-:-:S02]  /*1b4d0*/  LOP3.LUT R5, R8, 0x100, R5, 0xf8, !PT ;  /* 0x0000010008057812 */ /* 0x000fc400078ef805 */
[----:B------:R-:W-:Y:S02]  /*1b4e0*/  LOP3.LUT P0, RZ, R14, 0x4, RZ, 0xc0, !PT ;  /* 0x000000040eff7812 */ /* 0x000fe4000780c0ff */
[----:B------:R-:W-:-:S05]  /*1b4f0*/  LOP3.LUT R4, R5, R6, RZ, 0xfc, !PT ;  /* 0x0000000605047212 */ /* 0x000fca00078efcff */
[----:B------:R1:W-:Y:S02]  /*1b500*/  STL [R1+0x14], R4 ;  /* 0x0000140401007387 */ /* 0x0003e40000100800 */
[----:B-1----:R-:W-:-:S05]  /*1b510*/  IMAD.U32 R4, RZ, RZ, UR4 ;  /* 0x00000004ff047e24 */ /* 0x002fca000f8e00ff */
[----:B------:R-:W-:Y:S02]  /*1b520*/  LEA R23, R4, R23, 0x18 ;  /* 0x0000001704177211 */ /* 0x000fe400078ec0ff */
[----:B--2---:R-:W-:Y:S01]  /*1b530*/  R2UR UR5, R0 ;  /* 0x00000000000572ca */ /* 0x004fe200000e0000 */
[----:B------:R-:W-:-:S05]  /*1b540*/  IMAD.SHL.U32 R0, R14, 0x10, RZ ;  /* 0x000000100e007824 */ /* 0x000fca00078e00ff */
[----:B------:R-:W-:Y:S02]  /*1b550*/  LOP3.LUT R9, R0, 0x3f0, RZ, 0xc0, !PT ;  /* 0x000003f000097812 */ /* 0x000fe400078ec0ff */
[----:B------:R-:W-:Y:S02]  /*1b560*/  LOP3.LUT R3, R3, 0x70, R0, 0x78, !PT ;  /* 0x0000007003037812 */ /* 0x000fe400078e7800 */
[----:B------:R-:W-:Y:S02]  /*1b570*/  LOP3.LUT R10, R9, 0x70, R10, 0x78, !PT ;  /* 0x00000070090a7812 */ /* 0x000fe400078e780a */
[----:B------:R-:W-:Y:S01]  /*1b580*/  LOP3.LUT R2, R3, 0xc00, R2, 0xf8, !PT ;  /* 0x00000c0003027812 */ /* 0x000fe200078ef802 */
[----:B------:R-:W-:Y:S01]  /*1b590*/  ULOP3.LUT UR42, UR5, 0x2, URZ, 0xfc, !UPT ;  /* 0x00000002052a7892 */ /* 0x000fe2000f8efc3f */
[----:B------:R-:W-:Y:S01]  /*1b5a0*/  LOP3.LUT R12, R10, 0x400, R7, 0xf8, !PT ;  /* 0x000004000a0c7812 */ /* 0x000fe200078ef807 */
[----:B------:R-:W-:Y:S01]  /*1b5b0*/  ULOP3.LUT UR38, UR5, 0x1, URZ, 0xfc, !UPT ;  /* 0x0000000105267892 */ /* 0x000fe2000f8efc3f */
[----:B------:R-:W-:-:S02]  /*1b5c0*/  SHF.R.U32.HI R3, RZ, 0x3, R13 ;  /* 0x00000003ff037819 */ /* 0x000fc4000001160d */
[----:B------:R-:W-:Y:S01]  /*1b5d0*/  LOP3.LUT R30, R0, 0x70, RZ, 0xc0, !PT ;  /* 0x00000070001e7812 */ /* 0x000fe200078ec0ff */
[----:B------:R-:W-:Y:S01]  /*1b5e0*/  STL [R1+0x10], R12 ;  /* 0x0000100c01007387 */ /* 0x000fe20000100800 */
[----:B------:R-:W-:Y:S01]  /*1b5f0*/  LOP3.LUT R3, R3, 0x70, R0, 0xf8, !PT ;  /* 0x0000007003037812 */ /* 0x000fe200078ef800 */
[----:B------:R-:W-:Y:S02]  /*1b600*/  IMAD.IADD R0, R23, 0x1, R12 ;  /* 0x0000000117007824 */ /* 0x000fe400078e020c */
[----:B------:R0:W-:Y:S04]  /*1b610*/  STL [R1+0x18], R2 ;  /* 0x0000180201007387 */ /* 0x0001e80000100800 */
[----:B------:R-:W-:Y:S01]  /*1b620*/  STL [R1+0x38], RZ ;  /* 0x000038ff01007387 */ /* 0x000fe20000100800 */
[----:B0-----:R-:W-:-:S05]  /*1b630*/  IMAD.MOV.U32 R2, RZ, RZ, 0x40 ;  /* 0x00000040ff027424 */ /* 0x001fca00078e00ff */
[----:B------:R-:W-:-:S05]  /*1b640*/  SEL R2, R2, 0xffffffc0, !P0 ;  /* 0xffffffc002027807 */ /* 0x000fca0004000000 */
[----:B------:R0:W-:Y:S04]  /*1b650*/  STL [R1+0x1c], R2 ;  /* 0x00001c0201007387 */ /* 0x0001e80000100800 */
[----:B------:R1:W-:Y:S04]  /*1b660*/  STL [R1+0xc], R4 ;  /* 0x00000c0401007387 */ /* 0x0003e80000100800 */
[----:B------:R1:W-:Y:S01]  /*1b670*/  STL [R1+0x28], R0 ;  /* 0x0000280001007387 */ /* 0x0003e20000100800 */
[----:B0-----:R-:W-:-:S07]  /*1b680*/  LOP3.LUT R2, R3, 0x80, RZ, 0xfc, !PT ;  /* 0x0000008003027812 */ /* 0x001fce00078efcff */
.L_x_805:
[----:B------:R-:W0:Y:S02]  /*1b690*/  LDC.64 R24, c[0x0][0xc88] ;  /* 0x00032200ff187b82 */ /* 0x000e240000000a00 */
[----:B0-----:R-:W-:-:S06]  /*1b6a0*/  IMAD.WIDE R24, R19, 0x4, R24 ;  /* 0x0000000413187825 */ /* 0x001fcc00078e0218 */
[----:B-1----:R-:W1:Y:S01]  /*1b6b0*/  LDG.E R24, desc[UR36][R24.64] ;  /* 0x0000002418187981 */ /* 0x002e62000c1e1900 */
[----:B------:R-:W-:Y:S05]  /*1b6c0*/  YIELD ;  /* 0x0000000000007946 */ /* 0x000fea0003800000 */
[----:B------:R-:W-:Y:S01]  /*1b6d0*/  ULDC.64 UR4, c[0x0][0xa28] ;  /* 0x00028a0000047ab9 */ /* 0x000fe20000000a00 */
[----:B------:R-:W-:Y:S01]  /*1b6e0*/  ULDC.64 UR8, c[0x0][0xa18] ;  /* 0x0002860000087ab9 */ /* 0x000fe20000000a00 */
[----:B------:R-:W-:Y:S01]  /*1b6f0*/  ISETP.NE.U32.AND P0, PT, RZ, UR4, PT ;  /* 0x00000004ff007c0c */ /* 0x000fe2000bf05070 */
[----:B------:R-:W-:Y:S01]  /*1b700*/  ULDC.64 UR6, c[0x0][0xa10] ;  /* 0x0002840000067ab9 */ /* 0x000fe20000000a00 */
[----:B------:R-:W-:-:S02]  /*1b710*/  MOV R9, RZ ;  /* 0x000000ff00097202 */ /* 0x000fc40000000f00 */
[----:B------:R-:W-:Y:S02]  /*1b720*/  ISETP.NE.AND.EX P0, PT, RZ, UR5, PT, P0 ;  /* 0x00000005ff007c0c */ /* 0x000fe4000bf05300 */
[----:B------:R-:W-:-:S04]  /*1b730*/  ISETP.NE.U32.AND P2, PT, RZ, UR6, PT ;  /* 0x00000006ff007c0c */ /* 0x000fc8000bf45070 */
[----:B------:R-:W-:Y:S01]  /*1b740*/  ISETP.NE.AND.EX P2, PT, RZ, UR7, PT, P2 ;  /* 0x00000007ff007c0c */ /* 0x000fe2000bf45320 */
[----:B------:R-:W-:Y:S01]  /*1b750*/  IMAD.MOV.U32 R28, RZ, RZ, RZ ;  /* 0x000000ffff1c7224 */ /* 0x000fe200078e00ff */
[----:B-1----:R-:W-:-:S05]  /*1b760*/  SHF.R.S32.HI R0, RZ, 0x1f, R24 ;  /* 0x0000001fff007819 */ /* 0x002fca0000011418 */
[C---:B---3--:R-:W-:Y:S01]  /*1b770*/  @P0 LEA R2, P1, R24.reuse, UR4, 0x2 ;  /* 0x0000000418020c11 */ /* 0x048fe2000f8210ff */
[C---:B------:R-:W-:Y:S01]  /*1b780*/  IMAD.SHL.U32 R25, R24.reuse, 0x4, RZ ;  /* 0x0000000418197824 */ /* 0x040fe200078e00ff */
[C-C-:B------:R-:W-:Y:S01]  /*1b790*/  SHF.L.U64.HI R26, R24.reuse, 0x2, R0.reuse ;  /* 0x00000002181a7819 */ /* 0x140fe20000010200 */
[----:B------:R0:W-:Y:S01]  /*1b7a0*/  STL [R1+0x30], R0 ;  /* 0x0000300001007387 */ /* 0x0001e20000100800 */
[----:B------:R-:W-:Y:S01]  /*1b7b0*/  @P0 LEA.HI.X R3, R24, UR5, R0, 0x2, P1 ;  /* 0x0000000518030c11 */ /* 0x000fe200088f1400 */
[----:B------:R-:W-:Y:S01]  /*1b7c0*/  ULDC.64 UR4, c[0x0][0xa00] ;  /* 0x0002800000047ab9 */ /* 0x000fe20000000a00 */
[----:B------:R-:W-:-:S03]  /*1b7d0*/  ISETP.NE.U32.AND P1, PT, RZ, UR8, PT ;  /* 0x00000008ff007c0c */ /* 0x000fc6000bf25070 */
[----:B--2---:R1:W2:Y:S01]  /*1b7e0*/  @P0 LDG.E R9, desc[UR36][R2.64] ;  /* 0x0000002402090981 */ /* 0x0042a2000c1e1900 */
[----:B------:R-:W-:Y:S02]  /*1b7f0*/  ISETP.NE.AND.EX P1, PT, RZ, UR9, PT, P1 ;  /* 0x00000009ff007c0c */ /* 0x000fe4000bf25310 */
[----:B------:R-:W-:Y:S01]  /*1b800*/  ISETP.NE.U32.AND P0, PT, RZ, UR4, PT ;  /* 0x00000004ff007c0c */ /* 0x000fe2000bf05070 */
[----:B0-----:R-:W-:Y:S01]  /*1b810*/  IMAD.MOV.U32 R0, RZ, RZ, RZ ;  /* 0x000000ffff007224 */ /* 0x001fe200078e00ff */
[C---:B------:R-:W-:Y:S02]  /*1b820*/  IADD3 R4, P4, R25.reuse, UR6, RZ ;  /* 0x0000000619047c10 */ /* 0x040fe4000ff9e0ff */
[----:B------:R-:W-:Y:S02]  /*1b830*/  ISETP.NE.AND.EX P0, PT, RZ, UR5, PT, P0 ;  /* 0x00000005ff007c0c */ /* 0x000fe4000bf05300 */
[----:B------:R-:W-:Y:S02]  /*1b840*/  IADD3.X R5, R26, UR7, RZ, P4, !PT ;  /* 0x000000071a057c10 */ /* 0x000fe4000a7fe4ff */
[----:B-1----:R-:W-:Y:S01]  /*1b850*/  IADD3 R2, P3, R25, UR4, RZ ;  /* 0x0000000419027c10 */ /* 0x002fe2000ff7e0ff */
[----:B------:R-:W-:-:S02]  /*1b860*/  ULDC UR4, c[0x0][0x288] ;  /* 0x0000a20000047ab9 */ /* 0x000fc40000000800 */
[----:B------:R-:W5:Y:S01]  /*1b870*/  @P2 LDG.E R0, desc[UR36][R4.64] ;  /* 0x0000002404002981 */ /* 0x000f62000c1e1900 */
[C---:B------:R-:W-:Y:S02]  /*1b880*/  IADD3.X R3, R26.reuse, UR5, RZ, P3, !PT ;  /* 0x000000051a037c10 */ /* 0x040fe40009ffe4ff */
[----:B------:R-:W-:Y:S01]  /*1b890*/  @P1 IADD3 R6, P3, R25, UR8, RZ ;  /* 0x0000000819061c10 */ /* 0x000fe2000ff7e0ff */
[----:B------:R-:W-:Y:S01]  /*1b8a0*/  IMAD.U32 R8, RZ, RZ, UR4 ;  /* 0x00000004ff087e24 */ /* 0x000fe2000f8e00ff */
[----:B------:R-:W-:Y:S01]  /*1b8b0*/  ULDC.64 UR4, c[0x0][0x418] ;  /* 0x0001060000047ab9 */ /* 0x000fe20000000a00 */
[----:B------:R-:W5:Y:S01]  /*1b8c0*/  @P0 LDG.E R28, desc[UR36][R2.64] ;  /* 0x00000024021c0981 */ /* 0x000f62000c1e1900 */
[----:B------:R-:W-:-:S05]  /*1b8d0*/  @P1 IADD3.X R7, R26, UR9, RZ, P3, !PT ;  /* 0x000000091a071c10 */ /* 0x000fca0009ffe4ff */
[----:B------:R0:W3:Y:S01]  /*1b8e0*/  @P1 LDG.E R8, desc[UR36][R6.64] ;  /* 0x0000002406081981 */ /* 0x0000e2000c1e1900 */
[----:B------:R-:W-:-:S03]  /*1b8f0*/  UISETP.NE.U32.AND UP0, UPT, UR4, URZ, UPT ;  /* 0x0000003f0400728c */ /* 0x000fc6000bf05070 */
[----:B------:R-:W-:Y:S01]  /*1b900*/  ULDC UR4, c[0x0][0x424] ;  /* 0x0001090000047ab9 */ /* 0x000fe20000000800 */
[----:B------:R-:W-:-:S03]  /*1b910*/  UISETP.NE.AND.EX UP0, UPT, UR5, URZ, UPT, UP0 ;  /* 0x0000003f0500728c */ /* 0x000fc6000bf05300 */
[----:B------:R-:W-:Y:S01]  /*1b920*/  ULDC UR5, c[0x0][0x2f0] ;  /* 0x0000bc0000057ab9 */ /* 0x000fe20000000800 */
[----:B------:R-:W-:-:S04]  /*1b930*/  USEL UR4, UR4, 0x1, UP0 ;  /* 0x0000000104047887 */ /* 0x000fc80008000000 */
[----:B------:R-:W-:-:S03]  /*1b940*/  UIMAD UR4, UR4, UR5, URZ ;  /* 0x00000005040472a4 */ /* 0x000fc6000f8e023f */
[----:B------:R-:W-:Y:S02]  /*1b950*/  ULDC UR5, c[0x0][0x348] ;  /* 0x0000d20000057ab9 */ /* 0x000fe40000000800 */
[----:B0-----:R-:W-:Y:S01]  /*1b960*/  MOV R6, UR5 ;  /* 0x0000000500067c02 */ /* 0x001fe20008000f00 */
[----:B--2---:R-:W-:Y:S04]  /*1b970*/  STL [R1], R9 ;  /* 0x0000000901007387 */ /* 0x004fe80000100800 */
[----:B---3--:R0:W-:Y:S02]  /*1b980*/  STL [R1+0x34], R8 ;  /* 0x0000340801007387 */ /* 0x0081e40000100800 */
[----:B0-----:R-:W-:Y:S01]  /*1b990*/  IMAD.U32 R8, RZ, RZ, UR4 ;  /* 0x00000004ff087e24 */ /* 0x001fe2000f8e00ff */
[----:B------:R-:W-:Y:S06]  /*1b9a0*/  @P1 BRA `(.L_x_696) ;  /* 0x0000000000141947 */ /* 0x000fec0003800000 */
[----:B------:R-:W-:Y:S05]  /*1b9b0*/  @!P0 BRA `(.L_x_696) ;  /* 0x0000000000108947 */ /* 0x000fea0003800000 */
[----:B------:R-:W2:Y:S04]  /*1b9c0*/  LDG.E R7, desc[UR36][R2.64] ;  /* 0x0000002402077981 */ /* 0x000ea8000c1e1900 */
[----:B------:R-:W2:Y:S02]  /*1b9d0*/  LDG.E R2, desc[UR36][R2.64+0x4] ;  /* 0x0000042402027981 */ /* 0x000ea4000c1e1900 */
[----:B--2---:R-:W-:-:S05]  /*1b9e0*/  IMAD.IADD R2, R2, 0x1, -R7 ;  /* 0x0000000102027824 */ /* 0x004fca00078e0a07 */
[----:B------:R0:W-:Y:S02]  /*1b9f0*/  STL [R1+0x34], R2 ;  /* 0x0000340201007387 */ /* 0x0001e40000100800 */
.L_x_696:
[----:B------:R-:W-:Y:S01]  /*1ba00*/  ULDC.64 UR4, c[0x0][0xa20] ;  /* 0x0002880000047ab9 */ /* 0x000fe20000000a00 */
[C---:B------:R-:W-:Y:S01]  /*1ba10*/  LOP3.LUT R7, R18.reuse, 0xff000000, RZ, 0xc0, !PT ;  /* 0xff00000012077812 */ /* 0x040fe200078ec0ff */
[----:B------:R-:W-:Y:S01]  /*1ba20*/  IMAD.MOV.U32 R35, RZ, RZ, R24 ;  /* 0x000000ffff237224 */ /* 0x000fe200078e0018 */
[----:B------:R-:W-:Y:S02]  /*1ba30*/  ISETP.NE.U32.AND P0, PT, RZ, UR4, PT ;  /* 0x00000004ff007c0c */ /* 0x000fe4000bf05070 */
[----:B------:R-:W-:Y:S02]  /*1ba40*/  SHF.R.U32.HI R7, RZ, 0x8, R7 ;  /* 0x00000008ff077819 */ /* 0x000fe40000011607 */
[----:B------:R-:W-:Y:S02]  /*1ba50*/  ISETP.NE.AND.EX P0, PT, RZ, UR5, PT, P0 ;  /* 0x00000005ff007c0c */ /* 0x000fe4000bf05300 */
[C---:B0-----:R-:W-:Y:S02]  /*1ba60*/  LOP3.LUT R2, R18.reuse, 0xff0000, RZ, 0xc0, !PT ;  /* 0x00ff000012027812 */ /* 0x041fe400078ec0ff */
[----:B------:R-:W-:-:S02]  /*1ba70*/  LOP3.LUT R18, R18, 0xffff, RZ, 0xc0, !PT ;  /* 0x0000ffff12127812 */ /* 0x000fc400078ec0ff */
[----:B------:R-:W-:-:S07]  /*1ba80*/  LEA.HI R7, R2, R7, RZ, 0x10 ;  /* 0x0000000702077211 */ /* 0x000fce00078f80ff */
[----:B------:R-:W-:Y:S05]  /*1ba90*/  @!P0 BRA `(.L_x_697) ;  /* 0x0000000000108947 */ /* 0x000fea0003800000 */
[----:B------:R-:W-:-:S04]  /*1baa0*/  IADD3 R2, P0, R25, UR4, RZ ;  /* 0x0000000419027c10 */ /* 0x000fc8000ff1e0ff */
[----:B------:R-:W-:-:S05]  /*1bab0*/  IADD3.X R3, R26, UR5, RZ, P0, !PT ;  /* 0x000000051a037c10 */ /* 0x000fca00087fe4ff */
[----:B------:R0:W5:Y:S01]  /*1bac0*/  LDG.E R8, desc[UR36][R2.64] ;  /* 0x0000002402087981 */ /* 0x000162000c1e1900 */
[----:B------:R-:W-:Y:S05]  /*1bad0*/  BRA `(.L_x_698) ;  /* 0x0000000000247947 */ /* 0x000fea0003800000 */
.L_x_697:
        /* <DEDUP_REMOVED lines=9> */
.L_x_698:
[----:B0-----:R-:W2:Y:S04]  /*1bb70*/  @P2 LDG.E R2, desc[UR36][R4.64] ;  /* 0x0000002404022981 */ /* 0x001ea8000c1e1900 */
[----:B------:R0:W2:Y:S01]  /*1bb80*/  @P2 LDG.E R4, desc[UR36][R4.64+0x4] ;  /* 0x0000042404042981 */ /* 0x0000a2000c1e1900 */
[----:B-----5:R-:W-:Y:S01]  /*1bb90*/  IMAD.IADD R8, R8, 0x1, -R9 ;  /* 0x0000000108087824 */ /* 0x020fe200078e0a09 */
[----:B------:R-:W-:Y:S01]  /*1bba0*/  BSSY B0, `(.L_x_699) ;  /* 0x0000029000007945 */ /* 0x000fe20003800000 */
[----:B------:R-:W-:Y:S01]  /*1bbb0*/  IMAD.MOV.U32 R3, RZ, RZ, RZ ;  /* 0x000000ffff037224 */ /* 0x000fe200078e00ff */
[----:B0-----:R-:W-:Y:S02]  /*1bbc0*/  LOP3.LUT R5, R7, 0xff, RZ, 0xc0, !PT ;  /* 0x000000ff07057812 */ /* 0x001fe400078ec0ff */
[----:B------:R-:W-:-:S02]  /*1bbd0*/  SHF.R.U32.HI R7, RZ, 0x10, R7 ;  /* 0x00000010ff077819 */ /* 0x000fc40000011607 */
[----:B--2---:R-:W-:-:S05]  /*1bbe0*/  @P2 IADD3 R6, -R2, R4, RZ ;  /* 0x0000000402062210 */ /* 0x004fca0007ffe1ff */
[----:B------:R-:W-:-:S04]  /*1bbf0*/  IMAD.IADD R27, R8, 0x1, R6 ;  /* 0x00000001081b7824 */ /* 0x000fc800078e0206 */
[C---:B------:R-:W-:Y:S01]  /*1bc00*/  VIADD R4, R27.reuse, 0x9f ;  /* 0x0000009f1b047836 */ /* 0x040fe20000000000 */
[----:B------:R-:W-:-:S03]  /*1bc10*/  ISETP.GE.AND P1, PT, R27, 0x1, PT ;  /* 0x000000011b00780c */ /* 0x000fc60003f26270 */
[----:B------:R-:W-:-:S05]  /*1bc20*/  IMAD.HI R4, R4, 0x66666667, RZ ;  /* 0x6666666704047827 */ /* 0x000fca00078e02ff */
[----:B------:R-:W-:-:S04]  /*1bc30*/  SHF.R.U32.HI R2, RZ, 0x1f, R4 ;  /* 0x0000001fff027819 */ /* 0x000fc80000011604 */
[----:B------:R-:W-:Y:S01]  /*1bc40*/  LEA.HI.SX32 R4, R4, R2, 0x1a ;  /* 0x0000000204047211 */ /* 0x000fe200078fd2ff */
[----:B------:R-:W-:Y:S06]  /*1bc50*/  @!P1 BRA `(.L_x_700) ;  /* 0x0000000000749947 */ /* 0x000fec0003800000 */
[----:B------:R-:W-:Y:S01]  /*1bc60*/  ISETP.NE.AND P0, PT, R7, RZ, PT ;  /* 0x000000ff0700720c */ /* 0x000fe20003f05270 */
[----:B------:R-:W-:-:S03]  /*1bc70*/  ULDC UR4, c[0x0][0x9f0] ;  /* 0x00027c0000047ab9 */ /* 0x000fc60000000800 */
[----:B------:R-:W-:-:S04]  /*1bc80*/  SEL R9, R7, UR4, P0 ;  /* 0x0000000407097c07 */ /* 0x000fc80008000000 */
[----:B------:R-:W-:Y:S02]  /*1bc90*/  IABS R11, R9 ;  /* 0x00000009000b7213 */ /* 0x000fe40000000000 */
[----:B------:R-:W-:Y:S02]  /*1bca0*/  IADD3 R10, R9, -0x1, R4 ;  /* 0xffffffff090a7810 */ /* 0x000fe40007ffe004 */
[----:B------:R-:W0:Y:S08]  /*1bcb0*/  I2F.RP R2, R11 ;  /* 0x0000000b00027306 */ /* 0x000e300000209400 */
[----:B0-----:R-:W0:Y:S02]  /*1bcc0*/  MUFU.RCP R2, R2 ;  /* 0x0000000200027308 */ /* 0x001e240000001000 */
[----:B0-----:R-:W-:-:S06]  /*1bcd0*/  IADD3 R2, R2, 0xffffffe, RZ ;  /* 0x0ffffffe02027810 */ /* 0x001fcc0007ffe0ff */
[----:B------:R0:W1:Y:S02]  /*1bce0*/  F2I.FTZ.U32.TRUNC.NTZ R3, R2 ;  /* 0x0000000200037305 */ /* 0x000064000021f000 */
[----:B0-----:R-:W-:-:S04]  /*1bcf0*/  LOP3.LUT R2, R10, R9, RZ, 0x3c, !PT ;  /* 0x000000090a027212 */ /* 0x001fc800078e3cff */
[----:B------:R-:W-:Y:S01]  /*1bd00*/  ISETP.GE.AND P4, PT, R2, RZ, PT ;  /* 0x000000ff0200720c */ /* 0x000fe20003f86270 */
[----:B-1----:R-:W-:-:S04]  /*1bd10*/  IMAD.MOV R2, RZ, RZ, -R3 ;  /* 0x000000ffff027224 */ /* 0x002fc800078e0a03 */
[----:B------:R-:W-:Y:S02]  /*1bd20*/  IMAD R12, R2, R11, RZ ;  /* 0x0000000b020c7224 */ /* 0x000fe400078e02ff */
[----:B------:R-:W-:-:S04]  /*1bd30*/  IMAD.MOV.U32 R2, RZ, RZ, RZ ;  /* 0x000000ffff027224 */ /* 0x000fc800078e00ff */
[----:B------:R-:W-:Y:S01]  /*1bd40*/  IMAD.HI.U32 R12, R3, R12, R2 ;  /* 0x0000000c030c7227 */ /* 0x000fe200078e0002 */
[----:B------:R-:W-:Y:S02]  /*1bd50*/  IABS R2, R10 ;  /* 0x0000000a00027213 */ /* 0x000fe40000000000 */
[----:B------:R-:W-:-:S03]  /*1bd60*/  IABS R3, R9 ;  /* 0x0000000900037213 */ /* 0x000fc60000000000 */
[----:B------:R-:W-:-:S04]  /*1bd70*/  IMAD.HI.U32 R12, R12, R2, RZ ;  /* 0x000000020c0c7227 */ /* 0x000fc800078e00ff */
[----:B------:R-:W-:-:S04]  /*1bd80*/  IMAD.MOV R3, RZ, RZ, -R3 ;  /* 0x000000ffff037224 */ /* 0x000fc800078e0a03 */
        /* <DEDUP_REMOVED lines=10> */
.L_x_700:
[----:B------:R-:W-:Y:S05]  /*1be30*/  BSYNC B0 ;  /* 0x0000000000007941 */ /* 0x000fea0003800000 */
.L_x_699:
[-C--:B------:R-:W-:Y:S01]  /*1be40*/  IMAD R2, R5, R3.reuse, RZ ;  /* 0x0000000305027224 */ /* 0x080fe200078e02ff */
[----:B------:R-:W-:Y:S04]  /*1be50*/  BSSY B0, `(.L_x_701) ;  /* 0x00000d5000007945 */ /* 0x000fe80003800000 */
[C---:B------:R-:W-:Y:S01]  /*1be60*/  VIADDMNMX R3, R2.reuse, R3, R4, PT ;  /* 0x0000000302037246 */ /* 0x040fe20003800104 */
[----:B------:R-:W-:-:S04]  /*1be70*/  IMAD R2, R2, 0xa0, -R8 ;  /* 0x000000a002027824 */ /* 0x000fc800078e0a08 */
[----:B------:R-:W-:Y:S01]  /*1be80*/  IMAD R3, R3, 0xa0, -R8 ;  /* 0x000000a003037824 */ /* 0x000fe200078e0a08 */
[----:B------:R-:W-:-:S04]  /*1be90*/  VIMNMX R2, RZ, R2, !PT ;  /* 0x00000002ff027248 */ /* 0x000fc80007fe0100 */
[----:B------:R-:W-:-:S04]  /*1bea0*/  VIMNMX R3, R3, R6, PT ;  /* 0x0000000603037248 */ /* 0x000fc80003fe0100 */
[----:B------:R-:W-:-:S13]  /*1beb0*/  ISETP.GT.AND P0, PT, R3, R2, PT ;  /* 0x000000020300720c */ /* 0x000fda0003f04270 */
[----:B------:R-:W-:Y:S02]  /*1bec0*/  @P0 VIADD R8, R3, 0x9f ;  /* 0x0000009f03080836 */ /* 0x000fe40000000000 */
[----:B------:R-:W-:-:S04]  /*1bed0*/  IMAD.WIDE.U32 R2, R2, -0x33333333, RZ ;  /* 0xcccccccd02027825 */ /* 0x000fc800078e00ff */
[----:B------:R-:W-:Y:S01]  /*1bee0*/  @P0 IMAD.HI R8, R8, 0x66666667, RZ ;  /* 0x6666666708080827 */ /* 0x000fe200078e02ff */
[----:B------:R-:W-:-:S04]  /*1bef0*/  SHF.R.U32.HI R6, RZ, 0x7, R3 ;  /* 0x00000007ff067819 */ /* 0x000fc80000011603 */
[----:B------:R-:W-:Y:S02]  /*1bf00*/  @P0 SHF.R.U32.HI R2, RZ, 0x1f, R8 ;  /* 0x0000001fff020819 */ /* 0x000fe40000011608 */
[----:B------:R-:W-:Y:S02]  /*1bf10*/  MOV R3, R6 ;  /* 0x0000000600037202 */ /* 0x000fe40000000f00 */
[----:B------:R-:W-:Y:S02]  /*1bf20*/  @P0 LEA.HI.SX32 R3, R8, R2, 0x1a ;  /* 0x0000000208030211 */ /* 0x000fe400078fd2ff */
[----:B------:R-:W-:Y:S02]  /*1bf30*/  PLOP3.LUT P0, PT, PT, PT, PT, 0x80, 0x0 ;  /* 0x000000000000781c */ /* 0x000fe40003f0f070 */
[----:B------:R-:W-:-:S13]  /*1bf40*/  ISETP.GT.AND P3, PT, R3, R6, PT ;  /* 0x000000060300720c */ /* 0x000fda0003f64270 */
[----:B------:R-:W-:Y:S05]  /*1bf50*/  @!P3 BRA `(.L_x_702) ;  /* 0x0000000c0010b947 */ /* 0x000fea0003800000 */
[----:B------:R-:W-:Y:S01]  /*1bf60*/  UMOV UR4, 0xffffffff ;  /* 0xffffffff00047882 */ /* 0x000fe20000000000 */
[----:B------:R-:W-:Y:S02]  /*1bf70*/  SEL R2, R35, RZ, !P2 ;  /* 0x000000ff23027207 */ /* 0x000fe40005000000 */
[----:B------:R-:W-:Y:S05]  /*1bf80*/  BRA.DIV UR4, `(.L_x_703) ;  /* 0x000000a2048c7947 */ /* 0x000fea000b800000 */
[----:B------:R-:W0:Y:S02]  /*1bf90*/  S2R R8, SR_TID.X ;  /* 0x0000000000087919 */ /* 0x000e240000002100 */
[----:B0-----:R-:W-:-:S04]  /*1bfa0*/  SHF.R.U32.HI R8, RZ, 0x5, R8 ;  /* 0x00000005ff087819 */ /* 0x001fc80000011608 */
[----:B------:R-:W-:-:S05]  /*1bfb0*/  LOP3.LUT R8, R8, 0x3, RZ, 0xc0, !PT ;  /* 0x0000000308087812 */ /* 0x000fca00078ec0ff */
[----:B------:R0:W1:Y:S02]  /*1bfc0*/  SHFL.IDX PT, R14, R8, RZ, 0x1f ;  /* 0x00001fff080e7589 */ /* 0x00006400000e0000 */
.L_x_982:
[----:B-1----:R-:W-:Y:S02]  /*1bfd0*/  ISETP.NE.AND P0, PT, R14, RZ, PT ;  /* 0x000000ff0e00720c */ /* 0x002fe40003f05270 */
[----:B------:R-:W-:-:S11]  /*1bfe0*/  PLOP3.LUT P6, PT, PT, PT, PT, 0x8, 0x0 ;  /* 0x000000000000781c */ /* 0x000fd60003fce170 */
[----:B------:R-:W-:Y:S05]  /*1bff0*/  @P0 BRA `(.L_x_704) ;  /* 0x00000000000c0947 */ /* 0x000fea0003800000 */
[----:B------:R-:W-:-:S03]  /*1c000*/  UMOV UR4, 0xffffffff ;  /* 0xffffffff00047882 */ /* 0x000fc60000000000 */
[----:B------:R-:W-:Y:S05]  /*1c010*/  BRA.DIV UR4, `(.L_x_705) ;  /* 0x000000a2049c7947 */ /* 0x000fea000b800000 */
[----:B------:R-:W-:-:S13]  /*1c020*/  ELECT P6, URZ, PT ;  /* 0x00000000003f782f */ /* 0x000fda00038c0000 */
.L_x_704:
[----:B0-----:R-:W2:Y:S01]  /*1c030*/  LDL R8, [R1+0x38] ;  /* 0x0000380001087983 */ /* 0x001ea20000100800 */
[----:B------:R-:W-:Y:S01]  /*1c040*/  BSSY B1, `(.L_x_706) ;  /* 0x0000008000017945 */ /* 0x000fe20003800000 */
[----:B--2---:R-:W-:-:S05]  /*1c050*/  VIADD R8, R8, 0x1 ;  /* 0x0000000108087836 */ /* 0x004fca0000000000 */
[----:B------:R-:W-:-:S04]  /*1c060*/  LEA.HI R9, R8, R8, RZ, 0x1 ;  /* 0x0000000808097211 */ /* 0x000fc800078f08ff */
[----:B------:R-:W-:-:S05]  /*1c070*/  LOP3.LUT R9, R9, 0xfffffffe, RZ, 0xc0, !PT ;  /* 0xfffffffe09097812 */ /* 0x000fca00078ec0ff */
[----:B------:R-:W-:-:S05]  /*1c080*/  IMAD.IADD R8, R8, 0x1, -R9 ;  /* 0x0000000108087824 */ /* 0x000fca00078e0a09 */
[----:B------:R-:W-:-:S04]  /*1c090*/  SHF.L.U32 R8, R8, 0x1f, RZ ;  /* 0x0000001f08087819 */ /* 0x000fc800000006ff */
[----:B------:R-:W0:Y:S02]  /*1c0a0*/  SYNCS.PHASECHK.TRANS64.TRYWAIT P0, [R23+URZ+0x22820], R8 ;  /* 0x02282008170075a7 */ /* 0x000e24000800017f */
[----:B0-----:R-:W-:Y:S05]  /*1c0b0*/  @!P0 BRA `(.L_x_707) ;  /* 0x000000a000948947 */ /* 0x001fea0003800000 */
.L_x_985:
[----:B------:R-:W-:Y:S05]  /*1c0c0*/  BSYNC B1 ;  /* 0x0000000000017941 */ /* 0x000fea0003800000 */
.L_x_706:
[----:B------:R-:W-:Y:S04]  /*1c0d0*/  BSSY B1, `(.L_x_708) ;  /* 0x000004d000017945 */ /* 0x000fe80003800000 */
[----:B------:R-:W-:Y:S05]  /*1c0e0*/  @!P6 BRA `(.L_x_709) ;  /* 0x00000004002ce947 */ /* 0x000fea0003800000 */
[----:B------:R-:W1:Y:S01]  /*1c0f0*/  S2R R9, SR_TID.X ;  /* 0x0000000000097919 */ /* 0x000e620000002100 */
[----:B0-----:R-:W-:Y:S01]  /*1c100*/  IMAD R8, R34, 0x8, R23 ;  /* 0x0000000822087824 */ /* 0x001fe200078e0217 */
[----:B------:R-:W-:Y:S01]  /*1c110*/  BSSY B2, `(.L_x_710) ;  /* 0x0000006000027945 */ /* 0x000fe20003800000 */
[----:B-1----:R-:W-:Y:S02]  /*1c120*/  LOP3.LUT R10, R9, 0x7f, RZ, 0xc0, !PT ;  /* 0x0000007f090a7812 */ /* 0x002fe400078ec0ff */
[----:B------:R-:W-:Y:S02]  /*1c130*/  SHF.L.U32 R9, R37, 0x1f, RZ ;  /* 0x0000001f25097819 */ /* 0x000fe400000006ff */
[----:B------:R-:W-:Y:S02]  /*1c140*/  ISETP.NE.AND P2, PT, R10, RZ, PT ;  /* 0x000000ff0a00720c */ /* 0x000fe40003f45270 */
[----:B------:R-:W0:Y:S02]  /*1c150*/  SYNCS.PHASECHK.TRANS64.TRYWAIT P0, [R8+URZ+0x228a0], R9 ;  /* 0x0228a009080075a7 */ /* 0x000e24000800017f */
[----:B0-----:R-:W-:Y:S09]  /*1c160*/  @!P0 BRA `(.L_x_711) ;  /* 0x000000a0007c8947 */ /* 0x001ff20003800000 */
.L_x_986:
[----:B------:R-:W-:Y:S05]  /*1c170*/  BSYNC B2 ;  /* 0x0000000000027941 */ /* 0x000fea0003800000 */
.L_x_710:
[----:B------:R-:W-:Y:S04]  /*1c180*/  BSSY B2, `(.L_x_712) ;  /* 0x0000009000027945 */ /* 0x000fe80003800000 */
[----:B------:R-:W-:Y:S05]  /*1c190*/  @P2 BRA `(.L_x_713) ;  /* 0x00000000001c2947 */ /* 0x000fea0003800000 */
[----:B------:R-:W1:Y:S02]  /*1c1a0*/  S2R R10, SR_TID.X ;  /* 0x00000000000a7919 */ /* 0x000e640000002100 */
[----:B-1----:R-:W-:Y:S01]  /*1c1b0*/  LOP3.LUT R11, R10, 0x1f, RZ, 0xc0, !PT ;  /* 0x0000001f0a0b7812 */ /* 0x002fe200078ec0ff */
[----:B------:R-:W-:-:S03]  /*1c1c0*/  IMAD.MOV.U32 R10, RZ, RZ, 0x5000 ;  /* 0x00005000ff0a7424 */ /* 0x000fc600078e00ff */
[----:B------:R-:W-:Y:S01]  /*1c1d0*/  ISETP.NE.AND P0, PT, R11, RZ, PT ;  /* 0x000000ff0b00720c */ /* 0x000fe20003f05270 */
[----:B------:R1:W-:-:S12]  /*1c1e0*/  SYNCS.ARRIVE.TRANS64 RZ, [R8+URZ+0x22890], R10 ;  /* 0x0228900a08ff79a7 */ /* 0x0003d8000800003f */
[----:B-1----:R-:W-:Y:S05]  /*1c1f0*/  @!P0 BRA `(.L_x_713) ;  /* 0x0000000000048947 */ /* 0x002fea0003800000 */
[----:B------:R-:W-:Y:S01]  /*1c200*/  BPT.TRAP 0x1 ;  /* 0x000000040000795c */ /* 0x000fe20000300000 */
.L_x_713:
[----:B------:R-:W-:Y:S05]  /*1c210*/  BSYNC B2 ;  /* 0x0000000000027941 */ /* 0x000fea0003800000 */
.L_x_712:
[----:B------:R-:W-:Y:S01]  /*1c220*/  MOV R14, RZ ;  /* 0x000000ff000e7202 */ /* 0x000fe20000000f00 */
[----:B------:R-:W-:Y:S01]  /*1c230*/  IMAD R11, R3, 0xa0, R0 ;  /* 0x000000a0030b7824 */ /* 0x000fe200078e0200 */
[----:B------:R-:W-:Y:S01]  /*1c240*/  UIADD3 UR4, UP0, UR40, 0x570, URZ ;  /* 0x0000057028047890 */ /* 0x000fe2000ff1e03f */
[----:B------:R-:W-:Y:S01]  /*1c250*/  IMAD R10, R34, 0x5000, R23 ;  /* 0x00005000220a7824 */ /* 0x000fe200078e0217 */
[----:B------:R-:W-:Y:S01]  /*1c260*/  R2UR UR10, R14 ;  /* 0x000000000e0a72ca */ /* 0x000fe200000e0000 */
[----:B------:R-:W-:Y:S01]  /*1c270*/  VIADD R11, R11, 0xffffff60 ;  /* 0xffffff600b0b7836 */ /* 0x000fe20000000000 */
[----:B------:R-:W-:Y:S01]  /*1c280*/  PLOP3.LUT P0, PT, PT, PT, PT, 0x80, 0x0 ;  /* 0x000000000000781c */ /* 0x000fe20003f0f070 */
[----:B------:R-:W-:Y:S01]  /*1c290*/  VIADD R12, R8, 0x22890 ;  /* 0x00022890080c7836 */ /* 0x000fe20000000000 */
[----:B------:R-:W-:Y:S01]  /*1c2a0*/  UIADD3.X UR5, URZ, UR41, URZ, UP0, !UPT ;  /* 0x000000293f057290 */ /* 0x000fe200087fe43f */
[----:B------:R-:W-:Y:S01]  /*1c2b0*/  VIADD R13, R10, 0x18400 ;  /* 0x000184000a0d7836 */ /* 0x000fe20000000000 */
[----:B------:R-:W-:Y:S01]  /*1c2c0*/  UMOV UR6, 0x0 ;  /* 0x0000000000067882 */ /* 0x000fe20000000000 */
[----:B------:R-:W-:-:S09]  /*1c2d0*/  UMOV UR7, 0x12f00000 ;  /* 0x12f0000000077882 */ /* 0x000fd20000000000 */
.L_x_714:
[----:B------:R-:W-:-:S13]  /*1c2e0*/  @P0 ELECT P3, URZ, PT ;  /* 0x00000000003f082f */ /* 0x000fda0003860000 */
[----:B------:R-:W-:Y:S02]  /*1c2f0*/  @P3 R2UR UR13, R2 ;  /* 0x00000000020d32ca */ /* 0x000fe400000e0000 */
[----:B------:R-:W-:Y:S02]  /*1c300*/  @P3 R2UR UR12, R18 ;  /* 0x00000000120c32ca */ /* 0x000fe400000e0000 */
[----:B------:R-:W-:Y:S02]  /*1c310*/  @P3 R2UR UR11, R11 ;  /* 0x000000000b0b32ca */ /* 0x000fe400000e0000 */
[----:B------:R-:W-:Y:S02]  /*1c320*/  @P3 R2UR UR9, R12 ;  /* 0x000000000c0932ca */ /* 0x000fe400000e0000 */
[----:B------:R-:W-:Y:S02]  /*1c330*/  @P3 R2UR UR8, R13 ;  /* 0x000000000d0832ca */ /* 0x000fe400000e0000 */
[----:B------:R-:W-:-:S02]  /*1c340*/  @P3 PLOP3.LUT P0, PT, P3, PT, PT, 0x8, 0x0 ;  /* 0x000000000000381c */ /* 0x000fc40001f0e170 */
[----:B------:R-:W-:-:S09]  /*1c350*/  PLOP3.LUT P3, PT, PT, PT, PT, 0x8, 0x0 ;  /* 0x000000000000781c */ /* 0x000fd20003f6e170 */
[----:B------:R1:W-:Y:S02]  /*1c360*/  UTMALDG.4D [UR8], [UR4], desc[UR6] ;  /* 0x00000608040075b4 */ /* 0x0003e40008019000 */
[----:B-1----:R-:W-:Y:S05]  /*1c370*/  @P0 BRA.U.ANY `(.L_x_714) ;  /* 0xfffffffd00d80947 */ /* 0x002fea000393ffff */
[----:B------:R-:W1:Y:S01]  /*1c380*/  SYNCS.PHASECHK.TRANS64.TRYWAIT P0, [R8+URZ+0x228c0], R9 ;  /* 0x0228c009080075a7 */ /* 0x000e62000800017f */
[----:B------:R-:W-:Y:S04]  /*1c390*/  BSSY B2, `(.L_x_715) ;  /* 0x0000002000027945 */ /* 0x000fe80003800000 */
[----:B-1----:R-:W-:Y:S05]  /*1c3a0*/  @!P0 BRA `(.L_x_716) ;  /* 0x000000a000008947 */ /* 0x002fea0003800000 */
.L_x_987:
[----:B------:R-:W-:Y:S05]  /*1c3b0*/  BSYNC B2 ;  /* 0x0000000000027941 */ /* 0x000fea0003800000 */
.L_x_715:
[----:B------:R-:W-:Y:S01]  /*1c3c0*/  BSSY B2, `(.L_x_717) ;  /* 0x000000b000027945 */ /* 0x000fe20003800000 */
[----:B------:R-:W-:Y:S01]  /*1c3d0*/  IMAD.MOV.U32 R12, RZ, RZ, 0x0 ;  /* 0x00000000ff0c7424 */ /* 0x000fe200078e00ff */
[----:B------:R-:W-:Y:S02]  /*1c3e0*/  MOV R13, 0x12f00000 ;  /* 0x12f00000000d7802 */ /* 0x000fe40000000f00 */
[----:B------:R-:W-:Y:S05]  /*1c3f0*/  @P2 BRA `(.L_x_718) ;  /* 0x00000000001c2947 */ /* 0x000fea0003800000 */
[----:B------:R-:W2:Y:S01]  /*1c400*/  S2R R15, SR_TID.X ;  /* 0x00000000000f7919 */ /* 0x000ea20000002100 */
[----:B01----:R-:W-:-:S04]  /*1c410*/  IMAD.MOV.U32 R9, RZ, RZ, 0x5000 ;  /* 0x00005000ff097424 */ /* 0x003fc800078e00ff */
[----:B------:R3:W-:Y:S01]  /*1c420*/  SYNCS.ARRIVE.TRANS64 RZ, [R8+URZ+0x228b0], R9 ;  /* 0x0228b00908ff79a7 */ /* 0x0007e2000800003f */
[----:B--2---:R-:W-:-:S04]  /*1c430*/  LOP3.LUT R15, R15, 0x1f, RZ, 0xc0, !PT ;  /* 0x0000001f0f0f7812 */ /* 0x004fc800078ec0ff */
[----:B------:R-:W-:-:S13]  /*1c440*/  ISETP.NE.AND P0, PT, R15, RZ, PT ;  /* 0x000000ff0f00720c */ /* 0x000fda0003f05270 */
[----:B---3--:R-:W-:Y:S05]  /*1c450*/  @!P0 BRA `(.L_x_718) ;  /* 0x0000000000048947 */ /* 0x008fea0003800000 */
[----:B------:R-:W-:Y:S01]  /*1c460*/  BPT.TRAP 0x1 ;  /* 0x000000040000795c */ /* 0x000fe20000300000 */
.L_x_718:
[----:B------:R-:W-:Y:S05]  /*1c470*/  BSYNC B2 ;  /* 0x0000000000027941 */ /* 0x000fea0003800000 */
.L_x_717:
[----:B------:R-:W-:Y:S01]  /*1c480*/  R2UR UR10, R14 ;  /* 0x000000000e0a72ca */ /* 0x000fe200000e0000 */
[----:B------:R-:W-:Y:S01]  /*1c490*/  UIADD3 UR4, UP0, UR40, 0x670, URZ ;  /* 0x0000067028047890 */ /* 0x000fe2000ff1e03f */
[----:B------:R-:W-:Y:S01]  /*1c4a0*/  R2UR UR6, R12 ;  /* 0x000000000c0672ca */ /* 0x000fe200000e0000 */
[----:B------:R-:W-:Y:S01]  /*1c4b0*/  VIADD R10, R10, 0xa400 ;  /* 0x0000a4000a0a7836 */ /* 0x000fe20000000000 */
[----:B------:R-:W-:Y:S01]  /*1c4c0*/  R2UR UR7, R13 ;  /* 0x000000000d0772ca */ /* 0x000fe200000e0000 */
[----:B01----:R-:W-:Y:S01]  /*1c4d0*/  VIADD R8, R8, 0x228b0 ;  /* 0x000228b008087836 */ /* 0x003fe20000000000 */
[----:B------:R-:W-:Y:S01]  /*1c4e0*/  PLOP3.LUT P0, PT, PT, PT, PT, 0x80, 0x0 ;  /* 0x000000000000781c */ /* 0x000fe20003f0f070 */
[----:B------:R-:W-:-:S12]  /*1c4f0*/  UIADD3.X UR5, URZ, UR41, URZ, UP0, !UPT ;  /* 0x000000293f057290 */ /* 0x000fd800087fe43f */
.L_x_719:
        /* <DEDUP_REMOVED lines=10> */
.L_x_709:
[----:B------:R-:W-:Y:S05]  /*1c5a0*/  BSYNC B1 ;  /* 0x0000000000017941 */ /* 0x000fea0003800000 */
.L_x_708:
[----:B------:R-:W-:Y:S01]  /*1c5b0*/  IADD3 R3, R3, -0x2, RZ ;  /* 0xfffffffe03037810 */ /* 0x000fe20007ffe0ff */
[----:B------:R-:W-:Y:S01]  /*1c5c0*/  VIADD R34, R34, 0x1 ;  /* 0x0000000122227836 */ /* 0x000fe20000000000 */
[----:B------:R-:W-:Y:S02]  /*1c5d0*/  PLOP3.LUT P0, PT, PT, PT, PT, 0x8, 0x0 ;  /* 0x000000000000781c */ /* 0x000fe40003f0e170 */
[----:B------:R-:W-:Y:S02]  /*1c5e0*/  ISETP.GE.AND P3, PT, R3, R6, PT ;  /* 0x000000060300720c */ /* 0x000fe40003f66270 */
[----:B------:R-:W-:-:S04]  /*1c5f0*/  ISETP.NE.AND P2, PT, R34, 0x2, PT ;  /* 0x000000022200780c */ /* 0x000fc80003f45270 */
[----:B0-----:R-:W-:Y:S02]  /*1c600*/  SEL R8, RZ, 0x1, P2 ;  /* 0x00000001ff087807 */ /* 0x001fe40001000000 */
[----:B------:R-:W-:Y:S02]  /*1c610*/  SEL R34, R34, RZ, P2 ;  /* 0x000000ff22227207 */ /* 0x000fe40001000000 */
[----:B------:R-:W-:-:S03]  /*1c620*/  LOP3.LUT R37, R37, R8, RZ, 0x3c, !PT ;  /* 0x0000000825257212 */ /* 0x000fc600078e3cff */
[----:B------:R-:W-:Y:S05]  /*1c630*/  @!P3 BRA `(.L_x_702) ;  /* 0x000000040058b947 */ /* 0x000fea0003800000 */
.L_x_732:
[----:B------:R-:W-:Y:S05]  /*1c640*/  YIELD ;  /* 0x0000000000007946 */ /* 0x000fea0003800000 */
[----:B------:R-:W-:Y:S04]  /*1c650*/  BSSY B1, `(.L_x_720) ;  /* 0x000004c000017945 */ /* 0x000fe80003800000 */
[----:B------:R-:W-:Y:S05]  /*1c660*/  @!P6 BRA `(.L_x_721) ;  /* 0x000000040028e947 */ /* 0x000fea0003800000 */
[----:B------:R-:W0:Y:S01]  /*1c670*/  S2R R8, SR_TID.X ;  /* 0x0000000000087919 */ /* 0x000e220000002100 */
[----:B------:R-:W-:Y:S01]  /*1c680*/  SHF.L.U32 R9, R37, 0x1f, RZ ;  /* 0x0000001f25097819 */ /* 0x000fe200000006ff */
[----:B------:R-:W-:Y:S01]  /*1c690*/  BSSY B2, `(.L_x_722) ;  /* 0x0000006000027945 */ /* 0x000fe20003800000 */
[----:B0-----:R-:W-:Y:S01]  /*1c6a0*/  LOP3.LUT R10, R8, 0x7f, RZ, 0xc0, !PT ;  /* 0x0000007f080a7812 */ /* 0x001fe200078ec0ff */
[----:B------:R-:W-:-:S03]  /*1c6b0*/  IMAD R8, R34, 0x8, R23 ;  /* 0x0000000822087824 */ /* 0x000fc600078e0217 */
[----:B------:R-:W-:Y:S01]  /*1c6c0*/  ISETP.NE.AND P3, PT, R10, RZ, PT ;  /* 0x000000ff0a00720c */ /* 0x000fe20003f65270 */
[----:B------:R-:W0:Y:S02]  /*1c6d0*/  SYNCS.PHASECHK.TRANS64.TRYWAIT P2, [R8+URZ+0x228a0], R9 ;  /* 0x0228a009080075a7 */ /* 0x000e24000804017f */
[----:B0-----:R-:W-:Y:S10]  /*1c6e0*/  @!P2 BRA `(.L_x_723) ;  /* 0x0000009c0044a947 */ /* 0x001ff40003800000 */
.L_x_988:
[----:B------:R-:W-:Y:S05]  /*1c6f0*/  BSYNC B2 ;  /* 0x0000000000027941 */ /* 0x000fea0003800000 */
.L_x_722:
        /* <DEDUP_REMOVED lines=9> */
.L_x_725:
[----:B------:R-:W-:Y:S05]  /*1c790*/  BSYNC B2 ;  /* 0x0000000000027941 */ /* 0x000fea0003800000 */
.L_x_724:
[----:B------:R-:W-:Y:S01]  /*1c7a0*/  IMAD.MOV.U32 R14, RZ, RZ, RZ ;  /* 0x000000ffff0e7224 */ /* 0x000fe200078e00ff */
[----:B------:R-:W-:Y:S01]  /*1c7b0*/  UIADD3 UR4, UP0, UR40, 0x570, URZ ;  /* 0x0000057028047890 */ /* 0x000fe2000ff1e03f */
[----:B------:R-:W-:Y:S01]  /*1c7c0*/  IMAD R10, R34, 0x5000, R23 ;  /* 0x00005000220a7824 */ /* 0x000fe200078e0217 */
[----:B------:R-:W-:Y:S01]  /*1c7d0*/  PLOP3.LUT P2, PT, PT, PT, PT, 0x80, 0x0 ;  /* 0x000000000000781c */ /* 0x000fe20003f4f070 */
[----:B------:R-:W-:Y:S01]  /*1c7e0*/  IMAD R11, R3, 0xa0, R0 ;  /* 0x000000a0030b7824 */ /* 0x000fe200078e0200 */
[----:B------:R-:W-:Y:S01]  /*1c7f0*/  R2UR UR10, R14 ;  /* 0x000000000e0a72ca */ /* 0x000fe200000e0000 */
[----:B------:R-:W-:Y:S01]  /*1c800*/  VIADD R12, R8, 0x22890 ;  /* 0x00022890080c7836 */ /* 0x000fe20000000000 */
[----:B------:R-:W-:Y:S01]  /*1c810*/  IADD3 R13, R10, 0x18400, RZ ;  /* 0x000184000a0d7810 */ /* 0x000fe20007ffe0ff */
[----:B------:R-:W-:Y:S01]  /*1c820*/  UIADD3.X UR5, URZ, UR41, URZ, UP0, !UPT ;  /* 0x000000293f057290 */ /* 0x000fe200087fe43f */
[----:B------:R-:W-:Y:S01]  /*1c830*/  UMOV UR6, 0x0 ;  /* 0x0000000000067882 */ /* 0x000fe20000000000 */
[----:B------:R-:W-:-:S10]  /*1c840*/  UMOV UR7, 0x12f00000 ;  /* 0x12f0000000077882 */ /* 0x000fd40000000000 */
.L_x_726:
        /* <DEDUP_REMOVED lines=13> */
.L_x_989:
[----:B------:R-:W-:Y:S05]  /*1c920*/  BSYNC B2 ;  /* 0x0000000000027941 */ /* 0x000fea0003800000 */
.L_x_727:
[----:B------:R-:W-:Y:S01]  /*1c930*/  BSSY B2, `(.L_x_729) ;  /* 0x000000b000027945 */ /* 0x000fe20003800000 */
[----:B------:R-:W-:Y:S02]  /*1c940*/  IMAD.MOV.U32 R12, RZ, RZ, 0x0 ;  /* 0x00000000ff0c7424 */ /* 0x000fe400078e00ff */
[----:B------:R-:W-:Y:S01]  /*1c950*/  IMAD.MOV.U32 R13, RZ, RZ, 0x12f00000 ;  /* 0x12f00000ff0d7424 */ /* 0x000fe200078e00ff */
[----:B------:R-:W-:Y:S06]  /*1c960*/  @P3 BRA `(.L_x_730) ;  /* 0x00000000001c3947 */ /* 0x000fec0003800000 */
[----:B------:R-:W2:Y:S01]  /*1c970*/  S2R R15, SR_TID.X ;  /* 0x00000000000f7919 */ /* 0x000ea20000002100 */
[----:B01----:R-:W-:-:S04]  /*1c980*/  IMAD.MOV.U32 R9, RZ, RZ, 0x5000 ;  /* 0x00005000ff097424 */ /* 0x003fc800078e00ff */
[----:B------:R3:W-:Y:S01]  /*1c990*/  SYNCS.ARRIVE.TRANS64 RZ, [R8+URZ+0x228b0], R9 ;  /* 0x0228b00908ff79a7 */ /* 0x0007e2000800003f */
[----:B--2---:R-:W-:-:S04]  /*1c9a0*/  LOP3.LUT R15, R15, 0x1f, RZ, 0xc0, !PT ;  /* 0x0000001f0f0f7812 */ /* 0x004fc800078ec0ff */
[----:B------:R-:W-:-:S13]  /*1c9b0*/  ISETP.NE.AND P2, PT, R15, RZ, PT ;  /* 0x000000ff0f00720c */ /* 0x000fda0003f45270 */
[----:B---3--:R-:W-:Y:S05]  /*1c9c0*/  @!P2 BRA `(.L_x_730) ;  /* 0x000000000004a947 */ /* 0x008fea0003800000 */
[----:B------:R-:W-:Y:S01]  /*1c9d0*/  BPT.TRAP 0x1 ;  /* 0x000000040000795c */ /* 0x000fe20000300000 */
.L_x_730:
[----:B------:R-:W-:Y:S05]  /*1c9e0*/  BSYNC B2 ;  /* 0x0000000000027941 */ /* 0x000fea0003800000 */
.L_x_729:
[----:B------:R-:W-:Y:S01]  /*1c9f0*/  R2UR UR10, R14 ;  /* 0x000000000e0a72ca */ /* 0x000fe200000e0000 */
[----:B------:R-:W-:Y:S01]  /*1ca00*/  UIADD3 UR4, UP0, UR40, 0x670, URZ ;  /* 0x0000067028047890 */ /* 0x000fe2000ff1e03f */
[----:B------:R-:W-:Y:S01]  /*1ca10*/  R2UR UR6, R12 ;  /* 0x000000000c0672ca */ /* 0x000fe200000e0000 */
[----:B------:R-:W-:Y:S01]  /*1ca20*/  VIADD R10, R10, 0xa400 ;  /* 0x0000a4000a0a7836 */ /* 0x000fe20000000000 */
[----:B------:R-:W-:Y:S01]  /*1ca30*/  R2UR UR7, R13 ;  /* 0x000000000d0772ca */ /* 0x000fe200000e0000 */
[----:B------:R-:W-:Y:S01]  /*1ca40*/  UIADD3.X UR5, URZ, UR41, URZ, UP0, !UPT ;  /* 0x000000293f057290 */ /* 0x000fe200087fe43f */
[----:B------:R-:W-:Y:S02]  /*1ca50*/  PLOP3.LUT P2, PT, PT, PT, PT, 0x80, 0x0 ;  /* 0x000000000000781c */ /* 0x000fe40003f4f070 */
[----:B01----:R-:W-:-:S11]  /*1ca60*/  IADD3 R8, R8, 0x228b0, RZ ;  /* 0x000228b008087810 */ /* 0x003fd60007ffe0ff */
.L_x_731:
        /* <DEDUP_REMOVED lines=9> */
[----:B0-----:R-:W-:Y:S05]  /*1cb00*/  @P2 BRA.U.ANY `(.L_x_731) ;  /* 0xfffffffd00d82947 */ /* 0x001fea000393ffff */
.L_x_721:
[----:B------:R-:W-:Y:S05]  /*1cb10*/  BSYNC B1 ;  /* 0x0000000000017941 */ /* 0x000fea0003800000 */
.L_x_720:
[C---:B------:R-:W-:Y:S01]  /*1cb20*/  ISETP.GT.AND P3, PT, R3.reuse, R6, PT ;  /* 0x000000060300720c */ /* 0x040fe20003f64270 */
[----:B------:R-:W-:Y:S02]  /*1cb30*/  VIADD R34, R34, 0x1 ;  /* 0x0000000122227836 */ /* 0x000fe40000000000 */
[----:B------:R-:W-:-:S03]  /*1cb40*/  VIADD R3, R3, 0xffffffff ;  /* 0xffffffff03037836 */ /* 0x000fc60000000000 */
[----:B------:R-:W-:-:S04]  /*1cb50*/  ISETP.NE.AND P2, PT, R34, 0x2, PT ;  /* 0x000000022200780c */ /* 0x000fc80003f45270 */
[----:B------:R-:W-:Y:S02]  /*1cb60*/  SEL R8, RZ, 0x1, P2 ;  /* 0x00000001ff087807 */ /* 0x000fe40001000000 */
[----:B------:R-:W-:Y:S02]  /*1cb70*/  SEL R34, R34, RZ, P2 ;  /* 0x000000ff22227207 */ /* 0x000fe40001000000 */
[----:B------:R-:W-:Y:S01]  /*1cb80*/  LOP3.LUT R37, R37, R8, RZ, 0x3c, !PT ;  /* 0x0000000825257212 */ /* 0x000fe200078e3cff */
[----:B------:R-:W-:Y:S06]  /*1cb90*/  @P3 BRA `(.L_x_732) ;  /* 0xfffffff800a83947 */ /* 0x000fec000383ffff */
.L_x_702:
[----:B------:R-:W-:Y:S05]  /*1cba0*/  BSYNC B0 ;  /* 0x0000000000007941 */ /* 0x000fea0003800000 */
.L_x_701:
[----:B------:R-:W-:Y:S05]  /*1cbb0*/  @!P0 WARPSYNC.ALL ;  /* 0x0000000000008948 */ /* 0x000fea0003800000 */
[----:B------:R-:W-:Y:S01]  /*1cbc0*/  @!P0 BAR.SYNC.DEFER_BLOCKING 0xc, 0x180 ;  /* 0x0306000000008b1d */ /* 0x000fe20000010000 */
[----:B------:R-:W-:-:S05]  /*1cbd0*/  IMAD.MOV.U32 R29, RZ, RZ, RZ ;  /* 0x000000ffff1d7224 */ /* 0x000fca00078e00ff */
[----:B------:R-:W-:Y:S04]  /*1cbe0*/  BSSY B0, `(.L_x_733) ;  /* 0x000001e000007945 */ /* 0x000fe80003800000 */
[----:B------:R-:W-:Y:S05]  /*1cbf0*/  @!P1 BRA `(.L_x_734) ;  /* 0x0000000000709947 */ /* 0x000fea0003800000 */
[----:B------:R-:W-:-:S13]  /*1cc00*/  ISETP.NE.AND P0, PT, R7, RZ, PT ;  /* 0x000000ff0700720c */ /* 0x000fda0003f05270 */
[----:B------:R-:W0:Y:S02]  /*1cc10*/  @!P0 LDC R7, c[0x0][0x9f0] ;  /* 0x00027c00ff078b82 */ /* 0x000e240000000800 */
[-C--:B0-----:R-:W-:Y:S02]  /*1cc20*/  IABS R0, R7.reuse ;  /* 0x0000000700007213 */ /* 0x081fe40000000000 */
[----:B------:R-:W-:Y:S02]  /*1cc30*/  IABS R8, R7 ;  /* 0x0000000700087213 */ /* 0x000fe40000000000 */
[----:B------:R-:W0:Y:S03]  /*1cc40*/  I2F.RP R2, R0 ;  /* 0x0000000000027306 */ /* 0x000e260000209400 */
[----:B------:R-:W-:-:S05]  /*1cc50*/  IMAD.MOV R8, RZ, RZ, -R8 ;  /* 0x000000ffff087224 */ /* 0x000fca00078e0a08 */
[----:B0-----:R-:W0:Y:S02]  /*1cc60*/  MUFU.RCP R2, R2 ;  /* 0x0000000200027308 */ /* 0x001e240000001000 */
[----:B0-----:R-:W-:-:S06]  /*1cc70*/  VIADD R2, R2, 0xffffffe ;  /* 0x0ffffffe02027836 */ /* 0x001fcc0000000000 */
[----:B------:R-:W0:Y:S02]  /*1cc80*/  F2I.FTZ.U32.TRUNC.NTZ R3, R2 ;  /* 0x0000000200037305 */ /* 0x000e24000021f000 */
[----:B0-----:R-:W-:-:S05]  /*1cc90*/  IADD3 R2, RZ, -R3, RZ ;  /* 0x80000003ff027210 */ /* 0x001fca0007ffe0ff */
[----:B------:R-:W-:Y:S02]  /*1cca0*/  IMAD R6, R2, R0, RZ ;  /* 0x0000000002067224 */ /* 0x000fe400078e02ff */
[----:B------:R-:W-:-:S04]  /*1ccb0*/  IMAD.MOV.U32 R2, RZ, RZ, RZ ;  /* 0x000000ffff027224 */ /* 0x000fc800078e00ff */
[----:B------:R-:W-:Y:S01]  /*1ccc0*/  IMAD.HI.U32 R6, R3, R6, R2 ;  /* 0x0000000603067227 */ /* 0x000fe200078e0002 */
[----:B------:R-:W-:-:S04]  /*1ccd0*/  IADD3 R3, R4, -0x1, R7 ;  /* 0xffffffff04037810 */ /* 0x000fc80007ffe007 */
        /* <DEDUP_REMOVED lines=10> */
[----:B------:R-:W-:-:S05]  /*1cd80*/  @P0 IADD3 R6, R6, 0x1, RZ ;  /* 0x0000000106060810 */ /* 0x000fca0007ffe0ff */
[----:B------:R-:W-:Y:S01]  /*1cd90*/  @!P2 IMAD.MOV R6, RZ, RZ, -R6 ;  /* 0x000000ffff06a224 */ /* 0x000fe200078e0a06 */
[----:B------:R-:W-:-:S05]  /*1cda0*/  @!P1 LOP3.LUT R6, RZ, R7, RZ, 0x33, !PT ;  /* 0x00000007ff069212 */ /* 0x000fca00078e33ff */
[----:B------:R-:W-:-:S07]  /*1cdb0*/  IMAD.MOV.U32 R29, RZ, RZ, R6 ;  /* 0x000000ffff1d7224 */ /* 0x000fce00078e0006 */
.L_x_734:
[----:B------:R-:W-:Y:S05]  /*1cdc0*/  BSYNC B0 ;  /* 0x0000000000007941 */ /* 0x000fea0003800000 */
.L_x_733:
[----:B------:R-:W-:-:S05]  /*1cdd0*/  IMAD R0, R5, R29, RZ ;  /* 0x0000001d05007224 */ /* 0x000fca00078e02ff */
[----:B------:R0:W-:Y:S01]  /*1cde0*/  STL [R1+0x8], R0 ;  /* 0x0000080001007387 */ /* 0x0001e20000100800 */
[----:B------:R-:W-:-:S04]  /*1cdf0*/  VIADDMNMX R29, R0, R29, R4, PT ;  /* 0x0000001d001d7246 */ /* 0x000fc80003800104 */
[----:B------:R-:W-:-:S13]  /*1ce00*/  ISETP.GT.AND P0, PT, R29, R0, PT ;  /* 0x000000001d00720c */ /* 0x000fda0003f04270 */
[----:B0-----:R-:W-:Y:S05]  /*1ce10*/  @P0 BRA `(.L_x_735) ;  /* 0x0000000000440947 */ /* 0x001fea0003800000 */
        /* <DEDUP_REMOVED lines=15> */
[----:B0-----:R-:W-:Y:S01]  /*1cf10*/  IADD3 R16, R0, UR39, R7 ;  /* 0x0000002700107c10 */ /* 0x001fe2000fffe007 */
[----:B------:R-:W-:Y:S06]  /*1cf20*/  BRA `(.L_x_736) ;  /* 0x00000048000c7947 */ /* 0x000fec0003800000 */
.L_x_735:
        /* <DEDUP_REMOVED lines=11> */
[----:B------:R-:W-:Y:S01]  /*1cfe0*/  IMAD.U32 R6, RZ, RZ, UR8 ;  /* 0x00000008ff067e24 */ /* 0x000fe2000f8e00ff */
[----:B------:R-:W-:Y:S01]  /*1cff0*/  MOV R8, 0x70 ;  /* 0x0000007000087802 */ /* 0x000fe20000000f00 */
[----:B------:R-:W-:Y:S02]  /*1d000*/  IMAD.U32 R7, RZ, RZ, UR9 ;  /* 0x00000009ff077e24 */ /* 0x000fe4000f8e00ff */
[----:B------:R-:W-:-:S02]  /*1d010*/  IMAD.U32 R10, RZ, RZ, UR4 ;  /* 0x00000004ff0a7e24 */ /* 0x000fc4000f8e00ff */
[----:B------:R-:W-:Y:S02]  /*1d020*/  IMAD.U32 R11, RZ, RZ, UR5 ;  /* 0x00000005ff0b7e24 */ /* 0x000fe4000f8e00ff */
[----:B------:R-:W-:Y:S02]  /*1d030*/  IMAD.MOV.U32 R12, RZ, RZ, 0x1 ;  /* 0x00000001ff0c7424 */ /* 0x000fe400078e00ff */
[----:B------:R-:W-:-:S07]  /*1d040*/  IMAD.MOV.U32 R13, RZ, RZ, RZ ;  /* 0x000000ffff0d7224 */ /* 0x000fce00078e00ff */
[----:B------:R-:W-:-:S07]  /*1d050*/  LEPC R20, `(.L_x_738) ;  /* 0x000000001014794e */ /* 0x000fce0000000000 */
[----:B0-----:R-:W-:Y:S05]  /*1d060*/  CALL.ABS.NOINC R2 ;  /* 0x0000000002007343 */ /* 0x001fea0003c00000 */
.L_x_738:
[----:B------:R-:W-:Y:S05]  /*1d070*/  BSYNC B6 ;  /* 0x0000000000067941 */ /* 0x000fea0003800000 */
.L_x_737:
        /* <DEDUP_REMOVED lines=22> */
.L_x_740:
[----:B------:R-:W-:Y:S05]  /*1d1e0*/  BSYNC B6 ;  /* 0x0000000000067941 */ /* 0x000fea0003800000 */
.L_x_739:
        /* <DEDUP_REMOVED lines=20> */
.L_x_742:
[----:B------:R-:W-:Y:S05]  /*1d330*/  BSYNC B6 ;  /* 0x0000000000067941 */ /* 0x000fea0003800000 */
.L_x_741:
        /* <DEDUP_REMOVED lines=19> */
.L_x_744:
[----:B------:R-:W-:Y:S05]  /*1d470*/  BSYNC B6 ;  /* 0x0000000000067941 */ /* 0x000fea0003800000 */
.L_x_743:
[----:B------:R-:W0:Y:S01]  /*1d480*/  S2R R2, SR_TID.X ;  /* 0x0000000000027919 */ /* 0x000e220000002100 */
[----:B------:R-:W-:Y:S01]  /*1d490*/  ULDC.64 UR4, c[0x0][0x9f8] ;  /* 0x00027e0000047ab9 */ /* 0x000fe20000000a00 */
[----:B------:R-:W1:Y:S01]  /*1d4a0*/  LDC R9, c[0x0][0x430] ;  /* 0x00010c00ff097b82 */ /* 0x000e620000000800 */
[----:B------:R-:W-:Y:S01]  /*1d4b0*/  ISETP.NE.U32.AND P0, PT, RZ, UR4, PT ;  /* 0x00000004ff007c0c */ /* 0x000fe2000bf05070 */
[----:B------:R-:W2:Y:S03]  /*1d4c0*/  LDL R21, [R1] ;  /* 0x0000000001157983 */ /* 0x000ea60000100800 */
[----:B------:R-:W-:Y:S01]  /*1d4d0*/  ISETP.NE.AND.EX P0, PT, RZ, UR5, PT, P0 ;  /* 0x00000005ff007c0c */ /* 0x000fe2000bf05300 */
[----:B------:R-:W3:Y:S01]  /*1d4e0*/  S2R R20, SR_TID.X ;  /* 0x0000000000147919 */ /* 0x000ee20000002100 */
[----:B0-----:R-:W-:-:S11]  /*1d4f0*/  LOP3.LUT R32, R2, 0x7f, RZ, 0xc0, !PT ;  /* 0x0000007f02207812 */ /* 0x001fd600078ec0ff */
[----:B------:R-:W-:Y:S01]  /*1d500*/  @P0 IADD3 R2, P1, R25, UR4, RZ ;  /* 0x0000000419020c10 */ /* 0x000fe2000ff3e0ff */
[----:B------:R-:W-:Y:S01]  /*1d510*/  IMAD.MOV.U32 R0, RZ, RZ, 0xa0 ;  /* 0x000000a0ff007424 */ /* 0x000fe200078e00ff */
[----:B------:R-:W-:Y:S02]  /*1d520*/  SHF.R.U32.HI R32, RZ, 0x3, R32 ;  /* 0x00000003ff207819 */ /* 0x000fe40000011620 */
[----:B------:R-:W-:-:S05]  /*1d530*/  @P0 IADD3.X R3, R26, UR5, RZ, P1, !PT ;  /* 0x000000051a030c10 */ /* 0x000fca0008ffe4ff */
[----:B------:R0:W4:Y:S01]  /*1d540*/  @P0 LDG.E R35, desc[UR36][R2.64] ;  /* 0x0000002402230981 */ /* 0x000122000c1e1900 */
[----:B---3--:R-:W-:Y:S01]  /*1d550*/  IMAD.SHL.U32 R20, R20, 0x10, RZ ;  /* 0x0000001014147824 */ /* 0x008fe200078e00ff */
[----:B-1----:R-:W-:Y:S01]  /*1d560*/  ISETP.NE.AND P2, PT, R9, 0x1, PT ;  /* 0x000000010900780c */ /* 0x002fe20003f45270 */
[----:B------:R-:W-:-:S03]  /*1d570*/  IMAD R0, R29, R0, -0xa0 ;  /* 0xffffff601d007424 */ /* 0x000fc600078e0200 */
[----:B------:R-:W-:-:S05]  /*1d580*/  LOP3.LUT R20, R32, 0x70, R20, 0xf8, !PT ;  /* 0x0000007020147812 */ /* 0x000fca00078ef814 */
[----:B------:R-:W-:Y:S02]  /*1d590*/  IMAD.IADD R7, R20, 0x1, R0 ;  /* 0x0000000114077824 */ /* 0x000fe400078e0200 */
[----:B------:R-:W1:Y:S02]  /*1d5a0*/  S2R R20, SR_TID.X ;  /* 0x0000000000147919 */ /* 0x000e640000002100 */
[----:B------:R-:W3:Y:S01]  /*1d5b0*/  @P2 LDC R5, c[0x0][0x434] ;  /* 0x00010d00ff052b82 */ /* 0x000ee20000000800 */
[----:B------:R-:W-:-:S07]  /*1d5c0*/  ISETP.GE.AND P0, PT, R7, R27, PT ;  /* 0x0000001b0700720c */ /* 0x000fce0003f06270 */
[----:B------:R-:W3:Y:S08]  /*1d5d0*/  @P2 LDC R4, c[0x0][0x438] ;  /* 0x00010e00ff042b82 */ /* 0x000ef00000000800 */
[----:B0-----:R-:W0:Y:S01]  /*1d5e0*/  @!P0 LDC.64 R2, c[0x0][0x428] ;  /* 0x00010a00ff028b82 */ /* 0x001e220000000a00 */
[C---:B-1----:R-:W-:Y:S01]  /*1d5f0*/  LOP3.LUT R32, R20.reuse, 0x7f, RZ, 0xc0, !PT ;  /* 0x0000007f14207812 */ /* 0x042fe200078ec0ff */
[----:B------:R-:W-:-:S03]  /*1d600*/  IMAD.SHL.U32 R20, R20, 0x10, RZ ;  /* 0x0000001014147824 */ /* 0x000fc600078e00ff */
[----:B------:R-:W-:-:S04]  /*1d610*/  SHF.R.U32.HI R32, RZ, 0x3, R32 ;  /* 0x00000003ff207819 */ /* 0x000fc80000011620 */
[----:B------:R-:W-:-:S04]  /*1d620*/  LOP3.LUT R20, R32, 0x70, R20, 0xf8, !PT ;  /* 0x0000007020147812 */ /* 0x000fc800078ef814 */
[----:B------:R-:W-:Y:S02]  /*1d630*/  LOP3.LUT R20, R20, 0x80, RZ, 0xfc, !PT ;  /* 0x0000008014147812 */ /* 0x000fe400078efcff */
[----:B------:R-:W-:Y:S01]  /*1d640*/  LOP3.LUT R22, R22, 0xfffffffb, RZ, 0xc0, !PT ;  /* 0xfffffffb16167812 */ /* 0x000fe200078ec0ff */
[----:B------:R-:W-:-:S03]  /*1d650*/  UMOV UR4, 0xffffffff ;  /* 0xffffffff00047882 */ /* 0x000fc60000000000 */
[----:B------:R-:W-:Y:S02]  /*1d660*/  LOP3.LUT R22, R22, 0xfffffffd, RZ, 0xc0, !PT ;  /* 0xfffffffd16167812 */ /* 0x000fe400078ec0ff */
[----:B--2---:R-:W-:-:S05]  /*1d670*/  IADD3 R7, R7, R21, RZ ;  /* 0x0000001507077210 */ /* 0x004fca0007ffe0ff */
[----:B---3--:R-:W-:-:S04]  /*1d680*/  @P2 IMAD.HI.U32 R5, R7, R5, RZ ;  /* 0x0000000507052227 */ /* 0x008fc800078e00ff */
[----:B------:R-:W-:Y:S01]  /*1d690*/  IMAD.MOV.U32 R8, RZ, RZ, R7 ;  /* 0x000000ffff087224 */ /* 0x000fe200078e0007 */
[----:B------:R-:W-:-:S04]  /*1d6a0*/  @P2 SHF.R.U32.HI R8, RZ, R4, R5 ;  /* 0x00000004ff082219 */ /* 0x000fc80000011605 */
[--C-:B------:R-:W-:Y:S01]  /*1d6b0*/  @!P0 SHF.R.S32.HI R5, RZ, 0x1f, R8.reuse ;  /* 0x0000001fff058819 */ /* 0x100fe20000011408 */
[----:B------:R-:W-:Y:S01]  /*1d6c0*/  @!P0 IMAD.MOV.U32 R4, RZ, RZ, R8 ;  /* 0x000000ffff048224 */ /* 0x000fe200078e0008 */
[----:B----4-:R-:W-:-:S03]  /*1d6d0*/  SHF.R.S32.HI R12, RZ, 0x1f, R35 ;  /* 0x0000001fff0c7819 */ /* 0x010fc60000011423 */
[----:B0-----:R-:W-:-:S04]  /*1d6e0*/  @!P0 IMAD.WIDE.U32 R4, R35, R2, R4 ;  /* 0x0000000223048225 */ /* 0x001fc800078e0004 */
[----:B------:R-:W-:Y:S01]  /*1d6f0*/  @!P0 IMAD R6, R12, R2, RZ ;  /* 0x000000020c068224 */ /* 0x000fe200078e02ff */
[----:B------:R0:W-:Y:S03]  /*1d700*/  STL [R1+0x4], R12 ;  /* 0x0000040c01007387 */ /* 0x0001e60000100800 */
[----:B------:R-:W-:Y:S02]  /*1d710*/  @!P0 IMAD R6, R35, R3, R6 ;  /* 0x0000000323068224 */ /* 0x000fe400078e0206 */
[----:B------:R-:W1:Y:S02]  /*1d720*/  @!P0 LDC.64 R2, c[0x0][0x418] ;  /* 0x00010600ff028b82 */ /* 0x000e640000000a00 */
[----:B------:R-:W-:-:S06]  /*1d730*/  @!P0 IMAD.IADD R6, R5, 0x1, R6 ;  /* 0x0000000105068824 */ /* 0x000fcc00078e0206 */
[----:B------:R-:W2:Y:S01]  /*1d740*/  @P2 LDC R5, c[0x0][0x434] ;  /* 0x00010d00ff052b82 */ /* 0x000ea20000000800 */
[----:B-1----:R-:W-:-:S04]  /*1d750*/  @!P0 LEA R2, P1, R4, R2, 0x2 ;  /* 0x0000000204028211 */ /* 0x002fc800078210ff */
[----:B------:R-:W-:Y:S02]  /*1d760*/  @!P0 LEA.HI.X R3, R4, R3, R6, 0x2, P1 ;  /* 0x0000000304038211 */ /* 0x000fe400008f1406 */
[----:B------:R-:W-:Y:S01]  /*1d770*/  MOV R6, RZ ;  /* 0x000000ff00067202 */ /* 0x000fe20000000f00 */
[----:B------:R-:W1:Y:S05]  /*1d780*/  @P2 LDC R4, c[0x0][0x438] ;  /* 0x00010e00ff042b82 */ /* 0x000e6a0000000800 */
[----:B------:R3:W5:Y:S02]  /*1d790*/  @!P0 LDG.E R6, desc[UR36][R2.64] ;  /* 0x0000002402068981 */ /* 0x000764000c1e1900 */
[----:B---3--:R-:W-:-:S04]  /*1d7a0*/  IMAD.IADD R2, R20, 0x1, R0 ;  /* 0x0000000114027824 */ /* 0x008fc800078e0200 */
[C---:B------:R-:W-:Y:S01]  /*1d7b0*/  IMAD.IADD R0, R2.reuse, 0x1, R21 ;  /* 0x0000000102007824 */ /* 0x040fe200078e0215 */
[----:B------:R-:W-:Y:S01]  /*1d7c0*/  ISETP.GE.AND P0, PT, R2, R27, PT ;  /* 0x0000001b0200720c */ /* 0x000fe20003f06270 */
[----:B------:R-:W-:Y:S02]  /*1d7d0*/  IMAD.MOV R2, RZ, RZ, -R8 ;  /* 0x000000ffff027224 */ /* 0x000fe400078e0a08 */
[----:B--2---:R-:W-:Y:S01]  /*1d7e0*/  @P2 IMAD.HI.U32 R5, R0, R5, RZ ;  /* 0x0000000500052227 */ /* 0x004fe200078e00ff */
[----:B------:R-:W-:-:S03]  /*1d7f0*/  ISETP.GT.U32.OR P0, PT, R20, 0x9f, P0 ;  /* 0x0000009f1400780c */ /* 0x000fc60000704470 */
[----:B------:R-:W-:Y:S02]  /*1d800*/  IMAD R7, R9, R2, R7 ;  /* 0x0000000209077224 */ /* 0x000fe400078e0207 */
[----:B------:R-:W-:Y:S01]  /*1d810*/  IMAD.MOV.U32 R10, RZ, RZ, R0 ;  /* 0x000000ffff0a7224 */ /* 0x000fe200078e0000 */
[----:B-1----:R-:W-:-:S04]  /*1d820*/  @P2 SHF.R.U32.HI R10, RZ, R4, R5 ;  /* 0x00000004ff0a2219 */ /* 0x002fc80000011605 */
[----:B------:R-:W-:-:S03]  /*1d830*/  IADD3 R8, -R10, RZ, RZ ;  /* 0x000000ff0a087210 */ /* 0x000fc60007ffe1ff */
[----:B------:R-:W1:Y:S01]  /*1d840*/  @!P0 LDC.64 R2, c[0x0][0x428] ;  /* 0x00010a00ff028b82 */ /* 0x000e620000000a00 */
[----:B------:R-:W-:Y:S01]  /*1d850*/  @!P0 SHF.R.S32.HI R11, RZ, 0x1f, R10 ;  /* 0x0000001fff0b8819 */ /* 0x000fe2000001140a */
[----:B------:R-:W-:-:S06]  /*1d860*/  IMAD R8, R9, R8, R0 ;  /* 0x0000000809087224 */ /* 0x000fcc00078e0200 */
[----:B------:R-:W2:Y:S01]  /*1d870*/  @!P0 LDC.64 R4, c[0x0][0x418] ;  /* 0x00010600ff048b82 */ /* 0x000ea20000000a00 */
[----:B-1----:R-:W-:-:S04]  /*1d880*/  @!P0 IMAD.WIDE.U32 R10, R35, R2, R10 ;  /* 0x00000002230a8225 */ /* 0x002fc800078e000a */
[----:B------:R-:W-:-:S04]  /*1d890*/  @!P0 IMAD R2, R12, R2, RZ ;  /* 0x000000020c028224 */ /* 0x000fc800078e02ff */
[----:B------:R-:W-:Y:S01]  /*1d8a0*/  @!P0 IMAD R3, R35, R3, R2 ;  /* 0x0000000323038224 */ /* 0x000fe200078e0202 */
[----:B--2---:R-:W-:-:S03]  /*1d8b0*/  @!P0 LEA R2, P1, R10, R4, 0x2 ;  /* 0x000000040a028211 */ /* 0x004fc600078210ff */
[----:B------:R-:W-:-:S05]  /*1d8c0*/  @!P0 IMAD.IADD R3, R3, 0x1, R11 ;  /* 0x0000000103038824 */ /* 0x000fca00078e020b */
[----:B------:R-:W-:Y:S01]  /*1d8d0*/  @!P0 LEA.HI.X R3, R10, R5, R3, 0x2, P1 ;  /* 0x000000050a038211 */ /* 0x000fe200008f1403 */
[----:B------:R-:W-:Y:S02]  /*1d8e0*/  IMAD.MOV.U32 R5, RZ, RZ, RZ ;  /* 0x000000ffff057224 */ /* 0x000fe400078e00ff */
[----:B------:R-:W-:-:S04]  /*1d8f0*/  IMAD.U32 R0, RZ, RZ, UR42 ;  /* 0x0000002aff007e24 */ /* 0x000fc8000f8e00ff */
[----:B------:R0:W5:Y:S01]  /*1d900*/  @!P0 LDG.E R5, desc[UR36][R2.64] ;  /* 0x0000002402058981 */ /* 0x000162000c1e1900 */
[----:B------:R-:W-:Y:S02]  /*1d910*/  ISETP.GT.U32.AND P0, PT, R20, 0x9f, PT ;  /* 0x0000009f1400780c */ /* 0x000fe40003f04070 */
[----:B------:R-:W-:-:S11]  /*1d920*/  ISETP.NE.AND P3, PT, R0, 0x3, PT ;  /* 0x000000030000780c */ /* 0x000fd60003f65270 */
[----:B------:R-:W-:-:S04]  /*1d930*/  @P0 LOP3.LUT R22, R22, 0x2, RZ, 0xfc, !PT ;  /* 0x0000000216160812 */ /* 0x000fc800078efcff */
[----:B------:R-:W-:Y:S01]  /*1d940*/  @P3 LOP3.LUT R22, R22, 0x4, RZ, 0xfc, !PT ;  /* 0x0000000416163812 */ /* 0x000fe200078efcff */
[----:B0-----:R-:W-:Y:S06]  /*1d950*/  BRA.DIV UR4, `(.L_x_745) ;  /* 0x0000008a04d07947 */ /* 0x001fec000b800000 */
.L_x_992:
[----:B------:R-:W-:Y:S01]  /*1d960*/  VIADD R0, R29, 0xffffffff ;  /* 0xffffffff1d007836 */ /* 0x000fe20000000000 */
[----:B------:R-:W-:Y:S06]  /*1d970*/  @!P3 BRA `(.L_x_746) ;  /* 0x000000000004b947 */ /* 0x000fec0003800000 */
[----:B------:R-:W-:Y:S01]  /*1d980*/  BPT.TRAP 0x1 ;  /* 0x000000040000795c */ /* 0x000fe20000300000 */
.L_x_746:
[----:B------:R-:W-:Y:S01]  /*1d990*/  LEA R4, R31, R23, 0x3 ;  /* 0x000000171f047211 */ /* 0x000fe200078e18ff */
[----:B------:R-:W-:Y:S01]  /*1d9a0*/  BSSY B0, `(.L_x_747) ;  /* 0x0000006000007945 */ /* 0x000fe20003800000 */
[----:B------:R-:W-:Y:S02]  /*1d9b0*/  SHF.L.U32 R2, R36, 0x1f, RZ ;  /* 0x0000001f24027819 */ /* 0x000fe400000006ff */
[----:B------:R-:W-:Y:S02]  /*1d9c0*/  SHF.R.S32.HI R25, RZ, 0x1f, R7 ;  /* 0x0000001fff197819 */ /* 0x000fe40000011407 */
[----:B------:R-:W0:Y:S01]  /*1d9d0*/  SYNCS.PHASECHK.TRANS64.TRYWAIT P0, [R4+URZ+0x22880], R2 ;  /* 0x02288002040075a7 */ /* 0x000e22000800017f */
[----:B------:R1:W-:Y:S02]  /*1d9e0*/  STL [R1+0x2c], R2 ;  /* 0x00002c0201007387 */ /* 0x0003e40000100800 */
[----:B01----:R-:W-:Y:S05]  /*1d9f0*/  @!P0 BRA `(.L_x_748) ;  /* 0x0000008800dc8947 */ /* 0x003fea0003800000 */
.L_x_993:
[----:B------:R-:W-:Y:S05]  /*1da00*/  BSYNC B0 ;  /* 0x0000000000007941 */ /* 0x000fea0003800000 */
.L_x_747:
[----:B------:R-:W2:Y:S01]  /*1da10*/  LDL R14, [R1+0x10] ;  /* 0x00001000010e7983 */ /* 0x000ea20000100800 */
[----:B------:R-:W1:Y:S01]  /*1da20*/  LDC R12, c[0x0][0x2f4] ;  /* 0x0000bd00ff0c7b82 */ /* 0x000e620000000800 */
[----:B------:R-:W-:Y:S01]  /*1da30*/  ULDC.64 UR4, c[0x0][0x328] ;  /* 0x0000ca0000047ab9 */ /* 0x000fe20000000a00 */
[----:B-----5:R-:W-:Y:S01]  /*1da40*/  SHF.R.S32.HI R33, RZ, 0x1f, R6 ;  /* 0x0000001fff217819 */ /* 0x020fe20000011406 */
[----:B------:R-:W-:Y:S01]  /*1da50*/  IMAD R9, R25, UR4, RZ ;  /* 0x0000000419097c24 */ /* 0x000fe2000f8e02ff */
[----:B------:R-:W-:Y:S01]  /*1da60*/  ULDC.64 UR6, c[0x0][0x338] ;  /* 0x0000ce0000067ab9 */ /* 0x000fe20000000a00 */
[C---:B0-----:R-:W-:Y:S01]  /*1da70*/  IMAD.WIDE.U32 R2, R7.reuse, UR4, RZ ;  /* 0x0000000407027c25 */ /* 0x041fe2000f8e00ff */
[----:B------:R-:W-:Y:S02]  /*1da80*/  SHF.R.S32.HI R32, RZ, 0x1f, R8 ;  /* 0x0000001fff207819 */ /* 0x000fe40000011408 */
[----:B------:R-:W-:Y:S01]  /*1da90*/  LOP3.LUT R22, R22, 0xfffffffe, RZ, 0xc0, !PT ;  /* 0xfffffffe16167812 */ /* 0x000fe200078ec0ff */
[----:B------:R-:W-:-:S02]  /*1daa0*/  IMAD R9, R7, UR5, R9 ;  /* 0x0000000507097c24 */ /* 0x000fc4000f8e0209 */
[----:B------:R-:W-:Y:S02]  /*1dab0*/  IMAD R10, R33, UR6, RZ ;  /* 0x00000006210a7c24 */ /* 0x000fe4000f8e02ff */
[----:B------:R-:W-:Y:S01]  /*1dac0*/  IMAD.IADD R3, R3, 0x1, R9 ;  /* 0x0000000103037824 */ /* 0x000fe200078e0209 */
[----:B------:R-:W-:Y:S01]  /*1dad0*/  SHF.R.S32.HI R9, RZ, 0x1f, R5 ;  /* 0x0000001fff097819 */ /* 0x000fe20000011405 */
[C---:B------:R-:W-:Y:S02]  /*1dae0*/  IMAD R10, R6.reuse, UR7, R10 ;  /* 0x00000007060a7c24 */ /* 0x040fe4000f8e020a */
[----:B------:R-:W-:Y:S02]  /*1daf0*/  IMAD.WIDE.U32 R2, R6, UR6, R2 ;  /* 0x0000000606027c25 */ /* 0x000fe4000f8e0002 */
[----:B------:R0:W-:Y:S02]  /*1db00*/  STL [R1+0x24], R9 ;  /* 0x0000240901007387 */ /* 0x0001e40000100800 */
[----:B------:R-:W-:-:S02]  /*1db10*/  IMAD R20, R0, -0xa0, R27 ;  /* 0xffffff6000147824 */ /* 0x000fc400078e021b */
[----:B------:R-:W-:Y:S01]  /*1db20*/  IMAD R0, R32, UR4, RZ ;  /* 0x0000000420007c24 */ /* 0x000fe2000f8e02ff */
[CC--:B-1----:R-:W-:Y:S01]  /*1db30*/  ISETP.GE.AND P1, PT, R30.reuse, R12.reuse, PT ;  /* 0x0000000c1e00720c */ /* 0x0c2fe20003f26270 */
[----:B------:R-:W-:Y:S01]  /*1db40*/  IMAD.IADD R11, R3, 0x1, R10 ;  /* 0x00000001030b7824 */ /* 0x000fe200078e020a */
[----:B------:R-:W-:Y:S01]  /*1db50*/  ISETP.GE.AND P0, PT, R30, R12, PT ;  /* 0x0000000c1e00720c */ /* 0x000fe20003f06270 */
[----:B------:R-:W-:Y:S01]  /*1db60*/  IMAD.MOV.U32 R10, RZ, RZ, R2 ;  /* 0x000000ffff0a7224 */ /* 0x000fe200078e0002 */
[----:B------:R-:W1:Y:S01]  /*1db70*/  S2R R12, SR_TID.X ;  /* 0x00000000000c7919 */ /* 0x000e620000002100 */
[C---:B------:R-:W-:Y:S02]  /*1db80*/  IMAD R0, R8.reuse, UR5, R0 ;  /* 0x0000000508007c24 */ /* 0x040fe4000f8e0200 */
[----:B------:R-:W-:Y:S01]  /*1db90*/  IMAD.WIDE.U32 R2, R8, UR4, RZ ;  /* 0x0000000408027c25 */ /* 0x000fe2000f8e00ff */
[----:B------:R-:W-:-:S03]  /*1dba0*/  ULDC.64 UR4, c[0x0][0x330] ;  /* 0x0000cc0000047ab9 */ /* 0x000fc60000000a00 */
[----:B------:R-:W-:Y:S02]  /*1dbb0*/  IMAD.IADD R3, R3, 0x1, R0 ;  /* 0x0000000103037824 */ /* 0x000fe400078e0200 */
[----:B------:R-:W-:Y:S01]  /*1dbc0*/  IMAD R0, R9, UR6, RZ ;  /* 0x0000000609007c24 */ /* 0x000fe2000f8e02ff */
[----:B------:R-:W-:Y:S01]  /*1dbd0*/  @P1 LOP3.LUT R22, R22, 0x1, RZ, 0xfc, !PT ;  /* 0x0000000116161812 */ /* 0x000fe200078efcff */
[----:B------:R-:W-:-:S03]  /*1dbe0*/  IMAD.WIDE.U32 R2, R5, UR6, R2 ;  /* 0x0000000605027c25 */ /* 0x000fc6000f8e0002 */
[----:B------:R-:W-:Y:S01]  /*1dbf0*/  LOP3.LUT R22, R22, 0xffffffbf, RZ, 0xc0, !PT ;  /* 0xffffffbf16167812 */ /* 0x000fe200078ec0ff */
[----:B------:R-:W-:Y:S01]  /*1dc00*/  IMAD R0, R5, UR7, R0 ;  /* 0x0000000705007c24 */ /* 0x000fe2000f8e0200 */
[----:B------:R-:W-:Y:S01]  /*1dc10*/  ULDC.64 UR6, c[0x0][0x318] ;  /* 0x0000c60000067ab9 */ /* 0x000fe20000000a00 */
[----:B------:R-:W-:-:S03]  /*1dc20*/  IMAD.WIDE.U32 R10, R18, UR4, R10 ;  /* 0x00000004120a7c25 */ /* 0x000fc6000f8e000a */
[----:B------:R-:W-:Y:S01]  /*1dc30*/  IADD3 R3, R3, R0, RZ ;  /* 0x0000000003037210 */ /* 0x000fe20007ffe0ff */
[----:B------:R-:W-:Y:S01]  /*1dc40*/  IMAD R0, R18, UR5, RZ ;  /* 0x0000000512007c24 */ /* 0x000fe2000f8e02ff */
[----:B------:R-:W-:-:S04]  /*1dc50*/  IADD3 R10, P1, R10, UR6, RZ ;  /* 0x000000060a0a7c10 */ /* 0x000fc8000ff3e0ff */
[----:B0-----:R-:W-:Y:S02]  /*1dc60*/  IADD3.X R9, R11, UR7, R0, P1, !PT ;  /* 0x000000070b097c10 */ /* 0x001fe40008ffe400 */
[----:B-1----:R-:W-:-:S04]  /*1dc70*/  LOP3.LUT R12, R12, 0x7f, RZ, 0xc0, !PT ;  /* 0x0000007f0c0c7812 */ /* 0x002fc800078ec0ff */
[----:B------:R-:W-:Y:S01]  /*1dc80*/  SHF.R.U32.HI R15, RZ, 0x3, R12 ;  /* 0x00000003ff0f7819 */ /* 0x000fe2000001160c */
[----:B------:R-:W-:Y:S01]  /*1dc90*/  IMAD.WIDE.U32 R12, R18, UR4, R2 ;  /* 0x00000004120c7c25 */ /* 0x000fe2000f8e0002 */
[----:B------:R-:W-:-:S03]  /*1dca0*/  UMOV UR4, 0xffffffff ;  /* 0xffffffff00047882 */ /* 0x000fc60000000000 */
[----:B------:R-:W-:Y:S01]  /*1dcb0*/  IMAD.IADD R20, R20, 0x1, -R15 ;  /* 0x0000000114147824 */ /* 0x000fe200078e0a0f */
[----:B------:R-:W-:-:S04]  /*1dcc0*/  IADD3 R3, P1, R12, UR6, RZ ;  /* 0x000000060c037c10 */ /* 0x000fc8000ff3e0ff */
[----:B------:R-:W-:Y:S02]  /*1dcd0*/  ISETP.GE.AND P2, PT, R20, 0x1, PT ;  /* 0x000000011400780c */ /* 0x000fe40003f46270 */
[----:B------:R-:W-:-:S11]  /*1dce0*/  IADD3.X R2, R0, UR7, R13, P1, !PT ;  /* 0x0000000700027c10 */ /* 0x000fd60008ffe40d */
[----:B------:R-:W-:Y:S01]  /*1dcf0*/  @P2 LOP3.LUT R22, R22, 0x40, RZ, 0xfc, !PT ;  /* 0x0000004016162812 */ /* 0x000fe200078efcff */
[----:B--2---:R-:W-:Y:S01]  /*1dd00*/  IMAD R21, R31, 0x5000, R14 ;  /* 0x000050001f157824 */ /* 0x004fe200078e020e */
[----:B------:R-:W-:Y:S06]  /*1dd10*/  BRA.DIV UR4, `(.L_x_749) ;  /* 0x0000008a042c7947 */ /* 0x000fec000b800000 */
[----:B------:R-:W0:Y:S01]  /*1dd20*/  SHFL.IDX PT, R12, R10, RZ, 0x181f ;  /* 0x00181fff0a0c7589 */ /* 0x000e2200000e0000 */
[----:B------:R-:W-:Y:S02]  /*1dd30*/  ISETP.GE.AND P2, PT, R20, 0x21, PT ;  /* 0x000000211400780c */ /* 0x000fe40003f46270 */
[----:B------:R-:W-:Y:S01]  /*1dd40*/  LOP3.LUT R22, R22, 0xffffffef, RZ, 0xc0, !PT ;  /* 0xffffffef16167812 */ /* 0x000fe200078ec0ff */
[----:B------:R-:W1:Y:S01]  /*1dd50*/  SHFL.IDX PT, R0, R9, RZ, 0x181f ;  /* 0x00181fff09007589 */ /* 0x000e6200000e0000 */
[C---:B------:R-:W-:Y:S02]  /*1dd60*/  ISETP.GE.AND P3, PT, R20.reuse, 0x91, PT ;  /* 0x000000911400780c */ /* 0x040fe40003f66270 */
[C---:B------:R-:W-:Y:S02]  /*1dd70*/  ISETP.GE.AND P5, PT, R20.reuse, 0x31, PT ;  /* 0x000000311400780c */ /* 0x040fe40003fa6270 */
[----:B------:R-:W-:Y:S02]  /*1dd80*/  ISETP.GE.AND P4, PT, R20, 0x61, PT ;  /* 0x000000611400780c */ /* 0x000fe40003f86270 */
[----:B0-----:R-:W-:-:S05]  /*1dd90*/  IADD3 R12, P1, R30, R12, RZ ;  /* 0x0000000c1e0c7210 */ /* 0x001fca0007f3e0ff */
[----:B-1----:R-:W-:Y:S01]  /*1dda0*/  IMAD.X R13, RZ, RZ, R0, P1 ;  /* 0x000000ffff0d7224 */ /* 0x002fe200008e0600 */
[----:B------:R-:W-:Y:S01]  /*1ddb0*/  ISETP.LT.OR P1, PT, R20, 0x1, P0 ;  /* 0x000000011400780c */ /* 0x000fe20000721670 */
[----:B------:R-:W-:Y:S02]  /*1ddc0*/  IMAD.IADD R0, R23, 0x1, R21 ;  /* 0x0000000117007824 */ /* 0x000fe400078e0215 */
[----:B------:R-:W-:Y:S10]  /*1ddd0*/  SHFL.IDX PT, R21, R9, 0x1, 0x181f ;  /* 0x00381f0009157f89 */ /* 0x000ff400000e0000 */
[----:B------:R0:W-:Y:S04]  /*1dde0*/  LDGSTS.E.BYPASS.LTC128B.128 [R0+0xa400], desc[UR36][R12.64], !P1 ;  /* 0x0a4000000c007fae */ /* 0x0001e8000c901d64 */
[----:B0-----:R-:W0:Y:S02]  /*1ddf0*/  SHFL.IDX PT, R12, R10, 0x1, 0x181f ;  /* 0x00381f000a0c7f89 */ /* 0x001e2400000e0000 */
[----:B0-----:R-:W-:-:S05]  /*1de00*/  IADD3 R12, P1, R30, R12, RZ ;  /* 0x0000000c1e0c7210 */ /* 0x001fca0007f3e0ff */
[----:B------:R-:W-:Y:S01]  /*1de10*/  IMAD.X R13, RZ, RZ, R21, P1 ;  /* 0x000000ffff0d7224 */ /* 0x000fe200008e0615 */
[----:B------:R-:W-:Y:S01]  /*1de20*/  ISETP.LT.OR P1, PT, R20, 0x11, P0 ;  /* 0x000000111400780c */ /* 0x000fe20000721670 */
[----:B------:R-:W-:-:S12]  /*1de30*/  SHFL.IDX PT, R21, R9, 0x2, 0x181f ;  /* 0x00581f0009157f89 */ /* 0x000fd800000e0000 */
[----:B------:R0:W-:Y:S04]  /*1de40*/  LDGSTS.E.BYPASS.LTC128B.128 [R0+0xac00], desc[UR36][R12.64], !P1 ;  /* 0x0ac000000c007fae */ /* 0x0001e8000c901d64 */
[----:B0-----:R-:W0:Y:S02]  /*1de50*/  SHFL.IDX PT, R12, R10, 0x2, 0x181f ;  /* 0x00581f000a0c7f89 */ /* 0x001e2400000e0000 */
[----:B0-----:R-:W-:-:S04]  /*1de60*/  IADD3 R12, P1, R30, R12, RZ ;  /* 0x0000000c1e0c7210 */ /* 0x001fc80007f3e0ff */
[----:B------:R-:W-:Y:S02]  /*1de70*/  IADD3.X R13, RZ, R21, RZ, P1, !PT ;  /* 0x00000015ff0d7210 */ /* 0x000fe40000ffe4ff */
[----:B------:R-:W-:Y:S01]  /*1de80*/  ISETP.LT.OR P1, PT, R20, 0x21, P0 ;  /* 0x000000211400780c */ /* 0x000fe20000721670 */
[----:B------:R-:W-:-:S12]  /*1de90*/  SHFL.IDX PT, R21, R9, 0x3, 0x181f ;  /* 0x00781f0009157f89 */ /* 0x000fd800000e0000 */
        /* <DEDUP_REMOVED lines=17> */
[----:B------:R-:W-:Y:S04]  /*1dfb0*/  SHFL.IDX PT, R21, R9, 0x6, 0x181f ;  /* 0x00d81f0009157f89 */ /* 0x000fe800000e0000 */
[----:B------:R-:W-:Y:S08]  /*1dfc0*/  SHFL.IDX PT, R9, R9, 0x7, 0x181f ;  /* 0x00f81f0009097f89 */ /* 0x000ff000000e0000 */
[----:B------:R0:W-:Y:S04]  /*1dfd0*/  LDGSTS.E.BYPASS.LTC128B.128 [R0+0xcc00], desc[UR36][R12.64], !P1 ;  /* 0x0cc000000c007fae */ /* 0x0001e8000c901d64 */
[----:B0-----:R-:W0:Y:S04]  /*1dfe0*/  SHFL.IDX PT, R12, R10, 0x6, 0x181f ;  /* 0x00d81f000a0c7f89 */ /* 0x001e2800000e0000 */
[----:B------:R-:W1:Y:S01]  /*1dff0*/  SHFL.IDX PT, R10, R10, 0x7, 0x181f ;  /* 0x00f81f000a0a7f89 */ /* 0x000e6200000e0000 */
[----:B0-----:R-:W-:-:S05]  /*1e000*/  IADD3 R12, P1, R30, R12, RZ ;  /* 0x0000000c1e0c7210 */ /* 0x001fca0007f3e0ff */
[----:B------:R-:W-:Y:S01]  /*1e010*/  IMAD.X R13, RZ, RZ, R21, P1 ;  /* 0x000000ffff0d7224 */ /* 0x000fe200008e0615 */
[----:B------:R-:W-:-:S13]  /*1e020*/  ISETP.LT.OR P1, PT, R20, 0x61, P0 ;  /* 0x000000611400780c */ /* 0x000fda0000721670 */
[----:B------:R-:W-:Y:S01]  /*1e030*/  LDGSTS.E.BYPASS.LTC128B.128 [R0+0xd400], desc[UR36][R12.64], !P1 ;  /* 0x0d4000000c007fae */ /* 0x000fe2000c901d64 */
[----:B-1----:R-:W-:-:S04]  /*1e040*/  IADD3 R10, P1, R30, R10, RZ ;  /* 0x0000000a1e0a7210 */ /* 0x002fc80007f3e0ff */
[----:B------:R-:W-:Y:S02]  /*1e050*/  IADD3.X R11, RZ, R9, RZ, P1, !PT ;  /* 0x00000009ff0b7210 */ /* 0x000fe40000ffe4ff */
[----:B------:R-:W-:Y:S01]  /*1e060*/  ISETP.LT.OR P1, PT, R20, 0x71, P0 ;  /* 0x000000711400780c */ /* 0x000fe20000721670 */
[----:B------:R-:W-:-:S12]  /*1e070*/  SHFL.IDX PT, R9, R2, RZ, 0x181f ;  /* 0x00181fff02097589 */ /* 0x000fd800000e0000 */
[----:B------:R0:W-:Y:S04]  /*1e080*/  LDGSTS.E.BYPASS.LTC128B.128 [R0+0xdc00], desc[UR36][R10.64], !P1 ;  /* 0x0dc000000a007fae */ /* 0x0001e8000c901d64 */
[----:B0-----:R-:W0:Y:S04]  /*1e090*/  SHFL.IDX PT, R10, R3, RZ, 0x181f ;  /* 0x00181fff030a7589 */ /* 0x001e2800000e0000 */
[----:B------:R-:W1:Y:S01]  /*1e0a0*/  SHFL.IDX PT, R3, R3, 0x1, 0x181f ;  /* 0x00381f0003037f89 */ /* 0x000e6200000e0000 */
[----:B0-----:R-:W-:-:S05]  /*1e0b0*/  IADD3 R10, P1, R30, R10, RZ ;  /* 0x0000000a1e0a7210 */ /* 0x001fca0007f3e0ff */
[----:B------:R-:W-:Y:S01]  /*1e0c0*/  IMAD.X R11, RZ, RZ, R9, P1 ;  /* 0x000000ffff0b7224 */ /* 0x000fe200008e0609 */
[----:B------:R-:W-:Y:S01]  /*1e0d0*/  ISETP.LT.OR P1, PT, R20, 0x81, P0 ;  /* 0x000000811400780c */ /* 0x000fe20000721670 */
[----:B------:R0:W2:-:S12]  /*1e0e0*/  SHFL.IDX PT, R9, R2, 0x1, 0x181f ;  /* 0x00381f0002097f89 */ /* 0x00009800000e0000 */
[----:B------:R0:W-:Y:S01]  /*1e0f0*/  LDGSTS.E.BYPASS.LTC128B.128 [R0+0xe400], desc[UR36][R10.64], !P1 ;  /* 0x0e4000000a007fae */ /* 0x0001e2000c901d64 */
[----:B------:R-:W-:-:S13]  /*1e100*/  ISETP.GE.AND P1, PT, R20, 0x11, PT ;  /* 0x000000111400780c */ /* 0x000fda0003f26270 */
        /* <DEDUP_REMOVED lines=12> */
[----:B012---:R-:W-:-:S07]  /*1e1d0*/  @P3 LOP3.LUT R22, R22, 0x100, RZ, 0xfc, !PT ;  /* 0x0000010016163812 */ /* 0x007fce00078efcff */
.L_x_1015:
        /* <DEDUP_REMOVED lines=9> */
.L_x_750:
[----:B------:R-:W-:Y:S02]  /*1e270*/  PLOP3.LUT P3, PT, P3, P0, PT, 0xa2, 0x0 ;  /* 0x000000000000781c */ /* 0x000fe40001f61472 */
[----:B------:R-:W-:-:S08]  /*1e280*/  @P0 R2UR P3, UR4, R4 ;  /* 0x00000000040402ca */ /* 0x000fd00000060000 */
[----:B------:R-:W-:-:S05]  /*1e290*/  @P0 PLOP3.LUT P0, PT, P3, PT, PT, 0x80, 0x0 ;  /* 0x000000000000081c */ /* 0x000fca0001f0f070 */
[----:B------:R-:W-:Y:S01]  /*1e2a0*/  @!P3 SYNCS.ARRIVE.TRANS64.RED.A0T1 RZ, [UR4+0x22870], RZ ;  /* 0x022870ffffffb9a7 */ /* 0x000fe20008200404 */
[----:B------:R-:W-:Y:S07]  /*1e2b0*/  @!P3 ARRIVES.LDGSTSBAR.64.TRANSCNT [UR4+0x22870] ;  /* 0x02287000ff00b9b0 */ /* 0x000fee0008000a84 */
[----:B------:R-:W-:Y:S05]  /*1e2c0*/  @P0 BRA.U.ANY `(.L_x_750) ;  /* 0xfffffffd00e80947 */ /* 0x000fea000393ffff */
[----:B------:R-:W-:Y:S01]  /*1e2d0*/  NOP ;  /* 0x0000000000007918 */ /* 0x000fe20000000000 */
[----:B------:R-:W-:-:S13]  /*1e2e0*/  LOP3.LUT P6, RZ, R22, 0x4, RZ, 0xc0, !PT ;  /* 0x0000000416ff7812 */ /* 0x000fda00078cc0ff */
[----:B------:R-:W-:Y:S05]  /*1e2f0*/  @!P6 BRA `(.L_x_751) ;  /* 0x000000000004e947 */ /* 0x000fea0003800000 */
[----:B------:R-:W-:Y:S01]  /*1e300*/  BPT.TRAP 0x1 ;  /* 0x000000040000795c */ /* 0x000fe20000300000 */
.L_x_751:
[----:B------:R1:W-:Y:S01]  /*1e310*/  SYNCS.ARRIVE.TRANS64.A1T0 RZ, [R4+URZ+0x22870], RZ ;  /* 0x022870ff04ff79a7 */ /* 0x0003e2000810003f */
[----:B------:R-:W-:Y:S05]  /*1e320*/  @!P6 BRA `(.L_x_752) ;  /* 0x000000000004e947 */ /* 0x000fea0003800000 */
[----:B------:R-:W-:Y:S01]  /*1e330*/  BPT.TRAP 0x1 ;  /* 0x000000040000795c */ /* 0x000fe20000300000 */
.L_x_752:
[----:B0-----:R-:W2:Y:S01]  /*1e340*/  LDL R2, [R1+0x2c] ;  /* 0x00002c0001027983 */ /* 0x001ea20000100800 */
[----:B------:R-:W-:Y:S01]  /*1e350*/  BSSY B0, `(.L_x_753) ;  /* 0x0000003000007945 */ /* 0x000fe20003800000 */
[----:B--2---:R-:W0:Y:S03]  /*1e360*/  SYNCS.PHASECHK.TRANS64.TRYWAIT P0, [R4+URZ+0x22840], R2 ;  /* 0x02284002040075a7 */ /* 0x004e26000800017f */
[----:B0-----:R-:W-:Y:S05]  /*1e370*/  @!P0 BRA `(.L_x_754) ;  /* 0x0000008c00b88947 */ /* 0x001fea0003800000 */
.L_x_1016:
[----:B------:R-:W-:Y:S05]  /*1e380*/  BSYNC B0 ;  /* 0x0000000000007941 */ /* 0x000fea0003800000 */
.L_x_753:
[----:B------:R-:W2:Y:S01]  /*1e390*/  LDL.LU R10, [R1+0x24] ;  /* 0x00002400010a7983 */ /* 0x000ea20000300800 */
[----:B------:R-:W-:Y:S01]  /*1e3a0*/  ULDC.64 UR4, c[0x0][0x300] ;  /* 0x0000c00000047ab9 */ /* 0x000fe20000000a00 */
[----:B------:R-:W-:Y:S01]  /*1e3b0*/  ULDC.64 UR6, c[0x0][0x310] ;  /* 0x0000c40000067ab9 */ /* 0x000fe20000000a00 */
[----:B------:R-:W-:Y:S01]  /*1e3c0*/  IMAD R9, R25, UR4, RZ ;  /* 0x0000000419097c24 */ /* 0x000fe2000f8e02ff */
[----:B------:R-:W3:Y:S01]  /*1e3d0*/  LDC R11, c[0x0][0x2f4] ;  /* 0x0000bd00ff0b7b82 */ /* 0x000ee20000000800 */
[----:B0-----:R-:W-:-:S04]  /*1e3e0*/  IMAD.WIDE.U32 R2, R7, UR4, RZ ;  /* 0x0000000407027c25 */ /* 0x001fc8000f8e00ff */
[----:B------:R-:W-:Y:S02]  /*1e3f0*/  IMAD R9, R7, UR5, R9 ;  /* 0x0000000507097c24 */ /* 0x000fe4000f8e0209 */
[----:B------:R-:W-:Y:S02]  /*1e400*/  IMAD R33, R33, UR6, RZ ;  /* 0x0000000621217c24 */ /* 0x000fe4000f8e02ff */
[----:B------:R-:W-:Y:S02]  /*1e410*/  IMAD.IADD R3, R3, 0x1, R9 ;  /* 0x0000000103037824 */ /* 0x000fe400078e0209 */
[----:B------:R-:W-:Y:S02]  /*1e420*/  IMAD R9, R32, UR4, RZ ;  /* 0x0000000420097c24 */ /* 0x000fe4000f8e02ff */
[----:B------:R-:W-:-:S04]  /*1e430*/  IMAD.WIDE.U32 R2, R6, UR6, R2 ;  /* 0x0000000606027c25 */ /* 0x000fc8000f8e0002 */
[----:B------:R-:W-:Y:S02]  /*1e440*/  IMAD R6, R6, UR7, R33 ;  /* 0x0000000706067c24 */ /* 0x000fe4000f8e0221 */
[C---:B------:R-:W-:Y:S02]  /*1e450*/  IMAD R9, R8.reuse, UR5, R9 ;  /* 0x0000000508097c24 */ /* 0x040fe4000f8e0209 */
[----:B------:R-:W-:Y:S01]  /*1e460*/  IMAD.IADD R7, R3, 0x1, R6 ;  /* 0x0000000103077824 */ /* 0x000fe200078e0206 */
[----:B------:R-:W-:Y:S01]  /*1e470*/  MOV R6, R2 ;  /* 0x0000000200067202 */ /* 0x000fe20000000f00 */
[----:B------:R-:W-:Y:S01]  /*1e480*/  IMAD.WIDE.U32 R2, R8, UR4, RZ ;  /* 0x0000000408027c25 */ /* 0x000fe2000f8e00ff */
[----:B------:R-:W-:Y:S01]  /*1e490*/  ULDC.64 UR4, c[0x0][0x308] ;  /* 0x0000c20000047ab9 */ /* 0x000fe20000000a00 */
[----:B---3--:R-:W-:Y:S02]  /*1e4a0*/  ISETP.GE.AND P3, PT, R30, R11, PT ;  /* 0x0000000b1e00720c */ /* 0x008fe40003f66270 */
[----:B------:R-:W-:-:S02]  /*1e4b0*/  IMAD.IADD R3, R3, 0x1, R9 ;  /* 0x0000000103037824 */ /* 0x000fc400078e0209 */
[----:B------:R-:W-:-:S04]  /*1e4c0*/  IMAD.WIDE.U32 R6, R18, UR4, R6 ;  /* 0x0000000412067c25 */ /* 0x000fc8000f8e0006 */
[----:B------:R-:W-:-:S04]  /*1e4d0*/  IMAD.WIDE.U32 R2, R5, UR6, R2 ;  /* 0x0000000605027c25 */ /* 0x000fc8000f8e0002 */
[----:B------:R-:W-:Y:S02]  /*1e4e0*/  IMAD R9, R18, UR5, RZ ;  /* 0x0000000512097c24 */ /* 0x000fe4000f8e02ff */
[----:B--2---:R-:W-:-:S04]  /*1e4f0*/  IMAD R10, R10, UR6, RZ ;  /* 0x000000060a0a7c24 */ /* 0x004fc8000f8e02ff */
[----:B------:R-:W-:Y:S01]  /*1e500*/  IMAD R10, R5, UR7, R10 ;  /* 0x00000007050a7c24 */ /* 0x000fe2000f8e020a */
[----:B------:R-:W-:Y:S02]  /*1e510*/  ULDC.64 UR6, c[0x0][0x2e8] ;  /* 0x0000ba0000067ab9 */ /* 0x000fe40000000a00 */
[----:B------:R-:W-:Y:S01]  /*1e520*/  IADD3 R8, P0, R6, UR6, RZ ;  /* 0x0000000606087c10 */ /* 0x000fe2000ff1e0ff */
[----:B------:R-:W-:-:S03]  /*1e530*/  IMAD.IADD R3, R3, 0x1, R10 ;  /* 0x0000000103037824 */ /* 0x000fc600078e020a */
[----:B------:R-:W-:Y:S01]  /*1e540*/  IADD3.X R7, R7, UR7, R9, P0, !PT ;  /* 0x0000000707077c10 */ /* 0x000fe200087fe409 */
[----:B------:R-:W-:Y:S01]  /*1e550*/  IMAD.WIDE.U32 R2, R18, UR4, R2 ;  /* 0x0000000412027c25 */ /* 0x000fe2000f8e0002 */
[----:B------:R-:W-:Y:S02]  /*1e560*/  UMOV UR4, 0xffffffff ;  /* 0xffffffff00047882 */ /* 0x000fe40000000000 */
[----:B------:R-:W-:-:S04]  /*1e570*/  IADD3 R5, P0, R2, UR6, RZ ;  /* 0x0000000602057c10 */ /* 0x000fc8000ff1e0ff */
[----:B------:R-:W-:Y:S01]  /*1e580*/  IADD3.X R6, R9, UR7, R3, P0, !PT ;  /* 0x0000000709067c10 */ /* 0x000fe200087fe403 */
[----:B------:R-:W-:Y:S08]  /*1e590*/  BRA.DIV UR4, `(.L_x_755) ;  /* 0x0000008e04487947 */ /* 0x000ff0000b800000 */
[----:B------:R-:W0:Y:S01]  /*1e5a0*/  SHFL.IDX PT, R3, R8, RZ, 0x181f ;  /* 0x00181fff08037589 */ /* 0x000e2200000e0000 */
[----:B------:R-:W-:-:S03]  /*1e5b0*/  LOP3.LUT R22, R22, 0xffffefff, RZ, 0xc0, !PT ;  /* 0xffffefff16167812 */ /* 0x000fc600078ec0ff */
[----:B------:R-:W2:Y:S01]  /*1e5c0*/  SHFL.IDX PT, R2, R7, RZ, 0x181f ;  /* 0x00181fff07027589 */ /* 0x000ea200000e0000 */
[----:B------:R-:W-:-:S04]  /*1e5d0*/  @P4 LOP3.LUT R22, R22, 0x1000, RZ, 0xfc, !PT ;  /* 0x0000100016164812 */ /* 0x000fc800078efcff */
[C---:B------:R-:W-:Y:S02]  /*1e5e0*/  LOP3.LUT P4, RZ, R22.reuse, 0x40, RZ, 0xc0, !PT ;  /* 0x0000004016ff7812 */ /* 0x040fe4000788c0ff */
[----:B------:R-:W-:-:S04]  /*1e5f0*/  LOP3.LUT R22, R22, 0xfffff7ff, RZ, 0xc0, !PT ;  /* 0xfffff7ff16167812 */ /* 0x000fc800078ec0ff */
[----:B------:R-:W-:-:S04]  /*1e600*/  @P1 LOP3.LUT R22, R22, 0x800, RZ, 0xfc, !PT ;  /* 0x0000080016161812 */ /* 0x000fc800078efcff */
[C---:B------:R-:W-:Y:S02]  /*1e610*/  LOP3.LUT P1, RZ, R22.reuse, 0x10, RZ, 0xc0, !PT ;  /* 0x0000001016ff7812 */ /* 0x040fe4000782c0ff */
[----:B------:R-:W-:Y:S02]  /*1e620*/  LOP3.LUT R22, R22, 0xfffffbff, RZ, 0xc0, !PT ;  /* 0xfffffbff16167812 */ /* 0x000fe400078ec0ff */
[----:B0-----:R-:W-:Y:S02]  /*1e630*/  @P4 IADD3 R3, P0, R30, R3, RZ ;  /* 0x000000031e034210 */ /* 0x001fe40007f1e0ff */
[----:B------:R-:W-:-:S03]  /*1e640*/  @P2 LOP3.LUT R22, R22, 0x400, RZ, 0xfc, !PT ;  /* 0x0000040016162812 */ /* 0x000fc600078efcff */
[----:B--2---:R-:W-:Y:S01]  /*1e650*/  @P4 IMAD.X R2, RZ, RZ, R2, P0 ;  /* 0x000000ffff024224 */ /* 0x004fe200000e0602 */
[C---:B------:R-:W-:Y:S02]  /*1e660*/  LOP3.LUT P2, RZ, R22.reuse, 0x8, RZ, 0xc0, !PT ;  /* 0x0000000816ff7812 */ /* 0x040fe4000784c0ff */
[----:B------:R-:W-:Y:S02]  /*1e670*/  LOP3.LUT P6, RZ, R22, 0x80, RZ, 0xc0, !PT ;  /* 0x0000008016ff7812 */ /* 0x000fe400078cc0ff */
[----:B------:R-:W-:-:S04]  /*1e680*/  @P4 LOP3.LUT R3, R3, R2, RZ, 0x3c, !PT ;  /* 0x0000000203034212 */ /* 0x000fc800078e3cff */
[----:B------:R-:W-:-:S04]  /*1e690*/  @P4 LOP3.LUT R2, R3, R2, RZ, 0x3c, !PT ;  /* 0x0000000203024212 */ /* 0x000fc800078e3cff */
[----:B------:R-:W-:-:S05]  /*1e6a0*/  @P4 LOP3.LUT R3, R3, R2, RZ, 0x3c, !PT ;  /* 0x0000000203034212 */ /* 0x000fca00078e3cff */
[----:B------:R-:W-:Y:S01]  /*1e6b0*/  @!PT LDS RZ, [RZ] ;  /* 0x00000000fffff984 */ /* 0x000fe20000000800 */
[----:B------:R0:W-:Y:S01]  /*1e6c0*/  @P4 LDGSTS.E.BYPASS.LTC128B.128 [R0+0x18400], desc[UR36][R2.64], !P3 ;  /* 0x1840000002004fae */ /* 0x0001e2000d901d64 */
[----:B------:R-:W-:-:S03]  /*1e6d0*/  LOP3.LUT P4, RZ, R22, 0x1000, RZ, 0xc0, !PT ;  /* 0x0000100016ff7812 */ /* 0x000fc6000788c0ff */
[----:B0-----:R-:W0:Y:S04]  /*1e6e0*/  SHFL.IDX PT, R3, R8, 0x1, 0x181f ;  /* 0x00381f0008037f89 */ /* 0x001e2800000e0000 */
[----:B------:R-:W2:Y:S01]  /*1e6f0*/  SHFL.IDX PT, R2, R7, 0x1, 0x181f ;  /* 0x00381f0007027f89 */ /* 0x000ea200000e0000 */
[----:B0-----:R-:W-:-:S05]  /*1e700*/  @P1 IADD3 R3, P0, R30, R3, RZ ;  /* 0x000000031e031210 */ /* 0x001fca0007f1e0ff */
[----:B--2---:R-:W-:-:S05]  /*1e710*/  @P1 IMAD.X R2, RZ, RZ, R2, P0 ;  /* 0x000000ffff021224 */ /* 0x004fca00000e0602 */
[----:B------:R-:W-:-:S04]  /*1e720*/  @P1 LOP3.LUT R3, R3, R2, RZ, 0x3c, !PT ;  /* 0x0000000203031212 */ /* 0x000fc800078e3cff */
[----:B------:R-:W-:-:S04]  /*1e730*/  @P1 LOP3.LUT R2, R3, R2, RZ, 0x3c, !PT ;  /* 0x0000000203021212 */ /* 0x000fc800078e3cff */
[----:B------:R-:W-:-:S05]  /*1e740*/  @P1 LOP3.LUT R3, R3, R2, RZ, 0x3c, !PT ;  /* 0x0000000203031212 */ /* 0x000fca00078e3cff */
[----:B------:R0:W-:Y:S01]  /*1e750*/  @P1 LDGSTS.E.BYPASS.LTC128B.128 [R0+0x18c00], desc[UR36][R2.64], !P3 ;  /* 0x18c0000002001fae */ /* 0x0001e2000d901d64 */
[----:B------:R-:W-:-:S03]  /*1e760*/  LOP3.LUT P1, RZ, R22, 0x800, RZ, 0xc0, !PT ;  /* 0x0000080016ff7812 */ /* 0x000fc6000782c0ff */
[----:B0-----:R-:W0:Y:S04]  /*1e770*/  SHFL.IDX PT, R3, R8, 0x2, 0x181f ;  /* 0x00581f0008037f89 */ /* 0x001e2800000e0000 */
[----:B------:R-:W2:Y:S01]  /*1e780*/  SHFL.IDX PT, R2, R7, 0x2, 0x181f ;  /* 0x00581f0007027f89 */ /* 0x000ea200000e0000 */
[----:B0-----:R-:W-:-:S04]  /*1e790*/  @P2 IADD3 R3, P0, R30, R3, RZ ;  /* 0x000000031e032210 */ /* 0x001fc80007f1e0ff */
[----:B--2---:R-:W-:-:S04]  /*1e7a0*/  @P2 IADD3.X R2, RZ, R2, RZ, P0, !PT ;  /* 0x00000002ff022210 */ /* 0x004fc800007fe4ff */
[----:B------:R-:W-:-:S04]  /*1e7b0*/  @P2 LOP3.LUT R3, R3, R2, RZ, 0x3c, !PT ;  /* 0x0000000203032212 */ /* 0x000fc800078e3cff */
[----:B------:R-:W-:-:S04]  /*1e7c0*/  @P2 LOP3.LUT R2, R3, R2, RZ, 0x3c, !PT ;  /* 0x0000000203022212 */ /* 0x000fc800078e3cff */
[----:B------:R-:W-:-:S05]  /*1e7d0*/  @P2 LOP3.LUT R3, R3, R2, RZ, 0x3c, !PT ;  /* 0x0000000203032212 */ /* 0x000fca00078e3cff */
        /* <DEDUP_REMOVED lines=12> */
[----:B------:R-:W2:Y:S06]  /*1e8a0*/  SHFL.IDX PT, R2, R7, 0x4, 0x181f ;  /* 0x00981f0007027f89 */ /* 0x000eac00000e0000 */
[----:B0-----:R-:W-:-:S05]  /*1e8b0*/  @P5 IADD3 R3, P0, R30, R3, RZ ;  /* 0x000000031e035210 */ /* 0x001fca0007f1e0ff */
[----:B--2---:R-:W-:-:S05]  /*1e8c0*/  @P5 IMAD.X R2, RZ, RZ, R2, P0 ;  /* 0x000000ffff025224 */ /* 0x004fca00000e0602 */
[----:B------:R-:W-:-:S04]  /*1e8d0*/  @P5 LOP3.LUT R3, R3, R2, RZ, 0x3c, !PT ;  /* 0x0000000203035212 */ /* 0x000fc800078e3cff */
[----:B------:R-:W-:-:S04]  /*1e8e0*/  @P5 LOP3.LUT R2, R3, R2, RZ, 0x3c, !PT ;  /* 0x0000000203025212 */ /* 0x000fc800078e3cff */
[----:B------:R-:W-:-:S05]  /*1e8f0*/  @P5 LOP3.LUT R3, R3, R2, RZ, 0x3c, !PT ;  /* 0x0000000203035212 */ /* 0x000fca00078e3cff */
[----:B------:R0:W-:Y:S04]  /*1e900*/  @P5 LDGSTS.E.BYPASS.LTC128B.128 [R0+0x1a400], desc[UR36][R2.64], !P3 ;  /* 0x1a40000002005fae */ /* 0x0001e8000d901d64 */
[----:B0-----:R-:W0:Y:S04]  /*1e910*/  SHFL.IDX PT, R3, R8, 0x5, 0x181f ;  /* 0x00b81f0008037f89 */ /* 0x001e2800000e0000 */
[----:B------:R-:W2:Y:S01]  /*1e920*/  SHFL.IDX PT, R2, R7, 0x5, 0x181f ;  /* 0x00b81f0007027f89 */ /* 0x000ea200000e0000 */
[----:B0-----:R-:W-:-:S05]  /*1e930*/  @P6 IADD3 R3, P0, R30, R3, RZ ;  /* 0x000000031e036210 */ /* 0x001fca0007f1e0ff */
[----:B--2---:R-:W-:-:S05]  /*1e940*/  @P6 IMAD.X R2, RZ, RZ, R2, P0 ;  /* 0x000000ffff026224 */ /* 0x004fca00000e0602 */
[----:B------:R-:W-:-:S04]  /*1e950*/  @P6 LOP3.LUT R3, R3, R2, RZ, 0x3c, !PT ;  /* 0x0000000203036212 */ /* 0x000fc800078e3cff */
[----:B------:R-:W-:-:S04]  /*1e960*/  @P6 LOP3.LUT R2, R3, R2, RZ, 0x3c, !PT ;  /* 0x0000000203026212 */ /* 0x000fc800078e3cff */
[----:B------:R-:W-:-:S05]  /*1e970*/  @P6 LOP3.LUT R3, R3, R2, RZ, 0x3c, !PT ;  /* 0x0000000203036212 */ /* 0x000fca00078e3cff */
[----:B------:R0:W-:Y:S04]  /*1e980*/  @P6 LDGSTS.E.BYPASS.LTC128B.128 [R0+0x1ac00], desc[UR36][R2.64], !P3 ;  /* 0x1ac0000002006fae */ /* 0x0001e8000d901d64 */
[----:B0-----:R-:W0:Y:S04]  /*1e990*/  SHFL.IDX PT, R3, R8, 0x6, 0x181f ;  /* 0x00d81f0008037f89 */ /* 0x001e2800000e0000 */
[----:B------:R-:W2:Y:S04]  /*1e9a0*/  SHFL.IDX PT, R2, R7, 0x6, 0x181f ;  /* 0x00d81f0007027f89 */ /* 0x000ea800000e0000 */
[----:B------:R-:W-:Y:S01]  /*1e9b0*/  SHFL.IDX PT, R7, R7, 0x7, 0x181f ;  /* 0x00f81f0007077f89 */ /* 0x000fe200000e0000 */
[----:B0-----:R-:W-:-:S05]  /*1e9c0*/  @P4 IADD3 R3, P0, R30, R3, RZ ;  /* 0x000000031e034210 */ /* 0x001fca0007f1e0ff */
[----:B--2---:R-:W-:-:S05]  /*1e9d0*/  @P4 IMAD.X R2, RZ, RZ, R2, P0 ;  /* 0x000000ffff024224 */ /* 0x004fca00000e0602 */
[----:B------:R-:W-:-:S04]  /*1e9e0*/  @P4 LOP3.LUT R3, R3, R2, RZ, 0x3c, !PT ;  /* 0x0000000203034212 */ /* 0x000fc800078e3cff */
[----:B------:R-:W-:-:S04]  /*1e9f0*/  @P4 LOP3.LUT R2, R3, R2, RZ, 0x3c, !PT ;  /* 0x0000000203024212 */ /* 0x000fc800078e3cff */
[----:B------:R-:W-:-:S05]  /*1ea00*/  @P4 LOP3.LUT R3, R3, R2, RZ, 0x3c, !PT ;  /* 0x0000000203034212 */ /* 0x000fca00078e3cff */
[----:B------:R0:W-:Y:S04]  /*1ea10*/  @P4 LDGSTS.E.BYPASS.LTC128B.128 [R0+0x1b400], desc[UR36][R2.64], !P3 ;  /* 0x1b40000002004fae */ /* 0x0001e8000d901d64 */
[----:B0-----:R-:W0:Y:S04]  /*1ea20*/  SHFL.IDX PT, R2, R8, 0x7, 0x181f ;  /* 0x00f81f0008027f89 */ /* 0x001e2800000e0000 */
[----:B------:R-:W2:Y:S04]  /*1ea30*/  SHFL.IDX PT, R8, R5, RZ, 0x181f ;  /* 0x00181fff05087589 */ /* 0x000ea800000e0000 */
[----:B------:R-:W-:Y:S01]  /*1ea40*/  SHFL.IDX PT, R5, R5, 0x1, 0x181f ;  /* 0x00381f0005057f89 */ /* 0x000fe200000e0000 */
[----:B0-----:R-:W-:-:S04]  /*1ea50*/  @P1 IADD3 R2, P0, R30, R2, RZ ;  /* 0x000000021e021210 */ /* 0x001fc80007f1e0ff */
[----:B------:R-:W-:Y:S02]  /*1ea60*/  @P1 IADD3.X R3, RZ, R7, RZ, P0, !PT ;  /* 0x00000007ff031210 */ /* 0x000fe400007fe4ff */
[----:B------:R-:W0:Y:S04]  /*1ea70*/  SHFL.IDX PT, R7, R6, RZ, 0x181f ;  /* 0x00181fff06077589 */ /* 0x000e2800000e0000 */
[----:B------:R2:W-:Y:S04]  /*1ea80*/  @P1 LDGSTS.E.BYPASS.LTC128B.128 [R0+0x1bc00], desc[UR36][R2.64], !P3 ;  /* 0x1bc0000002001fae */ /* 0x0005e8000d901d64 */
[----:B------:R-:W3:Y:S01]  /*1ea90*/  SHFL.IDX PT, R6, R6, 0x1, 0x181f ;  /* 0x00381f0006067f89 */ /* 0x000ee200000e0000 */
[----:B--2---:R-:W-:-:S05]  /*1eaa0*/  @P2 IADD3 R2, P0, R30, R8, RZ ;  /* 0x000000081e022210 */ /* 0x004fca0007f1e0ff */
[----:B0-----:R-:W-:-:S05]  /*1eab0*/  @P2 IMAD.X R3, RZ, RZ, R7, P0 ;  /* 0x000000ffff032224 */ /* 0x001fca00000e0607 */
[----:B------:R0:W-:Y:S03]  /*1eac0*/  @P2 LDGSTS.E.BYPASS.LTC128B.128 [R0+0x1c400], desc[UR36][R2.64], !P3 ;  /* 0x1c40000002002fae */ /* 0x0001e6000d901d64 */
.L_x_1038:
[----:B------:R-:W-:-:S13]  /*1ead0*/  LOP3.LUT P1, RZ, R22, 0x100, RZ, 0xc0, !PT ;  /* 0x0000010016ff7812 */ /* 0x000fda000782c0ff */
[----:B0-----:R-:W-:-:S05]  /*1eae0*/  @P1 IADD3 R2, P0, R30, R5, RZ ;  /* 0x000000051e021210 */ /* 0x001fca0007f1e0ff */
[----:B---3--:R-:W-:Y:S01]  /*1eaf0*/  @P1 IMAD.X R3, RZ, RZ, R6, P0 ;  /* 0x000000ffff031224 */ /* 0x008fe200000e0606 */
[----:B------:R-:W-:-:S04]  /*1eb00*/  PLOP3.LUT P0, PT, PT, PT, PT, 0x80, 0x0 ;  /* 0x000000000000781c */ /* 0x000fc80003f0f070 */
[----:B------:R-:W-:Y:S01]  /*1eb10*/  @!PT LDS RZ, [RZ] ;  /* 0x00000000fffff984 */ /* 0x000fe20000000800 */
[----:B------:R-:W-:Y:S01]  /*1eb20*/  @!PT LDS RZ, [RZ] ;  /* 0x00000000fffff984 */ /* 0x000fe20000000800 */
[----:B------:R-:W-:Y:S01]  /*1eb30*/  @!PT LDS RZ, [RZ] ;  /* 0x00000000fffff984 */ /* 0x000fe20000000800 */
[----:B------:R0:W-:Y:S01]  /*1eb40*/  @P1 LDGSTS.E.BYPASS.LTC128B.128 [R0+0x1cc00], desc[UR36][R2.64], !P3 ;  /* 0x1cc0000002001fae */ /* 0x0001e2000d901d64 */
[----:B------:R-:W-:-:S08]  /*1eb50*/  NOP ;  /* 0x0000000000007918 */ /* 0x000fd00000000000 */
.L_x_756:
        /* <DEDUP_REMOVED lines=10> */
.L_x_757:
[----:B0-----:R0:W5:Y:S01]  /*1ec00*/  LDL.LU R3, [R1+0x30] ;  /* 0x0000300001037983 */ /* 0x0011620000300800 */
[----:B------:R-:W-:Y:S01]  /*1ec10*/  VIADD R2, R23, 0x14400 ;  /* 0x0001440017027836 */ /* 0x000fe20000000000 */
[----:B------:R-:W-:Y:S01]  /*1ec20*/  SHF.R.S32.HI R0, RZ, 0x1f, R28 ;  /* 0x0000001fff007819 */ /* 0x000fe2000001141c */
[----:B------:R0:W-:Y:S06]  /*1ec30*/  SYNCS.ARRIVE.TRANS64.A1T0 RZ, [R4+URZ+0x22830], RZ ;  /* 0x022830ff04ff79a7 */ /* 0x0001ec000810003f */
[----:B------:R-:W-:Y:S05]  /*1ec40*/  WARPSYNC.ALL ;  /* 0x0000000000007948 */ /* 0x000fea0003800000 */
[----:B------:R-:W-:Y:S01]  /*1ec50*/  BAR.SYNC.DEFER_BLOCKING 0x8, 0x180 ;  /* 0x0206000000007b1d */ /* 0x000fe20000010000 */
[----:B------:R-:W-:-:S05]  /*1ec60*/  LOP3.LUT P1, RZ, R2, 0x3ff, RZ, 0xc0, !PT ;  /* 0x000003ff02ff7812 */ /* 0x000fca000782c0ff */
[----:B------:R-:W-:Y:S01]  /*1ec70*/  ULDC.64 UR4, c[0x0][0x298] ;  /* 0x0000a60000047ab9 */ /* 0x000fe20000000a00 */
[----:B------:R-:W-:Y:S01]  /*1ec80*/  ULDC.64 UR6, c[0x0][0xa00] ;  /* 0x0002800000067ab9 */ /* 0x000fe20000000a00 */
[----:B------:R-:W-:Y:S01]  /*1ec90*/  IMAD R25, R0, UR4, RZ ;  /* 0x0000000400197c24 */ /* 0x000fe2000f8e02ff */
[----:B------:R-:W-:Y:S01]  /*1eca0*/  ISETP.NE.U32.AND P0, PT, RZ, UR6, PT ;  /* 0x00000006ff007c0c */ /* 0x000fe2000bf05070 */
[C---:B------:R-:W-:Y:S01]  /*1ecb0*/  IMAD.WIDE.U32 R26, R28.reuse, UR4, RZ ;  /* 0x000000041c1a7c25 */ /* 0x040fe2000f8e00ff */
[----:B------:R-:W-:Y:S02]  /*1ecc0*/  BSSY B6, `(.L_x_758) ;  /* 0x0000017000067945 */ /* 0x000fe40003800000 */
[----:B------:R-:W-:Y:S01]  /*1ecd0*/  ISETP.NE.AND.EX P0, PT, RZ, UR7, PT, P0 ;  /* 0x00000007ff007c0c */ /* 0x000fe2000bf05300 */
[----:B------:R-:W-:-:S03]  /*1ece0*/  IMAD R25, R28, UR5, R25 ;  /* 0x000000051c197c24 */ /* 0x000fc6000f8e0219 */
[----:B------:R-:W-:Y:S01]  /*1ecf0*/  SEL R24, R24, RZ, !P0 ;  /* 0x000000ff18187207 */ /* 0x000fe20004000000 */
[----:B------:R-:W-:Y:S01]  /*1ed00*/  IMAD.IADD R25, R27, 0x1, R25 ;  /* 0x000000011b197824 */ /* 0x000fe200078e0219 */
[----:B-----5:R-:W-:Y:S01]  /*1ed10*/  SEL R28, R3, RZ, !P0 ;  /* 0x000000ff031c7207 */ /* 0x020fe20004000000 */
[----:B------:R-:W-:Y:S06]  /*1ed20*/  @!P1 BRA `(.L_x_759) ;  /* 0x0000000000409947 */ /* 0x000fec0003800000 */
[----:B------:R-:W-:Y:S01]  /*1ed30*/  MOV R2, 0x0 ;  /* 0x0000000000027802 */ /* 0x000fe20000000f00 */
[----:B------:R-:W-:Y:S01]  /*1ed40*/  ULDC.64 UR4, c[0x4][0x98] ;  /* 0x0100260000047ab9 */ /* 0x000fe20000000a00 */
[----:B------:R-:W-:Y:S01]  /*1ed50*/  ULDC.64 UR6, c[0x4][0xa0] ;  /* 0x0100280000067ab9 */ /* 0x000fe20000000a00 */
[----:B------:R-:W-:Y:S01]  /*1ed60*/  ULDC.64 UR8, c[0x4][0x28] ;  /* 0x01000a0000087ab9 */ /* 0x000fe20000000a00 */
[----:B01----:R-:W-:Y:S01]  /*1ed70*/  MOV R4, UR4 ;  /* 0x0000000400047c02 */ /* 0x003fe20008000f00 */
[----:B------:R-:W-:Y:S01]  /*1ed80*/  IMAD.U32 R5, RZ, RZ, UR5 ;  /* 0x00000005ff057e24 */ /* 0x000fe2000f8e00ff */
        /* <DEDUP_REMOVED lines=9> */
[----:B0-----:R-:W-:Y:S05]  /*1ee20*/  CALL.ABS.NOINC R2 ;  /* 0x0000000002007343 */ /* 0x001fea0003c00000 */
.L_x_759:
[----:B------:R-:W-:Y:S05]  /*1ee30*/  BSYNC B6 ;  /* 0x0000000000067941 */ /* 0x000fea0003800000 */
.L_x_758:
[----:B------:R2:W5:Y:S01]  /*1ee40*/  LDL R20, [R1+0x34] ;  /* 0x0000340001147983 */ /* 0x0005620000100800 */
[----:B------:R-:W3:Y:S01]  /*1ee50*/  LDC R6, c[0x0][0x448] ;  /* 0x00011200ff067b82 */ /* 0x000ee20000000800 */
[----:B------:R-:W-:Y:S01]  /*1ee60*/  MOV R3, R25 ;  /* 0x0000001900037202 */ /* 0x000fe20000000f00 */
[----:B------:R-:W-:Y:S01]  /*1ee70*/  IMAD.MOV.U32 R2, RZ, RZ, R26 ;  /* 0x000000ffff027224 */ /* 0x000fe200078e001a */
[----:B------:R2:W5:Y:S01]  /*1ee80*/  LDL R9, [R1+0x28] ;  /* 0x0000280001097983 */ /* 0x0005620000100800 */
[----:B------:R-:W-:Y:S01]  /*1ee90*/  ULDC.64 UR4, c[0x0][0x2d8] ;  /* 0x0000b60000047ab9 */ /* 0x000fe20000000a00 */
[----:B------:R-:W-:Y:S01]  /*1eea0*/  IMAD.SHL.U32 R17, R17, 0x80, RZ ;  /* 0x0000008011117824 */ /* 0x000fe200078e00ff */
[----:B------:R-:W-:Y:S01]  /*1eeb0*/  ULDC.64 UR6, c[0x0][0x280] ;  /* 0x0000a00000067ab9 */ /* 0x000fe20000000a00 */
[----:B------:R-:W4:Y:S01]  /*1eec0*/  S2R R21, SR_TID.X ;  /* 0x0000000000157919 */ /* 0x000f220000002100 */
[----:B------:R-:W-:-:S04]  /*1eed0*/  IMAD.WIDE.U32 R2, R18, UR4, R2 ;  /* 0x0000000412027c25 */ /* 0x000fc8000f8e0002 */
[----:B------:R-:W-:Y:S01]  /*1eee0*/  IMAD R3, R18, UR5, R3 ;  /* 0x0000000512037c24 */ /* 0x000fe2000f8e0203 */
[----:B------:R-:W-:Y:S02]  /*1eef0*/  ULDC.64 UR4, c[0x0][0x2e0] ;  /* 0x0000b80000047ab9 */ /* 0x000fe40000000a00 */
[----:B------:R-:W-:Y:S02]  /*1ef00*/  IMAD R5, R28, UR4, RZ ;  /* 0x000000041c057c24 */ /* 0x000fe4000f8e02ff */
[----:B------:R-:W-:-:S04]  /*1ef10*/  IMAD.WIDE.U32 R2, R24, UR4, R2 ;  /* 0x0000000418027c25 */ /* 0x000fc8000f8e0002 */
[----:B------:R-:W-:Y:S01]  /*1ef20*/  IMAD R0, R24, UR5, R5 ;  /* 0x0000000518007c24 */ /* 0x000fe2000f8e0205 */
[----:B------:R-:W-:Y:S01]  /*1ef30*/  ULDC.64 UR4, c[0x0][0x2d0] ;  /* 0x0000b40000047ab9 */ /* 0x000fe20000000a00 */
[----:B---3--:R-:W-:Y:S02]  /*1ef40*/  ISETP.NE.AND P0, PT, R6, 0x1, PT ;  /* 0x000000010600780c */ /* 0x008fe40003f05270 */
[----:B------:R-:W-:-:S11]  /*1ef50*/  IMAD.IADD R3, R3, 0x1, R0 ;  /* 0x0000000103037824 */ /* 0x000fd600078e0200 */
[----:B01----:R-:W0:Y:S01]  /*1ef60*/  @P0 LDC R4, c[0x0][0x44c] ;  /* 0x00011300ff040b82 */ /* 0x003e220000000800 */
[C---:B----4-:R-:W-:Y:S01]  /*1ef70*/  LOP3.LUT R32, R21.reuse, 0x7f, RZ, 0xc0, !PT ;  /* 0x0000007f15207812 */ /* 0x050fe200078ec0ff */
[----:B------:R-:W-:-:S03]  /*1ef80*/  IMAD.SHL.U32 R21, R21, 0x10, RZ ;  /* 0x0000001015157824 */ /* 0x000fc600078e00ff */
[----:B------:R-:W-:-:S03]  /*1ef90*/  SHF.R.U32.HI R32, RZ, 0x3, R32 ;  /* 0x00000003ff207819 */ /* 0x000fc60000011620 */
[----:B------:R-:W1:Y:S01]  /*1efa0*/  @P0 LDC R0, c[0x0][0x450] ;  /* 0x00011400ff000b82 */ /* 0x000e620000000800 */
[----:B------:R-:W-:-:S04]  /*1efb0*/  LOP3.LUT R21, R32, 0x70, R21, 0xf8, !PT ;  /* 0x0000007020157812 */ /* 0x000fc800078ef815 */
[----:B------:R-:W-:Y:S02]  /*1efc0*/  LOP3.LUT R5, R21, R17, RZ, 0xfc, !PT ;  /* 0x0000001115057212 */ /* 0x000fe400078efcff */
[----:B------:R-:W3:Y:S03]  /*1efd0*/  S2R R21, SR_TID.X ;  /* 0x0000000000157919 */ /* 0x000ee60000002100 */
[----:B0-----:R-:W-:-:S04]  /*1efe0*/  @P0 IMAD.HI.U32 R7, R5, R4, RZ ;  /* 0x0000000405070227 */ /* 0x001fc800078e00ff */
[----:B------:R-:W-:Y:S01]  /*1eff0*/  IMAD.MOV.U32 R4, RZ, RZ, R5 ;  /* 0x000000ffff047224 */ /* 0x000fe200078e0005 */
[----:B-1----:R-:W-:-:S04]  /*1f000*/  @P0 SHF.R.U32.HI R4, RZ, R0, R7 ;  /* 0x00000000ff040219 */ /* 0x002fc80000011607 */
[----:B------:R-:W-:-:S05]  /*1f010*/  IADD3 R0, -R4, RZ, RZ ;  /* 0x000000ff04007210 */ /* 0x000fca0007ffe1ff */
[----:B------:R-:W-:Y:S01]  /*1f020*/  IMAD R0, R6, R0, R5 ;  /* 0x0000000006007224 */ /* 0x000fe200078e0205 */
[----:B------:R-:W-:Y:S01]  /*1f030*/  SHF.R.S32.HI R5, RZ, 0x1f, R4 ;  /* 0x0000001fff057819 */ /* 0x000fe20000011404 */
[----:B------:R-:W-:-:S04]  /*1f040*/  IMAD.WIDE.U32 R2, R4, UR4, R2 ;  /* 0x0000000404027c25 */ /* 0x000fc8000f8e0002 */
[----:B------:R-:W-:-:S04]  /*1f050*/  IMAD R5, R5, UR4, RZ ;  /* 0x0000000405057c24 */ /* 0x000fc8000f8e02ff */
[----:B------:R-:W-:Y:S01]  /*1f060*/  IMAD R5, R4, UR5, R5 ;  /* 0x0000000504057c24 */ /* 0x000fe2000f8e0205 */
[----:B------:R-:W-:Y:S01]  /*1f070*/  SHF.R.S32.HI R4, RZ, 0x1f, R0 ;  /* 0x0000001fff047819 */ /* 0x000fe20000011400 */
[----:B------:R-:W-:Y:S02]  /*1f080*/  ULDC.64 UR4, c[0x0][0x2c8] ;  /* 0x0000b20000047ab9 */ /* 0x000fe40000000a00 */
[----:B------:R-:W-:Y:S02]  /*1f090*/  IMAD.IADD R3, R3, 0x1, R5 ;  /* 0x0000000103037824 */ /* 0x000fe400078e0205 */
[----:B------:R-:W-:Y:S02]  /*1f0a0*/  IMAD R4, R4, UR4, RZ ;  /* 0x0000000404047c24 */ /* 0x000fe4000f8e02ff */
[----:B------:R-:W-:Y:S01]  /*1f0b0*/  IMAD.WIDE.U32 R2, R0, UR4, R2 ;  /* 0x0000000400027c25 */ /* 0x000fe2000f8e0002 */
[----:B------:R-:W-:-:S03]  /*1f0c0*/  ULDC UR4, c[0x0][0x2b8] ;  /* 0x0000ae0000047ab9 */ /* 0x000fc60000000800 */
[----:B------:R-:W-:Y:S01]  /*1f0d0*/  IMAD R5, R0, UR5, R4 ;  /* 0x0000000500057c24 */ /* 0x000fe2000f8e0204 */
[----:B------:R-:W-:Y:S02]  /*1f0e0*/  IADD3 R0, P1, R2, UR6, RZ ;  /* 0x0000000602007c10 */ /* 0x000fe4000ff3e0ff */
[----:B------:R-:W-:Y:S01]  /*1f0f0*/  ISETP.GE.AND P0, PT, R30, UR4, PT ;  /* 0x000000041e007c0c */ /* 0x000fe2000bf06270 */
[----:B------:R-:W-:Y:S01]  /*1f100*/  UMOV UR4, 0xffffffff ;  /* 0xffffffff00047882 */ /* 0x000fe20000000000 */
[----:B---3--:R-:W-:Y:S02]  /*1f110*/  LOP3.LUT R21, R21, 0x7f, RZ, 0xc0, !PT ;  /* 0x0000007f15157812 */ /* 0x008fe400078ec0ff */
[----:B------:R-:W-:Y:S02]  /*1f120*/  IADD3.X R4, R3, UR7, R5, P1, !PT ;  /* 0x0000000703047c10 */ /* 0x000fe40008ffe405 */
[----:B------:R-:W-:Y:S01]  /*1f130*/  SHF.R.U32.HI R10, RZ, 0x3, R21 ;  /* 0x00000003ff0a7819 */ /* 0x000fe20000011615 */
[----:B--2---:R-:W-:Y:S06]  /*1f140*/  BRA.DIV UR4, `(.L_x_760) ;  /* 0x0000008e04747947 */ /* 0x004fec000b800000 */
[----:B------:R-:W0:Y:S01]  /*1f150*/  SHFL.IDX PT, R14, R0, RZ, 0x181f ;  /* 0x00181fff000e7589 */ /* 0x000e2200000e0000 */
[----:B-----5:R-:W-:Y:S02]  /*1f160*/  IMAD R5, R20, R6, RZ ;  /* 0x0000000614057224 */ /* 0x020fe400078e02ff */
[----:B------:R-:W-:Y:S01]  /*1f170*/  IMAD.IADD R17, R10, 0x1, R17 ;  /* 0x000000010a117824 */ /* 0x000fe200078e0211 */
[----:B------:R-:W1:Y:S03]  /*1f180*/  SHFL.IDX PT, R2, R4, RZ, 0x181f ;  /* 0x00181fff04027589 */ /* 0x000e6600000e0000 */
[C---:B------:R-:W-:Y:S01]  /*1f190*/  VIADD R6, R17.reuse, 0x10 ;  /* 0x0000001011067836 */ /* 0x040fe20000000000 */
[----:B------:R-:W-:-:S04]  /*1f1a0*/  ISETP.GE.AND P2, PT, R17, R5, PT ;  /* 0x000000051100720c */ /* 0x000fc80003f46270 */
[----:B------:R-:W-:Y:S02]  /*1f1b0*/  ISETP.GE.AND P3, PT, R6, R5, PT ;  /* 0x000000050600720c */ /* 0x000fe40003f66270 */
[----:B------:R-:W2:Y:S07]  /*1f1c0*/  SHFL.IDX PT, R6, R0, 0x1, 0x181f ;  /* 0x00381f0000067f89 */ /* 0x000eae00000e0000 */
[----:B0-----:R-:W-:Y:S02]  /*1f1d0*/  @!P2 IADD3 R3, P1, R30, R14, RZ ;  /* 0x0000000e1e03a210 */ /* 0x001fe40007f3e0ff */
[----:B------:R-:W-:Y:S03]  /*1f1e0*/  SHFL.IDX PT, R14, R0, 0x2, 0x181f ;  /* 0x00581f00000e7f89 */ /* 0x000fe600000e0000 */
[----:B-1----:R-:W-:-:S02]  /*1f1f0*/  @!P2 IMAD.X R8, RZ, RZ, R2, P1 ;  /* 0x000000ffff08a224 */ /* 0x002fc400008e0602 */
[----:B------:R-:W0:Y:S01]  /*1f200*/  SHFL.IDX PT, R2, R4, 0x1, 0x181f ;  /* 0x00381f0004027f89 */ /* 0x000e2200000e0000 */
[----:B--2---:R-:W-:-:S04]  /*1f210*/  @!P3 IADD3 R6, P1, R30, R6, RZ ;  /* 0x000000061e06b210 */ /* 0x004fc80007f3e0ff */
[----:B0-----:R-:W-:Y:S01]  /*1f220*/  @!P3 IADD3.X R7, RZ, R2, RZ, P1, !PT ;  /* 0x00000002ff07b210 */ /* 0x001fe20000ffe4ff */
[----:B------:R-:W-:Y:S02]  /*1f230*/  @!P2 IMAD.MOV.U32 R2, RZ, RZ, R3 ;  /* 0x000000ffff02a224 */ /* 0x000fe400078e0003 */
[----:B------:R-:W-:-:S05]  /*1f240*/  @!P2 IMAD.MOV.U32 R3, RZ, RZ, R8 ;  /* 0x000000ffff03a224 */ /* 0x000fca00078e0008 */
[----:B------:R0:W-:Y:S02]  /*1f250*/  @!P2 LDGSTS.E.BYPASS.LTC128B.128 [R9+0x14400], desc[UR36][R2.64], !P0 ;  /* 0x144000000209afae */ /* 0x0001e4000c101d64 */
[----:B0-----:R-:W-:Y:S01]  /*1f260*/  @!P3 IMAD.MOV.U32 R2, RZ, RZ, R6 ;  /* 0x000000ffff02b224 */ /* 0x001fe200078e0006 */
[----:B------:R-:W-:Y:S01]  /*1f270*/  IADD3 R6, R17, 0x20, RZ ;  /* 0x0000002011067810 */ /* 0x000fe20007ffe0ff */
[----:B------:R-:W-:-:S03]  /*1f280*/  @!P3 IMAD.MOV.U32 R3, RZ, RZ, R7 ;  /* 0x000000ffff03b224 */ /* 0x000fc600078e0007 */
[----:B------:R-:W-:Y:S01]  /*1f290*/  ISETP.GE.AND P1, PT, R6, R5, PT ;  /* 0x000000050600720c */ /* 0x000fe20003f26270 */
[----:B------:R-:W-:Y:S01]  /*1f2a0*/  VIADD R6, R17, 0x30 ;  /* 0x0000003011067836 */ /* 0x000fe20000000000 */
[----:B------:R0:W-:Y:S11]  /*1f2b0*/  @!P3 LDGSTS.E.BYPASS.LTC128B.128 [R9+0x14c00], desc[UR36][R2.64], !P0 ;  /* 0x14c000000209bfae */ /* 0x0001f6000c101d64 */
[----:B------:R-:W-:Y:S01]  /*1f2c0*/  @!P1 IADD3 R14, P2, R30, R14, RZ ;  /* 0x0000000e1e0e9210 */ /* 0x000fe20007f5e0ff */
[----:B0-----:R-:W0:Y:S04]  /*1f2d0*/  SHFL.IDX PT, R2, R4, 0x2, 0x181f ;  /* 0x00581f0004027f89 */ /* 0x001e2800000e0000 */
[----:B0-----:R-:W-:-:S02]  /*1f2e0*/  @!P1 IMAD.X R7, RZ, RZ, R2, P2 ;  /* 0x000000ffff079224 */ /* 0x001fc400010e0602 */
[----:B------:R-:W-:Y:S02]  /*1f2f0*/  @!P1 IMAD.MOV.U32 R2, RZ, RZ, R14 ;  /* 0x000000ffff029224 */ /* 0x000fe400078e000e */
[----:B------:R-:W-:Y:S01]  /*1f300*/  @!P1 IMAD.MOV.U32 R3, RZ, RZ, R7 ;  /* 0x000000ffff039224 */ /* 0x000fe200078e0007 */
[----:B------:R-:W0:Y:S04]  /*1f310*/  SHFL.IDX PT, R14, R0, 0x3, 0x181f ;  /* 0x00781f00000e7f89 */ /* 0x000e2800000e0000 */
[----:B------:R1:W-:Y:S01]  /*1f320*/  @!P1 LDGSTS.E.BYPASS.LTC128B.128 [R9+0x15400], desc[UR36][R2.64], !P0 ;  /* 0x1540000002099fae */ /* 0x0003e2000c101d64 */
[----:B------:R-:W-:Y:S01]  /*1f330*/  ISETP.GE.AND P1, PT, R6, R5, PT ;  /* 0x000000050600720c */ /* 0x000fe20003f26270 */
[----:B------:R-:W-:Y:S02]  /*1f340*/  VIADD R6, R17, 0x40 ;  /* 0x0000004011067836 */ /* 0x000fe40000000000 */
[----:B-1----:R-:W1:Y:S10]  /*1f350*/  SHFL.IDX PT, R2, R4, 0x3, 0x181f ;  /* 0x00781f0004027f89 */ /* 0x002e7400000e0000 */
[----:B0-----:R-:W-:-:S04]  /*1f360*/  @!P1 IADD3 R14, P2, R30, R14, RZ ;  /* 0x0000000e1e0e9210 */ /* 0x001fc80007f5e0ff */
[----:B-1----:R-:W-:Y:S01]  /*1f370*/  @!P1 IADD3.X R3, RZ, R2, RZ, P2, !PT ;  /* 0x00000002ff039210 */ /* 0x002fe200017fe4ff */
[----:B------:R-:W-:Y:S02]  /*1f380*/  @!P1 IMAD.MOV.U32 R2, RZ, RZ, R14 ;  /* 0x000000ffff029224 */ /* 0x000fe400078e000e */
[----:B------:R-:W0:Y:S04]  /*1f390*/  SHFL.IDX PT, R14, R0, 0x4, 0x181f ;  /* 0x00981f00000e7f89 */ /* 0x000e2800000e0000 */
[----:B------:R1:W-:Y:S01]  /*1f3a0*/  @!P1 LDGSTS.E.BYPASS.LTC128B.128 [R9+0x15c00], desc[UR36][R2.64], !P0 ;  /* 0x15c0000002099fae */ /* 0x0003e2000c101d64 */
[----:B------:R-:W-:Y:S02]  /*1f3b0*/  ISETP.GE.AND P1, PT, R6, R5, PT ;  /* 0x000000050600720c */ /* 0x000fe40003f26270 */
[----:B------:R-:W-:Y:S01]  /*1f3c0*/  IADD3 R6, R17, 0x50, RZ ;  /* 0x0000005011067810 */ /* 0x000fe20007ffe0ff */
[----:B-1----:R-:W1:Y:S10]  /*1f3d0*/  SHFL.IDX PT, R2, R4, 0x4, 0x181f ;  /* 0x00981f0004027f89 */ /* 0x002e7400000e0000 */
[----:B0-----:R-:W-:-:S05]  /*1f3e0*/  @!P1 IADD3 R14, P2, R30, R14, RZ ;  /* 0x0000000e1e0e9210 */ /* 0x001fca0007f5e0ff */
[----:B-1----:R-:W-:Y:S02]  /*1f3f0*/  @!P1 IMAD.X R3, RZ, RZ, R2, P2 ;  /* 0x000000ffff039224 */ /* 0x002fe400010e0602 */
[----:B------:R-:W-:Y:S02]  /*1f400*/  @!P1 IMAD.MOV.U32 R2, RZ, RZ, R14 ;  /* 0x000000ffff029224 */ /* 0x000fe400078e000e */
[----:B------:R-:W0:Y:S04]  /*1f410*/  SHFL.IDX PT, R14, R0, 0x5, 0x181f ;  /* 0x00b81f00000e7f89 */ /* 0x000e2800000e0000 */
[----:B------:R1:W-:Y:S01]  /*1f420*/  @!P1 LDGSTS.E.BYPASS.LTC128B.128 [R9+0x16400], desc[UR36][R2.64], !P0 ;  /* 0x1640000002099fae */ /* 0x0003e2000c101d64 */
[----:B------:R-:W-:Y:S01]  /*1f430*/  ISETP.GE.AND P1, PT, R6, R5, PT ;  /* 0x000000050600720c */ /* 0x000fe20003f26270 */
[----:B------:R-:W-:-:S02]  /*1f440*/  VIADD R6, R17, 0x60 ;  /* 0x0000006011067836 */ /* 0x000fc40000000000 */
[----:B-1----:R-:W1:Y:S10]  /*1f450*/  SHFL.IDX PT, R2, R4, 0x5, 0x181f ;  /* 0x00b81f0004027f89 */ /* 0x002e7400000e0000 */
[----:B0-----:R-:W-:-:S05]  /*1f460*/  @!P1 IADD3 R14, P2, R30, R14, RZ ;  /* 0x0000000e1e0e9210 */ /* 0x001fca0007f5e0ff */
[----:B-1----:R-:W-:Y:S01]  /*1f470*/  @!P1 IMAD.X R3, RZ, RZ, R2, P2 ;  /* 0x000000ffff039224 */ /* 0x002fe200010e0602 */
[----:B------:R-:W-:Y:S01]  /*1f480*/  ISETP.GE.AND P2, PT, R6, R5, PT ;  /* 0x000000050600720c */ /* 0x000fe20003f46270 */
[----:B------:R-:W-:Y:S02]  /*1f490*/  @!P1 IMAD.MOV.U32 R2, RZ, RZ, R14 ;  /* 0x000000ffff029224 */ /* 0x000fe400078e000e */
[----:B------:R-:W0:Y:S04]  /*1f4a0*/  SHFL.IDX PT, R14, R0, 0x6, 0x181f ;  /* 0x00d81f00000e7f89 */ /* 0x000e2800000e0000 */
[----:B------:R1:W-:Y:S04]  /*1f4b0*/  @!P1 LDGSTS.E.BYPASS.LTC128B.128 [R9+0x16c00], desc[UR36][R2.64], !P0 ;  /* 0x16c0000002099fae */ /* 0x0003e8000c101d64 */
[----:B-1----:R-:W1:Y:S04]  /*1f4c0*/  SHFL.IDX PT, R2, R4, 0x6, 0x181f ;  /* 0x00d81f0004027f89 */ /* 0x002e6800000e0000 */
[----:B------:R-:W2:Y:S01]  /*1f4d0*/  SHFL.IDX PT, R4, R4, 0x7, 0x181f ;  /* 0x00f81f0004047f89 */ /* 0x000ea200000e0000 */
[----:B0-----:R-:W-:-:S05]  /*1f4e0*/  @!P2 IADD3 R14, P1, R30, R14, RZ ;  /* 0x0000000e1e0ea210 */ /* 0x001fca0007f3e0ff */
[----:B-1----:R-:W-:Y:S01]  /*1f4f0*/  @!P2 IMAD.X R3, RZ, RZ, R2, P1 ;  /* 0x000000ffff03a224 */ /* 0x002fe200008e0602 */
[----:B------:R-:W-:Y:S02]  /*1f500*/  @!P2 MOV R2, R14 ;  /* 0x0000000e0002a202 */ /* 0x000fe40000000f00 */
[----:B------:R0:W1:Y:S04]  /*1f510*/  SHFL.IDX PT, R14, R0, 0x7, 0x181f ;  /* 0x00f81f00000e7f89 */ /* 0x00006800000e0000 */
[----:B--2---:R0:W-:Y:S02]  /*1f520*/  @!P2 LDGSTS.E.BYPASS.LTC128B.128 [R9+0x17400], desc[UR36][R2.64], !P0 ;  /* 0x174000000209afae */ /* 0x0041e4000c101d64 */
.L_x_1055:
[----:B0-----:R-:W-:-:S05]  /*1f530*/  VIADD R0, R17, 0x70 ;  /* 0x0000007011007836 */ /* 0x001fca0000000000 */
[----:B------:R-:W-:-:S13]  /*1f540*/  ISETP.GE.AND P1, PT, R0, R5, PT ;  /* 0x000000050000720c */ /* 0x000fda0003f26270 */
[----:B-1----:R-:W-:-:S05]  /*1f550*/  @!P1 IADD3 R2, P2, R30, R14, RZ ;  /* 0x0000000e1e029210 */ /* 0x002fca0007f5e0ff */
[----:B------:R-:W-:-:S05]  /*1f560*/  @!P1 IMAD.X R3, RZ, RZ, R4, P2 ;  /* 0x000000ffff039224 */ /* 0x000fca00010e0604 */
[----:B------:R-:W-:Y:S01]  /*1f570*/  @!PT LDS RZ, [RZ] ;  /* 0x00000000fffff984 */ /* 0x000fe20000000800 */
[----:B------:R-:W-:Y:S01]  /*1f580*/  @!PT LDS RZ, [RZ] ;  /* 0x00000000fffff984 */ /* 0x000fe20000000800 */
[----:B------:R-:W-:Y:S01]  /*1f590*/  @!PT LDS RZ, [RZ] ;  /* 0x00000000fffff984 */ /* 0x000fe20000000800 */
[----:B------:R0:W-:Y:S01]  /*1f5a0*/  @!P1 LDGSTS.E.BYPASS.LTC128B.128 [R9+0x17c00], desc[UR36][R2.64], !P0 ;  /* 0x17c0000002099fae */ /* 0x0001e2000c101d64 */
[----:B------:R-:W-:Y:S01]  /*1f5b0*/  PLOP3.LUT P0, PT, PT, PT, PT, 0x80, 0x0 ;  /* 0x000000000000781c */ /* 0x000fe20003f0f070 */
[----:B------:R-:W-:-:S12]  /*1f5c0*/  NOP ;  /* 0x0000000000007918 */ /* 0x000fd80000000000 */
.L_x_761:
        /* <DEDUP_REMOVED lines=14> */
[----:B0-----:R-:W2:Y:S01]  /*1f6b0*/  LDL R2, [R1+0x8] ;  /* 0x0000080001027983 */ /* 0x001ea20000100800 */
[----:B------:R0:W-:Y:S01]  /*1f6c0*/  SYNCS.ARRIVE.TRANS64.A1T0 RZ, [R23+URZ+0x22800], RZ ;  /* 0x022800ff17ff79a7 */ /* 0x0001e2000810003f */
[----:B------:R-:W-:Y:S01]  /*1f6d0*/  IADD3 R32, R29, -0x2, RZ ;  /* 0xfffffffe1d207810 */ /* 0x000fe20007ffe0ff */
[----:B------:R-:W-:Y:S01]  /*1f6e0*/  BSSY B0, `(.L_x_762) ;  /* 0x0000004000007945 */ /* 0x000fe20003800000 */
[----:B------:R-:W1:Y:S02]  /*1f6f0*/  SYNCS.PHASECHK.TRANS64.TRYWAIT P0, [R23+URZ+0x22820], R0 ;  /* 0x02282000170075a7 */ /* 0x000e64000800017f */
[----:B--2---:R-:W-:Y:S01]  /*1f700*/  ISETP.GE.AND P1, PT, R32, R2, PT ;  /* 0x000000022000720c */ /* 0x004fe20003f26270 */
[----:B01----:R-:W-:-:S12]  /*1f710*/  @!P0 BRA `(.L_x_763) ;  /* 0x00000090005c8947 */ /* 0x003fd80003800000 */
.L_x_1056:
[----:B------:R-:W-:Y:S05]  /*1f720*/  BSYNC B0 ;  /* 0x0000000000007941 */ /* 0x000fea0003800000 */
.L_x_762:
[----:B------:R-:W-:Y:S05]  /*1f730*/  @!P1 BRA `(.L_x_764) ;  /* 0x00000018000c9947 */ /* 0x000fea0003800000 */
[----:B------:R-:W-:Y:S02]  /*1f740*/  IMAD.MOV.U32 R21, RZ, RZ, R31 ;  /* 0x000000ffff157224 */ /* 0x000fe400078e001f */
[----:B------:R-:W-:-:S07]  /*1f750*/  IMAD.MOV.U32 R24, RZ, RZ, R36 ;  /* 0x000000ffff187224 */ /* 0x000fce00078e0024 */
.L_x_784:
[----:B0-----:R-:W2:Y:S01]  /*1f760*/  LDL R0, [R1] ;  /* 0x0000000001007983 */ /* 0x001ea20000100800 */
[----:B------:R-:W0:Y:S03]  /*1f770*/  LDC R7, c[0x0][0x430] ;  /* 0x00010c00ff077b82 */ /* 0x000e260000000800 */
[----:B------:R-:W3:Y:S01]  /*1f780*/  LDL R11, [R1+0x4] ;  /* 0x00000400010b7983 */ /* 0x000ee20000100800 */
[----:B-1----:R-:W1:Y:S01]  /*1f790*/  S2R R2, SR_TID.X ;  /* 0x0000000000027919 */ /* 0x002e620000002100 */
[----:B------:R-:W4:Y:S02]  /*1f7a0*/  S2R R8, SR_TID.X ;  /* 0x0000000000087919 */ /* 0x000f240000002100 */
[----:B------:R-:W3:Y:S01]  /*1f7b0*/  LDL R12, [R1+0x8] ;  /* 0x00000800010c7983 */ /* 0x000ee20000100800 */
[----:B0-----:R-:W-:Y:S02]  /*1f7c0*/  ISETP.NE.AND P0, PT, R7, 0x1, PT ;  /* 0x000000010700780c */ /* 0x001fe40003f05270 */
[C---:B-1----:R-:W-:Y:S01]  /*1f7d0*/  LOP3.LUT R3, R2.reuse, 0x7f, RZ, 0xc0, !PT ;  /* 0x0000007f02037812 */ /* 0x042fe200078ec0ff */
[----:B------:R-:W-:-:S03]  /*1f7e0*/  IMAD.SHL.U32 R5, R2, 0x10, RZ ;  /* 0x0000001002057824 */ /* 0x000fc600078e00ff */
[----:B------:R-:W-:-:S07]  /*1f7f0*/  SHF.R.U32.HI R4, RZ, 0x3, R3 ;  /* 0x00000003ff047819 */ /* 0x000fce0000011603 */
[----:B------:R-:W0:Y:S01]  /*1f800*/  @P0 LDC R3, c[0x0][0x434] ;  /* 0x00010d00ff030b82 */ /* 0x000e220000000800 */
[----:B------:R-:W-:-:S07]  /*1f810*/  LOP3.LUT R5, R4, 0x70, R5, 0xf8, !PT ;  /* 0x0000007004057812 */ /* 0x000fce00078ef805 */
[----:B------:R-:W1:Y:S01]  /*1f820*/  @P0 LDC R4, c[0x0][0x438] ;  /* 0x00010e00ff040b82 */ /* 0x000e620000000800 */
[----:B------:R-:W-:Y:S01]  /*1f830*/  LOP3.LUT R2, R2, 0x7f, RZ, 0xc0, !PT ;  /* 0x0000007f02027812 */ /* 0x000fe200078ec0ff */
[----:B----4-:R-:W-:Y:S01]  /*1f840*/  IMAD.SHL.U32 R10, R8, 0x10, RZ ;  /* 0x00000010080a7824 */ /* 0x010fe200078e00ff */
[----:B------:R-:W-:Y:S05]  /*1f850*/  YIELD ;  /* 0x0000000000007946 */ /* 0x000fea0003800000 */
[----:B------:R-:W-:Y:S01]  /*1f860*/  ULDC.64 UR4, c[0x0][0x428] ;  /* 0x00010a0000047ab9 */ /* 0x000fe20000000a00 */
[----:B------:R-:W-:Y:S01]  /*1f870*/  ULDC.64 UR6, c[0x0][0x418] ;  /* 0x0001060000067ab9 */ /* 0x000fe20000000a00 */
[----:B--2---:R-:W-:-:S04]  /*1f880*/  IMAD R0, R32, 0xa0, R0 ;  /* 0x000000a020007824 */ /* 0x004fc800078e0200 */
[----:B------:R-:W-:Y:S01]  /*1f890*/  IMAD.IADD R6, R5, 0x1, R0 ;  /* 0x0000000105067824 */ /* 0x000fe200078e0200 */
[----:B------:R-:W-:-:S03]  /*1f8a0*/  SHF.R.U32.HI R5, RZ, 0x3, R2 ;  /* 0x00000003ff057819 */ /* 0x000fc60000011602 */
[----:B0-----:R-:W-:Y:S01]  /*1f8b0*/  @P0 IMAD.HI.U32 R3, R6, R3, RZ ;  /* 0x0000000306030227 */ /* 0x001fe200078e00ff */
[----:B------:R-:W-:Y:S02]  /*1f8c0*/  LOP3.LUT R10, R5, 0x70, R10, 0xf8, !PT ;  /* 0x00000070050a7812 */ /* 0x000fe400078ef80a */
[----:B------:R-:W0:Y:S01]  /*1f8d0*/  @P0 LDC R5, c[0x0][0x434] ;  /* 0x00010d00ff050b82 */ /* 0x000e220000000800 */
[----:B------:R-:W-:Y:S02]  /*1f8e0*/  MOV R2, R6 ;  /* 0x0000000600027202 */ /* 0x000fe40000000f00 */
[----:B-1----:R-:W-:-:S05]  /*1f8f0*/  @P0 SHF.R.U32.HI R2, RZ, R4, R3 ;  /* 0x00000004ff020219 */ /* 0x002fca0000011603 */
[----:B------:R-:W1:Y:S01]  /*1f900*/  @P0 LDC R3, c[0x0][0x438] ;  /* 0x00010e00ff030b82 */ /* 0x000e620000000800 */
[----:B------:R-:W-:-:S05]  /*1f910*/  LOP3.LUT R10, R10, 0x80, RZ, 0xfc, !PT ;  /* 0x000000800a0a7812 */ /* 0x000fca00078efcff */
[----:B------:R-:W-:-:S04]  /*1f920*/  IMAD.IADD R0, R10, 0x1, R0 ;  /* 0x000000010a007824 */ /* 0x000fc800078e0200 */
[----:B------:R-:W-:Y:S02]  /*1f930*/  IMAD.MOV.U32 R4, RZ, RZ, R0 ;  /* 0x000000ffff047224 */ /* 0x000fe400078e0000 */
[----:B0-----:R-:W-:-:S04]  /*1f940*/  @P0 IMAD.HI.U32 R8, R0, R5, RZ ;  /* 0x0000000500080227 */ /* 0x001fc800078e00ff */
[----:B------:R-:W-:Y:S01]  /*1f950*/  IMAD.MOV R9, RZ, RZ, -R2 ;  /* 0x000000ffff097224 */ /* 0x000fe200078e0a02 */
[----:B-1----:R-:W-:-:S04]  /*1f960*/  @P0 SHF.R.U32.HI R4, RZ, R3, R8 ;  /* 0x00000003ff040219 */ /* 0x002fc80000011608 */
[----:B------:R-:W-:Y:S01]  /*1f970*/  IADD3 R3, -R4, RZ, RZ ;  /* 0x000000ff04037210 */ /* 0x000fe20007ffe1ff */
[----:B------:R-:W-:-:S04]  /*1f980*/  IMAD R9, R7, R9, R6 ;  /* 0x0000000907097224 */ /* 0x000fc800078e0206 */
[----:B------:R-:W-:Y:S01]  /*1f990*/  IMAD R7, R7, R3, R0 ;  /* 0x0000000307077224 */ /* 0x000fe200078e0200 */
[----:B------:R-:W-:Y:S01]  /*1f9a0*/  SHF.R.S32.HI R3, RZ, 0x1f, R2 ;  /* 0x0000001fff037819 */ /* 0x000fe20000011402 */
[----:B---3--:R-:W-:-:S04]  /*1f9b0*/  IMAD R0, R11, UR4, RZ ;  /* 0x000000040b007c24 */ /* 0x008fc8000f8e02ff */
[C---:B------:R-:W-:Y:S02]  /*1f9c0*/  IMAD R0, R35.reuse, UR5, R0 ;  /* 0x0000000523007c24 */ /* 0x040fe4000f8e0200 */
[----:B------:R-:W-:Y:S01]  /*1f9d0*/  IMAD.WIDE.U32 R2, R35, UR4, R2 ;  /* 0x0000000423027c25 */ /* 0x000fe2000f8e0002 */
[----:B------:R-:W-:-:S03]  /*1f9e0*/  ISETP.GT.U32.AND P1, PT, R10, 0x9f, PT ;  /* 0x0000009f0a00780c */ /* 0x000fc60003f24070 */
[----:B------:R-:W-:Y:S01]  /*1f9f0*/  IMAD.IADD R3, R0, 0x1, R3 ;  /* 0x0000000100037824 */ /* 0x000fe200078e0203 */
[----:B------:R-:W-:-:S04]  /*1fa00*/  LEA R10, P0, R2, UR6, 0x2 ;  /* 0x00000006020a7c11 */ /* 0x000fc8000f8010ff */
[----:B------:R-:W-:-:S05]  /*1fa10*/  LEA.HI.X R11, R2, UR7, R3, 0x2, P0 ;  /* 0x00000007020b7c11 */ /* 0x000fca00080f1403 */
[----:B------:R-:W2:Y:S01]  /*1fa20*/  LDG.E R10, desc[UR36][R10.64] ;  /* 0x000000240a0a7981 */ /* 0x000ea2000c1e1900 */
[--C-:B------:R-:W-:Y:S01]  /*1fa30*/  @!P1 SHF.R.S32.HI R3, RZ, 0x1f, R4.reuse ;  /* 0x0000001fff039819 */ /* 0x100fe20000011404 */
[----:B------:R-:W-:Y:S01]  /*1fa40*/  @!P1 IMAD.MOV.U32 R2, RZ, RZ, R4 ;  /* 0x000000ffff029224 */ /* 0x000fe200078e0004 */
[----:B------:R-:W-:-:S03]  /*1fa50*/  LOP3.LUT P2, RZ, R22, 0x4, RZ, 0xc0, !PT ;  /* 0x0000000416ff7812 */ /* 0x000fc6000784c0ff */
[----:B------:R-:W-:Y:S01]  /*1fa60*/  @!P1 IMAD.WIDE.U32 R2, R35, UR4, R2 ;  /* 0x0000000423029c25 */ /* 0x000fe2000f8e0002 */
[----:B------:R-:W-:-:S03]  /*1fa70*/  IADD3 R31, R21, 0x1, RZ ;  /* 0x00000001151f7810 */ /* 0x000fc60007ffe0ff */
[----:B------:R-:W-:Y:S01]  /*1fa80*/  @!P1 IMAD.IADD R0, R0, 0x1, R3 ;  /* 0x0000000100009824 */ /* 0x000fe200078e0203 */
[----:B------:R-:W-:Y:S01]  /*1fa90*/  @!P1 LEA R4, P0, R2, UR6, 0x2 ;  /* 0x0000000602049c11 */ /* 0x000fe2000f8010ff */
[----:B------:R-:W-:-:S03]  /*1faa0*/  IMAD.MOV.U32 R8, RZ, RZ, RZ ;  /* 0x000000ffff087224 */ /* 0x000fc600078e00ff */
[----:B------:R-:W-:Y:S02]  /*1fab0*/  @!P1 LEA.HI.X R5, R2, UR7, R0, 0x2, P0 ;  /* 0x0000000702059c11 */ /* 0x000fe400080f1400 */
[----:B------:R-:W-:-:S03]  /*1fac0*/  ISETP.NE.AND P0, PT, R31, 0x2, PT ;  /* 0x000000021f00780c */ /* 0x000fc60003f05270 */
[----:B------:R0:W5:Y:S01]  /*1fad0*/  @!P1 LDG.E R8, desc[UR36][R4.64] ;  /* 0x0000002404089981 */ /* 0x000162000c1e1900 */
[----:B------:R-:W-:Y:S02]  /*1fae0*/  SEL R3, RZ, 0x1, P0 ;  /* 0x00000001ff037807 */ /* 0x000fe40000000000 */
[C---:B------:R-:W-:Y:S01]  /*1faf0*/  ISETP.GT.AND P1, PT, R32.reuse, R12, PT ;  /* 0x0000000c2000720c */ /* 0x040fe20003f24270 */
[----:B------:R-:W-:Y:S01]  /*1fb00*/  VIADD R32, R32, 0xffffffff ;  /* 0xffffffff20207836 */ /* 0x000fe20000000000 */
[----:B------:R-:W-:Y:S02]  /*1fb10*/  SEL R31, R31, RZ, P0 ;  /* 0x000000ff1f1f7207 */ /* 0x000fe40000000000 */
[----:B------:R-:W-:Y:S02]  /*1fb20*/  LOP3.LUT R36, R24, R3, RZ, 0x3c, !PT ;  /* 0x0000000318247212 */ /* 0x000fe400078e3cff */
[----:B--2---:R-:W-:Y:S01]  /*1fb30*/  SHF.R.S32.HI R28, RZ, 0x1f, R10 ;  /* 0x0000001fff1c7819 */ /* 0x004fe2000001140a */
[----:B0-----:R-:W-:Y:S06]  /*1fb40*/  @!P2 BRA `(.L_x_765) ;  /* 0x000000000004a947 */ /* 0x001fec0003800000 */
[----:B------:R-:W-:Y:S01]  /*1fb50*/  BPT.TRAP 0x1 ;  /* 0x000000040000795c */ /* 0x000fe20000300000 */
.L_x_765:
[----:B------:R-:W-:Y:S01]  /*1fb60*/  IMAD R0, R31, 0x8, R23 ;  /* 0x000000081f007824 */ /* 0x000fe200078e0217 */
[----:B------:R-:W-:Y:S01]  /*1fb70*/  SHF.L.U32 R29, R36, 0x1f, RZ ;  /* 0x0000001f241d7819 */ /* 0x000fe200000006ff */
[----:B------:R-:W-:Y:S01]  /*1fb80*/  BSSY B0, `(.L_x_766) ;  /* 0x0000004000007945 */ /* 0x000fe20003800000 */
[----:B------:R-:W-:Y:S02]  /*1fb90*/  SHF.R.S32.HI R25, RZ, 0x1f, R9 ;  /* 0x0000001fff197819 */ /* 0x000fe40000011409 */
[----:B------:R-:W0:Y:S02]  /*1fba0*/  SYNCS.PHASECHK.TRANS64.TRYWAIT P0, [R0+URZ+0x22880], R29 ;  /* 0x0228801d000075a7 */ /* 0x000e24000800017f */
[----:B0-----:R-:W-:Y:S05]  /*1fbb0*/  @!P0 BRA `(.L_x_767) ;  /* 0x0000008c00488947 */ /* 0x001fea0003800000 */
.L_x_1057:
[----:B------:R-:W-:Y:S05]  /*1fbc0*/  BSYNC B0 ;  /* 0x0000000000007941 */ /* 0x000fea0003800000 */
.L_x_766:
        /* <DEDUP_REMOVED lines=15> */
[----:B------:R-:W-:Y:S01]  /*1fcc0*/  IMAD.IADD R5, R3, 0x1, R4 ;  /* 0x0000000103057824 */ /* 0x000fe200078e0204 */
[----:B------:R-:W-:Y:S01]  /*1fcd0*/  MOV R4, R2 ;  /* 0x0000000200047202 */ /* 0x000fe20000000f00 */
[----:B------:R-:W-:Y:S01]  /*1fce0*/  IMAD.WIDE.U32 R2, R7, UR4, RZ ;  /* 0x0000000407027c25 */ /* 0x000fe2000f8e00ff */
[----:B------:R-:W-:-:S03]  /*1fcf0*/  ULDC.64 UR4, c[0x0][0x330] ;  /* 0x0000cc0000047ab9 */ /* 0x000fc60000000a00 */
[----:B------:R-:W-:Y:S01]  /*1fd00*/  IMAD.IADD R3, R3, 0x1, R6 ;  /* 0x0000000103037824 */ /* 0x000fe200078e0206 */
[----:B-1----:R-:W-:Y:S01]  /*1fd10*/  ISETP.GE.AND P2, PT, R30, R11, PT ;  /* 0x0000000b1e00720c */ /* 0x002fe20003f46270 */
        /* <DEDUP_REMOVED lines=16> */
[----:B------:R-:W-:-:S03]  /*1fe20*/  IMAD.IADD R6, R23, 0x1, R6 ;  /* 0x0000000117067824 */ /* 0x000fc600078e0206 */
[----:B------:R-:W2:Y:S04]  /*1fe30*/  SHFL.IDX PT, R3, R5, RZ, 0x181f ;  /* 0x00181fff05037589 */ /* 0x000ea800000e0000 */
[----:B------:R-:W3:Y:S04]  /*1fe40*/  SHFL.IDX PT, R11, R4, 0x1, 0x181f ;  /* 0x00381f00040b7f89 */ /* 0x000ee800000e0000 */
[----:B------:R-:W4:Y:S01]  /*1fe50*/  SHFL.IDX PT, R33, R5, 0x1, 0x181f ;  /* 0x00381f0005217f89 */ /* 0x000f2200000e0000 */
[----:B-1----:R-:W-:-:S05]  /*1fe60*/  IADD3 R2, P0, R30, R2, RZ ;  /* 0x000000021e027210 */ /* 0x002fca0007f1e0ff */
[----:B--2---:R-:W-:-:S05]  /*1fe70*/  IMAD.X R3, RZ, RZ, R3, P0 ;  /* 0x000000ffff037224 */ /* 0x004fca00000e0603 */
[----:B------:R3:W-:Y:S02]  /*1fe80*/  LDGSTS.E.BYPASS.LTC128B.128 [R6+0xa400], desc[UR36][R2.64], !P2 ;  /* 0x0a40000002067fae */ /* 0x0007e4000d101d64 */
[C---:B---3--:R-:W-:Y:S02]  /*1fe90*/  IADD3 R2, P0, R30.reuse, R11, RZ ;  /* 0x0000000b1e027210 */ /* 0x048fe40007f1e0ff */
[----:B------:R-:W-:Y:S02]  /*1fea0*/  SHFL.IDX PT, R11, R4, 0x7, 0x181f ;  /* 0x00f81f00040b7f89 */ /* 0x000fe400000e0000 */
[----:B----4-:R-:W-:Y:S02]  /*1feb0*/  IADD3.X R3, RZ, R33, RZ, P0, !PT ;  /* 0x00000021ff037210 */ /* 0x010fe400007fe4ff */
[----:B------:R-:W-:Y:S04]  /*1fec0*/  SHFL.IDX PT, R33, R5, 0x6, 0x181f ;  /* 0x00d81f0005217f89 */ /* 0x000fe800000e0000 */
        /* <DEDUP_REMOVED lines=24> */
[----:B-1----:R-:W-:-:S04]  /*20050*/  IADD3 R2, P0, R30, R2, RZ ;  /* 0x000000021e027210 */ /* 0x002fc80007f1e0ff */
[----:B------:R-:W-:-:S05]  /*20060*/  IADD3.X R3, RZ, R33, RZ, P0, !PT ;  /* 0x00000021ff037210 */ /* 0x000fca00007fe4ff */
[----:B------:R1:W-:Y:S04]  /*20070*/  LDGSTS.E.BYPASS.LTC128B.128 [R6+0xd400], desc[UR36][R2.64], !P2 ;  /* 0x0d40000002067fae */ /* 0x0003e8000d101d64 */
[----:B-1----:R-:W1:Y:S01]  /*20080*/  SHFL.IDX PT, R3, R5, 0x7, 0x181f ;  /* 0x00f81f0005037f89 */ /* 0x002e6200000e0000 */
[----:B------:R-:W-:-:S03]  /*20090*/  IADD3 R2, P0, R30, R11, RZ ;  /* 0x0000000b1e027210 */ /* 0x000fc60007f1e0ff */
[----:B------:R-:W2:Y:S02]  /*200a0*/  SHFL.IDX PT, R5, R17, RZ, 0x181f ;  /* 0x00181fff11057589 */ /* 0x000ea400000e0000 */
[----:B-1----:R-:W-:-:S05]  /*200b0*/  IMAD.X R3, RZ, RZ, R3, P0 ;  /* 0x000000ffff037224 */ /* 0x002fca00000e0603 */
[----:B------:R2:W-:Y:S02]  /*200c0*/  LDGSTS.E.BYPASS.LTC128B.128 [R6+0xdc00], desc[UR36][R2.64], !P2 ;  /* 0x0dc0000002067fae */ /* 0x0005e4000d101d64 */
[----:B--2---:R-:W-:-:S05]  /*200d0*/  IADD3 R2, P0, R30, R5, RZ ;  /* 0x000000051e027210 */ /* 0x004fca0007f1e0ff */
[----:B------:R-:W-:-:S05]  /*200e0*/  IMAD.X R3, RZ, RZ, R4, P0 ;  /* 0x000000ffff037224 */ /* 0x000fca00000e0604 */
[----:B------:R1:W-:Y:S04]  /*200f0*/  LDGSTS.E.BYPASS.LTC128B.128 [R6+0xe400], desc[UR36][R2.64], !P2 ;  /* 0x0e40000002067fae */ /* 0x0003e8000d101d64 */
[----:B-1----:R1:W2:Y:S02]  /*20100*/  SHFL.IDX PT, R2, R17, 0x1, 0x181f ;  /* 0x00381f0011027f89 */ /* 0x0022a400000e0000 */
.L_x_1079:
[----:B--2---:R-:W-:-:S05]  /*20110*/  IADD3 R2, P0, R30, R2, RZ ;  /* 0x000000021e027210 */ /* 0x004fca0007f1e0ff */
[----:B------:R-:W-:Y:S01]  /*20120*/  IMAD.X R3, RZ, RZ, R20, P0 ;  /* 0x000000ffff037224 */ /* 0x000fe200000e0614 */
[----:B------:R-:W-:-:S04]  /*20130*/  PLOP3.LUT P0, PT, PT, PT, PT, 0x80, 0x0 ;  /* 0x000000000000781c */ /* 0x000fc80003f0f070 */
[----:B------:R-:W-:Y:S01]  /*20140*/  @!PT LDS RZ, [RZ] ;  /* 0x00000000fffff984 */ /* 0x000fe20000000800 */
[----:B------:R-:W-:Y:S01]  /*20150*/  @!PT LDS RZ, [RZ] ;  /* 0x00000000fffff984 */ /* 0x000fe20000000800 */
[----:B------:R-:W-:Y:S01]  /*20160*/  @!PT LDS RZ, [RZ] ;  /* 0x00000000fffff984 */ /* 0x000fe20000000800 */
[----:B------:R2:W-:Y:S01]  /*20170*/  LDGSTS.E.BYPASS.LTC128B.128 [R6+0xec00], desc[UR36][R2.64], !P2 ;  /* 0x0ec0000002067fae */ /* 0x0005e2000d101d64 */
[----:B------:R-:W-:-:S08]  /*20180*/  NOP ;  /* 0x0000000000007918 */ /* 0x000fd00000000000 */
.L_x_769:
        /* <DEDUP_REMOVED lines=10> */
.L_x_770:
[----:B------:R3:W-:Y:S01]  /*20230*/  SYNCS.ARRIVE.TRANS64.A1T0 RZ, [R0+URZ+0x22870], RZ ;  /* 0x022870ff00ff79a7 */ /* 0x0007e2000810003f */
[----:B------:R-:W-:Y:S05]  /*20240*/  @!P3 BRA `(.L_x_771) ;  /* 0x000000000004b947 */ /* 0x000fea0003800000 */
[----:B------:R-:W-:Y:S01]  /*20250*/  BPT.TRAP 0x1 ;  /* 0x000000040000795c */ /* 0x000fe20000300000 */
.L_x_771:
[----:B------:R-:W4:Y:S01]  /*20260*/  SYNCS.PHASECHK.TRANS64.TRYWAIT P0, [R0+URZ+0x22840], R29 ;  /* 0x0228401d000075a7 */ /* 0x000f22000800017f */
[----:B------:R-:W-:Y:S04]  /*20270*/  BSSY B0, `(.L_x_772) ;  /* 0x0000002000007945 */ /* 0x000fe80003800000 */
[----:B----4-:R-:W-:Y:S05]  /*20280*/  @!P0 BRA `(.L_x_773) ;  /* 0x0000009000648947 */ /* 0x010fea0003800000 */
.L_x_1080:
[----:B------:R-:W-:Y:S05]  /*20290*/  BSYNC B0 ;  /* 0x0000000000007941 */ /* 0x000fea0003800000 */
.L_x_772:
[----:B------:R-:W-:Y:S01]  /*202a0*/  ULDC.64 UR4, c[0x0][0x300] ;  /* 0x0000c00000047ab9 */ /* 0x000fe20000000a00 */
[----:B------:R-:W-:Y:S01]  /*202b0*/  ULDC.64 UR6, c[0x0][0x310] ;  /* 0x0000c40000067ab9 */ /* 0x000fe20000000a00 */
[----:B------:R-:W-:Y:S01]  /*202c0*/  IMAD R4, R25, UR4, RZ ;  /* 0x0000000419047c24 */ /* 0x000fe2000f8e02ff */
[----:B------:R-:W5:Y:S01]  /*202d0*/  LDC R11, c[0x0][0x2f4] ;  /* 0x0000bd00ff0b7b82 */ /* 0x000f620000000800 */
[----:B--2---:R-:W-:-:S04]  /*202e0*/  IMAD.WIDE.U32 R2, R9, UR4, RZ ;  /* 0x0000000409027c25 */ /* 0x004fc8000f8e00ff */
        /* <DEDUP_REMOVED lines=11> */
[----:B-----5:R-:W-:Y:S02]  /*203a0*/  ISETP.GE.AND P2, PT, R30, R11, PT ;  /* 0x0000000b1e00720c */ /* 0x020fe40003f46270 */
        /* <DEDUP_REMOVED lines=15> */
[----:B------:R-:W2:Y:S04]  /*204a0*/  SHFL.IDX PT, R2, R4, RZ, 0x181f ;  /* 0x00181fff04027589 */ /* 0x000ea800000e0000 */
[----:B------:R-:W5:Y:S04]  /*204b0*/  SHFL.IDX PT, R3, R5, RZ, 0x181f ;  /* 0x00181fff05037589 */ /* 0x000f6800000e0000 */
[----:B------:R-:W0:Y:S04]  /*204c0*/  SHFL.IDX PT, R10, R4, 0x1, 0x181f ;  /* 0x00381f00040a7f89 */ /* 0x000e2800000e0000 */
[----:B------:R-:W1:Y:S04]  /*204d0*/  SHFL.IDX PT, R9, R5, 0x1, 0x181f ;  /* 0x00381f0005097f89 */ /* 0x000e6800000e0000 */
[----:B------:R-:W-:Y:S01]  /*204e0*/  SHFL.IDX PT, R14, R7, 0x1, 0x181f ;  /* 0x00381f00070e7f89 */ /* 0x000fe200000e0000 */
[----:B--2---:R-:W-:-:S05]  /*204f0*/  IADD3 R2, P0, R30, R2, RZ ;  /* 0x000000021e027210 */ /* 0x004fca0007f1e0ff */
[----:B-----5:R-:W-:-:S05]  /*20500*/  IMAD.X R3, RZ, RZ, R3, P0 ;  /* 0x000000ffff037224 */ /* 0x020fca00000e0603 */
[----:B------:R0:W-:Y:S02]  /*20510*/  LDGSTS.E.BYPASS.LTC128B.128 [R6+0x18400], desc[UR36][R2.64], !P2 ;  /* 0x1840000002067fae */ /* 0x0001e4000d101d64 */
[C---:B0-----:R-:W-:Y:S02]  /*20520*/  IADD3 R2, P0, R30.reuse, R10, RZ ;  /* 0x0000000a1e027210 */ /* 0x041fe40007f1e0ff */
[----:B------:R-:W-:Y:S02]  /*20530*/  SHFL.IDX PT, R10, R4, 0x7, 0x181f ;  /* 0x00f81f00040a7f89 */ /* 0x000fe400000e0000 */
[----:B-1----:R-:W-:Y:S02]  /*20540*/  IADD3.X R3, RZ, R9, RZ, P0, !PT ;  /* 0x00000009ff037210 */ /* 0x002fe400007fe4ff */
[----:B------:R-:W-:Y:S04]  /*20550*/  SHFL.IDX PT, R9, R5, 0x6, 0x181f ;  /* 0x00d81f0005097f89 */ /* 0x000fe800000e0000 */
        /* <DEDUP_REMOVED lines=22> */
[----:B------:R-:W-:Y:S04]  /*206c0*/  SHFL.IDX PT, R4, R8, RZ, 0x181f ;  /* 0x00181fff08047589 */ /* 0x000fe800000e0000 */
[----:B------:R-:W-:Y:S01]  /*206d0*/  SHFL.IDX PT, R8, R8, 0x1, 0x181f ;  /* 0x00381f0008087f89 */ /* 0x000fe200000e0000 */
[----:B0-----:R-:W-:-:S04]  /*206e0*/  IADD3 R2, P0, R30, R2, RZ ;  /* 0x000000021e027210 */ /* 0x001fc80007f1e0ff */
[----:B------:R-:W-:-:S05]  /*206f0*/  IADD3.X R3, RZ, R9, RZ, P0, !PT ;  /* 0x00000009ff037210 */ /* 0x000fca00007fe4ff */
[----:B------:R0:W-:Y:S04]  /*20700*/  LDGSTS.E.BYPASS.LTC128B.128 [R6+0x1b400], desc[UR36][R2.64], !P2 ;  /* 0x1b40000002067fae */ /* 0x0001e8000d101d64 */
[----:B0-----:R-:W0:Y:S01]  /*20710*/  SHFL.IDX PT, R3, R5, 0x7, 0x181f ;  /* 0x00f81f0005037f89 */ /* 0x001e2200000e0000 */
[----:B------:R-:W-:-:S03]  /*20720*/  IADD3 R2, P0, R30, R10, RZ ;  /* 0x0000000a1e027210 */ /* 0x000fc60007f1e0ff */
[----:B------:R-:W1:Y:S02]  /*20730*/  SHFL.IDX PT, R5, R7, RZ, 0x181f ;  /* 0x00181fff07057589 */ /* 0x000e6400000e0000 */
[----:B0-----:R-:W-:-:S05]  /*20740*/  IMAD.X R3, RZ, RZ, R3, P0 ;  /* 0x000000ffff037224 */ /* 0x001fca00000e0603 */
[----:B------:R1:W-:Y:S02]  /*20750*/  LDGSTS.E.BYPASS.LTC128B.128 [R6+0x1bc00], desc[UR36][R2.64], !P2 ;  /* 0x1bc0000002067fae */ /* 0x0003e4000d101d64 */
[----:B-1----:R-:W-:-:S05]  /*20760*/  IADD3 R2, P0, R30, R5, RZ ;  /* 0x000000051e027210 */ /* 0x002fca0007f1e0ff */
[----:B------:R-:W-:-:S05]  /*20770*/  IMAD.X R3, RZ, RZ, R4, P0 ;  /* 0x000000ffff037224 */ /* 0x000fca00000e0604 */
[----:B------:R0:W-:Y:S03]  /*20780*/  LDGSTS.E.BYPASS.LTC128B.128 [R6+0x1c400], desc[UR36][R2.64], !P2 ;  /* 0x1c40000002067fae */ /* 0x0001e6000d101d64 */
.L_x_1102:
        /* <DEDUP_REMOVED lines=8> */
.L_x_775:
        /* <DEDUP_REMOVED lines=10> */
.L_x_776:
[----:B------:R3:W-:Y:S02]  /*208b0*/  SYNCS.ARRIVE.TRANS64.A1T0 RZ, [R0+URZ+0x22830], RZ ;  /* 0x022830ff00ff79a7 */ /* 0x0007e4000810003f */
[----:B---34-:R-:W-:-:S05]  /*208c0*/  IMAD.U32 R0, RZ, RZ, UR38 ;  /* 0x00000026ff007e24 */ /* 0x018fca000f8e00ff */
[----:B------:R-:W-:-:S13]  /*208d0*/  ISETP.NE.AND P0, PT, R0, 0x3, PT ;  /* 0x000000030000780c */ /* 0x000fda0003f05270 */
[----:B------:R-:W-:Y:S05]  /*208e0*/  @!P0 BRA `(.L_x_777) ;  /* 0x0000000000048947 */ /* 0x000fea0003800000 */
[----:B------:R-:W-:Y:S01]  /*208f0*/  BPT.TRAP 0x1 ;  /* 0x000000040000795c */ /* 0x000fe20000300000 */
.L_x_777:
[----:B------:R-:W-:Y:S01]  /*20900*/  LOP3.LUT R0, R24, 0x1, RZ, 0x3c, !PT ;  /* 0x0000000118007812 */ /* 0x000fe200078e3cff */
[----:B------:R-:W-:Y:S01]  /*20910*/  BSSY B0, `(.L_x_778) ;  /* 0x0000005000007945 */ /* 0x000fe20003800000 */
[----:B0-----:R-:W-:Y:S02]  /*20920*/  LEA R3, R21, R23, 0x3 ;  /* 0x0000001715037211 */ /* 0x001fe400078e18ff */
[----:B------:R-:W-:-:S04]  /*20930*/  SHF.L.U32 R0, R0, 0x1f, RZ ;  /* 0x0000001f00007819 */ /* 0x000fc800000006ff */
[----:B------:R-:W0:Y:S02]  /*20940*/  SYNCS.PHASECHK.TRANS64.TRYWAIT P2, [R3+URZ+0x22870], R0 ;  /* 0x02287000030075a7 */ /* 0x000e24000804017f */
[----:B0-----:R-:W-:Y:S05]  /*20950*/  @!P2 BRA `(.L_x_779) ;  /* 0x000000940070a947 */ /* 0x001fea0003800000 */
.L_x_1103:
[----:B------:R-:W-:Y:S05]  /*20960*/  BSYNC B0 ;  /* 0x0000000000007941 */ /* 0x000fea0003800000 */
.L_x_778:
[----:B------:R-:W-:-:S13]  /*20970*/  LOP3.LUT P2, RZ, R22, 0x4, RZ, 0xc0, !PT ;  /* 0x0000000416ff7812 */ /* 0x000fda000784c0ff */
[----:B------:R-:W-:Y:S05]  /*20980*/  @!P2 BRA `(.L_x_780) ;  /* 0x000000000004a947 */ /* 0x000fea0003800000 */
[----:B------:R-:W-:Y:S01]  /*20990*/  BPT.TRAP 0x1 ;  /* 0x000000040000795c */ /* 0x000fe20000300000 */
.L_x_780:
[----:B0-----:R-:W-:Y:S01]  /*209a0*/  SHF.L.U32 R0, R24, 0x1f, RZ ;  /* 0x0000001f18007819 */ /* 0x001fe200000006ff */
[----:B------:R-:W-:-:S03]  /*209b0*/  IMAD R12, R21, 0x5000, RZ ;  /* 0x00005000150c7824 */ /* 0x000fc600078e02ff */
[----:B------:R-:W0:Y:S02]  /*209c0*/  SYNCS.PHASECHK.TRANS64.TRYWAIT P2, [R3+URZ+0x22860], R0 ;  /* 0x02286000030075a7 */ /* 0x000e24000804017f */
[----:B0-----:R-:W-:Y:S05]  /*209d0*/  @!P2 BRA `(.L_x_781) ;  /* 0x000000940064a947 */ /* 0x001fea0003800000 */
.L_x_1104:
[----:B------:R-:W0:Y:S04]  /*209e0*/  LDL R4, [R1+0x18] ;  /* 0x0000180001047983 */ /* 0x000e280000100800 */
[----:B------:R-:W2:Y:S04]  /*209f0*/  LDL R2, [R1+0x1c] ;  /* 0x00001c0001027983 */ /* 0x000ea80000100800 */
[----:B------:R-:W3:Y:S01]  /*20a00*/  LDL R13, [R1+0x14] ;  /* 0x00001400010d7983 */ /* 0x000ee20000100800 */
[----:B------:R-:W-:Y:S05]  /*20a10*/  WARPSYNC.ALL ;  /* 0x0000000000007948 */ /* 0x000fea0003800000 */
[----:B------:R-:W-:-:S02]  /*20a20*/  LOP3.LUT P2, RZ, R22, 0x4, RZ, 0xc0, !PT ;  /* 0x0000000416ff7812 */ /* 0x000fc4000784c0ff */
[----:B0-----:R-:W-:-:S05]  /*20a30*/  LOP3.LUT R0, R12, R4, RZ, 0xfc, !PT ;  /* 0x000000040c007212 */ /* 0x001fca00078efcff */
[----:B------:R-:W-:Y:S01]  /*20a40*/  IMAD.IADD R0, R23, 0x1, R0 ;  /* 0x0000000117007824 */ /* 0x000fe200078e0200 */
[----:B---3--:R-:W-:-:S03]  /*20a50*/  LOP3.LUT R17, R12, R13, RZ, 0xfc, !PT ;  /* 0x0000000d0c117212 */ /* 0x008fc600078efcff */
[----:B--2---:R-:W-:Y:S01]  /*20a60*/  IMAD.IADD R2, R2, 0x1, R0 ;  /* 0x0000000102027824 */ /* 0x004fe200078e0200 */
[----:B------:R-:W0:Y:S01]  /*20a70*/  LDSM.16.MT88.4 R4, [R0+0xa400] ;  /* 0x00a400000004783b */ /* 0x000e220000004200 */
[----:B------:R-:W-:Y:S01]  /*20a80*/  IMAD.IADD R17, R23, 0x1, R17 ;  /* 0x0000000117117824 */ /* 0x000fe200078e0211 */
        /* <DEDUP_REMOVED lines=67> */
.L_x_782:
[----:B-1----:R1:W-:Y:S01]  /*20ec0*/  SYNCS.ARRIVE.TRANS64.A1T0 RZ, [R3+URZ+0x22850], RZ ;  /* 0x022850ff03ff79a7 */ /* 0x0023e2000810003f */
[----:B------:R-:W-:Y:S06]  /*20ed0*/  BAR.SYNC.DEFER_BLOCKING 0x2, 0x80 ;  /* 0x0082000000007b1d */ /* 0x000fec0000010000 */
[----:B------:R-:W-:Y:S05]  /*20ee0*/  @!P0 BRA `(.L_x_783) ;  /* 0x0000000000048947 */ /* 0x000fea0003800000 */
[----:B------:R-:W-:Y:S01]  /*20ef0*/  BPT.TRAP 0x1 ;  /* 0x000000040000795c */ /* 0x000fe20000300000 */
.L_x_783:
[----:B------:R-:W2:Y:S01]  /*20f00*/  LDL R0, [R1+0xc] ;  /* 0x00000c0001007983 */ /* 0x000ea20000100800 */
[----:B-1----:R-:W-:Y:S01]  /*20f10*/  VIADD R3, R3, 0x22880 ;  /* 0x0002288003037836 */ /* 0x002fe20000000000 */
[----:B------:R-:W-:Y:S01]  /*20f20*/  MOV R21, R31 ;  /* 0x0000001f00157202 */ /* 0x000fe20000000f00 */
[----:B------:R-:W-:-:S03]  /*20f30*/  IMAD.MOV.U32 R24, RZ, RZ, R36 ;  /* 0x000000ffff187224 */ /* 0x000fc600078e0024 */
[----:B--2---:R-:W-:-:S04]  /*20f40*/  PRMT R3, R0, 0x654, R3 ;  /* 0x0000065400037816 */ /* 0x004fc80000000003 */
[----:B------:R1:W-:Y:S01]  /*20f50*/  SYNCS.ARRIVE.TRANS64.RED.A1T0 RZ, [R3+URZ], RZ ;  /* 0x000000ff03ff79a7 */ /* 0x0003e2000810043f */
[----:B------:R-:W-:Y:S05]  /*20f60*/  @P1 BRA `(.L_x_784) ;  /* 0xffffffe400fc1947 */ /* 0x000fea000383ffff */
.L_x_764:
[----:B0-----:R-:W0:Y:S01]  /*20f70*/  S2R R0, SR_TID.X ;  /* 0x0000000000007919 */ /* 0x001e220000002100 */
[----:B------:R-:W-:Y:S01]  /*20f80*/  BSSY B0, `(.L_x_785) ;  /* 0x0000012000007945 */ /* 0x000fe20003800000 */
[----:B0-----:R-:W-:Y:S01]  /*20f90*/  LOP3.LUT R2, R0, 0x7f, RZ, 0xc0, !PT ;  /* 0x0000007f00027812 */ /* 0x001fe200078ec0ff */
[----:B------:R-:W-:-:S03]  /*20fa0*/  IMAD.U32 R0, RZ, RZ, UR38 ;  /* 0x00000026ff007e24 */ /* 0x000fc6000f8e00ff */
[----:B------:R-:W-:Y:S02]  /*20fb0*/  ISETP.NE.AND P1, PT, R2, RZ, PT ;  /* 0x000000ff0200720c */ /* 0x000fe40003f25270 */
[----:B------:R-:W-:-:S11]  /*20fc0*/  ISETP.NE.AND P0, PT, R0, 0x3, PT ;  /* 0x000000030000780c */ /* 0x000fd60003f05270 */
[----:B------:R-:W-:Y:S05]  /*20fd0*/  @P1 BRA `(.L_x_786) ;  /* 0x0000000000301947 */ /* 0x000fea0003800000 */
[----:B------:R-:W0:Y:S01]  /*20fe0*/  S2R R5, SR_LANEID ;  /* 0x0000000000057919 */ /* 0x000e220000000000 */
[----:B------:R-:W-:Y:S01]  /*20ff0*/  VOTEU.ANY UR4, UPT, PT ;  /* 0x0000000000047886 */ /* 0x000fe200038e0100 */
[----:B-1----:R-:W1:Y:S01]  /*21000*/  LDC.64 R2, c[0x0][0xc60] ;  /* 0x00031800ff027b82 */ /* 0x002e620000000a00 */
        /* <DEDUP_REMOVED lines=8> */
[----:B0-----:R-:W-:-:S07]  /*21090*/  IADD3 R16, R0, UR39, R7 ;  /* 0x0000002700107c10 */ /* 0x001fce000fffe007 */
.L_x_786:
[----:B------:R-:W-:Y:S05]  /*210a0*/  BSYNC B0 ;  /* 0x0000000000007941 */ /* 0x000fea0003800000 */
.L_x_785:
[----:B------:R-:W-:Y:S05]  /*210b0*/  @!P0 BRA `(.L_x_787) ;  /* 0x0000000000048947 */ /* 0x000fea0003800000 */
[----:B------:R-:W-:Y:S01]  /*210c0*/  BPT.TRAP 0x1 ;  /* 0x000000040000795c */ /* 0x000fe20000300000 */
.L_x_787:
[----:B------:R-:W-:Y:S01]  /*210d0*/  LOP3.LUT R0, R36, 0x1, RZ, 0x3c, !PT ;  /* 0x0000000124007812 */ /* 0x000fe200078e3cff */
[----:B------:R-:W-:Y:S01]  /*210e0*/  IMAD R17, R31, 0x8, R23 ;  /* 0x000000081f117824 */ /* 0x000fe200078e0217 */
[----:B------:R-:W-:Y:S02]  /*210f0*/  BSSY B0, `(.L_x_788) ;  /* 0x0000004000007945 */ /* 0x000fe40003800000 */
[----:B------:R-:W-:-:S04]  /*21100*/  SHF.L.U32 R0, R0, 0x1f, RZ ;  /* 0x0000001f00007819 */ /* 0x000fc800000006ff */
[----:B------:R-:W0:Y:S02]  /*21110*/  SYNCS.PHASECHK.TRANS64.TRYWAIT P1, [R17+URZ+0x22870], R0 ;  /* 0x02287000110075a7 */ /* 0x000e24000802017f */
[----:B0-----:R-:W-:Y:S05]  /*21120*/  @!P1 BRA `(.L_x_789) ;  /* 0x0000008c00a49947 */ /* 0x001fea0003800000 */
.L_x_1105:
[----:B------:R-:W-:Y:S05]  /*21130*/  BSYNC B0 ;  /* 0x0000000000007941 */ /* 0x000fea0003800000 */
.L_x_788:
[----:B------:R-:W-:-:S13]  /*21140*/  LOP3.LUT P1, RZ, R22, 0x4, RZ, 0xc0, !PT ;  /* 0x0000000416ff7812 */ /* 0x000fda000782c0ff */
[----:B------:R-:W-:Y:S05]  /*21150*/  @!P1 BRA `(.L_x_790) ;  /* 0x0000000000049947 */ /* 0x000fea0003800000 */
[----:B------:R-:W-:Y:S01]  /*21160*/  BPT.TRAP 0x1 ;  /* 0x000000040000795c */ /* 0x000fe20000300000 */
.L_x_790:
[----:B0-----:R-:W-:-:S04]  /*21170*/  SHF.L.U32 R0, R36, 0x1f, RZ ;  /* 0x0000001f24007819 */ /* 0x001fc800000006ff */
[----:B------:R-:W0:Y:S02]  /*21180*/  SYNCS.PHASECHK.TRANS64.TRYWAIT P1, [R17+URZ+0x22860], R0 ;  /* 0x02286000110075a7 */ /* 0x000e24000802017f */
[----:B0-----:R-:W-:Y:S05]  /*21190*/  @!P1 BRA `(.L_x_791) ;  /* 0x0000008c009c9947 */ /* 0x001fea0003800000 */
.L_x_1106:
[----:B------:R-:W2:Y:S04]  /*211a0*/  LDL R2, [R1+0x18] ;  /* 0x0000180001027983 */ /* 0x000ea80000100800 */
[----:B-1----:R-:W3:Y:S04]  /*211b0*/  LDL R3, [R1+0x1c] ;  /* 0x00001c0001037983 */ /* 0x002ee80000100800 */
[----:B------:R-:W4:Y:S01]  /*211c0*/  LDL R14, [R1+0x14] ;  /* 0x00001400010e7983 */ /* 0x000f220000100800 */
[----:B0-----:R-:W-:Y:S01]  /*211d0*/  IMAD R0, R31, 0x5000, RZ ;  /* 0x000050001f007824 */ /* 0x001fe200078e02ff */
[----:B------:R-:W-:Y:S05]  /*211e0*/  WARPSYNC.ALL ;  /* 0x0000000000007948 */ /* 0x000fea0003800000 */
[----:B------:R-:W-:-:S02]  /*211f0*/  LOP3.LUT P1, RZ, R22, 0x4, RZ, 0xc0, !PT ;  /* 0x0000000416ff7812 */ /* 0x000fc4000782c0ff */
[----:B--2---:R-:W-:-:S05]  /*21200*/  LOP3.LUT R2, R0, R2, RZ, 0xfc, !PT ;  /* 0x0000000200027212 */ /* 0x004fca00078efcff */
[----:B------:R-:W-:Y:S01]  /*21210*/  IMAD.IADD R2, R23, 0x1, R2 ;  /* 0x0000000117027824 */ /* 0x000fe200078e0202 */
[----:B----4-:R-:W-:-:S04]  /*21220*/  LOP3.LUT R0, R0, R14, RZ, 0xfc, !PT ;  /* 0x0000000e00007212 */ /* 0x010fc800078efcff */
[----:B---3--:R-:W-:Y:S01]  /*21230*/  IADD3 R3, R3, R2, RZ ;  /* 0x0000000203037210 */ /* 0x008fe20007ffe0ff */
[----:B------:R-:W0:Y:S01]  /*21240*/  LDSM.16.MT88.4 R8, [R2+0xa400] ;  /* 0x00a400000208783b */ /* 0x000e220000004200 */
[----:B------:R-:W-:-:S03]  /*21250*/  IMAD.IADD R0, R23, 0x1, R0 ;  /* 0x0000000117007824 */ /* 0x000fc600078e0200 */
[----:B------:R-:W1:Y:S01]  /*21260*/  LDSM.16.MT88.4 R4, [R3+0xa400] ;  /* 0x00a400000304783b */ /* 0x000e620000004200 */
[C-C-:B0-----:R-:W-:Y:S02]  /*21270*/  PRMT R12, R8.reuse, 0x6420, R9.reuse ;  /* 0x00006420080c7816 */ /* 0x141fe40000000009 */
[----:B------:R-:W-:Y:S02]  /*21280*/  PRMT R13, R8, 0x7531, R9 ;  /* 0x00007531080d7816 */ /* 0x000fe40000000009 */
[C-C-:B------:R-:W-:Y:S02]  /*21290*/  PRMT R14, R10.reuse, 0x6420, R11.reuse ;  /* 0x000064200a0e7816 */ /* 0x140fe4000000000b */
[----:B------:R-:W-:Y:S02]  /*212a0*/  PRMT R15, R10, 0x7531, R11 ;  /* 0x000075310a0f7816 */ /* 0x000fe4000000000b */
[C-C-:B-1----:R-:W-:Y:S02]  /*212b0*/  PRMT R8, R4.reuse, 0x6420, R5.reuse ;  /* 0x0000642004087816 */ /* 0x142fe40000000005 */
[----:B------:R-:W-:Y:S01]  /*212c0*/  PRMT R9, R4, 0x7531, R5 ;  /* 0x0000753104097816 */ /* 0x000fe20000000005 */
[----:B------:R-:W-:Y:S01]  /*212d0*/  STSM.16.M88.4 [R0+0x400], R12 ;  /* 0x0004000c00007844 */ /* 0x000fe20000000200 */
[----:B------:R-:W-:-:S02]  /*212e0*/  PRMT R10, R6, 0x6420, R7 ;  /* 0x00006420060a7816 */ /* 0x000fc40000000007 */
        /* <DEDUP_REMOVED lines=58> */
.L_x_792:
[----:B-1----:R1:W-:Y:S01]  /*21690*/  SYNCS.ARRIVE.TRANS64.A1T0 RZ, [R17+URZ+0x22850], RZ ;  /* 0x022850ff11ff79a7 */ /* 0x0023e2000810003f */
[----:B------:R-:W-:Y:S06]  /*216a0*/  BAR.SYNC.DEFER_BLOCKING 0x2, 0x80 ;  /* 0x0082000000007b1d */ /* 0x000fec0000010000 */
[----:B------:R-:W-:Y:S05]  /*216b0*/  @!P0 BRA `(.L_x_793) ;  /* 0x0000000000048947 */ /* 0x000fea0003800000 */
[----:B------:R-:W-:Y:S01]  /*216c0*/  BPT.TRAP 0x1 ;  /* 0x000000040000795c */ /* 0x000fe20000300000 */
.L_x_793:
        /* <DEDUP_REMOVED lines=9> */
.L_x_736:
[----:B------:R-:W-:-:S13]  /*21760*/  LOP3.LUT P0, RZ, R22, 0x200, RZ, 0xc0, !PT ;  /* 0x0000020016ff7812 */ /* 0x000fda000780c0ff */
[----:B------:R-:W-:Y:S05]  /*21770*/  @!P0 BRA `(.L_x_794) ;  /* 0x0000000000288947 */ /* 0x000fea0003800000 */
[----:B------:R-:W-:Y:S05]  /*21780*/  WARPSYNC.ALL ;  /* 0x0000000000007948 */ /* 0x000fea0003800000 */
[----:B------:R-:W1:Y:S08]  /*21790*/  S2UR UR4, SR_CgaCtaId ;  /* 0x00000000000479c3 */ /* 0x000e700000008800 */
[----:B------:R-:W-:Y:S01]  /*217a0*/  BAR.SYNC.DEFER_BLOCKING 0x5, 0x180 ;  /* 0x0146000000007b1d */ /* 0x000fe20000010000 */
[----:B------:R-:W-:Y:S01]  /*217b0*/  MOV R23, 0x400 ;  /* 0x0000040000177802 */ /* 0x000fe20000000f00 */
[----:B-1----:R-:W-:-:S05]  /*217c0*/  IMAD.U32 R0, RZ, RZ, UR4 ;  /* 0x00000004ff007e24 */ /* 0x002fca000f8e00ff */
[----:B------:R-:W-:Y:S01]  /*217d0*/  LEA R23, R0, R23, 0x18 ;  /* 0x0000001700177211 */ /* 0x000fe200078ec0ff */
[----:B------:R1:W-:Y:S04]  /*217e0*/  STL [R1+0xc], R0 ;  /* 0x00000c0001007387 */ /* 0x0003e80000100800 */
[----:B0-----:R1:W0:Y:S01]  /*217f0*/  LDS.128 R16, [R23+0x228d0] ;  /* 0x0228d00017107984 */ /* 0x0012220000000c00 */
[----:B------:R-:W-:Y:S06]  /*21800*/  BAR.ARV 0x4, 0x180 ;  /* 0x0106000000007b1d */ /* 0x000fec0000002000 */
[----:B------:R-:W-:Y:S05]  /*21810*/  BRA `(.L_x_795) ;  /* 0x0000000800d87947 */ /* 0x000fea0003800000 */
.L_x_794:
[----:B------:R-:W1:Y:S01]  /*21820*/  S2R R0, SR_TID.X ;  /* 0x0000000000007919 */ /* 0x000e620000002100 */
[----:B------:R-:W-:Y:S01]  /*21830*/  UMOV UR4, 0xffffffff ;  /* 0xffffffff00047882 */ /* 0x000fe20000000000 */
[----:B-1----:R-:W-:-:S04]  /*21840*/  LOP3.LUT R9, R0, 0x1f, RZ, 0xc0, !PT ;  /* 0x0000001f00097812 */ /* 0x002fc800078ec0ff */
[----:B------:R-:W-:Y:S01]  /*21850*/  ISETP.NE.AND P0, PT, R9, 0x1f, PT ;  /* 0x0000001f0900780c */ /* 0x000fe20003f05270 */
[----:B------:R-:W-:-:S12]  /*21860*/  BRA.DIV UR4, `(.L_x_796) ;  /* 0x0000008604fc7947 */ /* 0x000fd8000b800000 */
[----:B------:R-:W-:Y:S01]  /*21870*/  IADD3 R7, R19, R9, RZ ;  /* 0x0000000913077210 */ /* 0x000fe20007ffe0ff */
[----:B------:R-:W-:-:S03]  /*21880*/  ULDC UR4, c[0x0][0xc3c] ;  /* 0x00030f0000047ab9 */ /* 0x000fc60000000800 */
[----:B------:R-:W-:-:S13]  /*21890*/  ISETP.GE.OR P1, PT, R7, UR4, !P0 ;  /* 0x0000000407007c0c */ /* 0x000fda000c726670 */
[----:B------:R-:W1:Y:S08]  /*218a0*/  @!P1 LDC.64 R2, c[0x0][0xc80] ;  /* 0x00032000ff029b82 */ /* 0x000e700000000a00 */
[----:B------:R-:W2:Y:S01]  /*218b0*/  @!P1 LDC.64 R4, c[0x0][0xc78] ;  /* 0x00031e00ff049b82 */ /* 0x000ea20000000a00 */
[----:B-1----:R-:W-:-:S05]  /*218c0*/  @!P1 IMAD.WIDE R2, R7, 0x4, R2 ;  /* 0x0000000407029825 */ /* 0x002fca00078e0202 */
[----:B------:R2:W3:Y:S02]  /*218d0*/  @!P1 LDG.E R8, desc[UR36][R2.64] ;  /* 0x0000002402089981 */ /* 0x0004e4000c1e1900 */
[----:B--2---:R-:W-:-:S05]  /*218e0*/  @!P1 IMAD.WIDE R2, R7, 0x4, R4 ;  /* 0x0000000407029825 */ /* 0x004fca00078e0204 */
[----:B------:R-:W2:Y:S01]  /*218f0*/  @!P1 LDG.E R5, desc[UR36][R2.64] ;  /* 0x0000002402059981 */ /* 0x000ea2000c1e1900 */
[----:B------:R-:W-:Y:S01]  /*21900*/  IMAD.MOV.U32 R7, RZ, RZ, RZ ;  /* 0x000000ffff077224 */ /* 0x000fe200078e00ff */
[C---:B------:R-:W-:Y:S01]  /*21910*/  ISETP.GE.U32.AND P2, PT, R9.reuse, 0x2, PT ;  /* 0x000000020900780c */ /* 0x040fe20003f46070 */
[----:B------:R-:W-:Y:S01]  /*21920*/  IMAD.MOV.U32 R4, RZ, RZ, RZ ;  /* 0x000000ffff047224 */ /* 0x000fe200078e00ff */
[C---:B------:R-:W-:Y:S01]  /*21930*/  ISETP.GE.U32.AND P3, PT, R9.reuse, 0x4, PT ;  /* 0x000000040900780c */ /* 0x040fe20003f66070 */
[----:B------:R-:W-:Y:S01]  /*21940*/  SHFL.IDX PT, R0, R16, RZ, 0x1f ;  /* 0x00001fff10007589 */ /* 0x000fe200000e0000 */
[C---:B------:R-:W-:Y:S02]  /*21950*/  ISETP.GE.U32.AND P4, PT, R9.reuse, 0x8, PT ;  /* 0x000000080900780c */ /* 0x040fe40003f86070 */
[----:B------:R-:W-:Y:S01]  /*21960*/  ISETP.GE.U32.AND P5, PT, R9, 0x10, PT ;  /* 0x000000100900780c */ /* 0x000fe20003fa6070 */
[----:B------:R1:W-:Y:S02]  /*21970*/  SHFL.IDX PT, R6, R16, 0x1, 0x1f ;  /* 0x00201f0010067f89 */ /* 0x0003e400000e0000 */
[----:B-1----:R-:W-:-:S02]  /*21980*/  IMAD.MOV.U32 R16, RZ, RZ, RZ ;  /* 0x000000ffff107224 */ /* 0x002fc400078e00ff */
[----:B---3--:R-:W-:Y:S02]  /*21990*/  @!P1 IMAD.MOV.U32 R7, RZ, RZ, R8 ;  /* 0x000000ffff079224 */ /* 0x008fe400078e0008 */
[----:B--2---:R-:W-:Y:S01]  /*219a0*/  @!P1 IMAD.MOV.U32 R4, RZ, RZ, R5 ;  /* 0x000000ffff049224 */ /* 0x004fe200078e0005 */
[----:B------:R-:W-:-:S03]  /*219b0*/  ISETP.NE.AND P1, PT, R9, RZ, PT ;  /* 0x000000ff0900720c */ /* 0x000fc60003f25270 */
[----:B------:R-:W-:-:S05]  /*219c0*/  IMAD R13, R4, R7, RZ ;  /* 0x00000007040d7224 */ /* 0x000fca00078e02ff */
[----:B------:R-:W1:Y:S02]  /*219d0*/  SHFL.UP PT, R14, R13, 0x1, RZ ;  /* 0x042000000d0e7989 */ /* 0x000e6400000e00ff */
[----:B-1----:R-:W-:-:S04]  /*219e0*/  SEL R14, R14, RZ, P1 ;  /* 0x000000ff0e0e7207 */ /* 0x002fc80000800000 */
[----:B------:R-:W-:-:S05]  /*219f0*/  IADD3 R5, R13, R14, RZ ;  /* 0x0000000e0d057210 */ /* 0x000fca0007ffe0ff */
        /* <DEDUP_REMOVED lines=10> */
[----:B-1----:R-:W-:-:S04]  /*21aa0*/  SEL R14, R14, RZ, P5 ;  /* 0x000000ff0e0e7207 */ /* 0x002fc80002800000 */
[----:B------:R-:W-:-:S05]  /*21ab0*/  IADD3 R3, R5, R14, RZ ;  /* 0x0000000e05037210 */ /* 0x000fca0007ffe0ff */
[----:B------:R1:W2:Y:S02]  /*21ac0*/  SHFL.IDX PT, R14, R3, 0x1f, 0x1f ;  /* 0x03e01f00030e7f89 */ /* 0x0002a400000e0000 */
.L_x_1116:
[----:B------:R-:W-:Y:S02]  /*21ad0*/  ULDC UR4, c[0x0][0xc38] ;  /* 0x00030e0000047ab9 */ /* 0x000fe40000000800 */
[----:B------:R-:W-:-:S04]  /*21ae0*/  IMAD.U32 R2, RZ, RZ, UR4 ;  /* 0x00000004ff027e24 */ /* 0x000fc8000f8e00ff */
[----:B--2---:R-:W-:-:S04]  /*21af0*/  IMAD R5, R14, R2, RZ ;  /* 0x000000020e057224 */ /* 0x004fc800078e02ff */
[----:B------:R-:W-:-:S05]  /*21b00*/  IMAD.IADD R6, R6, 0x1, R5 ;  /* 0x0000000106067824 */ /* 0x000fca00078e0205 */
[----:B------:R-:W-:-:S13]  /*21b10*/  ISETP.GT.AND P6, PT, R6, R0, PT ;  /* 0x000000000600720c */ /* 0x000fda0003fc4270 */
[----:B------:R-:W-:Y:S05]  /*21b20*/  @P6 BRA `(.L_x_797) ;  /* 0x0000000000a46947 */ /* 0x000fea0003800000 */
.L_x_800:
[----:B------:R-:W2:Y:S01]  /*21b30*/  LDC R2, c[0x0][0xc3c] ;  /* 0x00030f00ff027b82 */ /* 0x000ea20000000800 */
[----:B------:R-:W-:-:S04]  /*21b40*/  IADD3 R19, R19, 0x1f, RZ ;  /* 0x0000001f13137810 */ /* 0x000fc80007ffe0ff */
[----:B--2---:R-:W-:-:S13]  /*21b50*/  ISETP.GE.AND P6, PT, R19, R2, PT ;  /* 0x000000021300720c */ /* 0x004fda0003fc6270 */
[----:B------:R-:W-:Y:S05]  /*21b60*/  @P6 BRA `(.L_x_798) ;  /* 0x0000000400b86947 */ /* 0x000fea0003800000 */
[----:B-1----:R-:W1:Y:S01]  /*21b70*/  S2R R3, SR_TID.X ;  /* 0x0000000000037919 */ /* 0x002e620000002100 */
[----:B------:R-:W-:Y:S01]  /*21b80*/  IMAD.MOV.U32 R7, RZ, RZ, RZ ;  /* 0x000000ffff077224 */ /* 0x000fe200078e00ff */
[----:B-1----:R-:W-:-:S05]  /*21b90*/  LOP3.LUT R3, R3, 0x1f, RZ, 0xc0, !PT ;  /* 0x0000001f03037812 */ /* 0x002fca00078ec0ff */
[----:B------:R-:W-:-:S05]  /*21ba0*/  IMAD.IADD R9, R19, 0x1, R3 ;  /* 0x0000000113097824 */ /* 0x000fca00078e0203 */
[----:B------:R-:W-:-:S13]  /*21bb0*/  ISETP.GE.OR P6, PT, R9, R2, !P0 ;  /* 0x000000020900720c */ /* 0x000fda00047c6670 */
[----:B------:R-:W1:Y:S08]  /*21bc0*/  @!P6 LDC.64 R2, c[0x0][0xc80] ;  /* 0x00032000ff02eb82 */ /* 0x000e700000000a00 */
[----:B------:R-:W2:Y:S01]  /*21bd0*/  @!P6 LDC.64 R4, c[0x0][0xc78] ;  /* 0x00031e00ff04eb82 */ /* 0x000ea20000000a00 */
[----:B-1----:R-:W-:-:S05]  /*21be0*/  @!P6 IMAD.WIDE R2, R9, 0x4, R2 ;  /* 0x000000040902e825 */ /* 0x002fca00078e0202 */
[----:B------:R2:W3:Y:S02]  /*21bf0*/  @!P6 LDG.E R7, desc[UR36][R2.64] ;  /* 0x000000240207e981 */ /* 0x0004e4000c1e1900 */
[----:B--2---:R-:W-:-:S04]  /*21c00*/  @!P6 IMAD.WIDE R2, R9, 0x4, R4 ;  /* 0x000000040902e825 */ /* 0x004fc800078e0204 */
[----:B------:R-:W-:-:S06]  /*21c10*/  IMAD.MOV.U32 R4, RZ, RZ, RZ ;  /* 0x000000ffff047224 */ /* 0x000fcc00078e00ff */
[----:B------:R-:W3:Y:S01]  /*21c20*/  @!P6 LDG.E R4, desc[UR36][R2.64] ;  /* 0x000000240204e981 */ /* 0x000ee2000c1e1900 */
[----:B------:R-:W-:Y:S01]  /*21c30*/  UMOV UR4, 0xffffffff ;  /* 0xffffffff00047882 */ /* 0x000fe20000000000 */
[----:B---3--:R-:W-:Y:S02]  /*21c40*/  IMAD R13, R4, R7, RZ ;  /* 0x00000007040d7224 */ /* 0x008fe400078e02ff */
[----:B------:R-:W-:Y:S05]  /*21c50*/  BRA.DIV UR4, `(.L_x_799) ;  /* 0x0000008a043c7947 */ /* 0x000fea000b800000 */
        /* <DEDUP_REMOVED lines=16> */
.L_x_1124:
[----:B------:R-:W-:Y:S02]  /*21d60*/  ULDC UR4, c[0x0][0xc38] ;  /* 0x00030e0000047ab9 */ /* 0x000fe40000000800 */
[----:B------:R-:W-:-:S04]  /*21d70*/  IMAD.U32 R2, RZ, RZ, UR4 ;  /* 0x00000004ff027e24 */ /* 0x000fc8000f8e00ff */
[----:B--2---:R-:W-:-:S04]  /*21d80*/  IMAD R5, R14, R2, RZ ;  /* 0x000000020e057224 */ /* 0x004fc800078e02ff */
[----:B------:R-:W-:-:S05]  /*21d90*/  IMAD.IADD R6, R5, 0x1, R6 ;  /* 0x0000000105067824 */ /* 0x000fca00078e0206 */
[----:B------:R-:W-:-:S13]  /*21da0*/  ISETP.GT.AND P6, PT, R6, R0, PT ;  /* 0x000000000600720c */ /* 0x000fda0003fc4270 */
[----:B------:R-:W-:Y:S05]  /*21db0*/  @!P6 BRA `(.L_x_800) ;  /* 0xfffffffc005ce947 */ /* 0x000fea000383ffff */
.L_x_797:
[----:B------:R-:W-:Y:S01]  /*21dc0*/  IMAD.IADD R6, R6, 0x1, -R5 ;  /* 0x0000000106067824 */ /* 0x000fe200078e0a05 */
[----:B------:R-:W-:-:S03]  /*21dd0*/  UMOV UR4, 0xffffffff ;  /* 0xffffffff00047882 */ /* 0x000fc60000000000 */
[----:B------:R-:W-:-:S05]  /*21de0*/  IMAD R5, R3, R2, R6 ;  /* 0x0000000203057224 */ /* 0x000fca00078e0206 */
[----:B------:R-:W-:Y:S01]  /*21df0*/  ISETP.GT.AND P6, PT, R5, R0, PT ;  /* 0x000000000500720c */ /* 0x000fe20003fc4270 */
[----:B------:R-:W-:-:S12]  /*21e00*/  BRA.DIV UR4, `(.L_x_801) ;  /* 0x0000008a04887947 */ /* 0x000fd8000b800000 */
[----:B------:R-:W-:-:S04]  /*21e10*/  VOTE.ANY R8, PT, !P6 ;  /* 0x0000000000087806 */ /* 0x000fc800070e0100 */
[----:B------:R-:W2:Y:S02]  /*21e20*/  POPC R5, R8 ;  /* 0x0000000800057309 */ /* 0x000ea40000000000 */
[----:B--2---:R2:W3:Y:S04]  /*21e30*/  SHFL.IDX PT, R7, R7, R5, 0x1f ;  /* 0x00001f0507077589 */ /* 0x0044e800000e0000 */
[----:B------:R2:W4:Y:S02]  /*21e40*/  SHFL.IDX PT, R4, R4, R5, 0x1f ;  /* 0x00001f0504047589 */ /* 0x00052400000e0000 */
.L_x_1129:
[----:B------:R-:W-:-:S13]  /*21e50*/  ISETP.NE.AND P0, PT, R8, RZ, PT ;  /* 0x000000ff0800720c */ /* 0x000fda0003f05270 */
[----:B------:R-:W-:Y:S05]  /*21e60*/  @!P0 BRA `(.L_x_802) ;  /* 0x0000000000108947 */ /* 0x000fea0003800000 */
[----:B------:R-:W-:Y:S01]  /*21e70*/  UMOV UR4, 0xffffffff ;  /* 0xffffffff00047882 */ /* 0x000fe20000000000 */
[----:B------:R-:W-:Y:S02]  /*21e80*/  IADD3 R12, R5, -0x1, RZ ;  /* 0xffffffff050c7810 */ /* 0x000fe40007ffe0ff */
[----:B------:R-:W-:Y:S05]  /*21e90*/  BRA.DIV UR4, `(.L_x_803) ;  /* 0x0000008a04c07947 */ /* 0x000fea000b800000 */
[----:B------:R0:W0:Y:S02]  /*21ea0*/  SHFL.IDX PT, R16, R3, R12, 0x1f ;  /* 0x00001f0c03107589 */ /* 0x00002400000e0000 */
.L_x_802:
[----:B---3--:R-:W-:Y:S01]  /*21eb0*/  IABS R8, R7 ;  /* 0x0000000700087213 */ /* 0x008fe20000000000 */
[----:B0-----:R-:W-:Y:S01]  /*21ec0*/  IMAD R16, R16, R2, R6 ;  /* 0x0000000210107224 */ /* 0x001fe200078e0206 */
[----:B----4-:R-:W-:Y:S01]  /*21ed0*/  IABS R6, R4 ;  /* 0x0000000400067213 */ /* 0x010fe20000000000 */
[----:B------:R-:W-:Y:S01]  /*21ee0*/  IMAD.MOV.U32 R2, RZ, RZ, RZ ;  /* 0x000000ffff027224 */ /* 0x000fe200078e00ff */
[----:B------:R-:W0:Y:S01]  /*21ef0*/  I2F.RP R9, R8 ;  /* 0x0000000800097306 */ /* 0x000e220000209400 */
[----:B------:R-:W-:Y:S02]  /*21f00*/  IADD3 R19, R5, R19, RZ ;  /* 0x0000001305137210 */ /* 0x000fe40007ffe0ff */
[----:B------:R-:W-:-:S05]  /*21f10*/  IADD3 R0, R0, -R16, RZ ;  /* 0x8000001000007210 */ /* 0x000fca0007ffe0ff */
[----:B------:R-:W-:Y:S08]  /*21f20*/  I2F.RP R12, R6 ;  /* 0x00000006000c7306 */ /* 0x000ff00000209400 */
[----:B0-----:R-:W0:Y:S02]  /*21f30*/  MUFU.RCP R9, R9 ;  /* 0x0000000900097308 */ /* 0x001e240000001000 */
[----:B0-----:R-:W-:Y:S01]  /*21f40*/  VIADD R10, R9, 0xffffffe ;  /* 0x0ffffffe090a7836 */ /* 0x001fe20000000000 */
[----:B------:R-:W-:-:S05]  /*21f50*/  IABS R9, R7 ;  /* 0x0000000700097213 */ /* 0x000fca0000000000 */
[----:B-1----:R0:W1:Y:S02]  /*21f60*/  F2I.FTZ.U32.TRUNC.NTZ R3, R10 ;  /* 0x0000000a00037305 */ /* 0x002064000021f000 */
[----:B0-----:R-:W-:Y:S01]  /*21f70*/  IABS R10, R0 ;  /* 0x00000000000a7213 */ /* 0x001fe20000000000 */
[----:B-1----:R-:W-:-:S04]  /*21f80*/  IMAD.MOV R11, RZ, RZ, -R3 ;  /* 0x000000ffff0b7224 */ /* 0x002fc800078e0a03 */
[----:B------:R-:W-:-:S04]  /*21f90*/  IMAD R11, R11, R8, RZ ;  /* 0x000000080b0b7224 */ /* 0x000fc800078e02ff */
[----:B------:R-:W-:Y:S02]  /*21fa0*/  IMAD.HI.U32 R3, R3, R11, R2 ;  /* 0x0000000b03037227 */ /* 0x000fe400078e0002 */
[----:B------:R-:W0:Y:S02]  /*21fb0*/  MUFU.RCP R2, R12 ;  /* 0x0000000c00027308 */ /* 0x000e240000001000 */
[----:B------:R-:W-:Y:S02]  /*21fc0*/  IMAD.MOV R11, RZ, RZ, -R9 ;  /* 0x000000ffff0b7224 */ /* 0x000fe400078e0a09 */
[----:B------:R-:W-:-:S04]  /*21fd0*/  IMAD.HI.U32 R9, R3, R10, RZ ;  /* 0x0000000a03097227 */ /* 0x000fc800078e00ff */
[----:B------:R-:W-:-:S05]  /*21fe0*/  IMAD R11, R9, R11, R10 ;  /* 0x0000000b090b7224 */ /* 0x000fca00078e020a */
[----:B------:R-:W-:Y:S01]  /*21ff0*/  ISETP.GT.U32.AND P1, PT, R8, R11, PT ;  /* 0x0000000b0800720c */ /* 0x000fe20003f24070 */
[----:B0-----:R-:W-:Y:S02]  /*22000*/  VIADD R3, R2, 0xffffffe ;  /* 0x0ffffffe02037836 */ /* 0x001fe40000000000 */
[----:B------:R-:W-:-:S04]  /*22010*/  IMAD.MOV.U32 R2, RZ, RZ, RZ ;  /* 0x000000ffff027224 */ /* 0x000fc800078e00ff */
[----:B------:R-:W0:Y:S06]  /*22020*/  F2I.FTZ.U32.TRUNC.NTZ R3, R3 ;  /* 0x0000000300037305 */ /* 0x000e2c000021f000 */
[----:B------:R-:W-:Y:S02]  /*22030*/  @!P1 IMAD.IADD R11, R11, 0x1, -R8 ;  /* 0x000000010b0b9824 */ /* 0x000fe400078e0a08 */
[----:B------:R-:W-:Y:S01]  /*22040*/  @!P1 VIADD R9, R9, 0x1 ;  /* 0x0000000109099836 */ /* 0x000fe20000000000 */
[----:B------:R-:W-:Y:S02]  /*22050*/  ISETP.NE.AND P1, PT, R7, RZ, PT ;  /* 0x000000ff0700720c */ /* 0x000fe40003f25270 */
[----:B------:R-:W-:-:S02]  /*22060*/  ISETP.GE.U32.AND P0, PT, R11, R8, PT ;  /* 0x000000080b00720c */ /* 0x000fc40003f06070 */
[----:B0-----:R-:W-:-:S05]  /*22070*/  IADD3 R11, RZ, -R3, RZ ;  /* 0x80000003ff0b7210 */ /* 0x001fca0007ffe0ff */
[----:B------:R-:W-:-:S06]  /*22080*/  IMAD R11, R11, R6, RZ ;  /* 0x000000060b0b7224 */ /* 0x000fcc00078e02ff */
[----:B------:R-:W-:Y:S02]  /*22090*/  @P0 VIADD R9, R9, 0x1 ;  /* 0x0000000109090836 */ /* 0x000fe40000000000 */
[----:B------:R-:W-:Y:S01]  /*220a0*/  IMAD.HI.U32 R8, R3, R11, R2 ;  /* 0x0000000b03087227 */ /* 0x000fe200078e0002 */
[----:B------:R-:W-:-:S04]  /*220b0*/  LOP3.LUT R2, R0, R7, RZ, 0x3c, !PT ;  /* 0x0000000700027212 */ /* 0x000fc800078e3cff */
[----:B------:R-:W-:Y:S02]  /*220c0*/  ISETP.GE.AND P2, PT, R2, RZ, PT ;  /* 0x000000ff0200720c */ /* 0x000fe40003f46270 */
[----:B------:R-:W-:-:S05]  /*220d0*/  IABS R2, R4 ;  /* 0x0000000400027213 */ /* 0x000fca0000000000 */
[----:B------:R-:W-:-:S06]  /*220e0*/  IMAD.MOV R2, RZ, RZ, -R2 ;  /* 0x000000ffff027224 */ /* 0x000fcc00078e0a02 */
[----:B------:R-:W-:Y:S02]  /*220f0*/  @!P2 IADD3 R9, -R9, RZ, RZ ;  /* 0x000000ff0909a210 */ /* 0x000fe40007ffe1ff */
[----:B------:R-:W-:-:S04]  /*22100*/  @!P1 LOP3.LUT R9, RZ, R7, RZ, 0x33, !PT ;  /* 0x00000007ff099212 */ /* 0x000fc800078e33ff */
[-C--:B------:R-:W-:Y:S01]  /*22110*/  IABS R3, R9.reuse ;  /* 0x0000000900037213 */ /* 0x080fe20000000000 */
[----:B------:R-:W-:-:S04]  /*22120*/  IMAD R7, R7, R9, RZ ;  /* 0x0000000907077224 */ /* 0x000fc800078e02ff */
        /* <DEDUP_REMOVED lines=18> */
.L_x_798:
[----:B------:R-:W-:Y:S01]  /*22250*/  UMOV UR4, URZ ;  /* 0x0000003f00047c82 */ /* 0x000fe20008000000 */
[----:B------:R-:W-:Y:S01]  /*22260*/  UMOV UR5, URZ ;  /* 0x0000003f00057c82 */ /* 0x000fe20008000000 */
[----:B------:R-:W-:Y:S01]  /*22270*/  ULDC UR6, c[0x0][0xc3c] ;  /* 0x00030f0000067ab9 */ /* 0x000fe20000000800 */
[----:B------:R-:W-:Y:S01]  /*22280*/  IMAD.MOV.U32 R16, RZ, RZ, R0 ;  /* 0x000000ffff107224 */ /* 0x000fe200078e0000 */
[----:B0-----:R-:W-:Y:S01]  /*22290*/  MOV R17, UR4 ;  /* 0x0000000400117c02 */ /* 0x001fe20008000f00 */
[----:B------:R-:W-:Y:S02]  /*222a0*/  IMAD.U32 R18, RZ, RZ, UR5 ;  /* 0x00000005ff127e24 */ /* 0x000fe4000f8e00ff */
[----:B------:R-:W-:-:S07]  /*222b0*/  IMAD.U32 R19, RZ, RZ, UR6 ;  /* 0x00000006ff137e24 */ /* 0x000fce000f8e00ff */
.L_x_804:
[----:B------:R3:W4:Y:S01]  /*222c0*/  LDL R2, [R1+0xc] ;  /* 0x00000c0001027983 */ /* 0x0007220000100800 */
[----:B------:R-:W0:Y:S01]  /*222d0*/  S2R R0, SR_TID.X ;  /* 0x0000000000007919 */ /* 0x000e220000002100 */
[----:B------:R-:W-:Y:S05]  /*222e0*/  WARPSYNC.ALL ;  /* 0x0000000000007948 */ /* 0x000fea0003800000 */
[----:B0-----:R-:W-:Y:S01]  /*222f0*/  LOP3.LUT R0, R0, 0x1f, RZ, 0xc0, !PT ;  /* 0x0000001f00007812 */ /* 0x001fe200078ec0ff */
[----:B------:R-:W-:Y:S03]  /*22300*/  BAR.SYNC.DEFER_BLOCKING 0x4, 0x180 ;  /* 0x0106000000007b1d */ /* 0x000fe60000010000 */
[----:B------:R-:W-:-:S13]  /*22310*/  ISETP.NE.AND P0, PT, R0, RZ, PT ;  /* 0x000000ff0000720c */ /* 0x000fda0003f05270 */
[----:B------:R-:W-:Y:S01]  /*22320*/  @!P0 MOV R0, 0x400 ;  /* 0x0000040000008802 */ /* 0x000fe20000000f00 */
[----:B----4-:R-:W0:Y:S03]  /*22330*/  @!P0 S2R R2, SR_CgaCtaId ;  /* 0x0000000000028919 */ /* 0x010e260000008800 */
[----:B0-----:R-:W-:Y:S01]  /*22340*/  @!P0 LEA R23, R2, R0, 0x18 ;  /* 0x0000000002178211 */ /* 0x001fe200078ec0ff */
[----:B------:R3:W-:Y:S04]  /*22350*/  @!P0 STL [R1+0xc], R2 ;  /* 0x00000c0201008387 */ /* 0x0007e80000100800 */
[----:B------:R3:W-:Y:S01]  /*22360*/  @!P0 STS.128 [R23+0x228d0], R16 ;  /* 0x0228d01017008388 */ /* 0x0007e20000000c00 */
[----:B------:R-:W-:Y:S06]  /*22370*/  BAR.ARV 0x5, 0x180 ;  /* 0x0146000000007b1d */ /* 0x000fec0000002000 */
.L_x_795:
[----:B------:R-:W-:Y:S02]  /*22380*/  ULDC UR4, c[0x0][0xc3c] ;  /* 0x00030f0000047ab9 */ /* 0x000fe40000000800 */
[----:B0-----:R-:W-:-:S13]  /*22390*/  ISETP.GE.AND P0, PT, R19, UR4, PT ;  /* 0x0000000413007c0c */ /* 0x001fda000bf06270 */
[----:B------:R-:W-:Y:S05]  /*223a0*/  @!P0 BRA `(.L_x_805) ;  /* 0xffffff9000b88947 */ /* 0x000fea000383ffff */
[----:B------:R-:W-:Y:S05]  /*223b0*/  BSYNC B7 ;  /* 0x0000000000077941 */ /* 0x000fea0003800000 */
.L_x_695:
[----:B-12---:R-:W2:Y:S01]  /*223c0*/  LDL.LU R0, [R1+0x38] ;  /* 0x0000380001007983 */ /* 0x006ea20000300800 */
[----:B------:R-:W-:Y:S01]  /*223d0*/  BSSY B0, `(.L_x_806) ;  /* 0x000000b000007945 */ /* 0x000fe20003800000 */
[----:B------:R-:W1:Y:S01]  /*223e0*/  S2R R5, SR_CgaCtaId ;  /* 0x0000000000057919 */ /* 0x000e620000008800 */
[----:B--2---:R-:W-:-:S05]  /*223f0*/  VIADD R0, R0, 0x1 ;  /* 0x0000000100007836 */ /* 0x004fca0000000000 */
[----:B0--3--:R-:W-:-:S04]  /*22400*/  LEA.HI R2, R0, R0, RZ, 0x1 ;  /* 0x0000000000027211 */ /* 0x009fc800078f08ff */
[----:B------:R-:W-:Y:S02]  /*22410*/  LOP3.LUT R3, R2, 0xfffffffe, RZ, 0xc0, !PT ;  /* 0xfffffffe02037812 */ /* 0x000fe400078ec0ff */
[----:B------:R-:W-:Y:S02]  /*22420*/  MOV R2, 0x400 ;  /* 0x0000040000027802 */ /* 0x000fe40000000f00 */
[----:B------:R-:W-:Y:S02]  /*22430*/  IADD3 R0, R0, -R3, RZ ;  /* 0x8000000300007210 */ /* 0x000fe40007ffe0ff */
[----:B-1----:R-:W-:Y:S02]  /*22440*/  LEA R4, R5, R2, 0x18 ;  /* 0x0000000205047211 */ /* 0x002fe400078ec0ff */
[----:B------:R-:W-:-:S04]  /*22450*/  SHF.L.U32 R0, R0, 0x1f, RZ ;  /* 0x0000001f00007819 */ /* 0x000fc800000006ff */
[----:B------:R-:W0:Y:S02]  /*22460*/  SYNCS.PHASECHK.TRANS64.TRYWAIT P0, [R4+URZ+0x22820], R0 ;  /* 0x02282000040075a7 */ /* 0x000e24000800017f */
[----:B0-----:R-:W-:Y:S05]  /*22470*/  @!P0 BRA `(.L_x_807) ;  /* 0x0000008400708947 */ /* 0x001fea0003800000 */
.L_x_1132:
[----:B------:R-:W-:Y:S05]  /*22480*/  BSYNC B0 ;  /* 0x0000000000007941 */ /* 0x000fea0003800000 */
.L_x_806:
[----:B------:R-:W-:-:S03]  /*22490*/  UMOV UR4, 0xffffffff ;  /* 0xffffffff00047882 */ /* 0x000fc60000000000 */
[----:B------:R-:W-:Y:S05]  /*224a0*/  BRA.DIV UR4, `(.L_x_808) ;  /* 0x0000008604787947 */ /* 0x000fea000b800000 */
[----:B0-----:R-:W0:Y:S02]  /*224b0*/  S2R R0, SR_TID.X ;  /* 0x0000000000007919 */ /* 0x001e240000002100 */
[----:B0-----:R-:W-:-:S04]  /*224c0*/  SHF.R.U32.HI R0, RZ, 0x5, R0 ;  /* 0x00000005ff007819 */ /* 0x001fc80000011600 */
[----:B------:R-:W-:-:S05]  /*224d0*/  LOP3.LUT R0, R0, 0x3, RZ, 0xc0, !PT ;  /* 0x0000000300007812 */ /* 0x000fca00078ec0ff */
[----:B------:R0:W1:Y:S02]  /*224e0*/  SHFL.IDX PT, R14, R0, RZ, 0x1f ;  /* 0x00001fff000e7589 */ /* 0x00006400000e0000 */
.L_x_1135:
[----:B-1----:R-:W-:-:S13]  /*224f0*/  ISETP.NE.AND P0, PT, R14, RZ, PT ;  /* 0x000000ff0e00720c */ /* 0x002fda0003f05270 */
[----:B------:R-:W-:Y:S05]  /*22500*/  @P0 BRA `(.L_x_511) ;  /* 0x0000000000b00947 */ /* 0x000fea0003800000 */
[----:B------:R-:W-:-:S03]  /*22510*/  UMOV UR4, 0xffffffff ;  /* 0xffffffff00047882 */ /* 0x000fc60000000000 */
[----:B------:R-:W-:Y:S05]  /*22520*/  BRA.DIV UR4, `(.L_x_809) ;  /* 0x00000086048c7947 */ /* 0x000fea000b800000 */
[----:B------:R-:W-:-:S13]  /*22530*/  ELECT P6, URZ, PT ;  /* 0x00000000003f782f */ /* 0x000fda00038c0000 */
.L_x_1138:
[----:B------:R-:W-:Y:S05]  /*22540*/  @!P6 BRA `(.L_x_511) ;  /* 0x0000000000a0e947 */ /* 0x000fea0003800000 */
[----:B0-----:R-:W2:Y:S02]  /*22550*/  LDL R0, [R1+0x4c] ;  /* 0x00004c0001007983 */ /* 0x001ea40000100800 */
[----:B--2---:R-:W-:-:S13]  /*22560*/  R2UR UR4, R0 ;  /* 0x00000000000472ca */ /* 0x004fda00000e0000 */
[----:B------:R-:W-:-:S06]  /*22570*/  ULOP3.LUT UR4, UR4, 0x2, URZ, 0xfc, !UPT ;  /* 0x0000000204047892 */ /* 0x000fcc000f8efc3f */
[----:B------:R-:W-:-:S05]  /*22580*/  IMAD.U32 R0, RZ, RZ, UR4 ;  /* 0x00000004ff007e24 */ /* 0x000fca000f8e00ff */
[----:B------:R-:W-:-:S13]  /*22590*/  ISETP.NE.AND P0, PT, R0, 0x3, PT ;  /* 0x000000030000780c */ /* 0x000fda0003f05270 */
[----:B------:R-:W-:Y:S05]  /*225a0*/  @!P0 BRA `(.L_x_810) ;  /* 0x0000000000048947 */ /* 0x000fea0003800000 */
[----:B------:R-:W-:Y:S01]  /*225b0*/  BPT.TRAP 0x1 ;  /* 0x000000040000795c */ /* 0x000fe20000300000 */
.L_x_810:
[C---:B------:R-:W-:Y:S01]  /*225c0*/  IMAD R5, R31.reuse, 0x8, R4 ;  /* 0x000000081f057824 */ /* 0x040fe200078e0204 */
[----:B------:R-:W-:Y:S01]  /*225d0*/  SHF.L.U32 R0, R36, 0x1f, RZ ;  /* 0x0000001f24007819 */ /* 0x000fe200000006ff */
[----:B------:R-:W-:-:S03]  /*225e0*/  VIADD R31, R31, 0x1 ;  /* 0x000000011f1f7836 */ /* 0x000fc60000000000 */
[----:B------:R-:W0:Y:S02]  /*225f0*/  SYNCS.PHASECHK.TRANS64.TRYWAIT P1, [R5+URZ+0x22840], R0 ;  /* 0x02284000050075a7 */ /* 0x000e24000802017f */
[----:B------:R-:W-:-:S04]  /*22600*/  ISETP.NE.AND P2, PT, R31, 0x2, PT ;  /* 0x000000021f00780c */ /* 0x000fc80003f45270 */
[----:B------:R-:W-:Y:S01]  /*22610*/  SEL R3, RZ, 0x1, P2 ;  /* 0x00000001ff037807 */ /* 0x000fe20001000000 */
[----:B0-----:R-:W-:Y:S08]  /*22620*/  @!P1 BRA `(.L_x_811) ;  /* 0x00000084006c9947 */ /* 0x001ff00003800000 */
.L_x_1139:
[----:B------:R-:W-:Y:S02]  /*22630*/  SEL R31, R31, RZ, P2 ;  /* 0x000000ff1f1f7207 */ /* 0x000fe40001000000 */
[----:B------:R-:W-:Y:S01]  /*22640*/  LOP3.LUT R2, R36, R3, RZ, 0x3c, !PT ;  /* 0x0000000324027212 */ /* 0x000fe200078e3cff */
[----:B------:R-:W-:Y:S06]  /*22650*/  @!P0 BRA `(.L_x_812) ;  /* 0x0000000000048947 */ /* 0x000fec0003800000 */
[----:B------:R-:W-:Y:S01]  /*22660*/  BPT.TRAP 0x1 ;  /* 0x000000040000795c */ /* 0x000fe20000300000 */
.L_x_812:
[----:B------:R-:W-:Y:S02]  /*22670*/  LEA R31, R31, R4, 0x3 ;  /* 0x000000041f1f7211 */ /* 0x000fe400078e18ff */
[----:B------:R-:W-:-:S04]  /*22680*/  SHF.L.U32 R2, R2, 0x1f, RZ ;  /* 0x0000001f02027819 */ /* 0x000fc800000006ff */
[----:B------:R-:W1:Y:S02]  /*22690*/  SYNCS.PHASECHK.TRANS64.TRYWAIT P1, [R31+URZ+0x22840], R2 ;  /* 0x022840021f0075a7 */ /* 0x000e64000802017f */
[----:B-1----:R-:W-:Y:S05]  /*226a0*/  @!P1 BRA `(.L_x_813) ;  /* 0x0000008400609947 */ /* 0x002fea0003800000 */
.L_x_1140:
[----:B------:R-:W-:Y:S05]  /*226b0*/  @!P0 BRA `(.L_x_814) ;  /* 0x0000000000048947 */ /* 0x000fea0003800000 */
[----:B------:R-:W-:Y:S01]  /*226c0*/  BPT.TRAP 0x1 ;  /* 0x000000040000795c */ /* 0x000fe20000300000 */
.L_x_814:
[----:B------:R-:W2:Y:S02]  /*226d0*/  SYNCS.PHASECHK.TRANS64.TRYWAIT P1, [R5+URZ+0x22860], R0 ;  /* 0x02286000050075a7 */ /* 0x000ea4000802017f */
[----:B--2---:R-:W-:Y:S05]  /*226e0*/  @!P1 BRA `(.L_x_815) ;  /* 0x0000008400649947 */ /* 0x004fea0003800000 */
.L_x_1141:
[----:B------:R-:W-:Y:S05]  /*226f0*/  @!P0 BRA `(.L_x_816) ;  /* 0x0000000000048947 */ /* 0x000fea0003800000 */
[----:B------:R-:W-:Y:S01]  /*22700*/  BPT.TRAP 0x1 ;  /* 0x000000040000795c */ /* 0x000fe20000300000 */
.L_x_816:
[----:B------:R-:W3:Y:S02]  /*22710*/  SYNCS.PHASECHK.TRANS64.TRYWAIT P1, [R31+URZ+0x22860], R2 ;  /* 0x022860021f0075a7 */ /* 0x000ee4000802017f */
[----:B---3--:R-:W-:Y:S05]  /*22720*/  @!P1 BRA `(.L_x_817) ;  /* 0x0000008400689947 */ /* 0x008fea0003800000 */
.L_x_1142:
[----:B------:R-:W-:Y:S05]  /*22730*/  @!P0 BRA `(.L_x_818) ;  /* 0x0000000000048947 */ /* 0x000fea0003800000 */
[----:B------:R-:W-:Y:S01]  /*22740*/  BPT.TRAP 0x1 ;  /* 0x000000040000795c */ /* 0x000fe20000300000 */
.L_x_818:
[----:B------:R-:W4:Y:S02]  /*22750*/  SYNCS.PHASECHK.TRANS64.TRYWAIT P1, [R5+URZ+0x22880], R0 ;  /* 0x02288000050075a7 */ /* 0x000f24000802017f */
[----:B----4-:R-:W-:Y:S05]  /*22760*/  @!P1 BRA `(.L_x_819) ;  /* 0x00000084006c9947 */ /* 0x010fea0003800000 */
.L_x_1143:
[----:B------:R-:W-:Y:S05]  /*22770*/  @!P0 BRA `(.L_x_820) ;  /* 0x0000000000048947 */ /* 0x000fea0003800000 */
[----:B------:R-:W-:Y:S01]  /*22780*/  BPT.TRAP 0x1 ;  /* 0x000000040000795c */ /* 0x000fe20000300000 */
.L_x_820:
[----:B------:R0:W0:Y:S02]  /*22790*/  SYNCS.PHASECHK.TRANS64.TRYWAIT P0, [R31+URZ+0x22880], R2 ;  /* 0x022880021f0075a7 */ /* 0x000024000800017f */
[----:B0-----:R-:W-:Y:S05]  /*227a0*/  @!P0 NANOSLEEP.SYNCS 0x989680 ;  /* 0x009896800000895d */ /* 0x001fea0003900000 */
[----:B------:R-:W0:Y:S02]  /*227b0*/  @!P0 SYNCS.PHASECHK.TRANS64 P0, [R31+URZ+0x22880], R2 ;  /* 0x022880021f0085a7 */ /* 0x000e24000800007f */
[----:B0-----:R-:W-:Y:S05]  /*227c0*/  @!P0 BRA `(.L_x_820) ;  /* 0xfffffffc00f08947 */ /* 0x001fea000383ffff */
.L_x_511:
[----:B------:R-:W-:Y:S05]  /*227d0*/  BSYNC B8 ;  /* 0x0000000000087941 */ /* 0x000fea0003800000 */
.L_x_508:
[----:B------:R-:W-:Y:S05]  /*227e0*/  EXIT ;  /* 0x000000000000794d */ /* 0x000fea0003800000 */
.L_x_533:
[----:B-1----:R1:W2:Y:S02]  /*227f0*/  SYNCS.PHASECHK.TRANS64.TRYWAIT P6, [R88+URZ+0x22890], R93 ;  /* 0x0228905d580075a7 */ /* 0x0022a400080c017f */
[----:B--2---:R-:W-:Y:S05]  /*22800*/  @!P6 NANOSLEEP.SYNCS 0x989680 ;  /* 0x009896800000e95d */ /* 0x004fea0003900000 */
[----:B------:R-:W2:Y:S02]  /*22810*/  @!P6 SYNCS.PHASECHK.TRANS64 P6, [R88+URZ+0x22890], R93 ;  /* 0x0228905d5800e5a7 */ /* 0x000ea400080c007f */
[----:B--2---:R-:W-:Y:S05]  /*22820*/  @!P6 BRA `(.L_x_533) ;  /* 0xfffffffc00f0e947 */ /* 0x004fea000383ffff */
[----:B------:R-:W-:Y:S05]  /*22830*/  BRA `(.L_x_821) ;  /* 0xfffffe0400887947 */ /* 0x000fea000383ffff */
.L_x_534:
[----:B------:R-:W-:Y:S01]  /*22840*/  BSSY B1, `(.L_x_822) ;  /* 0x0000008000017945 */ /* 0x000fe20003800000 */
[----:B------:R-:W-:Y:S01]  /*22850*/  IMAD.MOV.U32 R13, RZ, RZ, R104 ;  /* 0x000000ffff0d7224 */ /* 0x000fe200078e0068 */
[----:B------:R-:W-:Y:S01]  /*22860*/  MOV R15, 0xffffffff ;  /* 0xffffffff000f7802 */ /* 0x000fe20000000f00 */
[----:B------:R-:W-:Y:S02]  /*22870*/  IMAD.MOV.U32 R12, RZ, RZ, RZ ;  /* 0x000000ffff0c7224 */ /* 0x000fe400078e00ff */
[----:B------:R-:W-:-:S07]  /*22880*/  IMAD.MOV.U32 R11, RZ, RZ, 0x1c1f ;  /* 0x00001c1fff0b7424 */ /* 0x000fce00078e00ff */
[----:B01----:R-:W-:Y:S05]  /*22890*/  WARPSYNC.COLLECTIVE R15, `(.L_x_823) ;  /* 0x000000000f087348 */ /* 0x003fea0003c00000 */
[----:B------:R2:W3:Y:S02]  /*228a0*/  SHFL.IDX P6, R14, R13, R12, R11 ;  /* 0x0000000c0d0e7389 */ /* 0x0004e400000c000b */
[----:B0123--:R-:W-:Y:S01]  /*228b0*/  ENDCOLLECTIVE ;  /* 0x000000000000791b */ /* 0x00ffe20003800000 */
.L_x_823:
[----:B------:R-:W-:Y:S05]  /*228c0*/  BSYNC B1 ;  /* 0x0000000000017941 */ /* 0x000fea0003800000 */
.L_x_822:
[----:B------:R-:W-:Y:S01]  /*228d0*/  IMAD.MOV.U32 R13, RZ, RZ, R103 ;  /* 0x000000ffff0d7224 */ /* 0x000fe200078e0067 */
[----:B------:R-:W-:Y:S01]  /*228e0*/  MOV R11, 0x1c1f ;  /* 0x00001c1f000b7802 */ /* 0x000fe20000000f00 */
[----:B------:R-:W-:Y:S02]  /*228f0*/  IMAD.MOV.U32 R12, RZ, RZ, RZ ;  /* 0x000000ffff0c7224 */ /* 0x000fe400078e00ff */
[----:B------:R-:W-:Y:S02]  /*22900*/  IMAD.MOV.U32 R15, RZ, RZ, -0x1 ;  /* 0xffffffffff0f7424 */ /* 0x000fe400078e00ff */
[----:B------:R-:W-:-:S07]  /*22910*/  IMAD.MOV.U32 R106, RZ, RZ, R14 ;  /* 0x000000ffff6a7224 */ /* 0x000fce00078e000e */
[----:B------:R-:W-:Y:S05]  /*22920*/  WARPSYNC.COLLECTIVE R15, `(.L_x_824) ;  /* 0x000000000f087348 */ /* 0x000fea0003c00000 */
[----:B------:R0:W1:Y:S02]  /*22930*/  SHFL.IDX P6, R14, R13, R12, R11 ;  /* 0x0000000c0d0e7389 */ /* 0x00006400000c000b */
[----:B01----:R-:W-:Y:S01]  /*22940*/  ENDCOLLECTIVE ;  /* 0x000000000000791b */ /* 0x003fe20003800000 */
.L_x_824:
[----:B------:R-:W-:Y:S05]  /*22950*/  BRA `(.L_x_825) ;  /* 0xfffffe0400547947 */ /* 0x000fea000383ffff */
.L_x_543:
[----:B------:R-:W-:Y:S01]  /*22960*/  BSSY B1, `(.L_x_826) ;  /* 0x0000008000017945 */ /* 0x000fe20003800000 */
[----:B------:R-:W-:Y:S01]  /*22970*/  IMAD.MOV.U32 R13, RZ, RZ, R104 ;  /* 0x000000ffff0d7224 */ /* 0x000fe200078e0068 */
[----:B0-----:R-:W-:Y:S01]  /*22980*/  MOV R11, 0x1c1f ;  /* 0x00001c1f000b7802 */ /* 0x001fe20000000f00 */
[----:B------:R-:W-:Y:S02]  /*22990*/  IMAD.MOV.U32 R12, RZ, RZ, 0x1 ;  /* 0x00000001ff0c7424 */ /* 0x000fe400078e00ff */
[----:B------:R-:W-:-:S07]  /*229a0*/  IMAD.MOV.U32 R15, RZ, RZ, -0x1 ;  /* 0xffffffffff0f7424 */ /* 0x000fce00078e00ff */
[----:B-1234-:R-:W-:Y:S05]  /*229b0*/  WARPSYNC.COLLECTIVE R15, `(.L_x_827) ;  /* 0x000000000f087348 */ /* 0x01efea0003c00000 */
[----:B----4-:R0:W4:Y:S02]  /*229c0*/  SHFL.IDX P6, R14, R13, R12, R11 ;  /* 0x0000000c0d0e7389 */ /* 0x01012400000c000b */
[----:B01234-:R-:W-:Y:S01]  /*229d0*/  ENDCOLLECTIVE ;  /* 0x000000000000791b */ /* 0x01ffe20003800000 */
.L_x_827:
[----:B------:R-:W-:Y:S05]  /*229e0*/  BSYNC B1 ;  /* 0x0000000000017941 */ /* 0x000fea0003800000 */
.L_x_826:
[----:B------:R-:W-:Y:S01]  /*229f0*/  IMAD.MOV.U32 R13, RZ, RZ, R103 ;  /* 0x000000ffff0d7224 */ /* 0x000fe200078e0067 */
[----:B------:R-:W-:Y:S01]  /*22a00*/  MOV R12, 0x1 ;  /* 0x00000001000c7802 */ /* 0x000fe20000000f00 */
[----:B------:R-:W-:Y:S02]  /*22a10*/  IMAD.MOV.U32 R11, RZ, RZ, 0x1c1f ;  /* 0x00001c1fff0b7424 */ /* 0x000fe400078e00ff */
[----:B------:R-:W-:Y:S02]  /*22a20*/  IMAD.MOV.U32 R15, RZ, RZ, -0x1 ;  /* 0xffffffffff0f7424 */ /* 0x000fe400078e00ff */
[----:B------:R-:W-:-:S07]  /*22a30*/  IMAD.MOV.U32 R46, RZ, RZ, R14 ;  /* 0x000000ffff2e7224 */ /* 0x000fce00078e000e */
[----:B------:R-:W-:Y:S05]  /*22a40*/  WARPSYNC.COLLECTIVE R15, `(.L_x_828) ;  /* 0x000000000f087348 */ /* 0x000fea0003c00000 */
[----:B------:R0:W1:Y:S02]  /*22a50*/  SHFL.IDX P6, R14, R13, R12, R11 ;  /* 0x0000000c0d0e7389 */ /* 0x00006400000c000b */
[----:B01----:R-:W-:Y:S01]  /*22a60*/  ENDCOLLECTIVE ;  /* 0x000000000000791b */ /* 0x003fe20003800000 */
.L_x_828:
[----:B------:R-:W-:Y:S05]  /*22a70*/  BRA `(.L_x_829) ;  /* 0xfffffe1000b47947 */ /* 0x000fea000383ffff */
.L_x_552:
[----:B------:R-:W-:Y:S01]  /*22a80*/  BSSY B1, `(.L_x_830) ;  /* 0x0000008000017945 */ /* 0x000fe20003800000 */
[----:B------:R-:W-:Y:S01]  /*22a90*/  IMAD.MOV.U32 R13, RZ, RZ, R104 ;  /* 0x000000ffff0d7224 */ /* 0x000fe200078e0068 */
[----:B------:R-:W-:Y:S01]  /*22aa0*/  MOV R12, 0x2 ;  /* 0x00000002000c7802 */ /* 0x000fe20000000f00 */
[----:B0-----:R-:W-:Y:S02]  /*22ab0*/  IMAD.MOV.U32 R11, RZ, RZ, 0x1c1f ;  /* 0x00001c1fff0b7424 */ /* 0x001fe400078e00ff */
[----:B------:R-:W-:-:S07]  /*22ac0*/  IMAD.MOV.U32 R15, RZ, RZ, -0x1 ;  /* 0xffffffffff0f7424 */ /* 0x000fce00078e00ff */
[----:B-1234-:R-:W-:Y:S05]  /*22ad0*/  WARPSYNC.COLLECTIVE R15, `(.L_x_831) ;  /* 0x000000000f087348 */ /* 0x01efea0003c00000 */
[----:B------:R0:W0:Y:S02]  /*22ae0*/  SHFL.IDX P6, R14, R13, R12, R11 ;  /* 0x0000000c0d0e7389 */ /* 0x00002400000c000b */
[----:B01234-:R-:W-:Y:S01]  /*22af0*/  ENDCOLLECTIVE ;  /* 0x000000000000791b */ /* 0x01ffe20003800000 */
.L_x_831:
[----:B------:R-:W-:Y:S05]  /*22b00*/  BSYNC B1 ;  /* 0x0000000000017941 */ /* 0x000fea0003800000 */
.L_x_830:
[----:B------:R-:W-:Y:S01]  /*22b10*/  MOV R13, R103 ;  /* 0x00000067000d7202 */ /* 0x000fe20000000f00 */
[----:B------:R-:W-:Y:S02]  /*22b20*/  IMAD.MOV.U32 R12, RZ, RZ, 0x2 ;  /* 0x00000002ff0c7424 */ /* 0x000fe400078e00ff */
[----:B------:R-:W-:Y:S02]  /*22b30*/  IMAD.MOV.U32 R11, RZ, RZ, 0x1c1f ;  /* 0x00001c1fff0b7424 */ /* 0x000fe400078e00ff */
[----:B------:R-:W-:Y:S02]  /*22b40*/  IMAD.MOV.U32 R15, RZ, RZ, -0x1 ;  /* 0xffffffffff0f7424 */ /* 0x000fe400078e00ff */
[----:B------:R-:W-:-:S07]  /*22b50*/  IMAD.MOV.U32 R104, RZ, RZ, R14 ;  /* 0x000000ffff687224 */ /* 0x000fce00078e000e */
[----:B------:R-:W-:Y:S05]  /*22b60*/  WARPSYNC.COLLECTIVE R15, `(.L_x_832) ;  /* 0x000000000f087348 */ /* 0x000fea0003c00000 */
[----:B------:R0:W1:Y:S02]  /*22b70*/  SHFL.IDX P6, R14, R13, R12, R11 ;  /* 0x0000000c0d0e7389 */ /* 0x00006400000c000b */
[----:B01----:R-:W-:Y:S01]  /*22b80*/  ENDCOLLECTIVE ;  /* 0x000000000000791b */ /* 0x003fe20003800000 */
.L_x_832:
[----:B------:R-:W-:Y:S05]  /*22b90*/  BRA `(.L_x_833) ;  /* 0xfffffe2000147947 */ /* 0x000fea000383ffff */
.L_x_562:
[----:B-1----:R1:W2:Y:S02]  /*22ba0*/  SYNCS.PHASECHK.TRANS64.TRYWAIT P3, [R88+URZ+0x22890], R93 ;  /* 0x0228905d580075a7 */ /* 0x0022a4000806017f */
[----:B--2---:R-:W-:Y:S05]  /*22bb0*/  @!P3 NANOSLEEP.SYNCS 0x989680 ;  /* 0x009896800000b95d */ /* 0x004fea0003900000 */
[----:B------:R-:W2:Y:S02]  /*22bc0*/  @!P3 SYNCS.PHASECHK.TRANS64 P3, [R88+URZ+0x22890], R93 ;  /* 0x0228905d5800b5a7 */ /* 0x000ea4000806007f */
[----:B--2---:R-:W-:Y:S05]  /*22bd0*/  @!P3 BRA `(.L_x_562) ;  /* 0xfffffffc00f0b947 */ /* 0x004fea000383ffff */
[----:B------:R-:W-:Y:S05]  /*22be0*/  BRA `(.L_x_834) ;  /* 0xfffffe3000c87947 */ /* 0x000fea000383ffff */
.L_x_563:
[----:B------:R-:W-:Y:S01]  /*22bf0*/  BSSY B1, `(.L_x_835) ;  /* 0x0000008000017945 */ /* 0x000fe20003800000 */
[----:B------:R-:W-:Y:S01]  /*22c00*/  MOV R13, R104 ;  /* 0x00000068000d7202 */ /* 0x000fe20000000f00 */
[----:B------:R-:W-:Y:S02]  /*22c10*/  IMAD.MOV.U32 R12, RZ, RZ, RZ ;  /* 0x000000ffff0c7224 */ /* 0x000fe400078e00ff */
[----:B------:R-:W-:Y:S02]  /*22c20*/  IMAD.MOV.U32 R11, RZ, RZ, 0x1c1f ;  /* 0x00001c1fff0b7424 */ /* 0x000fe400078e00ff */
[----:B------:R-:W-:-:S07]  /*22c30*/  IMAD.MOV.U32 R15, RZ, RZ, -0x1 ;  /* 0xffffffffff0f7424 */ /* 0x000fce00078e00ff */
[----:B-1----:R-:W-:Y:S05]  /*22c40*/  WARPSYNC.COLLECTIVE R15, `(.L_x_836) ;  /* 0x000000000f087348 */ /* 0x002fea0003c00000 */
[----:B------:R0:W2:Y:S02]  /*22c50*/  SHFL.IDX P6, R14, R13, R12, R11 ;  /* 0x0000000c0d0e7389 */ /* 0x0000a400000c000b */
[----:B012---:R-:W-:Y:S01]  /*22c60*/  ENDCOLLECTIVE ;  /* 0x000000000000791b */ /* 0x007fe20003800000 */
.L_x_836:
[----:B------:R-:W-:Y:S05]  /*22c70*/  BSYNC B1 ;  /* 0x0000000000017941 */ /* 0x000fea0003800000 */
.L_x_835:
[----:B------:R-:W-:Y:S01]  /*22c80*/  IMAD.MOV.U32 R13, RZ, RZ, R103 ;  /* 0x000000ffff0d7224 */ /* 0x000fe200078e0067 */
[----:B------:R-:W-:Y:S01]  /*22c90*/  MOV R15, 0xffffffff ;  /* 0xffffffff000f7802 */ /* 0x000fe20000000f00 */
[----:B------:R-:W-:Y:S01]  /*22ca0*/  IMAD.MOV.U32 R12, RZ, RZ, RZ ;  /* 0x000000ffff0c7224 */ /* 0x000fe200078e00ff */
[----:B------:R-:W-:Y:S01]  /*22cb0*/  MOV R105, R14 ;  /* 0x0000000e00697202 */ /* 0x000fe20000000f00 */
[----:B------:R-:W-:-:S07]  /*22cc0*/  IMAD.MOV.U32 R11, RZ, RZ, 0x1c1f ;  /* 0x00001c1fff0b7424 */ /* 0x000fce00078e00ff */
[----:B------:R-:W-:Y:S05]  /*22cd0*/  WARPSYNC.COLLECTIVE R15, `(.L_x_837) ;  /* 0x000000000f087348 */ /* 0x000fea0003c00000 */
[----:B------:R0:W1:Y:S02]  /*22ce0*/  SHFL.IDX P6, R14, R13, R12, R11 ;  /* 0x0000000c0d0e7389 */ /* 0x00006400000c000b */
[----:B01----:R-:W-:Y:S01]  /*22cf0*/  ENDCOLLECTIVE ;  /* 0x000000000000791b */ /* 0x003fe20003800000 */
.L_x_837:
[----:B------:R-:W-:Y:S01]  /*22d00*/  IMAD.MOV.U32 R107, RZ, RZ, R14 ;  /* 0x000000ffff6b7224 */ /* 0x000fe200078e000e */
[----:B------:R-:W-:Y:S06]  /*22d10*/  BRA `(.L_x_838) ;  /* 0xfffffe3000947947 */ /* 0x000fec000383ffff */
.L_x_568:
[----:B------:R-:W-:Y:S01]  /*22d20*/  BSSY B1, `(.L_x_839) ;  /* 0x0000008000017945 */ /* 0x000fe20003800000 */
[----:B----4-:R-:W-:Y:S01]  /*22d30*/  IMAD.MOV.U32 R13, RZ, RZ, R104 ;  /* 0x000000ffff0d7224 */ /* 0x010fe200078e0068 */
[----:B------:R-:W-:Y:S01]  /*22d40*/  MOV R11, 0x1c1f ;  /* 0x00001c1f000b7802 */ /* 0x000fe20000000f00 */
[----:B------:R-:W-:Y:S02]  /*22d50*/  IMAD.MOV.U32 R12, RZ, RZ, 0x1 ;  /* 0x00000001ff0c7424 */ /* 0x000fe400078e00ff */
[----:B------:R-:W-:-:S07]  /*22d60*/  IMAD.MOV.U32 R15, RZ, RZ, -0x1 ;  /* 0xffffffffff0f7424 */ /* 0x000fce00078e00ff */
[----:B0123--:R-:W-:Y:S05]  /*22d70*/  WARPSYNC.COLLECTIVE R15, `(.L_x_840) ;  /* 0x000000000f087348 */ /* 0x00ffea0003c00000 */
[----:B------:R4:W0:Y:S02]  /*22d80*/  SHFL.IDX P6, R14, R13, R12, R11 ;  /* 0x0000000c0d0e7389 */ /* 0x00082400000c000b */
[----:B01234-:R-:W-:Y:S01]  /*22d90*/  ENDCOLLECTIVE ;  /* 0x000000000000791b */ /* 0x01ffe20003800000 */
.L_x_840:
[----:B------:R-:W-:Y:S05]  /*22da0*/  BSYNC B1 ;  /* 0x0000000000017941 */ /* 0x000fea0003800000 */
.L_x_839:
        /* <DEDUP_REMOVED lines=8> */
.L_x_841:
[----:B------:R-:W-:Y:S05]  /*22e30*/  BRA `(.L_x_842) ;  /* 0xfffffe4000047947 */ /* 0x000fea000383ffff */
.L_x_573:
[----:B------:R-:W-:Y:S01]  /*22e40*/  BSSY B1, `(.L_x_843) ;  /* 0x0000008000017945 */ /* 0x000fe20003800000 */
[----:B0-----:R-:W-:Y:S01]  /*22e50*/  IMAD.MOV.U32 R13, RZ, RZ, R104 ;  /* 0x000000ffff0d7224 */ /* 0x001fe200078e0068 */
[----:B------:R-:W-:Y:S01]  /*22e60*/  MOV R12, 0x2 ;  /* 0x00000002000c7802 */ /* 0x000fe20000000f00 */
[----:B------:R-:W-:Y:S02]  /*22e70*/  IMAD.MOV.U32 R11, RZ, RZ, 0x1c1f ;  /* 0x00001c1fff0b7424 */ /* 0x000fe400078e00ff */
[----:B------:R-:W-:-:S07]  /*22e80*/  IMAD.MOV.U32 R15, RZ, RZ, -0x1 ;  /* 0xffffffffff0f7424 */ /* 0x000fce00078e00ff */
[----:B-1234-:R-:W-:Y:S05]  /*22e90*/  WARPSYNC.COLLECTIVE R15, `(.L_x_844) ;  /* 0x000000000f087348 */ /* 0x01efea0003c00000 */
[----:B------:R0:W0:Y:S02]  /*22ea0*/  SHFL.IDX P6, R14, R13, R12, R11 ;  /* 0x0000000c0d0e7389 */ /* 0x00002400000c000b */
[----:B01234-:R-:W-:Y:S01]  /*22eb0*/  ENDCOLLECTIVE ;  /* 0x000000000000791b */ /* 0x01ffe20003800000 */
.L_x_844:
[----:B------:R-:W-:Y:S05]  /*22ec0*/  BSYNC B1 ;  /* 0x0000000000017941 */ /* 0x000fea0003800000 */
.L_x_843:
        /* <DEDUP_REMOVED lines=8> */
.L_x_845:
[----:B------:R-:W-:Y:S05]  /*22f50*/  BRA `(.L_x_846) ;  /* 0xfffffe4c00947947 */ /* 0x000fea000383ffff */
.L_x_578:
[----:B0-----:R0:W1:Y:S02]  /*22f60*/  SYNCS.PHASECHK.TRANS64.TRYWAIT P2, [R88+URZ+0x22890], R93 ;  /* 0x0228905d580075a7 */ /* 0x001064000804017f */
[----:B-1----:R-:W-:Y:S05]  /*22f70*/  @!P2 NANOSLEEP.SYNCS 0x989680 ;  /* 0x009896800000a95d */ /* 0x002fea0003900000 */
[----:B------:R-:W1:Y:S02]  /*22f80*/  @!P2 SYNCS.PHASECHK.TRANS64 P2, [R88+URZ+0x22890], R93 ;  /* 0x0228905d5800a5a7 */ /* 0x000e64000804007f */
[----:B-1----:R-:W-:Y:S05]  /*22f90*/  @!P2 BRA `(.L_x_578) ;  /* 0xfffffffc00f0a947 */ /* 0x002fea000383ffff */
[----:B------:R-:W-:Y:S05]  /*22fa0*/  BRA `(.L_x_847) ;  /* 0xfffffe5c006c7947 */ /* 0x000fea000383ffff */
.L_x_579:
[----:B------:R-:W-:Y:S01]  /*22fb0*/  BSSY B1, `(.L_x_848) ;  /* 0x0000008000017945 */ /* 0x000fe20003800000 */
[----:B------:R-:W-:Y:S01]  /*22fc0*/  MOV R13, R33 ;  /* 0x00000021000d7202 */ /* 0x000fe20000000f00 */
[----:B------:R-:W-:Y:S02]  /*22fd0*/  IMAD.MOV.U32 R12, RZ, RZ, RZ ;  /* 0x000000ffff0c7224 */ /* 0x000fe400078e00ff */
[----:B------:R-:W-:Y:S02]  /*22fe0*/  IMAD.MOV.U32 R11, RZ, RZ, 0x1c1f ;  /* 0x00001c1fff0b7424 */ /* 0x000fe400078e00ff */
[----:B------:R-:W-:-:S07]  /*22ff0*/  IMAD.MOV.U32 R15, RZ, RZ, -0x1 ;  /* 0xffffffffff0f7424 */ /* 0x000fce00078e00ff */
[----:B0-----:R-:W-:Y:S05]  /*23000*/  WARPSYNC.COLLECTIVE R15, `(.L_x_849) ;  /* 0x000000000f087348 */ /* 0x001fea0003c00000 */
[----:B------:R1:W2:Y:S02]  /*23010*/  SHFL.IDX P6, R14, R13, R12, R11 ;  /* 0x0000000c0d0e7389 */ /* 0x0002a400000c000b */
[----:B012---:R-:W-:Y:S01]  /*23020*/  ENDCOLLECTIVE ;  /* 0x000000000000791b */ /* 0x007fe20003800000 */
.L_x_849:
[----:B------:R-:W-:Y:S05]  /*23030*/  BSYNC B1 ;  /* 0x0000000000017941 */ /* 0x000fea0003800000 */
.L_x_848:
        /* <DEDUP_REMOVED lines=8> */
.L_x_850:
[----:B------:R-:W-:Y:S05]  /*230c0*/  BRA `(.L_x_851) ;  /* 0xfffffe5c008c7947 */ /* 0x000fea000383ffff */
.L_x_582:
[----:B------:R-:W-:Y:S01]  /*230d0*/  BSSY B1, `(.L_x_852) ;  /* 0x0000008000017945 */ /* 0x000fe20003800000 */
[----:B------:R-:W-:Y:S01]  /*230e0*/  IMAD.MOV.U32 R13, RZ, RZ, R33 ;  /* 0x000000ffff0d7224 */ /* 0x000fe200078e0021 */
[----:B------:R-:W-:Y:S01]  /*230f0*/  MOV R15, 0xffffffff ;  /* 0xffffffff000f7802 */ /* 0x000fe20000000f00 */
[----:B------:R-:W-:Y:S02]  /*23100*/  IMAD.MOV.U32 R12, RZ, RZ, 0x1 ;  /* 0x00000001ff0c7424 */ /* 0x000fe400078e00ff */
[----:B------:R-:W-:-:S07]  /*23110*/  IMAD.MOV.U32 R11, RZ, RZ, 0x1c1f ;  /* 0x00001c1fff0b7424 */ /* 0x000fce00078e00ff */
[----:B01234-:R-:W-:Y:S05]  /*23120*/  WARPSYNC.COLLECTIVE R15, `(.L_x_853) ;  /* 0x000000000f087348 */ /* 0x01ffea0003c00000 */
[----:B---3--:R3:W0:Y:S02]  /*23130*/  SHFL.IDX P6, R14, R13, R12, R11 ;  /* 0x0000000c0d0e7389 */ /* 0x00862400000c000b */
[----:B01234-:R-:W-:Y:S01]  /*23140*/  ENDCOLLECTIVE ;  /* 0x000000000000791b */ /* 0x01ffe20003800000 */
.L_x_853:
[----:B------:R-:W-:Y:S05]  /*23150*/  BSYNC B1 ;  /* 0x0000000000017941 */ /* 0x000fea0003800000 */
.L_x_852:
        /* <DEDUP_REMOVED lines=8> */
.L_x_854:
[----:B------:R-:W-:Y:S05]  /*231e0*/  BRA `(.L_x_855) ;  /* 0xfffffe5c008c7947 */ /* 0x000fea000383ffff */
.L_x_585:
[----:B------:R-:W-:Y:S01]  /*231f0*/  BSSY B1, `(.L_x_856) ;  /* 0x0000008000017945 */ /* 0x000fe20003800000 */
[----:B------:R-:W-:Y:S01]  /*23200*/  IMAD.MOV.U32 R13, RZ, RZ, R33 ;  /* 0x000000ffff0d7224 */ /* 0x000fe200078e0021 */
[----:B------:R-:W-:Y:S01]  /*23210*/  MOV R11, 0x1c1f ;  /* 0x00001c1f000b7802 */ /* 0x000fe20000000f00 */
[----:B------:R-:W-:Y:S02]  /*23220*/  IMAD.MOV.U32 R12, RZ, RZ, 0x2 ;  /* 0x00000002ff0c7424 */ /* 0x000fe400078e00ff */
[----:B------:R-:W-:-:S07]  /*23230*/  IMAD.MOV.U32 R15, RZ, RZ, -0x1 ;  /* 0xffffffffff0f7424 */ /* 0x000fce00078e00ff */
[----:B01234-:R-:W-:Y:S05]  /*23240*/  WARPSYNC.COLLECTIVE R15, `(.L_x_857) ;  /* 0x000000000f087348 */ /* 0x01ffea0003c00000 */
[----:B---3--:R3:W0:Y:S02]  /*23250*/  SHFL.IDX P6, R14, R13, R12, R11 ;  /* 0x0000000c0d0e7389 */ /* 0x00862400000c000b */
[----:B01234-:R-:W-:Y:S01]  /*23260*/  ENDCOLLECTIVE ;  /* 0x000000000000791b */ /* 0x01ffe20003800000 */
.L_x_857:
[----:B------:R-:W-:Y:S05]  /*23270*/  BSYNC B1 ;  /* 0x0000000000017941 */ /* 0x000fea0003800000 */
.L_x_856:
        /* <DEDUP_REMOVED lines=8> */
.L_x_858:
[----:B------:R-:W-:Y:S05]  /*23300*/  BRA `(.L_x_859) ;  /* 0xfffffe5c00907947 */ /* 0x000fea000383ffff */
.L_x_589:
[----:B------:R0:W0:Y:S02]  /*23310*/  SYNCS.PHASECHK.TRANS64.TRYWAIT P3, [R88+URZ+0x228b0], R93 ;  /* 0x0228b05d580075a7 */ /* 0x000024000806017f */
[----:B0-----:R-:W-:Y:S05]  /*23320*/  @!P3 NANOSLEEP.SYNCS 0x989680 ;  /* 0x009896800000b95d */ /* 0x001fea0003900000 */
[----:B------:R-:W0:Y:S02]  /*23330*/  @!P3 SYNCS.PHASECHK.TRANS64 P3, [R88+URZ+0x228b0], R93 ;  /* 0x0228b05d5800b5a7 */ /* 0x000e24000806007f */
[----:B0-----:R-:W-:Y:S05]  /*23340*/  @!P3 BRA `(.L_x_589) ;  /* 0xfffffffc00f0b947 */ /* 0x001fea000383ffff */
[----:B------:R-:W-:Y:S05]  /*23350*/  BRA `(.L_x_860) ;  /* 0xfffffe6000087947 */ /* 0x000fea000383ffff */
.L_x_601:
[----:B------:R-:W0:Y:S01]  /*23360*/  S2R R3, SR_TID.X ;  /* 0x0000000000037919 */ /* 0x000e220000002100 */
[----:B------:R-:W-:Y:S01]  /*23370*/  BSSY B0, `(.L_x_861) ;  /* 0x000000c000007945 */ /* 0x000fe20003800000 */
[----:B------:R-:W-:Y:S02]  /*23380*/  IMAD.MOV.U32 R12, RZ, RZ, RZ ;  /* 0x000000ffff0c7224 */ /* 0x000fe400078e00ff */
[----:B------:R-:W-:Y:S02]  /*23390*/  IMAD.MOV.U32 R11, RZ, RZ, 0x1f ;  /* 0x0000001fff0b7424 */ /* 0x000fe400078e00ff */
[----:B------:R-:W-:Y:S02]  /*233a0*/  IMAD.MOV.U32 R15, RZ, RZ, -0x1 ;  /* 0xffffffffff0f7424 */ /* 0x000fe400078e00ff */
[----:B0-----:R-:W-:-:S05]  /*233b0*/  VIADD R5, R3, 0xffffff80 ;  /* 0xffffff8003057836 */ /* 0x001fca0000000000 */
[----:B------:R-:W-:-:S04]  /*233c0*/  SHF.R.S32.HI R3, RZ, 0x1f, R5 ;  /* 0x0000001fff037819 */ /* 0x000fc80000011405 */
[----:B------:R-:W-:-:S04]  /*233d0*/  LEA.HI R3, R3, R5, RZ, 0x7 ;  /* 0x0000000503037211 */ /* 0x000fc800078f38ff */
[----:B------:R-:W-:-:S04]  /*233e0*/  SHF.R.S32.HI R3, RZ, 0x7, R3 ;  /* 0x00000007ff037819 */ /* 0x000fc80000011403 */
[----:B------:R-:W-:-:S07]  /*233f0*/  MOV R13, R3 ;  /* 0x00000003000d7202 */ /* 0x000fce0000000f00 */
[----:B--23-5:R-:W-:Y:S05]  /*23400*/  WARPSYNC.COLLECTIVE R15, `(.L_x_862) ;  /* 0x000000000f087348 */ /* 0x02cfea0003c00000 */
[----:B------:R0:W1:Y:S02]  /*23410*/  SHFL.IDX P6, R14, R13, R12, R11 ;  /* 0x0000000c0d0e7389 */ /* 0x00006400000c000b */
[----:B0123-5:R-:W-:Y:S01]  /*23420*/  ENDCOLLECTIVE ;  /* 0x000000000000791b */ /* 0x02ffe20003800000 */
.L_x_862:
[----:B------:R-:W-:Y:S05]  /*23430*/  BSYNC B0 ;  /* 0x0000000000007941 */ /* 0x000fea0003800000 */
.L_x_861:
[----:B------:R-:W-:Y:S01]  /*23440*/  MOV R202, R14 ;  /* 0x0000000e00ca7202 */ /* 0x000fe20000000f00 */
[----:B------:R-:W-:Y:S06]  /*23450*/  BRA `(.L_x_863) ;  /* 0xfffffe6800947947 */ /* 0x000fec000383ffff */
.L_x_613:
[----:B------:R-:W-:Y:S01]  /*23460*/  BSSY B1, `(.L_x_864) ;  /* 0x0000008000017945 */ /* 0x000fe20003800000 */
[----:B------:R-:W-:Y:S01]  /*23470*/  IMAD.MOV.U32 R13, RZ, RZ, R26 ;  /* 0x000000ffff0d7224 */ /* 0x000fe200078e001a */
[----:B------:R-:W-:Y:S01]  /*23480*/  MOV R15, 0xffffffff ;  /* 0xffffffff000f7802 */ /* 0x000fe20000000f00 */
[----:B------:R-:W-:Y:S02]  /*23490*/  IMAD.MOV.U32 R12, RZ, RZ, RZ ;  /* 0x000000ffff0c7224 */ /* 0x000fe400078e00ff */
[----:B------:R-:W-:-:S07]  /*234a0*/  IMAD.MOV.U32 R11, RZ, RZ, 0x1c1f ;  /* 0x00001c1fff0b7424 */ /* 0x000fce00078e00ff */
[----:B------:R-:W-:Y:S05]  /*234b0*/  WARPSYNC.COLLECTIVE R15, `(.L_x_865) ;  /* 0x000000000f087348 */ /* 0x000fea0003c00000 */
[----:B------:R0:W1:Y:S02]  /*234c0*/  SHFL.IDX P6, R14, R13, R12, R11 ;  /* 0x0000000c0d0e7389 */ /* 0x00006400000c000b */
[----:B01----:R-:W-:Y:S01]  /*234d0*/  ENDCOLLECTIVE ;  /* 0x000000000000791b */ /* 0x003fe20003800000 */
.L_x_865:
[----:B------:R-:W-:Y:S05]  /*234e0*/  BSYNC B1 ;  /* 0x0000000000017941 */ /* 0x000fea0003800000 */
.L_x_864:
        /* <DEDUP_REMOVED lines=8> */
.L_x_866:
[----:B------:R-:W-:Y:S02]  /*23570*/  IMAD.MOV.U32 R13, RZ, RZ, R28 ;  /* 0x000000ffff0d7224 */ /* 0x000fe400078e001c */
[----:B------:R-:W-:-:S07]  /*23580*/  IMAD.MOV.U32 R3, RZ, RZ, R14 ;  /* 0x000000ffff037224 */ /* 0x000fce00078e000e */
[----:B------:R-:W-:Y:S05]  /*23590*/  WARPSYNC.COLLECTIVE R15, `(.L_x_867) ;  /* 0x000000000f087348 */ /* 0x000fea0003c00000 */
[----:B------:R0:W1:Y:S02]  /*235a0*/  SHFL.IDX P6, R14, R13, R12, R11 ;  /* 0x0000000c0d0e7389 */ /* 0x00006400000c000b */
[----:B01----:R-:W-:Y:S01]  /*235b0*/  ENDCOLLECTIVE ;  /* 0x000000000000791b */ /* 0x003fe20003800000 */
.L_x_867:
[----:B------:R-:W-:Y:S01]  /*235c0*/  IMAD.MOV.U32 R13, RZ, RZ, R32 ;  /* 0x000000ffff0d7224 */ /* 0x000fe200078e0020 */
[----:B------:R-:W-:-:S07]  /*235d0*/  MOV R4, R14 ;  /* 0x0000000e00047202 */ /* 0x000fce0000000f00 */
[----:B------:R-:W-:Y:S05]  /*235e0*/  WARPSYNC.COLLECTIVE R15, `(.L_x_868) ;  /* 0x000000000f087348 */ /* 0x000fea0003c00000 */
[----:B------:R0:W1:Y:S02]  /*235f0*/  SHFL.IDX P6, R14, R13, R12, R11 ;  /* 0x0000000c0d0e7389 */ /* 0x00006400000c000b */
[----:B01----:R-:W-:Y:S01]  /*23600*/  ENDCOLLECTIVE ;  /* 0x000000000000791b */ /* 0x003fe20003800000 */
.L_x_868:
[----:B------:R-:W-:Y:S05]  /*23610*/  BRA `(.L_x_869) ;  /* 0xfffffe7000187947 */ /* 0x000fea000383ffff */
.L_x_617:
[----:B0-----:R0:W1:Y:S02]  /*23620*/  SYNCS.PHASECHK.TRANS64.TRYWAIT P0, [R18+URZ+0x22800], R39 ;  /* 0x02280027120075a7 */ /* 0x001064000800017f */
[----:B-1----:R-:W-:Y:S05]  /*23630*/  @!P0 NANOSLEEP.SYNCS 0x989680 ;  /* 0x009896800000895d */ /* 0x002fea0003900000 */
[----:B------:R-:W1:Y:S02]  /*23640*/  @!P0 SYNCS.PHASECHK.TRANS64 P0, [R18+URZ+0x22800], R39 ;  /* 0x02280027120085a7 */ /* 0x000e64000800007f */
[----:B-1----:R-:W-:Y:S05]  /*23650*/  @!P0 BRA `(.L_x_617) ;  /* 0xfffffffc00f08947 */ /* 0x002fea000383ffff */
[----:B------:R-:W-:Y:S05]  /*23660*/  BRA `(.L_x_870) ;  /* 0xfffffe7400b47947 */ /* 0x000fea000383ffff */
.L_x_625:
[----:B------:R-:W-:Y:S01]  /*23670*/  BSSY B1, `(.L_x_871) ;  /* 0x0000008000017945 */ /* 0x000fe20003800000 */
[----:B------:R-:W-:Y:S01]  /*23680*/  IMAD.MOV.U32 R13, RZ, RZ, R26 ;  /* 0x000000ffff0d7224 */ /* 0x000fe200078e001a */
[----:B------:R-:W-:Y:S01]  /*23690*/  MOV R11, 0x1c1f ;  /* 0x00001c1f000b7802 */ /* 0x000fe20000000f00 */
[----:B------:R-:W-:Y:S02]  /*236a0*/  IMAD.MOV.U32 R12, RZ, RZ, RZ ;  /* 0x000000ffff0c7224 */ /* 0x000fe400078e00ff */
[----:B------:R-:W-:-:S07]  /*236b0*/  IMAD.MOV.U32 R15, RZ, RZ, -0x1 ;  /* 0xffffffffff0f7424 */ /* 0x000fce00078e00ff */
[----:B------:R-:W-:Y:S05]  /*236c0*/  WARPSYNC.COLLECTIVE R15, `(.L_x_872) ;  /* 0x000000000f087348 */ /* 0x000fea0003c00000 */
[----:B------:R0:W1:Y:S02]  /*236d0*/  SHFL.IDX P6, R14, R13, R12, R11 ;  /* 0x0000000c0d0e7389 */ /* 0x00006400000c000b */
[----:B01----:R-:W-:Y:S01]  /*236e0*/  ENDCOLLECTIVE ;  /* 0x000000000000791b */ /* 0x003fe20003800000 */
.L_x_872:
[----:B------:R-:W-:Y:S05]  /*236f0*/  BSYNC B1 ;  /* 0x0000000000017941 */ /* 0x000fea0003800000 */
.L_x_871:
[----:B------:R-:W-:Y:S01]  /*23700*/  IMAD.MOV.U32 R13, RZ, RZ, R30 ;  /* 0x000000ffff0d7224 */ /* 0x000fe200078e001e */
[----:B------:R-:W-:Y:S01]  /*23710*/  MOV R12, RZ ;  /* 0x000000ff000c7202 */ /* 0x000fe20000000f00 */
[----:B------:R-:W-:Y:S02]  /*23720*/  IMAD.MOV.U32 R11, RZ, RZ, 0x1c1f ;  /* 0x00001c1fff0b7424 */ /* 0x000fe400078e00ff */
[----:B------:R-:W-:Y:S02]  /*23730*/  IMAD.MOV.U32 R15, RZ, RZ, -0x1 ;  /* 0xffffffffff0f7424 */ /* 0x000fe400078e00ff */
[----:B------:R-:W-:-:S07]  /*23740*/  IMAD.MOV.U32 R3, RZ, RZ, R14 ;  /* 0x000000ffff037224 */ /* 0x000fce00078e000e */
[----:B------:R-:W-:Y:S05]  /*23750*/  WARPSYNC.COLLECTIVE R15, `(.L_x_873) ;  /* 0x000000000f087348 */ /* 0x000fea0003c00000 */
[----:B------:R0:W1:Y:S02]  /*23760*/  SHFL.IDX P6, R14, R13, R12, R11 ;  /* 0x0000000c0d0e7389 */ /* 0x00006400000c000b */
[----:B01----:R-:W-:Y:S01]  /*23770*/  ENDCOLLECTIVE ;  /* 0x000000000000791b */ /* 0x003fe20003800000 */
.L_x_873:
[----:B------:R-:W-:Y:S01]  /*23780*/  MOV R13, R28 ;  /* 0x0000001c000d7202 */ /* 0x000fe20000000f00 */
[----:B------:R-:W-:-:S07]  /*23790*/  IMAD.MOV.U32 R21, RZ, RZ, R14 ;  /* 0x000000ffff157224 */ /* 0x000fce00078e000e */
[----:B------:R-:W-:Y:S05]  /*237a0*/  WARPSYNC.COLLECTIVE R15, `(.L_x_874) ;  /* 0x000000000f087348 */ /* 0x000fea0003c00000 */
[----:B------:R0:W1:Y:S02]  /*237b0*/  SHFL.IDX P6, R14, R13, R12, R11 ;  /* 0x0000000c0d0e7389 */ /* 0x00006400000c000b */
[----:B01----:R-:W-:Y:S01]  /*237c0*/  ENDCOLLECTIVE ;  /* 0x000000000000791b */ /* 0x003fe20003800000 */
.L_x_874:
[----:B------:R-:W-:Y:S02]  /*237d0*/  IMAD.MOV.U32 R13, RZ, RZ, R32 ;  /* 0x000000ffff0d7224 */ /* 0x000fe400078e0020 */
[----:B------:R-:W-:-:S07]  /*237e0*/  IMAD.MOV.U32 R31, RZ, RZ, R14 ;  /* 0x000000ffff1f7224 */ /* 0x000fce00078e000e */
[----:B------:R-:W-:Y:S05]  /*237f0*/  WARPSYNC.COLLECTIVE R15, `(.L_x_875) ;  /* 0x000000000f087348 */ /* 0x000fea0003c00000 */
[----:B------:R0:W1:Y:S02]  /*23800*/  SHFL.IDX P6, R14, R13, R12, R11 ;  /* 0x0000000c0d0e7389 */ /* 0x00006400000c000b */
[----:B01----:R-:W-:Y:S01]  /*23810*/  ENDCOLLECTIVE ;  /* 0x000000000000791b */ /* 0x003fe20003800000 */
.L_x_875:
[----:B------:R-:W-:Y:S05]  /*23820*/  BRA `(.L_x_876) ;  /* 0xfffffe8c005c7947 */ /* 0x000fea000383ffff */
.L_x_629:
[----:B0-----:R0:W1:Y:S02]  /*23830*/  SYNCS.PHASECHK.TRANS64.TRYWAIT P1, [R18+URZ+0x22800], R37 ;  /* 0x02280025120075a7 */ /* 0x001064000802017f */
[----:B-1----:R-:W-:Y:S05]  /*23840*/  @!P1 NANOSLEEP.SYNCS 0x989680 ;  /* 0x009896800000995d */ /* 0x002fea0003900000 */
[----:B------:R-:W1:Y:S02]  /*23850*/  @!P1 SYNCS.PHASECHK.TRANS64 P1, [R18+URZ+0x22800], R37 ;  /* 0x02280025120095a7 */ /* 0x000e64000802007f */
[----:B-1----:R-:W-:Y:S05]  /*23860*/  @!P1 BRA `(.L_x_629) ;  /* 0xfffffffc00f09947 */ /* 0x002fea000383ffff */
[----:B------:R-:W-:Y:S05]  /*23870*/  BRA `(.L_x_877) ;  /* 0xfffffe9000bc7947 */ /* 0x000fea000383ffff */
.L_x_635:
[----:B-1----:R1:W2:Y:S02]  /*23880*/  SYNCS.PHASECHK.TRANS64.TRYWAIT P1, [R3+URZ+0x22830], R4 ;  /* 0x02283004030075a7 */ /* 0x0022a4000802017f */
[----:B--2---:R-:W-:Y:S05]  /*23890*/  @!P1 NANOSLEEP.SYNCS 0x989680 ;  /* 0x009896800000995d */ /* 0x004fea0003900000 */
[----:B------:R-:W2:Y:S02]  /*238a0*/  @!P1 SYNCS.PHASECHK.TRANS64 P1, [R3+URZ+0x22830], R4 ;  /* 0x02283004030095a7 */ /* 0x000ea4000802007f */
[----:B--2---:R-:W-:Y:S05]  /*238b0*/  @!P1 BRA `(.L_x_635) ;  /* 0xfffffffc00f09947 */ /* 0x004fea000383ffff */
[----:B------:R-:W-:Y:S05]  /*238c0*/  BRA `(.L_x_634) ;  /* 0xfffffeac00047947 */ /* 0x000fea000383ffff */
.L_x_642:
[----:B-1----:R1:W2:Y:S02]  /*238d0*/  SYNCS.PHASECHK.TRANS64.TRYWAIT P2, [R13+URZ+0x22830], R14 ;  /* 0x0228300e0d0075a7 */ /* 0x0022a4000804017f */
[----:B--2---:R-:W-:Y:S05]  /*238e0*/  @!P2 NANOSLEEP.SYNCS 0x989680 ;  /* 0x009896800000a95d */ /* 0x004fea0003900000 */
[----:B------:R-:W2:Y:S02]  /*238f0*/  @!P2 SYNCS.PHASECHK.TRANS64 P2, [R13+URZ+0x22830], R14 ;  /* 0x0228300e0d00a5a7 */ /* 0x000ea4000804007f */
[----:B--2---:R-:W-:Y:S05]  /*23900*/  @!P2 BRA `(.L_x_642) ;  /* 0xfffffffc00f0a947 */ /* 0x004fea000383ffff */
[----:B------:R-:W-:Y:S05]  /*23910*/  BRA `(.L_x_641) ;  /* 0xfffffee8001c7947 */ /* 0x000fea000383ffff */
.L_x_646:
[----:B-1----:R1:W2:Y:S02]  /*23920*/  SYNCS.PHASECHK.TRANS64.TRYWAIT P1, [R13+URZ+0x22850], R12 ;  /* 0x0228500c0d0075a7 */ /* 0x0022a4000802017f */
[----:B--2---:R-:W-:Y:S05]  /*23930*/  @!P1 NANOSLEEP.SYNCS 0x989680 ;  /* 0x009896800000995d */ /* 0x004fea0003900000 */
[----:B------:R-:W2:Y:S02]  /*23940*/  @!P1 SYNCS.PHASECHK.TRANS64 P1, [R13+URZ+0x22850], R12 ;  /* 0x0228500c0d0095a7 */ /* 0x000ea4000802007f */
[----:B--2---:R-:W-:Y:S05]  /*23950*/  @!P1 BRA `(.L_x_646) ;  /* 0xfffffffc00f09947 */ /* 0x004fea000383ffff */
[----:B------:R-:W-:Y:S05]  /*23960*/  BRA `(.L_x_643) ;  /* 0xfffffef400607947 */ /* 0x000fea000383ffff */
.L_x_653:
[----:B-1----:R1:W2:Y:S02]  /*23970*/  SYNCS.PHASECHK.TRANS64.TRYWAIT P1, [R11+URZ+0x22850], R0 ;  /* 0x022850000b0075a7 */ /* 0x0022a4000802017f */
[----:B--2---:R-:W-:Y:S05]  /*23980*/  @!P1 NANOSLEEP.SYNCS 0x989680 ;  /* 0x009896800000995d */ /* 0x004fea0003900000 */
[----:B------:R-:W2:Y:S02]  /*23990*/  @!P1 SYNCS.PHASECHK.TRANS64 P1, [R11+URZ+0x22850], R0 ;  /* 0x022850000b0095a7 */ /* 0x000ea4000802007f */
[----:B--2---:R-:W-:Y:S05]  /*239a0*/  @!P1 BRA `(.L_x_653) ;  /* 0xfffffffc00f09947 */ /* 0x004fea000383ffff */
[----:B------:R-:W-:Y:S05]  /*239b0*/  BRA `(.L_x_652) ;  /* 0xffffff2000047947 */ /* 0x000fea000383ffff */
.L_x_657:
[----:B------:R-:W-:Y:S01]  /*239c0*/  SEL R82, R12, R73, P0 ;  /* 0x000000490c527207 */ /* 0x000fe20000000000 */
[----:B------:R-:W-:Y:S01]  /*239d0*/  IMAD.MOV.U32 R15, RZ, RZ, -0x1 ;  /* 0xffffffffff0f7424 */ /* 0x000fe200078e00ff */
[----:B------:R-:W-:Y:S01]  /*239e0*/  SEL R87, R73, R12, P0 ;  /* 0x0000000c49577207 */ /* 0x000fe20000000000 */
[----:B------:R-:W-:Y:S01]  /*239f0*/  IMAD.MOV.U32 R12, RZ, RZ, R5 ;  /* 0x000000ffff0c7224 */ /* 0x000fe200078e0005 */
[----:B------:R-:W-:Y:S02]  /*23a00*/  MOV R11, 0x1c1f ;  /* 0x00001c1f000b7802 */ /* 0x000fe40000000f00 */
[----:B------:R-:W-:Y:S02]  /*23a10*/  SEL R2, R44, R45, P0 ;  /* 0x0000002d2c027207 */ /* 0x000fe40000000000 */
[----:B------:R-:W-:-:S07]  /*23a20*/  SEL R79, R45, R44, P0 ;  /* 0x0000002c2d4f7207 */ /* 0x000fce0000000000 */
[----:B----4-:R-:W-:Y:S05]  /*23a30*/  WARPSYNC.COLLECTIVE R15, `(.L_x_878) ;  /* 0x000000000f087348 */ /* 0x010fea0003c00000 */
[----:B------:R0:W1:Y:S02]  /*23a40*/  SHFL.IDX P6, R14, R13, R12, R11 ;  /* 0x0000000c0d0e7389 */ /* 0x00006400000c000b */
[----:B01--4-:R-:W-:Y:S01]  /*23a50*/  ENDCOLLECTIVE ;  /* 0x000000000000791b */ /* 0x013fe20003800000 */
.L_x_878:
[----:B------:R-:W-:Y:S02]  /*23a60*/  SEL R44, R111, R98, P0 ;  /* 0x000000626f2c7207 */ /* 0x000fe40000000000 */
[----:B------:R-:W-:Y:S02]  /*23a70*/  SEL R111, R98, R111, P0 ;  /* 0x0000006f626f7207 */ /* 0x000fe40000000000 */
[----:B------:R-:W-:Y:S02]  /*23a80*/  SEL R86, R6, R85, P0 ;  /* 0x0000005506567207 */ /* 0x000fe40000000000 */
[----:B------:R-:W-:Y:S02]  /*23a90*/  SEL R85, R85, R6, P0 ;  /* 0x0000000655557207 */ /* 0x000fe40000000000 */
[----:B------:R-:W-:Y:S02]  /*23aa0*/  LOP3.LUT R6, R5, 0x2, RZ, 0x3c, !PT ;  /* 0x0000000205067812 */ /* 0x000fe400078e3cff */
[----:B------:R-:W-:-:S02]  /*23ab0*/  SEL R78, R77, R88, P0 ;  /* 0x000000584d4e7207 */ /* 0x000fc40000000000 */
[----:B------:R-:W-:Y:S01]  /*23ac0*/  SEL R80, R90, R97, P0 ;  /* 0x000000615a507207 */ /* 0x000fe20000000000 */
[----:B------:R-:W-:Y:S01]  /*23ad0*/  IMAD.MOV.U32 R13, RZ, RZ, R100 ;  /* 0x000000ffff0d7224 */ /* 0x000fe200078e0064 */
[----:B------:R-:W-:Y:S02]  /*23ae0*/  SEL R47, R88, R77, P0 ;  /* 0x0000004d582f7207 */ /* 0x000fe40000000000 */
[----:B------:R-:W-:Y:S02]  /*23af0*/  SEL R67, R97, R90, P0 ;  /* 0x0000005a61437207 */ /* 0x000fe40000000000 */
[----:B------:R-:W-:Y:S02]  /*23b00*/  SEL R20, R0, R95, P0 ;  /* 0x0000005f00147207 */ /* 0x000fe40000000000 */
[----:B------:R-:W-:Y:S02]  /*23b10*/  SEL R77, R95, R0, P0 ;  /* 0x000000005f4d7207 */ /* 0x000fe40000000000 */
[----:B------:R-:W-:Y:S01]  /*23b20*/  SEL R0, R93, R40, P0 ;  /* 0x000000285d007207 */ /* 0x000fe20000000000 */
[----:B------:R-:W-:Y:S01]  /*23b30*/  IMAD.MOV.U32 R98, RZ, RZ, R14 ;  /* 0x000000ffff627224 */ /* 0x000fe200078e000e */
[----:B------:R-:W-:-:S07]  /*23b40*/  SEL R49, R40, R93, P0 ;  /* 0x0000005d28317207 */ /* 0x000fce0000000000 */
[----:B------:R-:W-:Y:S05]  /*23b50*/  WARPSYNC.COLLECTIVE R15, `(.L_x_879) ;  /* 0x000000000f087348 */ /* 0x000fea0003c00000 */
[----:B------:R0:W1:Y:S02]  /*23b60*/  SHFL.IDX P6, R14, R13, R12, R11 ;  /* 0x0000000c0d0e7389 */ /* 0x00006400000c000b */
[----:B01----:R-:W-:Y:S01]  /*23b70*/  ENDCOLLECTIVE ;  /* 0x000000000000791b */ /* 0x003fe20003800000 */
.L_x_879:
[----:B------:R-:W-:Y:S02]  /*23b80*/  SEL R40, R119, R112, P0 ;  /* 0x0000007077287207 */ /* 0x000fe40000000000 */
[----:B------:R-:W-:Y:S02]  /*23b90*/  SEL R119, R112, R119, P0 ;  /* 0x0000007770777207 */ /* 0x000fe40000000000 */
[----:B------:R-:W-:Y:S02]  /*23ba0*/  SEL R26, R39, R56, P0 ;  /* 0x00000038271a7207 */ /* 0x000fe40000000000 */
[----:B------:R-:W-:Y:S02]  /*23bb0*/  SEL R39, R56, R39, P0 ;  /* 0x0000002738277207 */ /* 0x000fe40000000000 */
[----:B------:R-:W-:Y:S02]  /*23bc0*/  SEL R42, R48, R121, P0 ;  /* 0x00000079302a7207 */ /* 0x000fe40000000000 */
[----:B------:R-:W-:-:S02]  /*23bd0*/  SEL R121, R121, R48, P0 ;  /* 0x0000003079797207 */ /* 0x000fc40000000000 */
[----:B------:R-:W-:Y:S01]  /*23be0*/  SEL R46, R92, R113, P0 ;  /* 0x000000715c2e7207 */ /* 0x000fe20000000000 */
[----:B------:R-:W-:Y:S01]  /*23bf0*/  IMAD.MOV.U32 R13, RZ, RZ, R41 ;  /* 0x000000ffff0d7224 */ /* 0x000fe200078e0029 */
[----:B------:R-:W-:Y:S01]  /*23c00*/  SEL R48, R101, R96, P0 ;  /* 0x0000006065307207 */ /* 0x000fe20000000000 */
[----:B------:R-:W-:Y:S01]  /*23c10*/  IMAD.MOV.U32 R12, RZ, RZ, R6 ;  /* 0x000000ffff0c7224 */ /* 0x000fe200078e0006 */
[----:B------:R-:W-:Y:S02]  /*23c20*/  SEL R113, R113, R92, P0 ;  /* 0x0000005c71717207 */ /* 0x000fe40000000000 */
[----:B------:R-:W-:Y:S02]  /*23c30*/  SEL R101, R96, R101, P0 ;  /* 0x0000006560657207 */ /* 0x000fe40000000000 */
[----:B------:R-:W-:Y:S02]  /*23c40*/  SEL R50, R76, R115, P0 ;  /* 0x000000734c327207 */ /* 0x000fe40000000000 */
[----:B------:R-:W-:-:S02]  /*23c50*/  SEL R115, R115, R76, P0 ;  /* 0x0000004c73737207 */ /* 0x000fc40000000000 */
[----:B------:R-:W-:-:S07]  /*23c60*/  MOV R100, R14 ;  /* 0x0000000e00647202 */ /* 0x000fce0000000f00 */
[----:B------:R-:W-:Y:S05]  /*23c70*/  WARPSYNC.COLLECTIVE R15, `(.L_x_880) ;  /* 0x000000000f087348 */ /* 0x000fea0003c00000 */
[----:B------:R0:W1:Y:S02]  /*23c80*/  SHFL.IDX P6, R14, R13, R12, R11 ;  /* 0x0000000c0d0e7389 */ /* 0x00006400000c000b */
[----:B01----:R-:W-:Y:S01]  /*23c90*/  ENDCOLLECTIVE ;  /* 0x000000000000791b */ /* 0x003fe20003800000 */
.L_x_880:
[----:B------:R-:W-:Y:S02]  /*23ca0*/  SEL R84, R72, R117, P0 ;  /* 0x0000007548547207 */ /* 0x000fe40000000000 */
[----:B------:R-:W-:Y:S02]  /*23cb0*/  SEL R117, R117, R72, P0 ;  /* 0x0000004875757207 */ /* 0x000fe40000000000 */
[----:B------:R-:W-:Y:S02]  /*23cc0*/  SEL R88, R81, R60, P0 ;  /* 0x0000003c51587207 */ /* 0x000fe40000000000 */
[----:B------:R-:W-:Y:S02]  /*23cd0*/  SEL R54, R64, R99, P0 ;  /* 0x0000006340367207 */ /* 0x000fe40000000000 */
[----:B------:R-:W-:Y:S02]  /*23ce0*/  SEL R83, R60, R81, P0 ;  /* 0x000000513c537207 */ /* 0x000fe40000000000 */
[----:B------:R-:W-:-:S02]  /*23cf0*/  SEL R45, R99, R64, P0 ;  /* 0x00000040632d7207 */ /* 0x000fc40000000000 */
[----:B------:R-:W-:Y:S02]  /*23d00*/  SEL R60, R55, R52, P0 ;  /* 0x00000034373c7207 */ /* 0x000fe40000000000 */
[----:B------:R-:W-:Y:S02]  /*23d10*/  MOV R13, R51 ;  /* 0x00000033000d7202 */ /* 0x000fe40000000f00 */
        /* <DEDUP_REMOVED lines=9> */
.L_x_881:
        /* <DEDUP_REMOVED lines=19> */
.L_x_882:
        /* <DEDUP_REMOVED lines=8> */
[----:B------:R-:W-:Y:S02]  /*23f60*/  SEL R102, R100, R51, P0 ;  /* 0x0000003364667207 */ /* 0x000fe40000000000 */
[----:B------:R-:W-:Y:S02]  /*23f70*/  SEL R100, R51, R100, P0 ;  /* 0x0000006433647207 */ /* 0x000fe40000000000 */
[----:B------:R-:W-:Y:S02]  /*23f80*/  SEL R99, R98, R41, P0 ;  /* 0x0000002962637207 */ /* 0x000fe40000000000 */
[----:B------:R-:W-:Y:S02]  /*23f90*/  SEL R98, R41, R98, P0 ;  /* 0x0000006229627207 */ /* 0x000fe40000000000 */
[----:B------:R-:W-:-:S07]  /*23fa0*/  MOV R78, R14 ;  /* 0x0000000e004e7202 */ /* 0x000fce0000000f00 */
[----:B------:R-:W-:Y:S05]  /*23fb0*/  WARPSYNC.COLLECTIVE R15, `(.L_x_883) ;  /* 0x000000000f087348 */ /* 0x000fea0003c00000 */
[----:B------:R0:W1:Y:S02]  /*23fc0*/  SHFL.IDX P6, R14, R13, R12, R11 ;  /* 0x0000000c0d0e7389 */ /* 0x00006400000c000b */
[----:B01----:R-:W-:Y:S01]  /*23fd0*/  ENDCOLLECTIVE ;  /* 0x000000000000791b */ /* 0x003fe20003800000 */
.L_x_883:
[----:B------:R-:W-:Y:S01]  /*23fe0*/  IMAD.MOV.U32 R13, RZ, RZ, R47 ;  /* 0x000000ffff0d7224 */ /* 0x000fe200078e002f */
[----:B------:R-:W-:Y:S01]  /*23ff0*/  MOV R12, R6 ;  /* 0x00000006000c7202 */ /* 0x000fe20000000f00 */
[----:B------:R-:W-:-:S07]  /*24000*/  IMAD.MOV.U32 R80, RZ, RZ, R14 ;  /* 0x000000ffff507224 */ /* 0x000fce00078e000e */
[----:B------:R-:W-:Y:S05]  /*24010*/  WARPSYNC.COLLECTIVE R15, `(.L_x_884) ;  /* 0x000000000f087348 */ /* 0x000fea0003c00000 */
[----:B------:R0:W1:Y:S02]  /*24020*/  SHFL.IDX P6, R14, R13, R12, R11 ;  /* 0x0000000c0d0e7389 */ /* 0x00006400000c000b */
[----:B01----:R-:W-:Y:S01]  /*24030*/  ENDCOLLECTIVE ;  /* 0x000000000000791b */ /* 0x003fe20003800000 */
.L_x_884:
[----:B------:R-:W-:Y:S02]  /*24040*/  IMAD.MOV.U32 R13, RZ, RZ, R67 ;  /* 0x000000ffff0d7224 */ /* 0x000fe400078e0043 */
[----:B------:R-:W-:-:S07]  /*24050*/  IMAD.MOV.U32 R47, RZ, RZ, R14 ;  /* 0x000000ffff2f7224 */ /* 0x000fce00078e000e */
[----:B------:R-:W-:Y:S05]  /*24060*/  WARPSYNC.COLLECTIVE R15, `(.L_x_885) ;  /* 0x000000000f087348 */ /* 0x000fea0003c00000 */
[----:B------:R0:W1:Y:S02]  /*24070*/  SHFL.IDX P6, R14, R13, R12, R11 ;  /* 0x0000000c0d0e7389 */ /* 0x00006400000c000b */
[----:B01----:R-:W-:Y:S01]  /*24080*/  ENDCOLLECTIVE ;  /* 0x000000000000791b */ /* 0x003fe20003800000 */
.L_x_885:
[----:B------:R-:W-:Y:S01]  /*24090*/  MOV R13, R0 ;  /* 0x00000000000d7202 */ /* 0x000fe20000000f00 */
[----:B------:R-:W-:Y:S02]  /*240a0*/  IMAD.MOV.U32 R12, RZ, RZ, R5 ;  /* 0x000000ffff0c7224 */ /* 0x000fe400078e0005 */
[----:B------:R-:W-:-:S07]  /*240b0*/  IMAD.MOV.U32 R67, RZ, RZ, R14 ;  /* 0x000000ffff437224 */ /* 0x000fce00078e000e */
[----:B------:R-:W-:Y:S05]  /*240c0*/  WARPSYNC.COLLECTIVE R15, `(.L_x_886) ;  /* 0x000000000f087348 */ /* 0x000fea0003c00000 */
[----:B------:R0:W1:Y:S02]  /*240d0*/  SHFL.IDX P6, R14, R13, R12, R11 ;  /* 0x0000000c0d0e7389 */ /* 0x00006400000c000b */
[----:B01----:R-:W-:Y:S01]  /*240e0*/  ENDCOLLECTIVE ;  /* 0x000000000000791b */ /* 0x003fe20003800000 */
.L_x_886:
[----:B------:R-:W-:Y:S02]  /*240f0*/  IMAD.MOV.U32 R13, RZ, RZ, R20 ;  /* 0x000000ffff0d7224 */ /* 0x000fe400078e0014 */
[----:B------:R-:W-:-:S07]  /*24100*/  IMAD.MOV.U32 R0, RZ, RZ, R14 ;  /* 0x000000ffff007224 */ /* 0x000fce00078e000e */
[----:B------:R-:W-:Y:S05]  /*24110*/  WARPSYNC.COLLECTIVE R15, `(.L_x_887) ;  /* 0x000000000f087348 */ /* 0x000fea0003c00000 */
[----:B------:R0:W1:Y:S02]  /*24120*/  SHFL.IDX P6, R14, R13, R12, R11 ;  /* 0x0000000c0d0e7389 */ /* 0x00006400000c000b */
[----:B01----:R-:W-:Y:S01]  /*24130*/  ENDCOLLECTIVE ;  /* 0x000000000000791b */ /* 0x003fe20003800000 */
.L_x_887:
[----:B------:R-:W-:Y:S02]  /*24140*/  IMAD.MOV.U32 R13, RZ, RZ, R49 ;  /* 0x000000ffff0d7224 */ /* 0x000fe400078e0031 */
[----:B------:R-:W-:Y:S01]  /*24150*/  IMAD.MOV.U32 R12, RZ, RZ, R6 ;  /* 0x000000ffff0c7224 */ /* 0x000fe200078e0006 */
[----:B------:R-:W-:-:S07]  /*24160*/  MOV R3, R14 ;  /* 0x0000000e00037202 */ /* 0x000fce0000000f00 */
[----:B------:R-:W-:Y:S05]  /*24170*/  WARPSYNC.COLLECTIVE R15, `(.L_x_888) ;  /* 0x000000000f087348 */ /* 0x000fea0003c00000 */
[----:B------:R0:W1:Y:S02]  /*24180*/  SHFL.IDX P6, R14, R13, R12, R11 ;  /* 0x0000000c0d0e7389 */ /* 0x00006400000c000b */
[----:B01----:R-:W-:Y:S01]  /*24190*/  ENDCOLLECTIVE ;  /* 0x000000000000791b */ /* 0x003fe20003800000 */
.L_x_888:
[----:B------:R-:W-:Y:S02]  /*241a0*/  MOV R13, R77 ;  /* 0x0000004d000d7202 */ /* 0x000fe40000000f00 */
[----:B------:R-:W-:Y:S02]  /*241b0*/  SEL R77, R78, R47, P0 ;  /* 0x0000002f4e4d7207 */ /* 0x000fe40000000000 */
[----:B------:R-:W-:Y:S01]  /*241c0*/  SEL R78, R47, R78, P0 ;  /* 0x0000004e2f4e7207 */ /* 0x000fe20000000000 */
[----:B------:R-:W-:-:S07]  /*241d0*/  IMAD.MOV.U32 R49, RZ, RZ, R14 ;  /* 0x000000ffff317224 */ /* 0x000fce00078e000e */
[----:B------:R-:W-:Y:S05]  /*241e0*/  WARPSYNC.COLLECTIVE R15, `(.L_x_889) ;  /* 0x000000000f087348 */ /* 0x000fea0003c00000 */
[----:B------:R0:W1:Y:S02]  /*241f0*/  SHFL.IDX P6, R14, R13, R12, R11 ;  /* 0x0000000c0d0e7389 */ /* 0x00006400000c000b */
[----:B01----:R-:W-:Y:S01]  /*24200*/  ENDCOLLECTIVE ;  /* 0x000000000000791b */ /* 0x003fe20003800000 */
.L_x_889:
[----:B------:R-:W-:Y:S02]  /*24210*/  SEL R81, R0, R49, P0 ;  /* 0x0000003100517207 */ /* 0x000fe40000000000 */
[----:B------:R-:W-:Y:S01]  /*24220*/  SEL R0, R49, R0, P0 ;  /* 0x0000000031007207 */ /* 0x000fe20000000000 */
[----:B------:R-:W-:Y:S02]  /*24230*/  IMAD.MOV.U32 R13, RZ, RZ, R2 ;  /* 0x000000ffff0d7224 */ /* 0x000fe400078e0002 */
[----:B------:R-:W-:Y:S02]  /*24240*/  IMAD.MOV.U32 R12, RZ, RZ, R5 ;  /* 0x000000ffff0c7224 */ /* 0x000fe400078e0005 */
[----:B------:R-:W-:-:S07]  /*24250*/  IMAD.MOV.U32 R20, RZ, RZ, R14 ;  /* 0x000000ffff147224 */ /* 0x000fce00078e000e */
[----:B------:R-:W-:Y:S05]  /*24260*/  WARPSYNC.COLLECTIVE R15, `(.L_x_890) ;  /* 0x000000000f087348 */ /* 0x000fea0003c00000 */
[----:B------:R0:W1:Y:S02]  /*24270*/  SHFL.IDX P6, R14, R13, R12, R11 ;  /* 0x0000000c0d0e7389 */ /* 0x00006400000c000b */
[----:B01----:R-:W-:Y:S01]  /*24280*/  ENDCOLLECTIVE ;  /* 0x000000000000791b */ /* 0x003fe20003800000 */
.L_x_890:
[----:B------:R-:W-:Y:S02]  /*24290*/  SEL R2, R3, R20, P0 ;  /* 0x0000001403027207 */ /* 0x000fe40000000000 */
[----:B------:R-:W-:Y:S01]  /*242a0*/  SEL R3, R20, R3, P0 ;  /* 0x0000000314037207 */ /* 0x000fe20000000000 */
[----:B------:R-:W-:Y:S01]  /*242b0*/  IMAD.MOV.U32 R13, RZ, RZ, R40 ;  /* 0x000000ffff0d7224 */ /* 0x000fe200078e0028 */
[----:B------:R-:W-:-:S07]  /*242c0*/  MOV R21, R14 ;  /* 0x0000000e00157202 */ /* 0x000fce0000000f00 */
[----:B------:R-:W-:Y:S05]  /*242d0*/  WARPSYNC.COLLECTIVE R15, `(.L_x_891) ;  /* 0x000000000f087348 */ /* 0x000fea0003c00000 */
[----:B------:R0:W1:Y:S02]  /*242e0*/  SHFL.IDX P6, R14, R13, R12, R11 ;  /* 0x0000000c0d0e7389 */ /* 0x00006400000c000b */
[----:B01----:R-:W-:Y:S01]  /*242f0*/  ENDCOLLECTIVE ;  /* 0x000000000000791b */ /* 0x003fe20003800000 */
.L_x_891:
[----:B------:R-:W-:Y:S01]  /*24300*/  IMAD.MOV.U32 R13, RZ, RZ, R79 ;  /* 0x000000ffff0d7224 */ /* 0x000fe200078e004f */
[----:B------:R-:W-:Y:S02]  /*24310*/  MOV R12, R6 ;  /* 0x00000006000c7202 */ /* 0x000fe40000000f00 */
[----:B------:R-:W-:Y:S02]  /*24320*/  SEL R79, R80, R67, P0 ;  /* 0x00000043504f7207 */ /* 0x000fe40000000000 */
[----:B------:R-:W-:Y:S01]  /*24330*/  SEL R80, R67, R80, P0 ;  /* 0x0000005043507207 */ /* 0x000fe20000000000 */
[----:B------:R-:W-:-:S07]  /*24340*/  IMAD.MOV.U32 R40, RZ, RZ, R14 ;  /* 0x000000ffff287224 */ /* 0x000fce00078e000e */
[----:B------:R-:W-:Y:S05]  /*24350*/  WARPSYNC.COLLECTIVE R15, `(.L_x_892) ;  /* 0x000000000f087348 */ /* 0x000fea0003c00000 */
[----:B------:R0:W1:Y:S02]  /*24360*/  SHFL.IDX P6, R14, R13, R12, R11 ;  /* 0x0000000c0d0e7389 */ /* 0x00006400000c000b */
[----:B01----:R-:W-:Y:S01]  /*24370*/  ENDCOLLECTIVE ;  /* 0x000000000000791b */ /* 0x003fe20003800000 */
.L_x_892:
[----:B------:R-:W-:Y:S02]  /*24380*/  IMAD.MOV.U32 R13, RZ, RZ, R119 ;  /* 0x000000ffff0d7224 */ /* 0x000fe400078e0077 */
[----:B------:R-:W-:-:S07]  /*24390*/  IMAD.MOV.U32 R56, RZ, RZ, R14 ;  /* 0x000000ffff387224 */ /* 0x000fce00078e000e */
[----:B------:R-:W-:Y:S05]  /*243a0*/  WARPSYNC.COLLECTIVE R15, `(.L_x_893) ;  /* 0x000000000f087348 */ /* 0x000fea0003c00000 */
[----:B------:R0:W1:Y:S02]  /*243b0*/  SHFL.IDX P6, R14, R13, R12, R11 ;  /* 0x0000000c0d0e7389 */ /* 0x00006400000c000b */
[----:B01----:R-:W-:Y:S01]  /*243c0*/  ENDCOLLECTIVE ;  /* 0x000000000000791b */ /* 0x003fe20003800000 */
.L_x_893:
[----:B------:R-:W-:Y:S02]  /*243d0*/  SEL R20, R21, R56, P0 ;  /* 0x0000003815147207 */ /* 0x000fe40000000000 */
[----:B------:R-:W-:Y:S02]  /*243e0*/  SEL R21, R56, R21, P0 ;  /* 0x0000001538157207 */ /* 0x000fe40000000000 */
[----:B------:R-:W-:Y:S01]  /*243f0*/  MOV R13, R42 ;  /* 0x0000002a000d7202 */ /* 0x000fe20000000f00 */
[----:B------:R-:W-:Y:S02]  /*24400*/  IMAD.MOV.U32 R12, RZ, RZ, R5 ;  /* 0x000000ffff0c7224 */ /* 0x000fe400078e0005 */
[----:B------:R-:W-:-:S07]  /*24410*/  IMAD.MOV.U32 R119, RZ, RZ, R14 ;  /* 0x000000ffff777224 */ /* 0x000fce00078e000e */
[----:B------:R-:W-:Y:S05]  /*24420*/  WARPSYNC.COLLECTIVE R15, `(.L_x_894) ;  /* 0x000000000f087348 */ /* 0x000fea0003c00000 */
[----:B------:R0:W1:Y:S02]  /*24430*/  SHFL.IDX P6, R14, R13, R12, R11 ;  /* 0x0000000c0d0e7389 */ /* 0x00006400000c000b */
[----:B01----:R-:W-:Y:S01]  /*24440*/  ENDCOLLECTIVE ;  /* 0x000000000000791b */ /* 0x003fe20003800000 */
.L_x_894:
[----:B------:R-:W-:Y:S02]  /*24450*/  SEL R28, R40, R119, P0 ;  /* 0x00000077281c7207 */ /* 0x000fe40000000000 */
[----:B------:R-:W-:Y:S01]  /*24460*/  SEL R40, R119, R40, P0 ;  /* 0x0000002877287207 */ /* 0x000fe20000000000 */
[----:B------:R-:W-:Y:S02]  /*24470*/  IMAD.MOV.U32 R13, RZ, RZ, R44 ;  /* 0x000000ffff0d7224 */ /* 0x000fe400078e002c */
[----:B------:R-:W-:-:S07]  /*24480*/  IMAD.MOV.U32 R42, RZ, RZ, R14 ;  /* 0x000000ffff2a7224 */ /* 0x000fce00078e000e */
[----:B------:R-:W-:Y:S05]  /*24490*/  WARPSYNC.COLLECTIVE R15, `(.L_x_895) ;  /* 0x000000000f087348 */ /* 0x000fea0003c00000 */
[----:B------:R0:W1:Y:S02]  /*244a0*/  SHFL.IDX P6, R14, R13, R12, R11 ;  /* 0x0000000c0d0e7389 */ /* 0x00006400000c000b */
[----:B01----:R-:W-:Y:S01]  /*244b0*/  ENDCOLLECTIVE ;  /* 0x000000000000791b */ /* 0x003fe20003800000 */
.L_x_895:
[----:B------:R-:W-:Y:S02]  /*244c0*/  IMAD.MOV.U32 R13, RZ, RZ, R121 ;  /* 0x000000ffff0d7224 */ /* 0x000fe400078e0079 */
[----:B------:R-:W-:Y:S01]  /*244d0*/  IMAD.MOV.U32 R12, RZ, RZ, R6 ;  /* 0x000000ffff0c7224 */ /* 0x000fe200078e0006 */
[----:B------:R-:W-:-:S07]  /*244e0*/  MOV R44, R14 ;  /* 0x0000000e002c7202 */ /* 0x000fce0000000f00 */
[----:B------:R-:W-:Y:S05]  /*244f0*/  WARPSYNC.COLLECTIVE R15, `(.L_x_896) ;  /* 0x000000000f087348 */ /* 0x000fea0003c00000 */
[----:B------:R0:W1:Y:S02]  /*24500*/  SHFL.IDX P6, R14, R13, R12, R11 ;  /* 0x0000000c0d0e7389 */ /* 0x00006400000c000b */
[----:B01----:R-:W-:Y:S01]  /*24510*/  ENDCOLLECTIVE ;  /* 0x000000000000791b */ /* 0x003fe20003800000 */
.L_x_896:
[----:B------:R-:W-:Y:S01]  /*24520*/  MOV R13, R111 ;  /* 0x0000006f000d7202 */ /* 0x000fe20000000f00 */
[----:B------:R-:W-:-:S07]  /*24530*/  IMAD.MOV.U32 R121, RZ, RZ, R14 ;  /* 0x000000ffff797224 */ /* 0x000fce00078e000e */
[----:B------:R-:W-:Y:S05]  /*24540*/  WARPSYNC.COLLECTIVE R15, `(.L_x_897) ;  /* 0x000000000f087348 */ /* 0x000fea0003c00000 */
[----:B------:R0:W1:Y:S02]  /*24550*/  SHFL.IDX P6, R14, R13, R12, R11 ;  /* 0x0000000c0d0e7389 */ /* 0x00006400000c000b */
[----:B01----:R-:W-:Y:S01]  /*24560*/  ENDCOLLECTIVE ;  /* 0x000000000000791b */ /* 0x003fe20003800000 */
.L_x_897:
        /* <DEDUP_REMOVED lines=8> */
.L_x_898:
[----:B------:R-:W-:Y:S01]  /*245f0*/  IMAD.MOV.U32 R13, RZ, RZ, R48 ;  /* 0x000000ffff0d7224 */ /* 0x000fe200078e0030 */
[----:B------:R-:W-:-:S07]  /*24600*/  MOV R46, R14 ;  /* 0x0000000e002e7202 */ /* 0x000fce0000000f00 */
[----:B------:R-:W-:Y:S05]  /*24610*/  WARPSYNC.COLLECTIVE R15, `(.L_x_899) ;  /* 0x000000000f087348 */ /* 0x000fea0003c00000 */
[----:B------:R0:W1:Y:S02]  /*24620*/  SHFL.IDX P6, R14, R13, R12, R11 ;  /* 0x0000000c0d0e7389 */ /* 0x00006400000c000b */
[----:B01----:R-:W-:Y:S01]  /*24630*/  ENDCOLLECTIVE ;  /* 0x000000000000791b */ /* 0x003fe20003800000 */
.L_x_899:
[----:B------:R-:W-:Y:S01]  /*24640*/  IMAD.MOV.U32 R13, RZ, RZ, R113 ;  /* 0x000000ffff0d7224 */ /* 0x000fe200078e0071 */
[----:B------:R-:W-:Y:S01]  /*24650*/  MOV R12, R6 ;  /* 0x00000006000c7202 */ /* 0x000fe20000000f00 */
[----:B------:R-:W-:-:S07]  /*24660*/  IMAD.MOV.U32 R48, RZ, RZ, R14 ;  /* 0x000000ffff307224 */ /* 0x000fce00078e000e */
[----:B------:R-:W-:Y:S05]  /*24670*/  WARPSYNC.COLLECTIVE R15, `(.L_x_900) ;  /* 0x000000000f087348 */ /* 0x000fea0003c00000 */
[----:B------:R0:W1:Y:S02]  /*24680*/  SHFL.IDX P6, R14, R13, R12, R11 ;  /* 0x0000000c0d0e7389 */ /* 0x00006400000c000b */
[----:B01----:R-:W-:Y:S01]  /*24690*/  ENDCOLLECTIVE ;  /* 0x000000000000791b */ /* 0x003fe20003800000 */
.L_x_900:
[----:B------:R-:W-:Y:S02]  /*246a0*/  IMAD.MOV.U32 R13, RZ, RZ, R101 ;  /* 0x000000ffff0d7224 */ /* 0x000fe400078e0065 */
[----:B------:R-:W-:-:S07]  /*246b0*/  IMAD.MOV.U32 R113, RZ, RZ, R14 ;  /* 0x000000ffff717224 */ /* 0x000fce00078e000e */
[----:B------:R-:W-:Y:S05]  /*246c0*/  WARPSYNC.COLLECTIVE R15, `(.L_x_901) ;  /* 0x000000000f087348 */ /* 0x000fea0003c00000 */
[----:B------:R0:W1:Y:S02]  /*246d0*/  SHFL.IDX P6, R14, R13, R12, R11 ;  /* 0x0000000c0d0e7389 */ /* 0x00006400000c000b */
[----:B01----:R-:W-:Y:S01]  /*246e0*/  ENDCOLLECTIVE ;  /* 0x000000000000791b */ /* 0x003fe20003800000 */
.L_x_901:
[----:B------:R-:W-:Y:S01]  /*246f0*/  MOV R13, R50 ;  /* 0x00000032000d7202 */ /* 0x000fe20000000f00 */
[----:B------:R-:W-:Y:S02]  /*24700*/  IMAD.MOV.U32 R12, RZ, RZ, R5 ;  /* 0x000000ffff0c7224 */ /* 0x000fe400078e0005 */
[----:B------:R-:W-:-:S07]  /*24710*/  IMAD.MOV.U32 R101, RZ, RZ, R14 ;  /* 0x000000ffff657224 */ /* 0x000fce00078e000e */
[----:B------:R-:W-:Y:S05]  /*24720*/  WARPSYNC.COLLECTIVE R15, `(.L_x_902) ;  /* 0x000000000f087348 */ /* 0x000fea0003c00000 */
[----:B------:R0:W1:Y:S02]  /*24730*/  SHFL.IDX P6, R14, R13, R12, R11 ;  /* 0x0000000c0d0e7389 */ /* 0x00006400000c000b */
[----:B01----:R-:W-:Y:S01]  /*24740*/  ENDCOLLECTIVE ;  /* 0x000000000000791b */ /* 0x003fe20003800000 */
.L_x_902:
[----:B------:R-:W-:Y:S02]  /*24750*/  SEL R47, R48, R101, P0 ;  /* 0x00000065302f7207 */ /* 0x000fe40000000000 */
[----:B------:R-:W-:Y:S01]  /*24760*/  SEL R48, R101, R48, P0 ;  /* 0x0000003065307207 */ /* 0x000fe20000000000 */
[----:B------:R-:W-:Y:S02]  /*24770*/  IMAD.MOV.U32 R101, RZ, RZ, RZ ;  /* 0x000000ffff657224 */ /* 0x000fe400078e00ff */
[----:B------:R-:W-:Y:S02]  /*24780*/  IMAD.MOV.U32 R13, RZ, RZ, R82 ;  /* 0x000000ffff0d7224 */ /* 0x000fe400078e0052 */
[----:B------:R-:W-:-:S07]  /*24790*/  IMAD.MOV.U32 R50, RZ, RZ, R14 ;  /* 0x000000ffff327224 */ /* 0x000fce00078e000e */
[----:B------:R-:W-:Y:S05]  /*247a0*/  WARPSYNC.COLLECTIVE R15, `(.L_x_903) ;  /* 0x000000000f087348 */ /* 0x000fea0003c00000 */
[----:B------:R0:W1:Y:S02]  /*247b0*/  SHFL.IDX P6, R14, R13, R12, R11 ;  /* 0x0000000c0d0e7389 */ /* 0x00006400000c000b */
[----:B01----:R-:W-:Y:S01]  /*247c0*/  ENDCOLLECTIVE ;  /* 0x000000000000791b */ /* 0x003fe20003800000 */
.L_x_903:
[----:B------:R-:W-:Y:S02]  /*247d0*/  IMAD.MOV.U32 R13, RZ, RZ, R115 ;  /* 0x000000ffff0d7224 */ /* 0x000fe400078e0073 */
[----:B------:R-:W-:Y:S01]  /*247e0*/  IMAD.MOV.U32 R12, RZ, RZ, R6 ;  /* 0x000000ffff0c7224 */ /* 0x000fe200078e0006 */
[----:B------:R-:W-:-:S07]  /*247f0*/  MOV R82, R14 ;  /* 0x0000000e00527202 */ /* 0x000fce0000000f00 */
[----:B------:R-:W-:Y:S05]  /*24800*/  WARPSYNC.COLLECTIVE R15, `(.L_x_904) ;  /* 0x000000000f087348 */ /* 0x000fea0003c00000 */
[----:B------:R0:W1:Y:S02]  /*24810*/  SHFL.IDX P6, R14, R13, R12, R11 ;  /* 0x0000000c0d0e7389 */ /* 0x00006400000c000b */
[----:B01----:R-:W-:Y:S01]  /*24820*/  ENDCOLLECTIVE ;  /* 0x000000000000791b */ /* 0x003fe20003800000 */
.L_x_904:
[----:B------:R-:W-:Y:S01]  /*24830*/  MOV R13, R87 ;  /* 0x00000057000d7202 */ /* 0x000fe20000000f00 */
[----:B------:R-:W-:-:S07]  /*24840*/  IMAD.MOV.U32 R115, RZ, RZ, R14 ;  /* 0x000000ffff737224 */ /* 0x000fce00078e000e */
[----:B------:R-:W-:Y:S05]  /*24850*/  WARPSYNC.COLLECTIVE R15, `(.L_x_905) ;  /* 0x000000000f087348 */ /* 0x000fea0003c00000 */
[----:B------:R0:W1:Y:S02]  /*24860*/  SHFL.IDX P6, R14, R13, R12, R11 ;  /* 0x0000000c0d0e7389 */ /* 0x00006400000c000b */
[----:B01----:R-:W-:Y:S01]  /*24870*/  ENDCOLLECTIVE ;  /* 0x000000000000791b */ /* 0x003fe20003800000 */
.L_x_905:
        /* <DEDUP_REMOVED lines=8> */
.L_x_906:
[----:B------:R-:W-:Y:S02]  /*24900*/  SEL R51, R82, R87, P0 ;  /* 0x0000005752337207 */ /* 0x000fe40000000000 */
[----:B------:R-:W-:Y:S01]  /*24910*/  SEL R82, R87, R82, P0 ;  /* 0x0000005257527207 */ /* 0x000fe20000000000 */
[----:B------:R-:W-:Y:S01]  /*24920*/  IMAD.MOV.U32 R13, RZ, RZ, R86 ;  /* 0x000000ffff0d7224 */ /* 0x000fe200078e0056 */
[----:B------:R-:W-:-:S07]  /*24930*/  MOV R84, R14 ;  /* 0x0000000e00547202 */ /* 0x000fce0000000f00 */
[----:B------:R-:W-:Y:S05]  /*24940*/  WARPSYNC.COLLECTIVE R15, `(.L_x_907) ;  /* 0x000000000f087348 */ /* 0x000fea0003c00000 */
[----:B------:R0:W1:Y:S02]  /*24950*/  SHFL.IDX P6, R14, R13, R12, R11 ;  /* 0x0000000c0d0e7389 */ /* 0x00006400000c000b */
[----:B01----:R-:W-:Y:S01]  /*24960*/  ENDCOLLECTIVE ;  /* 0x000000000000791b */ /* 0x003fe20003800000 */
.L_x_907:
[----:B------:R-:W-:Y:S01]  /*24970*/  IMAD.MOV.U32 R13, RZ, RZ, R117 ;  /* 0x000000ffff0d7224 */ /* 0x000fe200078e0075 */
[----:B------:R-:W-:Y:S01]  /*24980*/  MOV R12, R6 ;  /* 0x00000006000c7202 */ /* 0x000fe20000000f00 */
[----:B------:R-:W-:-:S07]  /*24990*/  IMAD.MOV.U32 R86, RZ, RZ, R14 ;  /* 0x000000ffff567224 */ /* 0x000fce00078e000e */
[----:B------:R-:W-:Y:S05]  /*249a0*/  WARPSYNC.COLLECTIVE R15, `(.L_x_908) ;  /* 0x000000000f087348 */ /* 0x000fea0003c00000 */
[----:B------:R0:W1:Y:S02]  /*249b0*/  SHFL.IDX P6, R14, R13, R12, R11 ;  /* 0x0000000c0d0e7389 */ /* 0x00006400000c000b */
[----:B01----:R-:W-:Y:S01]  /*249c0*/  ENDCOLLECTIVE ;  /* 0x000000000000791b */ /* 0x003fe20003800000 */
.L_x_908:
[----:B------:R-:W-:Y:S02]  /*249d0*/  IMAD.MOV.U32 R13, RZ, RZ, R85 ;  /* 0x000000ffff0d7224 */ /* 0x000fe400078e0055 */
[----:B------:R-:W-:-:S07]  /*249e0*/  IMAD.MOV.U32 R117, RZ, RZ, R14 ;  /* 0x000000ffff757224 */ /* 0x000fce00078e000e */
[----:B------:R-:W-:Y:S05]  /*249f0*/  WARPSYNC.COLLECTIVE R15, `(.L_x_909) ;  /* 0x000000000f087348 */ /* 0x000fea0003c00000 */
[----:B------:R0:W1:Y:S02]  /*24a00*/  SHFL.IDX P6, R14, R13, R12, R11 ;  /* 0x0000000c0d0e7389 */ /* 0x00006400000c000b */
[----:B01----:R-:W-:Y:S01]  /*24a10*/  ENDCOLLECTIVE ;  /* 0x000000000000791b */ /* 0x003fe20003800000 */
.L_x_909:
[----:B------:R-:W-:Y:S01]  /*24a20*/  MOV R13, R88 ;  /* 0x00000058000d7202 */ /* 0x000fe20000000f00 */
[----:B------:R-:W-:Y:S02]  /*24a30*/  IMAD.MOV.U32 R12, RZ, RZ, R5 ;  /* 0x000000ffff0c7224 */ /* 0x000fe400078e0005 */
[----:B------:R-:W-:-:S07]  /*24a40*/  IMAD.MOV.U32 R123, RZ, RZ, R14 ;  /* 0x000000ffff7b7224 */ /* 0x000fce00078e000e */
[----:B------:R-:W-:Y:S05]  /*24a50*/  WARPSYNC.COLLECTIVE R15, `(.L_x_910) ;  /* 0x000000000f087348 */ /* 0x000fea0003c00000 */
[----:B------:R0:W1:Y:S02]  /*24a60*/  SHFL.IDX P6, R14, R13, R12, R11 ;  /* 0x0000000c0d0e7389 */ /* 0x00006400000c000b */
[----:B01----:R-:W-:Y:S01]  /*24a70*/  ENDCOLLECTIVE ;  /* 0x000000000000791b */ /* 0x003fe20003800000 */
.L_x_910:
[----:B------:R-:W-:Y:S02]  /*24a80*/  SEL R85, R86, R123, P0 ;  /* 0x0000007b56557207 */ /* 0x000fe40000000000 */
[----:B------:R-:W-:Y:S01]  /*24a90*/  SEL R86, R123, R86, P0 ;  /* 0x000000567b567207 */ /* 0x000fe20000000000 */
[----:B------:R-:W-:Y:S02]  /*24aa0*/  IMAD.MOV.U32 R13, RZ, RZ, R54 ;  /* 0x000000ffff0d7224 */ /* 0x000fe400078e0036 */
[----:B------:R-:W-:-:S07]  /*24ab0*/  IMAD.MOV.U32 R88, RZ, RZ, R14 ;  /* 0x000000ffff587224 */ /* 0x000fce00078e000e */
[----:B------:R-:W-:Y:S05]  /*24ac0*/  WARPSYNC.COLLECTIVE R15, `(.L_x_911) ;  /* 0x000000000f087348 */ /* 0x000fea0003c00000 */
[----:B------:R0:W1:Y:S02]  /*24ad0*/  SHFL.IDX P6, R14, R13, R12, R11 ;  /* 0x0000000c0d0e7389 */ /* 0x00006400000c000b */
[----:B01----:R-:W-:Y:S01]  /*24ae0*/  ENDCOLLECTIVE ;  /* 0x000000000000791b */ /* 0x003fe20003800000 */
.L_x_911:
[----:B------:R-:W-:Y:S01]  /*24af0*/  IMAD.MOV.U32 R13, RZ, RZ, R83 ;  /* 0x000000ffff0d7224 */ /* 0x000fe200078e0053 */
[----:B------:R-:W-:Y:S01]  /*24b00*/  SEL R83, R84, R117, P0 ;  /* 0x0000007554537207 */ /* 0x000fe20000000000 */
[----:B------:R-:W-:Y:S01]  /*24b10*/  IMAD.MOV.U32 R12, RZ, RZ, R6 ;  /* 0x000000ffff0c7224 */ /* 0x000fe200078e0006 */
[----:B------:R-:W-:Y:S02]  /*24b20*/  SEL R84, R117, R84, P0 ;  /* 0x0000005475547207 */ /* 0x000fe40000000000 */
[----:B------:R-:W-:-:S07]  /*24b30*/  MOV R54, R14 ;  /* 0x0000000e00367202 */ /* 0x000fce0000000f00 */
[----:B------:R-:W-:Y:S05]  /*24b40*/  WARPSYNC.COLLECTIVE R15, `(.L_x_912) ;  /* 0x000000000f087348 */ /* 0x000fea0003c00000 */
[----:B------:R0:W1:Y:S02]  /*24b50*/  SHFL.IDX P6, R14, R13, R12, R11 ;  /* 0x0000000c0d0e7389 */ /* 0x00006400000c000b */
[----:B01----:R-:W-:Y:S01]  /*24b60*/  ENDCOLLECTIVE ;  /* 0x000000000000791b */ /* 0x003fe20003800000 */
.L_x_912:
[----:B------:R-:W-:Y:S02]  /*24b70*/  MOV R13, R45 ;  /* 0x0000002d000d7202 */ /* 0x000fe40000000f00 */
[----:B------:R-:W-:Y:S02]  /*24b80*/  SEL R45, R46, R113, P0 ;  /* 0x000000712e2d7207 */ /* 0x000fe40000000000 */
[----:B------:R-:W-:Y:S01]  /*24b90*/  SEL R46, R113, R46, P0 ;  /* 0x0000002e712e7207 */ /* 0x000fe20000000000 */
[----:B------:R-:W-:-:S07]  /*24ba0*/  IMAD.MOV.U32 R125, RZ, RZ, R14 ;  /* 0x000000ffff7d7224 */ /* 0x000fce00078e000e */
[----:B------:R-:W-:Y:S05]  /*24bb0*/  WARPSYNC.COLLECTIVE R15, `(.L_x_913) ;  /* 0x000000000f087348 */ /* 0x000fea0003c00000 */
[----:B------:R0:W1:Y:S02]  /*24bc0*/  SHFL.IDX P6, R14, R13, R12, R11 ;  /* 0x0000000c0d0e7389 */ /* 0x00006400000c000b */
[----:B01----:R-:W-:Y:S01]  /*24bd0*/  ENDCOLLECTIVE ;  /* 0x000000000000791b */ /* 0x003fe20003800000 */
.L_x_913:
        /* <DEDUP_REMOVED lines=8> */
.L_x_914:
[----:B------:R-:W-:Y:S01]  /*24c60*/  IMAD.MOV.U32 R13, RZ, RZ, R58 ;  /* 0x000000ffff0d7224 */ /* 0x000fe200078e003a */
[----:B------:R-:W-:-:S07]  /*24c70*/  MOV R60, R14 ;  /* 0x0000000e003c7202 */ /* 0x000fce0000000f00 */
[----:B------:R-:W-:Y:S05]  /*24c80*/  WARPSYNC.COLLECTIVE R15, `(.L_x_915) ;  /* 0x000000000f087348 */ /* 0x000fea0003c00000 */
[----:B------:R0:W1:Y:S02]  /*24c90*/  SHFL.IDX P6, R14, R13, R12, R11 ;  /* 0x0000000c0d0e7389 */ /* 0x00006400000c000b */
[----:B01----:R-:W-:Y:S01]  /*24ca0*/  ENDCOLLECTIVE ;  /* 0x000000000000791b */ /* 0x003fe20003800000 */
.L_x_915:
        /* <DEDUP_REMOVED lines=8> */
.L_x_916:
[----:B------:R-:W-:Y:S02]  /*24d30*/  IMAD.MOV.U32 R13, RZ, RZ, R61 ;  /* 0x000000ffff0d7224 */ /* 0x000fe400078e003d */
[----:B------:R-:W-:-:S07]  /*24d40*/  IMAD.MOV.U32 R129, RZ, RZ, R14 ;  /* 0x000000ffff817224 */ /* 0x000fce00078e000e */
[----:B------:R-:W-:Y:S05]  /*24d50*/  WARPSYNC.COLLECTIVE R15, `(.L_x_917) ;  /* 0x000000000f087348 */ /* 0x000fea0003c00000 */
[----:B------:R0:W1:Y:S02]  /*24d60*/  SHFL.IDX P6, R14, R13, R12, R11 ;  /* 0x0000000c0d0e7389 */ /* 0x00006400000c000b */
[----:B01----:R-:W-:Y:S01]  /*24d70*/  ENDCOLLECTIVE ;  /* 0x000000000000791b */ /* 0x003fe20003800000 */
.L_x_917:
[----:B------:R-:W-:Y:S01]  /*24d80*/  MOV R13, R64 ;  /* 0x00000040000d7202 */ /* 0x000fe20000000f00 */
[----:B------:R-:W-:Y:S02]  /*24d90*/  IMAD.MOV.U32 R12, RZ, RZ, R5 ;  /* 0x000000ffff0c7224 */ /* 0x000fe400078e0005 */
[----:B------:R-:W-:-:S07]  /*24da0*/  IMAD.MOV.U32 R61, RZ, RZ, R14 ;  /* 0x000000ffff3d7224 */ /* 0x000fce00078e000e */
[----:B------:R-:W-:Y:S05]  /*24db0*/  WARPSYNC.COLLECTIVE R15, `(.L_x_918) ;  /* 0x000000000f087348 */ /* 0x000fea0003c00000 */
[----:B------:R0:W1:Y:S02]  /*24dc0*/  SHFL.IDX P6, R14, R13, R12, R11 ;  /* 0x0000000c0d0e7389 */ /* 0x00006400000c000b */
[----:B01----:R-:W-:Y:S01]  /*24dd0*/  ENDCOLLECTIVE ;  /* 0x000000000000791b */ /* 0x003fe20003800000 */
.L_x_918:
[----:B------:R-:W-:Y:S01]  /*24de0*/  SEL R56, R58, R61, P0 ;  /* 0x0000003d3a387207 */ /* 0x000fe20000000000 */
[----:B------:R-:W-:Y:S01]  /*24df0*/  IMAD.MOV.U32 R13, RZ, RZ, R52 ;  /* 0x000000ffff0d7224 */ /* 0x000fe200078e0034 */
[----:B------:R-:W-:Y:S01]  /*24e00*/  SEL R52, R54, R127, P0 ;  /* 0x0000007f36347207 */ /* 0x000fe20000000000 */
[----:B------:R-:W-:-:S07]  /*24e10*/  IMAD.MOV.U32 R64, RZ, RZ, R14 ;  /* 0x000000ffff407224 */ /* 0x000fce00078e000e */
[----:B------:R-:W-:Y:S05]  /*24e20*/  WARPSYNC.COLLECTIVE R15, `(.L_x_919) ;  /* 0x000000000f087348 */ /* 0x000fea0003c00000 */
[----:B------:R0:W1:Y:S02]  /*24e30*/  SHFL.IDX P6, R14, R13, R12, R11 ;  /* 0x0000000c0d0e7389 */ /* 0x00006400000c000b */
[----:B01----:R-:W-:Y:S01]  /*24e40*/  ENDCOLLECTIVE ;  /* 0x000000000000791b */ /* 0x003fe20003800000 */
.L_x_919:
[----:B------:R-:W-:Y:S01]  /*24e50*/  IMAD.MOV.U32 R13, RZ, RZ, R55 ;  /* 0x000000ffff0d7224 */ /* 0x000fe200078e0037 */
[----:B------:R-:W-:Y:S01]  /*24e60*/  SEL R55, R129, R60, P0 ;  /* 0x0000003c81377207 */ /* 0x000fe20000000000 */
[----:B------:R-:W-:Y:S01]  /*24e70*/  IMAD.MOV.U32 R12, RZ, RZ, R6 ;  /* 0x000000ffff0c7224 */ /* 0x000fe200078e0006 */
[----:B------:R-:W-:-:S07]  /*24e80*/  MOV R65, R14 ;  /* 0x0000000e00417202 */ /* 0x000fce0000000f00 */
[----:B------:R-:W-:Y:S05]  /*24e90*/  WARPSYNC.COLLECTIVE R15, `(.L_x_920) ;  /* 0x000000000f087348 */ /* 0x000fea0003c00000 */
[----:B------:R0:W1:Y:S02]  /*24ea0*/  SHFL.IDX P6, R14, R13, R12, R11 ;  /* 0x0000000c0d0e7389 */ /* 0x00006400000c000b */
[----:B01----:R-:W-:Y:S01]  /*24eb0*/  ENDCOLLECTIVE ;  /* 0x000000000000791b */ /* 0x003fe20003800000 */
.L_x_920:
[----:B------:R-:W-:Y:S02]  /*24ec0*/  MOV R13, R53 ;  /* 0x00000035000d7202 */ /* 0x000fe40000000f00 */
[----:B------:R-:W-:Y:S02]  /*24ed0*/  SEL R53, R127, R54, P0 ;  /* 0x000000367f357207 */ /* 0x000fe40000000000 */
[----:B------:R-:W-:Y:S01]  /*24ee0*/  SEL R54, R60, R129, P0 ;  /* 0x000000813c367207 */ /* 0x000fe20000000000 */
[----:B------:R-:W-:-:S07]  /*24ef0*/  IMAD.MOV.U32 R131, RZ, RZ, R14 ;  /* 0x000000ffff837224 */ /* 0x000fce00078e000e */
[----:B------:R-:W-:Y:S05]  /*24f00*/  WARPSYNC.COLLECTIVE R15, `(.L_x_921) ;  /* 0x000000000f087348 */ /* 0x000fea0003c00000 */
[----:B------:R0:W1:Y:S02]  /*24f10*/  SHFL.IDX P6, R14, R13, R12, R11 ;  /* 0x0000000c0d0e7389 */ /* 0x00006400000c000b */
[----:B01----:R-:W-:Y:S01]  /*24f20*/  ENDCOLLECTIVE ;  /* 0x000000000000791b */ /* 0x003fe20003800000 */
.L_x_921:
[----:B------:R-:W-:Y:S02]  /*24f30*/  IMAD.MOV.U32 R13, RZ, RZ, R36 ;  /* 0x000000ffff0d7224 */ /* 0x000fe400078e0024 */
[----:B------:R-:W-:Y:S02]  /*24f40*/  IMAD.MOV.U32 R12, RZ, RZ, R5 ;  /* 0x000000ffff0c7224 */ /* 0x000fe400078e0005 */
[----:B------:R-:W-:-:S07]  /*24f50*/  IMAD.MOV.U32 R68, RZ, RZ, R14 ;  /* 0x000000ffff447224 */ /* 0x000fce00078e000e */
[----:B------:R-:W-:Y:S05]  /*24f60*/  WARPSYNC.COLLECTIVE R15, `(.L_x_922) ;  /* 0x000000000f087348 */ /* 0x000fea0003c00000 */
[----:B------:R0:W1:Y:S02]  /*24f70*/  SHFL.IDX P6, R14, R13, R12, R11 ;  /* 0x0000000c0d0e7389 */ /* 0x00006400000c000b */
[----:B01----:R-:W-:Y:S01]  /*24f80*/  ENDCOLLECTIVE ;  /* 0x000000000000791b */ /* 0x003fe20003800000 */
.L_x_922:
[----:B------:R-:W-:Y:S01]  /*24f90*/  SEL R60, R65, R68, P0 ;  /* 0x00000044413c7207 */ /* 0x000fe20000000000 */
[----:B------:R-:W-:Y:S01]  /*24fa0*/  IMAD.MOV.U32 R13, RZ, RZ, R38 ;  /* 0x000000ffff0d7224 */ /* 0x000fe200078e0026 */
[----:B------:R-:W-:-:S07]  /*24fb0*/  MOV R69, R14 ;  /* 0x0000000e00457202 */ /* 0x000fce0000000f00 */
[----:B------:R-:W-:Y:S05]  /*24fc0*/  WARPSYNC.COLLECTIVE R15, `(.L_x_923) ;  /* 0x000000000f087348 */ /* 0x000fea0003c00000 */
[----:B------:R0:W1:Y:S02]  /*24fd0*/  SHFL.IDX P6, R14, R13, R12, R11 ;  /* 0x0000000c0d0e7389 */ /* 0x00006400000c000b */
[----:B01----:R-:W-:Y:S01]  /*24fe0*/  ENDCOLLECTIVE ;  /* 0x000000000000791b */ /* 0x003fe20003800000 */
.L_x_923:
[----:B------:R-:W-:Y:S01]  /*24ff0*/  IMAD.MOV.U32 R13, RZ, RZ, R33 ;  /* 0x000000ffff0d7224 */ /* 0x000fe200078e0021 */
[----:B------:R-:W-:Y:S01]  /*25000*/  MOV R12, R6 ;  /* 0x00000006000c7202 */ /* 0x000fe20000000f00 */
[----:B------:R-:W-:-:S07]  /*25010*/  IMAD.MOV.U32 R71, RZ, RZ, R14 ;  /* 0x000000ffff477224 */ /* 0x000fce00078e000e */
[----:B------:R-:W-:Y:S05]  /*25020*/  WARPSYNC.COLLECTIVE R15, `(.L_x_924) ;  /* 0x000000000f087348 */ /* 0x000fea0003c00000 */
[----:B------:R0:W1:Y:S02]  /*25030*/  SHFL.IDX P6, R14, R13, R12, R11 ;  /* 0x0000000c0d0e7389 */ /* 0x00006400000c000b */
[----:B01----:R-:W-:Y:S01]  /*25040*/  ENDCOLLECTIVE ;  /* 0x000000000000791b */ /* 0x003fe20003800000 */
.L_x_924:
[----:B------:R-:W-:Y:S02]  /*25050*/  IMAD.MOV.U32 R13, RZ, RZ, R27 ;  /* 0x000000ffff0d7224 */ /* 0x000fe400078e001b */
[----:B------:R-:W-:-:S07]  /*25060*/  IMAD.MOV.U32 R36, RZ, RZ, R14 ;  /* 0x000000ffff247224 */ /* 0x000fce00078e000e */
[----:B------:R-:W-:Y:S05]  /*25070*/  WARPSYNC.COLLECTIVE R15, `(.L_x_925) ;  /* 0x000000000f087348 */ /* 0x000fea0003c00000 */
[----:B------:R0:W1:Y:S02]  /*25080*/  SHFL.IDX P6, R14, R13, R12, R11 ;  /* 0x0000000c0d0e7389 */ /* 0x00006400000c000b */
[----:B01----:R-:W-:Y:S01]  /*25090*/  ENDCOLLECTIVE ;  /* 0x000000000000791b */ /* 0x003fe20003800000 */
.L_x_925:
[----:B------:R-:W-:Y:S01]  /*250a0*/  MOV R13, R32 ;  /* 0x00000020000d7202 */ /* 0x000fe20000000f00 */
[----:B------:R-:W-:Y:S02]  /*250b0*/  IMAD.MOV.U32 R12, RZ, RZ, R5 ;  /* 0x000000ffff0c7224 */ /* 0x000fe400078e0005 */
[----:B------:R-:W-:-:S07]  /*250c0*/  IMAD.MOV.U32 R38, RZ, RZ, R14 ;  /* 0x000000ffff267224 */ /* 0x000fce00078e000e */
[----:B------:R-:W-:Y:S05]  /*250d0*/  WARPSYNC.COLLECTIVE R15, `(.L_x_926) ;  /* 0x000000000f087348 */ /* 0x000fea0003c00000 */
[----:B------:R0:W1:Y:S02]  /*250e0*/  SHFL.IDX P6, R14, R13, R12, R11 ;  /* 0x0000000c0d0e7389 */ /* 0x00006400000c000b */
[----:B01----:R-:W-:Y:S01]  /*250f0*/  ENDCOLLECTIVE ;  /* 0x000000000000791b */ /* 0x003fe20003800000 */
.L_x_926:
[----:B------:R-:W-:Y:S02]  /*25100*/  SEL R70, R71, R38, P0 ;  /* 0x0000002647467207 */ /* 0x000fe40000000000 */
[----:B------:R-:W-:Y:S01]  /*25110*/  SEL R71, R38, R71, P0 ;  /* 0x0000004726477207 */ /* 0x000fe20000000000 */
[----:B------:R-:W-:Y:S02]  /*25120*/  IMAD.MOV.U32 R13, RZ, RZ, R34 ;  /* 0x000000ffff0d7224 */ /* 0x000fe400078e0022 */
[----:B------:R-:W-:-:S07]  /*25130*/  IMAD.MOV.U32 R73, RZ, RZ, R14 ;  /* 0x000000ffff497224 */ /* 0x000fce00078e000e */
[----:B------:R-:W-:Y:S05]  /*25140*/  WARPSYNC.COLLECTIVE R15, `(.L_x_927) ;  /* 0x000000000f087348 */ /* 0x000fea0003c00000 */
[----:B------:R0:W1:Y:S02]  /*25150*/  SHFL.IDX P6, R14, R13, R12, R11 ;  /* 0x0000000c0d0e7389 */ /* 0x00006400000c000b */
[----:B01----:R-:W-:Y:S01]  /*25160*/  ENDCOLLECTIVE ;  /* 0x000000000000791b */ /* 0x003fe20003800000 */
.L_x_927:
[----:B------:R-:W-:Y:S02]  /*25170*/  IMAD.MOV.U32 R13, RZ, RZ, R37 ;  /* 0x000000ffff0d7224 */ /* 0x000fe400078e0025 */
[----:B------:R-:W-:Y:S01]  /*25180*/  IMAD.MOV.U32 R12, RZ, RZ, R6 ;  /* 0x000000ffff0c7224 */ /* 0x000fe200078e0006 */
[----:B------:R-:W-:-:S07]  /*25190*/  MOV R75, R14 ;  /* 0x0000000e004b7202 */ /* 0x000fce0000000f00 */
[----:B------:R-:W-:Y:S05]  /*251a0*/  WARPSYNC.COLLECTIVE R15, `(.L_x_928) ;  /* 0x000000000f087348 */ /* 0x000fea0003c00000 */
[----:B------:R0:W1:Y:S02]  /*251b0*/  SHFL.IDX P6, R14, R13, R12, R11 ;  /* 0x0000000c0d0e7389 */ /* 0x00006400000c000b */
[----:B01----:R-:W-:Y:S01]  /*251c0*/  ENDCOLLECTIVE ;  /* 0x000000000000791b */ /* 0x003fe20003800000 */
.L_x_928:
[----:B------:R-:W-:Y:S01]  /*251d0*/  MOV R13, R35 ;  /* 0x00000023000d7202 */ /* 0x000fe20000000f00 */
[----:B------:R-:W-:-:S07]  /*251e0*/  IMAD.MOV.U32 R32, RZ, RZ, R14 ;  /* 0x000000ffff207224 */ /* 0x000fce00078e000e */
[----:B------:R-:W-:Y:S05]  /*251f0*/  WARPSYNC.COLLECTIVE R15, `(.L_x_929) ;  /* 0x000000000f087348 */ /* 0x000fea0003c00000 */
[----:B------:R0:W1:Y:S02]  /*25200*/  SHFL.IDX P6, R14, R13, R12, R11 ;  /* 0x0000000c0d0e7389 */ /* 0x00006400000c000b */
[----:B01----:R-:W-:Y:S01]  /*25210*/  ENDCOLLECTIVE ;  /* 0x000000000000791b */ /* 0x003fe20003800000 */
.L_x_929:
        /* <DEDUP_REMOVED lines=8> */
.L_x_930:
[----:B------:R-:W-:Y:S02]  /*252a0*/  SEL R74, R75, R34, P0 ;  /* 0x000000224b4a7207 */ /* 0x000fe40000000000 */
[----:B------:R-:W-:Y:S01]  /*252b0*/  SEL R75, R34, R75, P0 ;  /* 0x0000004b224b7207 */ /* 0x000fe20000000000 */
[----:B------:R-:W-:Y:S01]  /*252c0*/  IMAD.MOV.U32 R13, RZ, RZ, R26 ;  /* 0x000000ffff0d7224 */ /* 0x000fe200078e001a */
[----:B------:R-:W-:-:S07]  /*252d0*/  MOV R90, R14 ;  /* 0x0000000e005a7202 */ /* 0x000fce0000000f00 */
[----:B------:R-:W-:Y:S05]  /*252e0*/  WARPSYNC.COLLECTIVE R15, `(.L_x_931) ;  /* 0x000000000f087348 */ /* 0x000fea0003c00000 */
[----:B------:R0:W1:Y:S02]  /*252f0*/  SHFL.IDX P6, R14, R13, R12, R11 ;  /* 0x0000000c0d0e7389 */ /* 0x00006400000c000b */
[----:B01----:R-:W-:Y:S01]  /*25300*/  ENDCOLLECTIVE ;  /* 0x000000000000791b */ /* 0x003fe20003800000 */
.L_x_931:
[----:B------:R-:W-:Y:S01]  /*25310*/  IMAD.MOV.U32 R13, RZ, RZ, R57 ;  /* 0x000000ffff0d7224 */ /* 0x000fe200078e0039 */
        /* <DEDUP_REMOVED lines=10> */
.L_x_932:
[----:B------:R-:W-:Y:S02]  /*253c0*/  IMAD.MOV.U32 R13, RZ, RZ, R39 ;  /* 0x000000ffff0d7224 */ /* 0x000fe400078e0027 */
[----:B------:R-:W-:-:S07]  /*253d0*/  IMAD.MOV.U32 R133, RZ, RZ, R14 ;  /* 0x000000ffff857224 */ /* 0x000fce00078e000e */
[----:B------:R-:W-:Y:S05]  /*253e0*/  WARPSYNC.COLLECTIVE R15, `(.L_x_933) ;  /* 0x000000000f087348 */ /* 0x000fea0003c00000 */
[----:B------:R0:W1:Y:S02]  /*253f0*/  SHFL.IDX P6, R14, R13, R12, R11 ;  /* 0x0000000c0d0e7389 */ /* 0x00006400000c000b */
[----:B01----:R-:W-:Y:S01]  /*25400*/  ENDCOLLECTIVE ;  /* 0x000000000000791b */ /* 0x003fe20003800000 */
.L_x_933:
        /* <DEDUP_REMOVED lines=8> */
.L_x_934:
[----:B------:R-:W-:Y:S02]  /*25490*/  SEL R92, R93, R24, P0 ;  /* 0x000000185d5c7207 */ /* 0x000fe40000000000 */
[----:B------:R-:W-:Y:S01]  /*254a0*/  SEL R93, R24, R93, P0 ;  /* 0x0000005d185d7207 */ /* 0x000fe20000000000 */
[----:B------:R-:W-:Y:S02]  /*254b0*/  IMAD.MOV.U32 R13, RZ, RZ, R10 ;  /* 0x000000ffff0d7224 */ /* 0x000fe400078e000a */
[----:B------:R-:W-:-:S07]  /*254c0*/  IMAD.MOV.U32 R95, RZ, RZ, R14 ;  /* 0x000000ffff5f7224 */ /* 0x000fce00078e000e */
[----:B------:R-:W-:Y:S05]  /*254d0*/  WARPSYNC.COLLECTIVE R15, `(.L_x_935) ;  /* 0x000000000f087348 */ /* 0x000fea0003c00000 */
[----:B------:R0:W1:Y:S02]  /*254e0*/  SHFL.IDX P6, R14, R13, R12, R11 ;  /* 0x0000000c0d0e7389 */ /* 0x00006400000c000b */
[----:B01----:R-:W-:Y:S01]  /*254f0*/  ENDCOLLECTIVE ;  /* 0x000000000000791b */ /* 0x003fe20003800000 */
.L_x_935:
[----:B------:R-:W-:Y:S01]  /*25500*/  IMAD.MOV.U32 R13, RZ, RZ, R59 ;  /* 0x000000ffff0d7224 */ /* 0x000fe200078e003b */
[----:B------:R-:W-:Y:S01]  /*25510*/  SEL R59, R131, R64, P0 ;  /* 0x00000040833b7207 */ /* 0x000fe20000000000 */
[----:B------:R-:W-:Y:S01]  /*25520*/  IMAD.MOV.U32 R12, RZ, RZ, R6 ;  /* 0x000000ffff0c7224 */ /* 0x000fe200078e0006 */
[----:B------:R-:W-:-:S07]  /*25530*/  MOV R97, R14 ;  /* 0x0000000e00617202 */ /* 0x000fce0000000f00 */
[----:B------:R-:W-:Y:S05]  /*25540*/  WARPSYNC.COLLECTIVE R15, `(.L_x_936) ;  /* 0x000000000f087348 */ /* 0x000fea0003c00000 */
[----:B------:R0:W1:Y:S02]  /*25550*/  SHFL.IDX P6, R14, R13, R12, R11 ;  /* 0x0000000c0d0e7389 */ /* 0x00006400000c000b */
[----:B01----:R-:W-:Y:S01]  /*25560*/  ENDCOLLECTIVE ;  /* 0x000000000000791b */ /* 0x003fe20003800000 */
.L_x_936:
[----:B------:R-:W-:Y:S01]  /*25570*/  MOV R13, R25 ;  /* 0x00000019000d7202 */ /* 0x000fe20000000f00 */
[----:B------:R-:W-:-:S07]  /*25580*/  IMAD.MOV.U32 R8, RZ, RZ, R14 ;  /* 0x000000ffff087224 */ /* 0x000fce00078e000e */
[----:B------:R-:W-:Y:S05]  /*25590*/  WARPSYNC.COLLECTIVE R15, `(.L_x_937) ;  /* 0x000000000f087348 */ /* 0x000fea0003c00000 */
[----:B------:R0:W1:Y:S02]  /*255a0*/  SHFL.IDX P6, R14, R13, R12, R11 ;  /* 0x0000000c0d0e7389 */ /* 0x00006400000c000b */
[----:B01----:R-:W-:Y:S01]  /*255b0*/  ENDCOLLECTIVE ;  /* 0x000000000000791b */ /* 0x003fe20003800000 */
.L_x_937:
        /* <DEDUP_REMOVED lines=8> */
.L_x_938:
[----:B------:R-:W-:Y:S02]  /*25640*/  SEL R96, R97, R10, P0 ;  /* 0x0000000a61607207 */ /* 0x000fe40000000000 */
[----:B------:R-:W-:Y:S01]  /*25650*/  SEL R97, R10, R97, P0 ;  /* 0x000000610a617207 */ /* 0x000fe20000000000 */
[----:B------:R-:W-:Y:S01]  /*25660*/  IMAD.MOV.U32 R13, RZ, RZ, R66 ;  /* 0x000000ffff0d7224 */ /* 0x000fe200078e0042 */
[----:B------:R-:W-:-:S07]  /*25670*/  MOV R4, R14 ;  /* 0x0000000e00047202 */ /* 0x000fce0000000f00 */
[----:B------:R-:W-:Y:S05]  /*25680*/  WARPSYNC.COLLECTIVE R15, `(.L_x_939) ;  /* 0x000000000f087348 */ /* 0x000fea0003c00000 */
[----:B------:R0:W1:Y:S02]  /*25690*/  SHFL.IDX P6, R14, R13, R12, R11 ;  /* 0x0000000c0d0e7389 */ /* 0x00006400000c000b */
[----:B01----:R-:W-:Y:S01]  /*256a0*/  ENDCOLLECTIVE ;  /* 0x000000000000791b */ /* 0x003fe20003800000 */
.L_x_939:
[----:B------:R-:W-:Y:S01]  /*256b0*/  IMAD.MOV.U32 R13, RZ, RZ, R9 ;  /* 0x000000ffff0d7224 */ /* 0x000fe200078e0009 */
[----:B------:R-:W-:Y:S01]  /*256c0*/  MOV R12, R6 ;  /* 0x00000006000c7202 */ /* 0x000fe20000000f00 */
[----:B------:R-:W-:-:S07]  /*256d0*/  IMAD.MOV.U32 R66, RZ, RZ, R14 ;  /* 0x000000ffff427224 */ /* 0x000fce00078e000e */
[----:B------:R-:W-:Y:S05]  /*256e0*/  WARPSYNC.COLLECTIVE R15, `(.L_x_940) ;  /* 0x000000000f087348 */ /* 0x000fea0003c00000 */
[----:B------:R0:W1:Y:S02]  /*256f0*/  SHFL.IDX P6, R14, R13, R12, R11 ;  /* 0x0000000c0d0e7389 */ /* 0x00006400000c000b */
[----:B01----:R-:W-:Y:S01]  /*25700*/  ENDCOLLECTIVE ;  /* 0x000000000000791b */ /* 0x003fe20003800000 */
.L_x_940:
[----:B------:R-:W-:Y:S02]  /*25710*/  IMAD.MOV.U32 R13, RZ, RZ, R7 ;  /* 0x000000ffff0d7224 */ /* 0x000fe400078e0007 */
[----:B------:R-:W-:-:S07]  /*25720*/  IMAD.MOV.U32 R9, RZ, RZ, R14 ;  /* 0x000000ffff097224 */ /* 0x000fce00078e000e */
[----:B------:R-:W-:Y:S05]  /*25730*/  WARPSYNC.COLLECTIVE R15, `(.L_x_941) ;  /* 0x000000000f087348 */ /* 0x000fea0003c00000 */
[----:B------:R0:W1:Y:S02]  /*25740*/  SHFL.IDX P6, R14, R13, R12, R11 ;  /* 0x0000000c0d0e7389 */ /* 0x00006400000c000b */
[----:B01----:R-:W-:Y:S01]  /*25750*/  ENDCOLLECTIVE ;  /* 0x000000000000791b */ /* 0x003fe20003800000 */
.L_x_941:
[----:B------:R-:W-:Y:S05]  /*25760*/  BRA `(.L_x_942) ;  /* 0xffffff1c00487947 */ /* 0x000fea000383ffff */
.L_x_660:
[----:B------:R-:W-:Y:S01]  /*25770*/  MOV R13, R2 ;  /* 0x00000002000d7202 */ /* 0x000fe20000000f00 */
[----:B------:R-:W-:Y:S02]  /*25780*/  IMAD.MOV.U32 R12, RZ, RZ, RZ ;  /* 0x000000ffff0c7224 */ /* 0x000fe400078e00ff */
[----:B------:R-:W-:Y:S02]  /*25790*/  IMAD.MOV.U32 R11, RZ, RZ, 0x181f ;  /* 0x0000181fff0b7424 */ /* 0x000fe400078e00ff */
[----:B------:R-:W-:-:S07]  /*257a0*/  IMAD.MOV.U32 R15, RZ, RZ, -0x1 ;  /* 0xffffffffff0f7424 */ /* 0x000fce00078e00ff */
[----:B-----5:R-:W-:Y:S05]  /*257b0*/  WARPSYNC.COLLECTIVE R15, `(.L_x_943) ;  /* 0x000000000f087348 */ /* 0x020fea0003c00000 */
[----:B------:R0:W1:Y:S02]  /*257c0*/  SHFL.IDX P6, R14, R13, R12, R11 ;  /* 0x0000000c0d0e7389 */ /* 0x00006400000c000b */
[----:B01---5:R-:W-:Y:S01]  /*257d0*/  ENDCOLLECTIVE ;  /* 0x000000000000791b */ /* 0x023fe20003800000 */
.L_x_943:
[----:B------:R-:W-:Y:S01]  /*257e0*/  IMAD.MOV.U32 R13, RZ, RZ, R0 ;  /* 0x000000ffff0d7224 */ /* 0x000fe200078e0000 */
[----:B------:R-:W-:-:S07]  /*257f0*/  MOV R3, R14 ;  /* 0x0000000e00037202 */ /* 0x000fce0000000f00 */
[----:B------:R-:W-:Y:S05]  /*25800*/  WARPSYNC.COLLECTIVE R15, `(.L_x_944) ;  /* 0x000000000f087348 */ /* 0x000fea0003c00000 */
[----:B------:R0:W1:Y:S02]  /*25810*/  SHFL.IDX P6, R14, R13, R12, R11 ;  /* 0x0000000c0d0e7389 */ /* 0x00006400000c000b */
[----:B01----:R-:W-:Y:S01]  /*25820*/  ENDCOLLECTIVE ;  /* 0x000000000000791b */ /* 0x003fe20003800000 */
.L_x_944:
[----:B------:R-:W-:Y:S05]  /*25830*/  BRA `(.L_x_945) ;  /* 0xffffff2800d07947 */ /* 0x000fea000383ffff */
.L_x_663:
[----:B------:R-:W-:Y:S01]  /*25840*/  BSSY B1, `(.L_x_946) ;  /* 0x0000008000017945 */ /* 0x000fe20003800000 */
[----:B------:R-:W-:Y:S01]  /*25850*/  IMAD.MOV.U32 R13, RZ, RZ, R2 ;  /* 0x000000ffff0d7224 */ /* 0x000fe200078e0002 */
[----:B------:R-:W-:Y:S01]  /*25860*/  MOV R11, 0x181f ;  /* 0x0000181f000b7802 */ /* 0x000fe20000000f00 */
[----:B------:R-:W-:Y:S02]  /*25870*/  IMAD.MOV.U32 R12, RZ, RZ, 0x1 ;  /* 0x00000001ff0c7424 */ /* 0x000fe400078e00ff */
[----:B---3--:R-:W-:-:S07]  /*25880*/  IMAD.MOV.U32 R15, RZ, RZ, -0x1 ;  /* 0xffffffffff0f7424 */ /* 0x008fce00078e00ff */
[----:B012--5:R-:W-:Y:S05]  /*25890*/  WARPSYNC.COLLECTIVE R15, `(.L_x_947) ;  /* 0x000000000f087348 */ /* 0x027fea0003c00000 */
[----:B--2---:R2:W3:Y:S02]  /*258a0*/  SHFL.IDX P6, R14, R13, R12, R11 ;  /* 0x0000000c0d0e7389 */ /* 0x0044e400000c000b */
[----:B0123-5:R-:W-:Y:S01]  /*258b0*/  ENDCOLLECTIVE ;  /* 0x000000000000791b */ /* 0x02ffe20003800000 */
.L_x_947:
[----:B------:R-:W-:Y:S05]  /*258c0*/  BSYNC B1 ;  /* 0x0000000000017941 */ /* 0x000fea0003800000 */
.L_x_946:
        /* <DEDUP_REMOVED lines=8> */
.L_x_948:
[----:B------:R-:W-:Y:S05]  /*25950*/  BRA `(.L_x_949) ;  /* 0xffffff2800d87947 */ /* 0x000fea000383ffff */
.L_x_666:
[----:B------:R-:W-:Y:S01]  /*25960*/  BSSY B1, `(.L_x_950) ;  /* 0x0000008000017945 */ /* 0x000fe20003800000 */
[----:B------:R-:W-:Y:S01]  /*25970*/  IMAD.MOV.U32 R13, RZ, RZ, R2 ;  /* 0x000000ffff0d7224 */ /* 0x000fe200078e0002 */
[----:B------:R-:W-:Y:S01]  /*25980*/  MOV R12, 0x2 ;  /* 0x00000002000c7802 */ /* 0x000fe20000000f00 */
[----:B------:R-:W-:Y:S02]  /*25990*/  IMAD.MOV.U32 R11, RZ, RZ, 0x181f ;  /* 0x0000181fff0b7424 */ /* 0x000fe400078e00ff */
[----:B---3--:R-:W-:-:S07]  /*259a0*/  IMAD.MOV.U32 R15, RZ, RZ, -0x1 ;  /* 0xffffffffff0f7424 */ /* 0x008fce00078e00ff */
[----:B012-4-:R-:W-:Y:S05]  /*259b0*/  WARPSYNC.COLLECTIVE R15, `(.L_x_951) ;  /* 0x000000000f087348 */ /* 0x017fea0003c00000 */
[----:B--2---:R2:W3:Y:S02]  /*259c0*/  SHFL.IDX P6, R14, R13, R12, R11 ;  /* 0x0000000c0d0e7389 */ /* 0x0044e400000c000b */
[----:B01234-:R-:W-:Y:S01]  /*259d0*/  ENDCOLLECTIVE ;  /* 0x000000000000791b */ /* 0x01ffe20003800000 */
.L_x_951:
[----:B------:R-:W-:Y:S05]  /*259e0*/  BSYNC B1 ;  /* 0x0000000000017941 */ /* 0x000fea0003800000 */
.L_x_950:
        /* <DEDUP_REMOVED lines=8> */
.L_x_952:
[----:B------:R-:W-:Y:S05]  /*25a70*/  BRA `(.L_x_953) ;  /* 0xffffff2800e07947 */ /* 0x000fea000383ffff */
.L_x_669:
[----:B------:R-:W-:Y:S01]  /*25a80*/  BSSY B1, `(.L_x_954) ;  /* 0x0000008000017945 */ /* 0x000fe20003800000 */
[----:B------:R-:W-:Y:S01]  /*25a90*/  MOV R13, R2 ;  /* 0x00000002000d7202 */ /* 0x000fe20000000f00 */
[----:B------:R-:W-:Y:S02]  /*25aa0*/  IMAD.MOV.U32 R12, RZ, RZ, 0x3 ;  /* 0x00000003ff0c7424 */ /* 0x000fe400078e00ff */
[----:B------:R-:W-:Y:S02]  /*25ab0*/  IMAD.MOV.U32 R11, RZ, RZ, 0x181f ;  /* 0x0000181fff0b7424 */ /* 0x000fe400078e00ff */
[----:B---3--:R-:W-:-:S07]  /*25ac0*/  IMAD.MOV.U32 R15, RZ, RZ, -0x1 ;  /* 0xffffffffff0f7424 */ /* 0x008fce00078e00ff */
[----:B012-4-:R-:W-:Y:S05]  /*25ad0*/  WARPSYNC.COLLECTIVE R15, `(.L_x_955) ;  /* 0x000000000f087348 */ /* 0x017fea0003c00000 */
[----:B--2---:R2:W3:Y:S02]  /*25ae0*/  SHFL.IDX P6, R14, R13, R12, R11 ;  /* 0x0000000c0d0e7389 */ /* 0x0044e400000c000b */
[----:B01234-:R-:W-:Y:S01]  /*25af0*/  ENDCOLLECTIVE ;  /* 0x000000000000791b */ /* 0x01ffe20003800000 */
.L_x_955:
[----:B------:R-:W-:Y:S05]  /*25b00*/  BSYNC B1 ;  /* 0x0000000000017941 */ /* 0x000fea0003800000 */
.L_x_954:
[----:B------:R-:W-:Y:S01]  /*25b10*/  IMAD.MOV.U32 R13, RZ, RZ, R0 ;  /* 0x000000ffff0d7224 */ /* 0x000fe200078e0000 */
[----:B------:R-:W-:Y:S01]  /*25b20*/  MOV R15, 0xffffffff ;  /* 0xffffffff000f7802 */ /* 0x000fe20000000f00 */
[----:B------:R-:W-:Y:S01]  /*25b30*/  IMAD.MOV.U32 R12, RZ, RZ, 0x3 ;  /* 0x00000003ff0c7424 */ /* 0x000fe200078e00ff */
[----:B------:R-:W-:Y:S01]  /*25b40*/  MOV R3, R14 ;  /* 0x0000000e00037202 */ /* 0x000fe20000000f00 */
[----:B------:R-:W-:-:S07]  /*25b50*/  IMAD.MOV.U32 R11, RZ, RZ, 0x181f ;  /* 0x0000181fff0b7424 */ /* 0x000fce00078e00ff */
[----:B------:R-:W-:Y:S05]  /*25b60*/  WARPSYNC.COLLECTIVE R15, `(.L_x_956) ;  /* 0x000000000f087348 */ /* 0x000fea0003c00000 */
[----:B------:R0:W1:Y:S02]  /*25b70*/  SHFL.IDX P6, R14, R13, R12, R11 ;  /* 0x0000000c0d0e7389 */ /* 0x00006400000c000b */
[----:B01----:R-:W-:Y:S01]  /*25b80*/  ENDCOLLECTIVE ;  /* 0x000000000000791b */ /* 0x003fe20003800000 */
.L_x_956:
[----:B------:R-:W-:Y:S05]  /*25b90*/  BRA `(.L_x_957) ;  /* 0xffffff2800e87947 */ /* 0x000fea000383ffff */
.L_x_671:
[----:B------:R-:W-:Y:S01]  /*25ba0*/  IMAD.MOV.U32 R13, RZ, RZ, R26 ;  /* 0x000000ffff0d7224 */ /* 0x000fe200078e001a */
[----:B------:R-:W-:Y:S01]  /*25bb0*/  MOV R15, 0xffffffff ;  /* 0xffffffff000f7802 */ /* 0x000fe20000000f00 */
[----:B------:R-:W-:Y:S02]  /*25bc0*/  IMAD.MOV.U32 R12, RZ, RZ, RZ ;  /* 0x000000ffff0c7224 */ /* 0x000fe400078e00ff */
[----:B------:R-:W-:-:S07]  /*25bd0*/  IMAD.MOV.U32 R11, RZ, RZ, 0x1c1f ;  /* 0x00001c1fff0b7424 */ /* 0x000fce00078e00ff */
[----:B------:R-:W-:Y:S05]  /*25be0*/  WARPSYNC.COLLECTIVE R15, `(.L_x_958) ;  /* 0x000000000f087348 */ /* 0x000fea0003c00000 */
[----:B------:R0:W1:Y:S02]  /*25bf0*/  SHFL.IDX P6, R14, R13, R12, R11 ;  /* 0x0000000c0d0e7389 */ /* 0x00006400000c000b */
[----:B01----:R-:W-:Y:S01]  /*25c00*/  ENDCOLLECTIVE ;  /* 0x000000000000791b */ /* 0x003fe20003800000 */
.L_x_958:
[----:B------:R-:W-:Y:S02]  /*25c10*/  IMAD.MOV.U32 R13, RZ, RZ, R25 ;  /* 0x000000ffff0d7224 */ /* 0x000fe400078e0019 */
[----:B------:R-:W-:-:S07]  /*25c20*/  IMAD.MOV.U32 R24, RZ, RZ, R14 ;  /* 0x000000ffff187224 */ /* 0x000fce00078e000e */
[----:B------:R-:W-:Y:S05]  /*25c30*/  WARPSYNC.COLLECTIVE R15, `(.L_x_959) ;  /* 0x000000000f087348 */ /* 0x000fea0003c00000 */
[----:B------:R0:W1:Y:S02]  /*25c40*/  SHFL.IDX P6, R14, R13, R12, R11 ;  /* 0x0000000c0d0e7389 */ /* 0x00006400000c000b */
[----:B01----:R-:W-:Y:S01]  /*25c50*/  ENDCOLLECTIVE ;  /* 0x000000000000791b */ /* 0x003fe20003800000 */
.L_x_959:
[----:B------:R-:W-:Y:S05]  /*25c60*/  BRA `(.L_x_960) ;  /* 0xffffff2c00c47947 */ /* 0x000fea000383ffff */
.L_x_674:
[----:B------:R-:W-:Y:S01]  /*25c70*/  BSSY B1, `(.L_x_961) ;  /* 0x0000008000017945 */ /* 0x000fe20003800000 */
[----:B----4-:R-:W-:Y:S01]  /*25c80*/  IMAD.MOV.U32 R13, RZ, RZ, R26 ;  /* 0x000000ffff0d7224 */ /* 0x010fe200078e001a */
[----:B------:R-:W-:Y:S01]  /*25c90*/  MOV R12, 0x1 ;  /* 0x00000001000c7802 */ /* 0x000fe20000000f00 */
[----:B------:R-:W-:Y:S02]  /*25ca0*/  IMAD.MOV.U32 R11, RZ, RZ, 0x1c1f ;  /* 0x00001c1fff0b7424 */ /* 0x000fe400078e00ff */
[----:B------:R-:W-:-:S07]  /*25cb0*/  IMAD.MOV.U32 R15, RZ, RZ, -0x1 ;  /* 0xffffffffff0f7424 */ /* 0x000fce00078e00ff */
[----:B012---:R-:W-:Y:S05]  /*25cc0*/  WARPSYNC.COLLECTIVE R15, `(.L_x_962) ;  /* 0x000000000f087348 */ /* 0x007fea0003c00000 */
[----:B--2---:R2:W3:Y:S02]  /*25cd0*/  SHFL.IDX P6, R14, R13, R12, R11 ;  /* 0x0000000c0d0e7389 */ /* 0x0044e400000c000b */
[----:B0123--:R-:W-:Y:S01]  /*25ce0*/  ENDCOLLECTIVE ;  /* 0x000000000000791b */ /* 0x00ffe20003800000 */
.L_x_962:
[----:B------:R-:W-:Y:S05]  /*25cf0*/  BSYNC B1 ;  /* 0x0000000000017941 */ /* 0x000fea0003800000 */
.L_x_961:
        /* <DEDUP_REMOVED lines=8> */
.L_x_963:
[----:B------:R-:W-:Y:S05]  /*25d80*/  BRA `(.L_x_964) ;  /* 0xffffff34007c7947 */ /* 0x000fea000383ffff */
.L_x_678:
[----:B------:R-:W-:Y:S01]  /*25d90*/  MOV R13, R2 ;  /* 0x00000002000d7202 */ /* 0x000fe20000000f00 */
[----:B------:R-:W-:Y:S02]  /*25da0*/  IMAD.MOV.U32 R12, RZ, RZ, RZ ;  /* 0x000000ffff0c7224 */ /* 0x000fe400078e00ff */
[----:B------:R-:W-:Y:S02]  /*25db0*/  IMAD.MOV.U32 R11, RZ, RZ, 0x181f ;  /* 0x0000181fff0b7424 */ /* 0x000fe400078e00ff */
[----:B------:R-:W-:-:S07]  /*25dc0*/  IMAD.MOV.U32 R15, RZ, RZ, -0x1 ;  /* 0xffffffffff0f7424 */ /* 0x000fce00078e00ff */
[----:B--23--:R-:W-:Y:S05]  /*25dd0*/  WARPSYNC.COLLECTIVE R15, `(.L_x_965) ;  /* 0x000000000f087348 */ /* 0x00cfea0003c00000 */
[----:B------:R0:W1:Y:S02]  /*25de0*/  SHFL.IDX P6, R14, R13, R12, R11 ;  /* 0x0000000c0d0e7389 */ /* 0x00006400000c000b */
[----:B0123--:R-:W-:Y:S01]  /*25df0*/  ENDCOLLECTIVE ;  /* 0x000000000000791b */ /* 0x00ffe20003800000 */
.L_x_965:
[----:B------:R-:W-:Y:S01]  /*25e00*/  IMAD.MOV.U32 R13, RZ, RZ, R0 ;  /* 0x000000ffff0d7224 */ /* 0x000fe200078e0000 */
[----:B------:R-:W-:-:S07]  /*25e10*/  MOV R3, R14 ;  /* 0x0000000e00037202 */ /* 0x000fce0000000f00 */
[----:B------:R-:W-:Y:S05]  /*25e20*/  WARPSYNC.COLLECTIVE R15, `(.L_x_966) ;  /* 0x000000000f087348 */ /* 0x000fea0003c00000 */
[----:B------:R0:W1:Y:S02]  /*25e30*/  SHFL.IDX P6, R14, R13, R12, R11 ;  /* 0x0000000c0d0e7389 */ /* 0x00006400000c000b */
[----:B01----:R-:W-:Y:S01]  /*25e40*/  ENDCOLLECTIVE ;  /* 0x000000000000791b */ /* 0x003fe20003800000 */
.L_x_966:
[----:B------:R-:W-:Y:S05]  /*25e50*/  BRA `(.L_x_967) ;  /* 0xffffff4400147947 */ /* 0x000fea000383ffff */
.L_x_681:
[----:B------:R-:W-:Y:S01]  /*25e60*/  BSSY B1, `(.L_x_968) ;  /* 0x0000008000017945 */ /* 0x000fe20003800000 */
[----:B------:R-:W-:Y:S01]  /*25e70*/  IMAD.MOV.U32 R13, RZ, RZ, R2 ;  /* 0x000000ffff0d7224 */ /* 0x000fe200078e0002 */
[----:B------:R-:W-:Y:S01]  /*25e80*/  MOV R11, 0x181f ;  /* 0x0000181f000b7802 */ /* 0x000fe20000000f00 */
[----:B------:R-:W-:Y:S02]  /*25e90*/  IMAD.MOV.U32 R12, RZ, RZ, 0x1 ;  /* 0x00000001ff0c7424 */ /* 0x000fe400078e00ff */
[----:B-1----:R-:W-:-:S07]  /*25ea0*/  IMAD.MOV.U32 R15, RZ, RZ, -0x1 ;  /* 0xffffffffff0f7424 */ /* 0x002fce00078e00ff */
[----:B0-234-:R-:W-:Y:S05]  /*25eb0*/  WARPSYNC.COLLECTIVE R15, `(.L_x_969) ;  /* 0x000000000f087348 */ /* 0x01dfea0003c00000 */
[----:B----4-:R1:W4:Y:S02]  /*25ec0*/  SHFL.IDX P6, R14, R13, R12, R11 ;  /* 0x0000000c0d0e7389 */ /* 0x01032400000c000b */
[----:B01234-:R-:W-:Y:S01]  /*25ed0*/  ENDCOLLECTIVE ;  /* 0x000000000000791b */ /* 0x01ffe20003800000 */
.L_x_969:
[----:B------:R-:W-:Y:S05]  /*25ee0*/  BSYNC B1 ;  /* 0x0000000000017941 */ /* 0x000fea0003800000 */
.L_x_968:
        /* <DEDUP_REMOVED lines=8> */
.L_x_970:
[----:B------:R-:W-:Y:S05]  /*25f70*/  BRA `(.L_x_971) ;  /* 0xffffff4400207947 */ /* 0x000fea000383ffff */
.L_x_684:
[----:B------:R-:W-:Y:S01]  /*25f80*/  BSSY B1, `(.L_x_972) ;  /* 0x0000008000017945 */ /* 0x000fe20003800000 */
[----:B------:R-:W-:Y:S01]  /*25f90*/  IMAD.MOV.U32 R13, RZ, RZ, R2 ;  /* 0x000000ffff0d7224 */ /* 0x000fe200078e0002 */
[----:B------:R-:W-:Y:S01]  /*25fa0*/  MOV R12, 0x2 ;  /* 0x00000002000c7802 */ /* 0x000fe20000000f00 */
[----:B------:R-:W-:Y:S02]  /*25fb0*/  IMAD.MOV.U32 R11, RZ, RZ, 0x181f ;  /* 0x0000181fff0b7424 */ /* 0x000fe400078e00ff */
[----:B0-----:R-:W-:-:S07]  /*25fc0*/  IMAD.MOV.U32 R15, RZ, RZ, -0x1 ;  /* 0xffffffffff0f7424 */ /* 0x001fce00078e00ff */
[----:B-1234-:R-:W-:Y:S05]  /*25fd0*/  WARPSYNC.COLLECTIVE R15, `(.L_x_973) ;  /* 0x000000000f087348 */ /* 0x01efea0003c00000 */
[----:B----4-:R0:W4:Y:S02]  /*25fe0*/  SHFL.IDX P6, R14, R13, R12, R11 ;  /* 0x0000000c0d0e7389 */ /* 0x01012400000c000b */
[----:B01234-:R-:W-:Y:S01]  /*25ff0*/  ENDCOLLECTIVE ;  /* 0x000000000000791b */ /* 0x01ffe20003800000 */
.L_x_973:
[----:B------:R-:W-:Y:S05]  /*26000*/  BSYNC B1 ;  /* 0x0000000000017941 */ /* 0x000fea0003800000 */
.L_x_972:
        /* <DEDUP_REMOVED lines=8> */
.L_x_974:
[----:B------:R-:W-:Y:S05]  /*26090*/  BRA `(.L_x_975) ;  /* 0xffffff4400287947 */ /* 0x000fea000383ffff */
.L_x_687:
[----:B------:R-:W-:Y:S01]  /*260a0*/  BSSY B1, `(.L_x_976) ;  /* 0x0000008000017945 */ /* 0x000fe20003800000 */
[----:B------:R-:W-:Y:S01]  /*260b0*/  MOV R13, R2 ;  /* 0x00000002000d7202 */ /* 0x000fe20000000f00 */
[----:B------:R-:W-:Y:S02]  /*260c0*/  IMAD.MOV.U32 R12, RZ, RZ, 0x3 ;  /* 0x00000003ff0c7424 */ /* 0x000fe400078e00ff */
[----:B------:R-:W-:Y:S02]  /*260d0*/  IMAD.MOV.U32 R11, RZ, RZ, 0x181f ;  /* 0x0000181fff0b7424 */ /* 0x000fe400078e00ff */
[----:B0-----:R-:W-:-:S07]  /*260e0*/  IMAD.MOV.U32 R15, RZ, RZ, -0x1 ;  /* 0xffffffffff0f7424 */ /* 0x001fce00078e00ff */
[----:B-1234-:R-:W-:Y:S05]  /*260f0*/  WARPSYNC.COLLECTIVE R15, `(.L_x_977) ;  /* 0x000000000f087348 */ /* 0x01efea0003c00000 */
[----:B------:R0:W0:Y:S02]  /*26100*/  SHFL.IDX P6, R14, R13, R12, R11 ;  /* 0x0000000c0d0e7389 */ /* 0x00002400000c000b */
[----:B01234-:R-:W-:Y:S01]  /*26110*/  ENDCOLLECTIVE ;  /* 0x000000000000791b */ /* 0x01ffe20003800000 */
.L_x_977:
[----:B------:R-:W-:Y:S05]  /*26120*/  BSYNC B1 ;  /* 0x0000000000017941 */ /* 0x000fea0003800000 */
.L_x_976:
        /* <DEDUP_REMOVED lines=8> */
.L_x_978:
[----:B------:R-:W-:Y:S05]  /*261b0*/  BRA `(.L_x_979) ;  /* 0xffffff4400307947 */ /* 0x000fea000383ffff */
.L_x_703:
[----:B------:R-:W0:Y:S01]  /*261c0*/  S2R R9, SR_TID.X ;  /* 0x0000000000097919 */ /* 0x000e220000002100 */
[----:B------:R-:W-:Y:S01]  /*261d0*/  BSSY B1, `(.L_x_980) ;  /* 0x000000a000017945 */ /* 0x000fe20003800000 */
[----:B------:R-:W-:Y:S01]  /*261e0*/  IMAD.MOV.U32 R12, RZ, RZ, RZ ;  /* 0x000000ffff0c7224 */ /* 0x000fe200078e00ff */
[----:B------:R-:W-:Y:S01]  /*261f0*/  MOV R15, 0xffffffff ;  /* 0xffffffff000f7802 */ /* 0x000fe20000000f00 */
[----:B------:R-:W-:Y:S01]  /*26200*/  IMAD.MOV.U32 R11, RZ, RZ, 0x1f ;  /* 0x0000001fff0b7424 */ /* 0x000fe200078e00ff */
[----:B0-----:R-:W-:-:S04]  /*26210*/  SHF.R.U32.HI R9, RZ, 0x5, R9 ;  /* 0x00000005ff097819 */ /* 0x001fc80000011609 */
[----:B------:R-:W-:-:S05]  /*26220*/  LOP3.LUT R9, R9, 0x3, RZ, 0xc0, !PT ;  /* 0x0000000309097812 */ /* 0x000fca00078ec0ff */
[----:B------:R-:W-:-:S07]  /*26230*/  IMAD.MOV.U32 R13, RZ, RZ, R9 ;  /* 0x000000ffff0d7224 */ /* 0x000fce00078e0009 */
[----:B------:R-:W-:Y:S05]  /*26240*/  WARPSYNC.COLLECTIVE R15, `(.L_x_981) ;  /* 0x000000000f087348 */ /* 0x000fea0003c00000 */
[----:B------:R0:W1:Y:S02]  /*26250*/  SHFL.IDX P6, R14, R13, R12, R11 ;  /* 0x0000000c0d0e7389 */ /* 0x00006400000c000b */
[----:B01----:R-:W-:Y:S01]  /*26260*/  ENDCOLLECTIVE ;  /* 0x000000000000791b */ /* 0x003fe20003800000 */
.L_x_981:
[----:B------:R-:W-:Y:S05]  /*26270*/  BSYNC B1 ;  /* 0x0000000000017941 */ /* 0x000fea0003800000 */
.L_x_980:
[----:B------:R-:W-:Y:S05]  /*26280*/  BRA `(.L_x_982) ;  /* 0xffffff5c00507947 */ /* 0x000fea000383ffff */
.L_x_705:
[----:B------:R-:W-:Y:S01]  /*26290*/  BSSY B1, `(.L_x_983) ;  /* 0x0000006000017945 */ /* 0x000fe20003800000 */
[----:B------:R-:W-:-:S07]  /*262a0*/  IMAD.MOV.U32 R15, RZ, RZ, -0x1 ;  /* 0xffffffffff0f7424 */ /* 0x000fce00078e00ff */
[----:B0-----:R-:W-:Y:S05]  /*262b0*/  WARPSYNC.COLLECTIVE R15, `(.L_x_984) ;  /* 0x000000000f0c7348 */ /* 0x001fea0003c00000 */
[----:B------:R-:W-:Y:S02]  /*262c0*/  ELECT P6, UR62, PT ;  /* 0x00000000003e782f */ /* 0x000fe400038c0000 */
[----:B------:R-:W-:Y:S01]  /*262d0*/  MOV R14, UR62 ;  /* 0x0000003e000e7c02 */ /* 0x000fe20008000f00 */
[----:B0-----:R-:W-:Y:S10]  /*262e0*/  ENDCOLLECTIVE ;  /* 0x000000000000791b */ /* 0x001ff40003800000 */
.L_x_984:
[----:B------:R-:W-:Y:S05]  /*262f0*/  BSYNC B1 ;  /* 0x0000000000017941 */ /* 0x000fea0003800000 */
.L_x_983:
[----:B------:R-:W-:Y:S05]  /*26300*/  BRA `(.L_x_704) ;  /* 0xffffff5c00487947 */ /* 0x000fea000383ffff */
.L_x_707:
[----:B0-----:R0:W1:Y:S02]  /*26310*/  SYNCS.PHASECHK.TRANS64.TRYWAIT P0, [R23+URZ+0x22820], R8 ;  /* 0x02282008170075a7 */ /* 0x001064000800017f */
[----:B-1----:R-:W-:Y:S05]  /*26320*/  @!P0 NANOSLEEP.SYNCS 0x989680 ;  /* 0x009896800000895d */ /* 0x002fea0003900000 */
[----:B------:R-:W1:Y:S02]  /*26330*/  @!P0 SYNCS.PHASECHK.TRANS64 P0, [R23+URZ+0x22820], R8 ;  /* 0x02282008170085a7 */ /* 0x000e64000800007f */
[----:B-1----:R-:W-:Y:S05]  /*26340*/  @!P0 BRA `(.L_x_707) ;  /* 0xfffffffc00f08947 */ /* 0x002fea000383ffff */
[----:B------:R-:W-:Y:S05]  /*26350*/  BRA `(.L_x_985) ;  /* 0xffffff5c00587947 */ /* 0x000fea000383ffff */
.L_x_711:
[----:B0-----:R0:W1:Y:S02]  /*26360*/  SYNCS.PHASECHK.TRANS64.TRYWAIT P0, [R8+URZ+0x228a0], R9 ;  /* 0x0228a009080075a7 */ /* 0x001064000800017f */
[----:B-1----:R-:W-:Y:S05]  /*26370*/  @!P0 NANOSLEEP.SYNCS 0x989680 ;  /* 0x009896800000895d */ /* 0x002fea0003900000 */
[----:B------:R-:W1:Y:S02]  /*26380*/  @!P0 SYNCS.PHASECHK.TRANS64 P0, [R8+URZ+0x228a0], R9 ;  /* 0x0228a009080085a7 */ /* 0x000e64000800007f */
[----:B-1----:R-:W-:Y:S05]  /*26390*/  @!P0 BRA `(.L_x_711) ;  /* 0xfffffffc00f08947 */ /* 0x002fea000383ffff */
[----:B------:R-:W-:Y:S05]  /*263a0*/  BRA `(.L_x_986) ;  /* 0xffffff5c00707947 */ /* 0x000fea000383ffff */
.L_x_716:
[----:B-1----:R1:W2:Y:S02]  /*263b0*/  SYNCS.PHASECHK.TRANS64.TRYWAIT P0, [R8+URZ+0x228c0], R9 ;  /* 0x0228c009080075a7 */ /* 0x0022a4000800017f */
[----:B--2---:R-:W-:Y:S05]  /*263c0*/  @!P0 NANOSLEEP.SYNCS 0x989680 ;  /* 0x009896800000895d */ /* 0x004fea0003900000 */
[----:B------:R-:W2:Y:S02]  /*263d0*/  @!P0 SYNCS.PHASECHK.TRANS64 P0, [R8+URZ+0x228c0], R9 ;  /* 0x0228c009080085a7 */ /* 0x000ea4000800007f */
[----:B--2---:R-:W-:Y:S05]  /*263e0*/  @!P0 BRA `(.L_x_716) ;  /* 0xfffffffc00f08947 */ /* 0x004fea000383ffff */
[----:B------:R-:W-:Y:S05]  /*263f0*/  BRA `(.L_x_987) ;  /* 0xffffff5c00ec7947 */ /* 0x000fea000383ffff */
.L_x_723:
[----:B0-----:R0:W1:Y:S02]  /*26400*/  SYNCS.PHASECHK.TRANS64.TRYWAIT P2, [R8+URZ+0x228a0], R9 ;  /* 0x0228a009080075a7 */ /* 0x001064000804017f */
[----:B-1----:R-:W-:Y:S05]  /*26410*/  @!P2 NANOSLEEP.SYNCS 0x989680 ;  /* 0x009896800000a95d */ /* 0x002fea0003900000 */
[----:B------:R-:W1:Y:S02]  /*26420*/  @!P2 SYNCS.PHASECHK.TRANS64 P2, [R8+URZ+0x228a0], R9 ;  /* 0x0228a0090800a5a7 */ /* 0x000e64000804007f */
[----:B-1----:R-:W-:Y:S05]  /*26430*/  @!P2 BRA `(.L_x_723) ;  /* 0xfffffffc00f0a947 */ /* 0x002fea000383ffff */
[----:B------:R-:W-:Y:S05]  /*26440*/  BRA `(.L_x_988) ;  /* 0xffffff6000a87947 */ /* 0x000fea000383ffff */
.L_x_728:
[----:B-1----:R1:W2:Y:S02]  /*26450*/  SYNCS.PHASECHK.TRANS64.TRYWAIT P2, [R8+URZ+0x228c0], R9 ;  /* 0x0228c009080075a7 */ /* 0x0022a4000804017f */
[----:B--2---:R-:W-:Y:S05]  /*26460*/  @!P2 NANOSLEEP.SYNCS 0x989680 ;  /* 0x009896800000a95d */ /* 0x004fea0003900000 */
[----:B------:R-:W2:Y:S02]  /*26470*/  @!P2 SYNCS.PHASECHK.TRANS64 P2, [R8+URZ+0x228c0], R9 ;  /* 0x0228c0090800a5a7 */ /* 0x000ea4000804007f */
[----:B--2---:R-:W-:Y:S05]  /*26480*/  @!P2 BRA `(.L_x_728) ;  /* 0xfffffffc00f0a947 */ /* 0x004fea000383ffff */
[----:B------:R-:W-:Y:S05]  /*26490*/  BRA `(.L_x_989) ;  /* 0xffffff6400207947 */ /* 0x000fea000383ffff */
.L_x_745:
[----:B------:R-:W0:Y:S01]  /*264a0*/  S2R R20, SR_TID.X ;  /* 0x0000000000147919 */ /* 0x000e220000002100 */
[----:B------:R-:W-:Y:S01]  /*264b0*/  BSSY B0, `(.L_x_990) ;  /* 0x000000a000007945 */ /* 0x000fe20003800000 */
[----:B------:R-:W-:Y:S01]  /*264c0*/  MOV R11, 0x1f ;  /* 0x0000001f000b7802 */ /* 0x000fe20000000f00 */
[----:B------:R-:W-:Y:S01]  /*264d0*/  IMAD.MOV.U32 R15, RZ, RZ, -0x1 ;  /* 0xffffffffff0f7424 */ /* 0x000fe200078e00ff */
[----:B0-----:R-:W-:-:S04]  /*264e0*/  SHF.R.U32.HI R12, RZ, 0x5, R20 ;  /* 0x00000005ff0c7819 */ /* 0x001fc80000011614 */
[----:B------:R-:W-:-:S05]  /*264f0*/  LOP3.LUT R12, R12, 0x3, RZ, 0xc0, !PT ;  /* 0x000000030c0c7812 */ /* 0x000fca00078ec0ff */
[----:B------:R-:W-:Y:S02]  /*26500*/  IMAD.MOV.U32 R13, RZ, RZ, R12 ;  /* 0x000000ffff0d7224 */ /* 0x000fe400078e000c */
[----:B------:R-:W-:-:S07]  /*26510*/  IMAD.MOV.U32 R12, RZ, RZ, RZ ;  /* 0x000000ffff0c7224 */ /* 0x000fce00078e00ff */
[----:B-----5:R-:W-:Y:S05]  /*26520*/  WARPSYNC.COLLECTIVE R15, `(.L_x_991) ;  /* 0x000000000f087348 */ /* 0x020fea0003c00000 */
[----:B------:R0:W1:Y:S02]  /*26530*/  SHFL.IDX P6, R14, R13, R12, R11 ;  /* 0x0000000c0d0e7389 */ /* 0x00006400000c000b */
[----:B01---5:R-:W-:Y:S01]  /*26540*/  ENDCOLLECTIVE ;  /* 0x000000000000791b */ /* 0x023fe20003800000 */
.L_x_991:
[----:B------:R-:W-:Y:S05]  /*26550*/  BSYNC B0 ;  /* 0x0000000000007941 */ /* 0x000fea0003800000 */
.L_x_990:
[----:B------:R-:W-:Y:S05]  /*26560*/  BRA `(.L_x_992) ;  /* 0xffffff7000fc7947 */ /* 0x000fea000383ffff */
.L_x_748:
[----:B0-----:R-:W2:Y:S02]  /*26570*/  LDL R2, [R1+0x2c] ;  /* 0x00002c0001027983 */ /* 0x001ea40000100800 */
[----:B--2---:R0:W1:Y:S02]  /*26580*/  SYNCS.PHASECHK.TRANS64.TRYWAIT P0, [R4+URZ+0x22880], R2 ;  /* 0x02288002040075a7 */ /* 0x004064000800017f */
[----:B-1----:R-:W-:Y:S05]  /*26590*/  @!P0 NANOSLEEP.SYNCS 0x989680 ;  /* 0x009896800000895d */ /* 0x002fea0003900000 */
[----:B------:R-:W1:Y:S02]  /*265a0*/  @!P0 SYNCS.PHASECHK.TRANS64 P0, [R4+URZ+0x22880], R2 ;  /* 0x02288002040085a7 */ /* 0x000e64000800007f */
[----:B-1----:R-:W-:Y:S05]  /*265b0*/  @!P0 BRA `(.L_x_748) ;  /* 0xfffffffc00ec8947 */ /* 0x002fea000383ffff */
[----:B------:R-:W-:Y:S05]  /*265c0*/  BRA `(.L_x_993) ;  /* 0xffffff74000c7947 */ /* 0x000fea000383ffff */
.L_x_749:
        /* <DEDUP_REMOVED lines=8> */
.L_x_995:
[----:B------:R-:W-:Y:S05]  /*26650*/  BSYNC B0 ;  /* 0x0000000000007941 */ /* 0x000fea0003800000 */
.L_x_994:
[----:B------:R-:W-:Y:S01]  /*26660*/  IMAD.MOV.U32 R13, RZ, RZ, R10 ;  /* 0x000000ffff0d7224 */ /* 0x000fe200078e000a */
[----:B------:R-:W-:Y:S01]  /*26670*/  MOV R12, RZ ;  /* 0x000000ff000c7202 */ /* 0x000fe20000000f00 */
[----:B------:R-:W-:Y:S01]  /*26680*/  IMAD.MOV.U32 R11, RZ, RZ, 0x181f ;  /* 0x0000181fff0b7424 */ /* 0x000fe200078e00ff */
[----:B------:R-:W-:Y:S01]  /*26690*/  ISETP.GE.AND P2, PT, R20, 0x21, PT ;  /* 0x000000211400780c */ /* 0x000fe20003f46270 */
[----:B------:R-:W-:Y:S01]  /*266a0*/  IMAD.MOV.U32 R15, RZ, RZ, -0x1 ;  /* 0xffffffffff0f7424 */ /* 0x000fe200078e00ff */
[----:B------:R-:W-:Y:S01]  /*266b0*/  LOP3.LUT R22, R22, 0xffffffef, RZ, 0xc0, !PT ;  /* 0xffffffef16167812 */ /* 0x000fe200078ec0ff */
[----:B------:R-:W-:Y:S01]  /*266c0*/  IMAD.MOV.U32 R0, RZ, RZ, R14 ;  /* 0x000000ffff007224 */ /* 0x000fe200078e000e */
[----:B------:R-:W-:-:S13]  /*266d0*/  ISETP.GE.AND P3, PT, R20, 0x91, PT ;  /* 0x000000911400780c */ /* 0x000fda0003f66270 */
[----:B------:R-:W-:Y:S05]  /*266e0*/  WARPSYNC.COLLECTIVE R15, `(.L_x_996) ;  /* 0x000000000f087348 */ /* 0x000fea0003c00000 */
[----:B------:R0:W1:Y:S02]  /*266f0*/  SHFL.IDX P6, R14, R13, R12, R11 ;  /* 0x0000000c0d0e7389 */ /* 0x00006400000c000b */
[----:B01----:R-:W-:Y:S01]  /*26700*/  ENDCOLLECTIVE ;  /* 0x000000000000791b */ /* 0x003fe20003800000 */
.L_x_996:
[C---:B------:R-:W-:Y:S02]  /*26710*/  ISETP.GE.AND P5, PT, R20.reuse, 0x31, PT ;  /* 0x000000311400780c */ /* 0x040fe40003fa6270 */
[----:B------:R-:W-:Y:S01]  /*26720*/  ISETP.GE.AND P4, PT, R20, 0x61, PT ;  /* 0x000000611400780c */ /* 0x000fe20003f86270 */
[----:B------:R-:W-:Y:S02]  /*26730*/  IMAD.MOV.U32 R13, RZ, RZ, R9 ;  /* 0x000000ffff0d7224 */ /* 0x000fe400078e0009 */
[----:B------:R-:W-:-:S05]  /*26740*/  IMAD.MOV.U32 R12, RZ, RZ, R14 ;  /* 0x000000ffff0c7224 */ /* 0x000fca00078e000e */
[----:B------:R-:W-:Y:S01]  /*26750*/  IADD3 R26, P1, R30, R12, RZ ;  /* 0x0000000c1e1a7210 */ /* 0x000fe20007f3e0ff */
[----:B------:R-:W-:-:S03]  /*26760*/  IMAD.MOV.U32 R12, RZ, RZ, 0x1 ;  /* 0x00000001ff0c7424 */ /* 0x000fc600078e00ff */
[----:B------:R-:W-:Y:S01]  /*26770*/  IADD3.X R27, RZ, R0, RZ, P1, !PT ;  /* 0x00000000ff1b7210 */ /* 0x000fe20000ffe4ff */
[----:B------:R-:W-:-:S08]  /*26780*/  IMAD.IADD R0, R23, 0x1, R21 ;  /* 0x0000000117007824 */ /* 0x000fd000078e0215 */
[----:B------:R-:W-:Y:S05]  /*26790*/  WARPSYNC.COLLECTIVE R15, `(.L_x_997) ;  /* 0x000000000f087348 */ /* 0x000fea0003c00000 */
[----:B------:R0:W1:Y:S02]  /*267a0*/  SHFL.IDX P6, R14, R13, R12, R11 ;  /* 0x0000000c0d0e7389 */ /* 0x00006400000c000b */
[----:B01----:R-:W-:Y:S01]  /*267b0*/  ENDCOLLECTIVE ;  /* 0x000000000000791b */ /* 0x003fe20003800000 */
.L_x_997:
[----:B------:R-:W-:Y:S01]  /*267c0*/  ISETP.LT.OR P1, PT, R20, 0x1, P0 ;  /* 0x000000011400780c */ /* 0x000fe20000721670 */
[----:B------:R-:W-:-:S12]  /*267d0*/  IMAD.MOV.U32 R13, RZ, RZ, R10 ;  /* 0x000000ffff0d7224 */ /* 0x000fd800078e000a */
[----:B------:R-:W-:Y:S01]  /*267e0*/  @!PT LDS RZ, [RZ] ;  /* 0x00000000fffff984 */ /* 0x000fe20000000800 */
[----:B------:R-:W-:Y:S01]  /*267f0*/  @!PT LDS RZ, [RZ] ;  /* 0x00000000fffff984 */ /* 0x000fe20000000800 */
[----:B------:R-:W-:Y:S01]  /*26800*/  @!PT LDS RZ, [RZ] ;  /* 0x00000000fffff984 */ /* 0x000fe20000000800 */
[----:B------:R0:W-:Y:S01]  /*26810*/  LDGSTS.E.BYPASS.LTC128B.128 [R0+0xa400], desc[UR36][R26.64], !P1 ;  /* 0x0a4000001a007fae */ /* 0x0001e2000c901d64 */
[----:B------:R-:W-:-:S07]  /*26820*/  MOV R21, R14 ;  /* 0x0000000e00157202 */ /* 0x000fce0000000f00 */
[----:B0-----:R-:W-:Y:S05]  /*26830*/  WARPSYNC.COLLECTIVE R15, `(.L_x_998) ;  /* 0x000000000f087348 */ /* 0x001fea0003c00000 */
[----:B------:R1:W2:Y:S02]  /*26840*/  SHFL.IDX P6, R14, R13, R12, R11 ;  /* 0x0000000c0d0e7389 */ /* 0x0002a400000c000b */
[----:B012---:R-:W-:Y:S01]  /*26850*/  ENDCOLLECTIVE ;  /* 0x000000000000791b */ /* 0x007fe20003800000 */
.L_x_998:
[----:B------:R-:W-:Y:S01]  /*26860*/  MOV R13, R9 ;  /* 0x00000009000d7202 */ /* 0x000fe20000000f00 */
[----:B------:R-:W-:-:S05]  /*26870*/  IMAD.MOV.U32 R12, RZ, RZ, R14 ;  /* 0x000000ffff0c7224 */ /* 0x000fca00078e000e */
[----:B------:R-:W-:Y:S01]  /*26880*/  IADD3 R26, P1, R30, R12, RZ ;  /* 0x0000000c1e1a7210 */ /* 0x000fe20007f3e0ff */
[----:B------:R-:W-:-:S04]  /*26890*/  IMAD.MOV.U32 R12, RZ, RZ, 0x2 ;  /* 0x00000002ff0c7424 */ /* 0x000fc800078e00ff */
[----:B------:R-:W-:-:S08]  /*268a0*/  IMAD.X R27, RZ, RZ, R21, P1 ;  /* 0x000000ffff1b7224 */ /* 0x000fd000008e0615 */
[----:B------:R-:W-:Y:S05]  /*268b0*/  WARPSYNC.COLLECTIVE R15, `(.L_x_999) ;  /* 0x000000000f087348 */ /* 0x000fea0003c00000 */
[----:B------:R0:W1:Y:S02]  /*268c0*/  SHFL.IDX P6, R14, R13, R12, R11 ;  /* 0x0000000c0d0e7389 */ /* 0x00006400000c000b */
[----:B01----:R-:W-:Y:S01]  /*268d0*/  ENDCOLLECTIVE ;  /* 0x000000000000791b */ /* 0x003fe20003800000 */
.L_x_999:
        /* <DEDUP_REMOVED lines=10> */
.L_x_1000:
        /* <DEDUP_REMOVED lines=8> */
.L_x_1001:
        /* <DEDUP_REMOVED lines=10> */
.L_x_1002:
        /* <DEDUP_REMOVED lines=8> */
.L_x_1003:
        /* <DEDUP_REMOVED lines=10> */
.L_x_1004:
        /* <DEDUP_REMOVED lines=8> */
.L_x_1005:
        /* <DEDUP_REMOVED lines=10> */
.L_x_1006:
        /* <DEDUP_REMOVED lines=8> */
.L_x_1007:
        /* <DEDUP_REMOVED lines=10> */
.L_x_1008:
        /* <DEDUP_REMOVED lines=8> */
.L_x_1009:
        /* <DEDUP_REMOVED lines=10> */
.L_x_1010:
[----:B------:R-:W-:Y:S01]  /*26f20*/  MOV R13, R2 ;  /* 0x00000002000d7202 */ /* 0x000fe20000000f00 */
[----:B------:R-:W-:Y:S02]  /*26f30*/  IMAD.MOV.U32 R12, RZ, RZ, RZ ;  /* 0x000000ffff0c7224 */ /* 0x000fe400078e00ff */
[----:B------:R-:W-:-:S07]  /*26f40*/  IMAD.MOV.U32 R10, RZ, RZ, R14 ;  /* 0x000000ffff0a7224 */ /* 0x000fce00078e000e */
[----:B------:R-:W-:Y:S05]  /*26f50*/  WARPSYNC.COLLECTIVE R15, `(.L_x_1011) ;  /* 0x000000000f087348 */ /* 0x000fea0003c00000 */
[----:B------:R0:W1:Y:S02]  /*26f60*/  SHFL.IDX P6, R14, R13, R12, R11 ;  /* 0x0000000c0d0e7389 */ /* 0x00006400000c000b */
[----:B01----:R-:W-:Y:S01]  /*26f70*/  ENDCOLLECTIVE ;  /* 0x000000000000791b */ /* 0x003fe20003800000 */
.L_x_1011:
        /* <DEDUP_REMOVED lines=12> */
.L_x_1012:
[----:B------:R-:W-:Y:S02]  /*27040*/  IMAD.MOV.U32 R13, RZ, RZ, R2 ;  /* 0x000000ffff0d7224 */ /* 0x000fe400078e0002 */
[----:B------:R-:W-:Y:S01]  /*27050*/  IMAD.MOV.U32 R12, RZ, RZ, 0x1 ;  /* 0x00000001ff0c7424 */ /* 0x000fe200078e00ff */
[----:B------:R-:W-:-:S07]  /*27060*/  MOV R10, R14 ;  /* 0x0000000e000a7202 */ /* 0x000fce0000000f00 */
[----:B------:R-:W-:Y:S05]  /*27070*/  WARPSYNC.COLLECTIVE R15, `(.L_x_1013) ;  /* 0x000000000f087348 */ /* 0x000fea0003c00000 */
[----:B------:R0:W1:Y:S02]  /*27080*/  SHFL.IDX P6, R14, R13, R12, R11 ;  /* 0x0000000c0d0e7389 */ /* 0x00006400000c000b */
[----:B01----:R-:W-:Y:S01]  /*27090*/  ENDCOLLECTIVE ;  /* 0x000000000000791b */ /* 0x003fe20003800000 */
.L_x_1013:
        /* <DEDUP_REMOVED lines=8> */
[----:B------:R-:W-:Y:S02]  /*27120*/  ISETP.GE.AND P1, PT, R20, 0x11, PT ;  /* 0x000000111400780c */ /* 0x000fe40003f26270 */
[----:B------:R-:W-:-:S11]  /*27130*/  MOV R9, R14 ;  /* 0x0000000e00097202 */ /* 0x000fd60000000f00 */
[----:B0-----:R-:W-:Y:S05]  /*27140*/  WARPSYNC.COLLECTIVE R15, `(.L_x_1014) ;  /* 0x000000000f087348 */ /* 0x001fea0003c00000 */
[----:B------:R1:W2:Y:S02]  /*27150*/  SHFL.IDX P6, R14, R13, R12, R11 ;  /* 0x0000000c0d0e7389 */ /* 0x0002a400000c000b */
[----:B012---:R-:W-:Y:S01]  /*27160*/  ENDCOLLECTIVE ;  /* 0x000000000000791b */ /* 0x007fe20003800000 */
.L_x_1014:
        /* <DEDUP_REMOVED lines=12> */
[----:B------:R-:W-:-:S04]  /*27230*/  LOP3.LUT R22, R22, 0xfffffeff, RZ, 0xc0, !PT ;  /* 0xfffffeff16167812 */ /* 0x000fc800078ec0ff */
[----:B------:R-:W-:Y:S01]  /*27240*/  @P3 LOP3.LUT R22, R22, 0x100, RZ, 0xfc, !PT ;  /* 0x0000010016163812 */ /* 0x000fe200078efcff */
[----:B------:R-:W-:Y:S06]  /*27250*/  BRA `(.L_x_1015) ;  /* 0xffffff6c00e07947 */ /* 0x000fec000383ffff */
.L_x_754:
[----:B0-----:R-:W2:Y:S02]  /*27260*/  LDL R2, [R1+0x2c] ;  /* 0x00002c0001027983 */ /* 0x001ea40000100800 */
[----:B--2---:R0:W2:Y:S02]  /*27270*/  SYNCS.PHASECHK.TRANS64.TRYWAIT P0, [R4+URZ+0x22840], R2 ;  /* 0x02284002040075a7 */ /* 0x0040a4000800017f */
[----:B--2---:R-:W-:Y:S05]  /*27280*/  @!P0 NANOSLEEP.SYNCS 0x989680 ;  /* 0x009896800000895d */ /* 0x004fea0003900000 */
[----:B------:R-:W2:Y:S02]  /*27290*/  @!P0 SYNCS.PHASECHK.TRANS64 P0, [R4+URZ+0x22840], R2 ;  /* 0x02284002040085a7 */ /* 0x000ea4000800007f */
[----:B--2---:R-:W-:Y:S05]  /*272a0*/  @!P0 BRA `(.L_x_754) ;  /* 0xfffffffc00ec8947 */ /* 0x004fea000383ffff */
[----:B------:R-:W-:Y:S05]  /*272b0*/  BRA `(.L_x_1016) ;  /* 0xffffff7000307947 */ /* 0x000fea000383ffff */
.L_x_755:
[----:B------:R-:W-:Y:S01]  /*272c0*/  BSSY B0, `(.L_x_1017) ;  /* 0x0000008000007945 */ /* 0x000fe20003800000 */
[----:B------:R-:W-:Y:S01]  /*272d0*/  IMAD.MOV.U32 R13, RZ, RZ, R7 ;  /* 0x000000ffff0d7224 */ /* 0x000fe200078e0007 */
[----:B------:R-:W-:Y:S01]  /*272e0*/  MOV R12, RZ ;  /* 0x000000ff000c7202 */ /* 0x000fe20000000f00 */
[----:B------:R-:W-:Y:S02]  /*272f0*/  IMAD.MOV.U32 R11, RZ, RZ, 0x181f ;  /* 0x0000181fff0b7424 */ /* 0x000fe400078e00ff */
[----:B------:R-:W-:-:S07]  /*27300*/  IMAD.MOV.U32 R15, RZ, RZ, -0x1 ;  /* 0xffffffffff0f7424 */ /* 0x000fce00078e00ff */
[----:B-1----:R-:W-:Y:S05]  /*27310*/  WARPSYNC.COLLECTIVE R15, `(.L_x_1018) ;  /* 0x000000000f087348 */ /* 0x002fea0003c00000 */
[----:B------:R0:W2:Y:S02]  /*27320*/  SHFL.IDX P6, R14, R13, R12, R11 ;  /* 0x0000000c0d0e7389 */ /* 0x0000a400000c000b */
[----:B012---:R-:W-:Y:S01]  /*27330*/  ENDCOLLECTIVE ;  /* 0x000000000000791b */ /* 0x007fe20003800000 */
.L_x_1018:
[----:B------:R-:W-:Y:S05]  /*27340*/  BSYNC B0 ;  /* 0x0000000000007941 */ /* 0x000fea0003800000 */
.L_x_1017:
[----:B------:R-:W-:Y:S01]  /*27350*/  MOV R13, R8 ;  /* 0x00000008000d7202 */ /* 0x000fe20000000f00 */
[----:B------:R-:W-:Y:S02]  /*27360*/  IMAD.MOV.U32 R12, RZ, RZ, RZ ;  /* 0x000000ffff0c7224 */ /* 0x000fe400078e00ff */
[----:B------:R-:W-:Y:S02]  /*27370*/  IMAD.MOV.U32 R11, RZ, RZ, 0x181f ;  /* 0x0000181fff0b7424 */ /* 0x000fe400078e00ff */
[----:B------:R-:W-:Y:S02]  /*27380*/  IMAD.MOV.U32 R15, RZ, RZ, -0x1 ;  /* 0xffffffffff0f7424 */ /* 0x000fe400078e00ff */
[----:B------:R-:W-:-:S07]  /*27390*/  IMAD.MOV.U32 R2, RZ, RZ, R14 ;  /* 0x000000ffff027224 */ /* 0x000fce00078e000e */
[----:B------:R-:W-:Y:S05]  /*273a0*/  WARPSYNC.COLLECTIVE R15, `(.L_x_1019) ;  /* 0x000000000f087348 */ /* 0x000fea0003c00000 */
[----:B------:R0:W1:Y:S02]  /*273b0*/  SHFL.IDX P6, R14, R13, R12, R11 ;  /* 0x0000000c0d0e7389 */ /* 0x00006400000c000b */
[----:B01----:R-:W-:Y:S01]  /*273c0*/  ENDCOLLECTIVE ;  /* 0x000000000000791b */ /* 0x003fe20003800000 */
.L_x_1019:
[----:B------:R-:W-:Y:S02]  /*273d0*/  IMAD.MOV.U32 R13, RZ, RZ, R7 ;  /* 0x000000ffff0d7224 */ /* 0x000fe400078e0007 */
[----:B------:R-:W-:Y:S01]  /*273e0*/  IMAD.MOV.U32 R12, RZ, RZ, 0x1 ;  /* 0x00000001ff0c7424 */ /* 0x000fe200078e00ff */
[----:B------:R-:W-:Y:S02]  /*273f0*/  LOP3.LUT P6, RZ, R22, 0x40, RZ, 0xc0, !PT ;  /* 0x0000004016ff7812 */ /* 0x000fe400078cc0ff */
[----:B------:R-:W-:-:S11]  /*27400*/  MOV R3, R14 ;  /* 0x0000000e00037202 */ /* 0x000fd60000000f00 */
[----:B------:R-:W-:-:S05]  /*27410*/  @P6 IADD3 R3, P0, R30, R3, RZ ;  /* 0x000000031e036210 */ /* 0x000fca0007f1e0ff */
[----:B------:R-:W-:-:S05]  /*27420*/  @P6 IMAD.X R2, RZ, RZ, R2, P0 ;  /* 0x000000ffff026224 */ /* 0x000fca00000e0602 */
[----:B------:R-:W-:-:S04]  /*27430*/  @P6 LOP3.LUT R3, R3, R2, RZ, 0x3c, !PT ;  /* 0x0000000203036212 */ /* 0x000fc800078e3cff */
[----:B------:R-:W-:-:S04]  /*27440*/  @P6 LOP3.LUT R2, R3, R2, RZ, 0x3c, !PT ;  /* 0x0000000203026212 */ /* 0x000fc800078e3cff */
[----:B------:R-:W-:-:S05]  /*27450*/  @P6 LOP3.LUT R3, R3, R2, RZ, 0x3c, !PT ;  /* 0x0000000203036212 */ /* 0x000fca00078e3cff */
[----:B------:R-:W-:Y:S01]  /*27460*/  @!PT LDS RZ, [RZ] ;  /* 0x00000000fffff984 */ /* 0x000fe20000000800 */
[----:B------:R-:W-:Y:S01]  /*27470*/  @!PT LDS RZ, [RZ] ;  /* 0x00000000fffff984 */ /* 0x000fe20000000800 */
[----:B------:R-:W-:Y:S01]  /*27480*/  @!PT LDS RZ, [RZ] ;  /* 0x00000000fffff984 */ /* 0x000fe20000000800 */
[----:B------:R0:W-:Y:S02]  /*27490*/  @P6 LDGSTS.E.BYPASS.LTC128B.128 [R0+0x18400], desc[UR36][R2.64], !P3 ;  /* 0x1840000002006fae */ /* 0x0001e4000d901d64 */
[----:B0-----:R-:W-:Y:S05]  /*274a0*/  WARPSYNC.COLLECTIVE R15, `(.L_x_1020) ;  /* 0x000000000f087348 */ /* 0x001fea0003c00000 */
[----:B------:R1:W2:Y:S02]  /*274b0*/  SHFL.IDX P6, R14, R13, R12, R11 ;  /* 0x0000000c0d0e7389 */ /* 0x0002a400000c000b */
[----:B012---:R-:W-:Y:S01]  /*274c0*/  ENDCOLLECTIVE ;  /* 0x000000000000791b */ /* 0x007fe20003800000 */
.L_x_1020:
[----:B------:R-:W-:Y:S01]  /*274d0*/  IMAD.MOV.U32 R13, RZ, RZ, R8 ;  /* 0x000000ffff0d7224 */ /* 0x000fe200078e0008 */
[----:B------:R-:W-:-:S07]  /*274e0*/  MOV R2, R14 ;  /* 0x0000000e00027202 */ /* 0x000fce0000000f00 */
[----:B------:R-:W-:Y:S05]  /*274f0*/  WARPSYNC.COLLECTIVE R15, `(.L_x_1021) ;  /* 0x000000000f087348 */ /* 0x000fea0003c00000 */
[----:B------:R0:W1:Y:S02]  /*27500*/  SHFL.IDX P6, R14, R13, R12, R11 ;  /* 0x0000000c0d0e7389 */ /* 0x00006400000c000b */
[----:B01----:R-:W-:Y:S01]  /*27510*/  ENDCOLLECTIVE ;  /* 0x000000000000791b */ /* 0x003fe20003800000 */
.L_x_1021:
[----:B------:R-:W-:Y:S01]  /*27520*/  MOV R13, R7 ;  /* 0x00000007000d7202 */ /* 0x000fe20000000f00 */
[----:B------:R-:W-:Y:S01]  /*27530*/  IMAD.MOV.U32 R12, RZ, RZ, 0x2 ;  /* 0x00000002ff0c7424 */ /* 0x000fe200078e00ff */
[----:B------:R-:W-:Y:S01]  /*27540*/  LOP3.LUT P6, RZ, R22, 0x10, RZ, 0xc0, !PT ;  /* 0x0000001016ff7812 */ /* 0x000fe200078cc0ff */
[----:B------:R-:W-:-:S12]  /*27550*/  IMAD.MOV.U32 R3, RZ, RZ, R14 ;  /* 0x000000ffff037224 */ /* 0x000fd800078e000e */
        /* <DEDUP_REMOVED lines=12> */
.L_x_1022:
[----:B------:R-:W-:Y:S02]  /*27620*/  IMAD.MOV.U32 R13, RZ, RZ, R8 ;  /* 0x000000ffff0d7224 */ /* 0x000fe400078e0008 */
[----:B------:R-:W-:-:S07]  /*27630*/  IMAD.MOV.U32 R2, RZ, RZ, R14 ;  /* 0x000000ffff027224 */ /* 0x000fce00078e000e */
[----:B------:R-:W-:Y:S05]  /*27640*/  WARPSYNC.COLLECTIVE R15, `(.L_x_1023) ;  /* 0x000000000f087348 */ /* 0x000fea0003c00000 */
[----:B------:R0:W1:Y:S02]  /*27650*/  SHFL.IDX P6, R14, R13, R12, R11 ;  /* 0x0000000c0d0e7389 */ /* 0x00006400000c000b */
[----:B01----:R-:W-:Y:S01]  /*27660*/  ENDCOLLECTIVE ;  /* 0x000000000000791b */ /* 0x003fe20003800000 */
.L_x_1023:
        /* <DEDUP_REMOVED lines=16> */
.L_x_1024:
[----:B------:R-:W-:Y:S01]  /*27770*/  IMAD.MOV.U32 R13, RZ, RZ, R8 ;  /* 0x000000ffff0d7224 */ /* 0x000fe200078e0008 */
[----:B------:R-:W-:-:S07]  /*27780*/  MOV R2, R14 ;  /* 0x0000000e00027202 */ /* 0x000fce0000000f00 */
[----:B------:R-:W-:Y:S05]  /*27790*/  WARPSYNC.COLLECTIVE R15, `(.L_x_1025) ;  /* 0x000000000f087348 */ /* 0x000fea0003c00000 */
[----:B------:R0:W1:Y:S02]  /*277a0*/  SHFL.IDX P6, R14, R13, R12, R11 ;  /* 0x0000000c0d0e7389 */ /* 0x00006400000c000b */
[----:B01----:R-:W-:Y:S01]  /*277b0*/  ENDCOLLECTIVE ;  /* 0x000000000000791b */ /* 0x003fe20003800000 */
.L_x_1025:
[----:B------:R-:W-:Y:S01]  /*277c0*/  MOV R13, R7 ;  /* 0x00000007000d7202 */ /* 0x000fe20000000f00 */
[----:B------:R-:W-:Y:S02]  /*277d0*/  IMAD.MOV.U32 R12, RZ, RZ, 0x4 ;  /* 0x00000004ff0c7424 */ /* 0x000fe400078e00ff */
[----:B------:R-:W-:-:S07]  /*277e0*/  IMAD.MOV.U32 R3, RZ, RZ, R14 ;  /* 0x000000ffff037224 */ /* 0x000fce00078e000e */
[----:B------:R-:W-:Y:S05]  /*277f0*/  WARPSYNC.COLLECTIVE R15, `(.L_x_1026) ;  /* 0x000000000f087348 */ /* 0x000fea0003c00000 */
[----:B------:R0:W1:Y:S02]  /*27800*/  SHFL.IDX P6, R14, R13, R12, R11 ;  /* 0x0000000c0d0e7389 */ /* 0x00006400000c000b */
[----:B01----:R-:W-:Y:S01]  /*27810*/  ENDCOLLECTIVE ;  /* 0x000000000000791b */ /* 0x003fe20003800000 */
.L_x_1026:
[----:B------:R-:W-:-:S05]  /*27820*/  @P5 IADD3 R3, P0, R30, R3, RZ ;  /* 0x000000031e035210 */ /* 0x000fca0007f1e0ff */
[----:B------:R-:W-:-:S05]  /*27830*/  @P5 IMAD.X R2, RZ, RZ, R2, P0 ;  /* 0x000000ffff025224 */ /* 0x000fca00000e0602 */
[----:B------:R-:W-:Y:S01]  /*27840*/  @P5 LOP3.LUT R3, R3, R2, RZ, 0x3c, !PT ;  /* 0x0000000203035212 */ /* 0x000fe200078e3cff */
[----:B------:R-:W-:-:S03]  /*27850*/  IMAD.MOV.U32 R13, RZ, RZ, R8 ;  /* 0x000000ffff0d7224 */ /* 0x000fc600078e0008 */
[----:B------:R-:W-:-:S04]  /*27860*/  @P5 LOP3.LUT R2, R3, R2, RZ, 0x3c, !PT ;  /* 0x0000000203025212 */ /* 0x000fc800078e3cff */
[----:B------:R-:W-:-:S05]  /*27870*/  @P5 LOP3.LUT R3, R3, R2, RZ, 0x3c, !PT ;  /* 0x0000000203035212 */ /* 0x000fca00078e3cff */
[----:B------:R-:W-:Y:S01]  /*27880*/  @!PT LDS RZ, [RZ] ;  /* 0x00000000fffff984 */ /* 0x000fe20000000800 */
[----:B------:R-:W-:Y:S01]  /*27890*/  @!PT LDS RZ, [RZ] ;  /* 0x00000000fffff984 */ /* 0x000fe20000000800 */
[----:B------:R-:W-:Y:S01]  /*278a0*/  @!PT LDS RZ, [RZ] ;  /* 0x00000000fffff984 */ /* 0x000fe20000000800 */
[----:B------:R0:W-:Y:S01]  /*278b0*/  @P5 LDGSTS.E.BYPASS.LTC128B.128 [R0+0x19c00], desc[UR36][R2.64], !P3 ;  /* 0x19c0000002005fae */ /* 0x0001e2000d901d64 */
[----:B------:R-:W-:Y:S01]  /*278c0*/  LOP3.LUT P5, RZ, R22, 0x80, RZ, 0xc0, !PT ;  /* 0x0000008016ff7812 */ /* 0x000fe200078ac0ff */
[----:B0-----:R-:W-:-:S12]  /*278d0*/  IMAD.MOV.U32 R2, RZ, RZ, R14 ;  /* 0x000000ffff027224 */ /* 0x001fd800078e000e */
[----:B------:R-:W-:Y:S05]  /*278e0*/  WARPSYNC.COLLECTIVE R15, `(.L_x_1027) ;  /* 0x000000000f087348 */ /* 0x000fea0003c00000 */
[----:B------:R0:W1:Y:S02]  /*278f0*/  SHFL.IDX P6, R14, R13, R12, R11 ;  /* 0x0000000c0d0e7389 */ /* 0x00006400000c000b */
[----:B01----:R-:W-:Y:S01]  /*27900*/  ENDCOLLECTIVE ;  /* 0x000000000000791b */ /* 0x003fe20003800000 */
.L_x_1027:
        /* <DEDUP_REMOVED lines=16> */
.L_x_1028:
[----:B------:R-:W-:Y:S01]  /*27a10*/  IMAD.MOV.U32 R13, RZ, RZ, R8 ;  /* 0x000000ffff0d7224 */ /* 0x000fe200078e0008 */
[----:B------:R-:W-:-:S07]  /*27a20*/  MOV R2, R14 ;  /* 0x0000000e00027202 */ /* 0x000fce0000000f00 */
[----:B------:R-:W-:Y:S05]  /*27a30*/  WARPSYNC.COLLECTIVE R15, `(.L_x_1029) ;  /* 0x000000000f087348 */ /* 0x000fea0003c00000 */
[----:B------:R0:W1:Y:S02]  /*27a40*/  SHFL.IDX P6, R14, R13, R12, R11 ;  /* 0x0000000c0d0e7389 */ /* 0x00006400000c000b */
[----:B01----:R-:W-:Y:S01]  /*27a50*/  ENDCOLLECTIVE ;  /* 0x000000000000791b */ /* 0x003fe20003800000 */
.L_x_1029:
[----:B------:R-:W-:Y:S01]  /*27a60*/  MOV R13, R7 ;  /* 0x00000007000d7202 */ /* 0x000fe20000000f00 */
[----:B------:R-:W-:Y:S02]  /*27a70*/  IMAD.MOV.U32 R12, RZ, RZ, 0x6 ;  /* 0x00000006ff0c7424 */ /* 0x000fe400078e00ff */
[----:B------:R-:W-:-:S07]  /*27a80*/  IMAD.MOV.U32 R3, RZ, RZ, R14 ;  /* 0x000000ffff037224 */ /* 0x000fce00078e000e */
[----:B------:R-:W-:Y:S05]  /*27a90*/  WARPSYNC.COLLECTIVE R15, `(.L_x_1030) ;  /* 0x000000000f087348 */ /* 0x000fea0003c00000 */
[----:B------:R0:W1:Y:S02]  /*27aa0*/  SHFL.IDX P6, R14, R13, R12, R11 ;  /* 0x0000000c0d0e7389 */ /* 0x00006400000c000b */
[----:B01----:R-:W-:Y:S01]  /*27ab0*/  ENDCOLLECTIVE ;  /* 0x000000000000791b */ /* 0x003fe20003800000 */
.L_x_1030:
        /* <DEDUP_REMOVED lines=9> */
[----:B------:R0:W-:Y:S02]  /*27b50*/  @P5 LDGSTS.E.BYPASS.LTC128B.128 [R0+0x1ac00], desc[UR36][R2.64], !P3 ;  /* 0x1ac0000002005fae */ /* 0x0001e4000d901d64 */
[----:B0-----:R-:W-:-:S07]  /*27b60*/  IMAD.MOV.U32 R2, RZ, RZ, R14 ;  /* 0x000000ffff027224 */ /* 0x001fce00078e000e */
[----:B------:R-:W-:Y:S05]  /*27b70*/  WARPSYNC.COLLECTIVE R15, `(.L_x_1031) ;  /* 0x000000000f087348 */ /* 0x000fea0003c00000 */
[----:B------:R0:W1:Y:S02]  /*27b80*/  SHFL.IDX P6, R14, R13, R12, R11 ;  /* 0x0000000c0d0e7389 */ /* 0x00006400000c000b */
[----:B01----:R-:W-:Y:S01]  /*27b90*/  ENDCOLLECTIVE ;  /* 0x000000000000791b */ /* 0x003fe20003800000 */
.L_x_1031:
[----:B------:R-:W-:Y:S02]  /*27ba0*/  IMAD.MOV.U32 R13, RZ, RZ, R7 ;  /* 0x000000ffff0d7224 */ /* 0x000fe400078e0007 */
[----:B------:R-:W-:Y:S01]  /*27bb0*/  IMAD.MOV.U32 R12, RZ, RZ, 0x7 ;  /* 0x00000007ff0c7424 */ /* 0x000fe200078e00ff */
[----:B------:R-:W-:-:S07]  /*27bc0*/  MOV R3, R14 ;  /* 0x0000000e00037202 */ /* 0x000fce0000000f00 */
[----:B------:R-:W-:Y:S05]  /*27bd0*/  WARPSYNC.COLLECTIVE R15, `(.L_x_1032) ;  /* 0x000000000f087348 */ /* 0x000fea0003c00000 */
[----:B------:R0:W1:Y:S02]  /*27be0*/  SHFL.IDX P6, R14, R13, R12, R11 ;  /* 0x0000000c0d0e7389 */ /* 0x00006400000c000b */
[----:B01----:R-:W-:Y:S01]  /*27bf0*/  ENDCOLLECTIVE ;  /* 0x000000000000791b */ /* 0x003fe20003800000 */
.L_x_1032:
[----:B------:R-:W-:-:S05]  /*27c00*/  @P4 IADD3 R3, P0, R30, R3, RZ ;  /* 0x000000031e034210 */ /* 0x000fca0007f1e0ff */
[----:B------:R-:W-:-:S05]  /*27c10*/  @P4 IMAD.X R2, RZ, RZ, R2, P0 ;  /* 0x000000ffff024224 */ /* 0x000fca00000e0602 */
[----:B------:R-:W-:Y:S01]  /*27c20*/  @P4 LOP3.LUT R3, R3, R2, RZ, 0x3c, !PT ;  /* 0x0000000203034212 */ /* 0x000fe200078e3cff */
[----:B------:R-:W-:-:S03]  /*27c30*/  IMAD.MOV.U32 R13, RZ, RZ, R8 ;  /* 0x000000ffff0d7224 */ /* 0x000fc600078e0008 */
[----:B------:R-:W-:-:S04]  /*27c40*/  @P4 LOP3.LUT R2, R3, R2, RZ, 0x3c, !PT ;  /* 0x0000000203024212 */ /* 0x000fc800078e3cff */
[----:B------:R-:W-:Y:S02]  /*27c50*/  @P4 LOP3.LUT R3, R3, R2, RZ, 0x3c, !PT ;  /* 0x0000000203034212 */ /* 0x000fe400078e3cff */
[----:B------:R-:W-:-:S03]  /*27c60*/  MOV R7, R14 ;  /* 0x0000000e00077202 */ /* 0x000fc60000000f00 */
[----:B------:R-:W-:Y:S01]  /*27c70*/  @!PT LDS RZ, [RZ] ;  /* 0x00000000fffff984 */ /* 0x000fe20000000800 */
[----:B------:R-:W-:Y:S01]  /*27c80*/  @!PT LDS RZ, [RZ] ;  /* 0x00000000fffff984 */ /* 0x000fe20000000800 */
[----:B------:R-:W-:Y:S01]  /*27c90*/  @!PT LDS RZ, [RZ] ;  /* 0x00000000fffff984 */ /* 0x000fe20000000800 */
[----:B------:R0:W-:Y:S04]  /*27ca0*/  @P4 LDGSTS.E.BYPASS.LTC128B.128 [R0+0x1b400], desc[UR36][R2.64], !P3 ;  /* 0x1b40000002004fae */ /* 0x0001e8000d901d64 */
[----:B0-----:R-:W-:Y:S05]  /*27cb0*/  WARPSYNC.COLLECTIVE R15, `(.L_x_1033) ;  /* 0x000000000f087348 */ /* 0x001fea0003c00000 */
[----:B------:R1:W2:Y:S02]  /*27cc0*/  SHFL.IDX P6, R14, R13, R12, R11 ;  /* 0x0000000c0d0e7389 */ /* 0x0002a400000c000b */
[----:B012---:R-:W-:Y:S01]  /*27cd0*/  ENDCOLLECTIVE ;  /* 0x000000000000791b */ /* 0x007fe20003800000 */
.L_x_1033:
[----:B------:R-:W-:Y:S01]  /*27ce0*/  MOV R13, R6 ;  /* 0x00000006000d7202 */ /* 0x000fe20000000f00 */
[----:B------:R-:W-:Y:S02]  /*27cf0*/  IMAD.MOV.U32 R12, RZ, RZ, RZ ;  /* 0x000000ffff0c7224 */ /* 0x000fe400078e00ff */
[----:B------:R-:W-:-:S07]  /*27d00*/  IMAD.MOV.U32 R2, RZ, RZ, R14 ;  /* 0x000000ffff027224 */ /* 0x000fce00078e000e */
[----:B------:R-:W-:Y:S05]  /*27d10*/  WARPSYNC.COLLECTIVE R15, `(.L_x_1034) ;  /* 0x000000000f087348 */ /* 0x000fea0003c00000 */
[----:B------:R0:W1:Y:S02]  /*27d20*/  SHFL.IDX P6, R14, R13, R12, R11 ;  /* 0x0000000c0d0e7389 */ /* 0x00006400000c000b */
[----:B01----:R-:W-:Y:S01]  /*27d30*/  ENDCOLLECTIVE ;  /* 0x000000000000791b */ /* 0x003fe20003800000 */
.L_x_1034:
[----:B------:R-:W-:-:S05]  /*27d40*/  @P1 IADD3 R2, P0, R30, R2, RZ ;  /* 0x000000021e021210 */ /* 0x000fca0007f1e0ff */
[----:B------:R-:W-:-:S05]  /*27d50*/  @P1 IMAD.X R3, RZ, RZ, R7, P0 ;  /* 0x000000ffff031224 */ /* 0x000fca00000e0607 */
        /* <DEDUP_REMOVED lines=9> */
.L_x_1035:
[----:B------:R-:W-:Y:S02]  /*27df0*/  IMAD.MOV.U32 R13, RZ, RZ, R6 ;  /* 0x000000ffff0d7224 */ /* 0x000fe400078e0006 */
[----:B------:R-:W-:Y:S01]  /*27e00*/  IMAD.MOV.U32 R12, RZ, RZ, 0x1 ;  /* 0x00000001ff0c7424 */ /* 0x000fe200078e00ff */
[----:B------:R-:W-:-:S07]  /*27e10*/  MOV R8, R14 ;  /* 0x0000000e00087202 */ /* 0x000fce0000000f00 */
[----:B------:R-:W-:Y:S05]  /*27e20*/  WARPSYNC.COLLECTIVE R15, `(.L_x_1036) ;  /* 0x000000000f087348 */ /* 0x000fea0003c00000 */
[----:B------:R0:W1:Y:S02]  /*27e30*/  SHFL.IDX P6, R14, R13, R12, R11 ;  /* 0x0000000c0d0e7389 */ /* 0x00006400000c000b */
[----:B01----:R-:W-:Y:S01]  /*27e40*/  ENDCOLLECTIVE ;  /* 0x000000000000791b */ /* 0x003fe20003800000 */
.L_x_1036:
[----:B------:R-:W-:-:S05]  /*27e50*/  @P2 IADD3 R2, P0, R30, R8, RZ ;  /* 0x000000081e022210 */ /* 0x000fca0007f1e0ff */
[----:B------:R-:W-:-:S05]  /*27e60*/  @P2 IMAD.X R3, RZ, RZ, R7, P0 ;  /* 0x000000ffff032224 */ /* 0x000fca00000e0607 */
        /* <DEDUP_REMOVED lines=9> */
.L_x_1037:
[----:B------:R-:W-:Y:S01]  /*27f00*/  IMAD.MOV.U32 R5, RZ, RZ, R14 ;  /* 0x000000ffff057224 */ /* 0x000fe200078e000e */
[----:B------:R-:W-:Y:S06]  /*27f10*/  BRA `(.L_x_1038) ;  /* 0xffffff6800ec7947 */ /* 0x000fec000383ffff */
.L_x_760:
[----:B------:R-:W-:Y:S01]  /*27f20*/  IMAD.MOV.U32 R13, RZ, RZ, R4 ;  /* 0x000000ffff0d7224 */ /* 0x000fe200078e0004 */
[----:B------:R-:W-:Y:S01]  /*27f30*/  MOV R12, RZ ;  /* 0x000000ff000c7202 */ /* 0x000fe20000000f00 */
[----:B------:R-:W-:Y:S02]  /*27f40*/  IMAD.MOV.U32 R11, RZ, RZ, 0x181f ;  /* 0x0000181fff0b7424 */ /* 0x000fe400078e00ff */
[----:B------:R-:W-:Y:S02]  /*27f50*/  IMAD.MOV.U32 R15, RZ, RZ, -0x1 ;  /* 0xffffffffff0f7424 */ /* 0x000fe400078e00ff */
[----:B-----5:R-:W-:Y:S02]  /*27f60*/  IMAD R5, R20, R6, RZ ;  /* 0x0000000614057224 */ /* 0x020fe400078e02ff */
[----:B------:R-:W-:-:S07]  /*27f70*/  IMAD.IADD R17, R10, 0x1, R17 ;  /* 0x000000010a117824 */ /* 0x000fce00078e0211 */
[----:B------:R-:W-:Y:S05]  /*27f80*/  WARPSYNC.COLLECTIVE R15, `(.L_x_1039) ;  /* 0x000000000f087348 */ /* 0x000fea0003c00000 */
[----:B------:R0:W1:Y:S02]  /*27f90*/  SHFL.IDX P6, R14, R13, R12, R11 ;  /* 0x0000000c0d0e7389 */ /* 0x00006400000c000b */
[----:B01----:R-:W-:Y:S01]  /*27fa0*/  ENDCOLLECTIVE ;  /* 0x000000000000791b */ /* 0x003fe20003800000 */
.L_x_1039:
[C---:B------:R-:W-:Y:S01]  /*27fb0*/  VIADD R6, R17.reuse, 0x10 ;  /* 0x0000001011067836 */ /* 0x040fe20000000000 */
[----:B------:R-:W-:Y:S02]  /*27fc0*/  ISETP.GE.AND P2, PT, R17, R5, PT ;  /* 0x000000051100720c */ /* 0x000fe40003f46270 */
[----:B------:R-:W-:Y:S01]  /*27fd0*/  MOV R13, R0 ;  /* 0x00000000000d7202 */ /* 0x000fe20000000f00 */
[----:B------:R-:W-:-:S10]  /*27fe0*/  IMAD.MOV.U32 R2, RZ, RZ, R14 ;  /* 0x000000ffff027224 */ /* 0x000fd400078e000e */
[----:B------:R-:W-:Y:S05]  /*27ff0*/  WARPSYNC.COLLECTIVE R15, `(.L_x_1040) ;  /* 0x000000000f087348 */ /* 0x000fea0003c00000 */
[----:B------:R0:W1:Y:S02]  /*28000*/  SHFL.IDX P6, R14, R13, R12, R11 ;  /* 0x0000000c0d0e7389 */ /* 0x00006400000c000b */
[----:B01----:R-:W-:Y:S01]  /*28010*/  ENDCOLLECTIVE ;  /* 0x000000000000791b */ /* 0x003fe20003800000 */
.L_x_1040:
[----:B------:R-:W-:Y:S02]  /*28020*/  IMAD.MOV.U32 R13, RZ, RZ, R4 ;  /* 0x000000ffff0d7224 */ /* 0x000fe400078e0004 */
[----:B------:R-:W-:Y:S01]  /*28030*/  IMAD.MOV.U32 R12, RZ, RZ, 0x1 ;  /* 0x00000001ff0c7424 */ /* 0x000fe200078e00ff */
[----:B------:R-:W-:-:S13]  /*28040*/  @!P2 IADD3 R3, P1, R30, R14, RZ ;  /* 0x0000000e1e03a210 */ /* 0x000fda0007f3e0ff */
[----:B------:R-:W-:Y:S05]  /*28050*/  WARPSYNC.COLLECTIVE R15, `(.L_x_1041) ;  /* 0x000000000f087348 */ /* 0x000fea0003c00000 */
[----:B------:R0:W1:Y:S02]  /*28060*/  SHFL.IDX P6, R14, R13, R12, R11 ;  /* 0x0000000c0d0e7389 */ /* 0x00006400000c000b */
[----:B01----:R-:W-:Y:S01]  /*28070*/  ENDCOLLECTIVE ;  /* 0x000000000000791b */ /* 0x003fe20003800000 */
.L_x_1041:
[----:B------:R-:W-:Y:S02]  /*28080*/  @!P2 IMAD.X R8, RZ, RZ, R2, P1 ;  /* 0x000000ffff08a224 */ /* 0x000fe400008e0602 */
[----:B------:R-:W-:-:S03]  /*28090*/  @!P2 IMAD.MOV.U32 R2, RZ, RZ, R3 ;  /* 0x000000ffff02a224 */ /* 0x000fc600078e0003 */
[----:B------:R-:W-:-:S05]  /*280a0*/  @!P2 MOV R3, R8 ;  /* 0x000000080003a202 */ /* 0x000fca0000000f00 */
[----:B------:R-:W-:Y:S01]  /*280b0*/  @!PT LDS RZ, [RZ] ;  /* 0x00000000fffff984 */ /* 0x000fe20000000800 */
[----:B------:R-:W-:Y:S01]  /*280c0*/  @!PT LDS RZ, [RZ] ;  /* 0x00000000fffff984 */ /* 0x000fe20000000800 */
[----:B------:R-:W-:Y:S01]  /*280d0*/  @!PT LDS RZ, [RZ] ;  /* 0x00000000fffff984 */ /* 0x000fe20000000800 */
[----:B------:R0:W-:Y:S01]  /*280e0*/  @!P2 LDGSTS.E.BYPASS.LTC128B.128 [R9+0x14400], desc[UR36][R2.64], !P0 ;  /* 0x144000000209afae */ /* 0x0001e2000c101d64 */
[----:B------:R-:W-:Y:S01]  /*280f0*/  IMAD.MOV.U32 R13, RZ, RZ, R0 ;  /* 0x000000ffff0d7224 */ /* 0x000fe200078e0000 */
[----:B------:R-:W-:Y:S02]  /*28100*/  ISETP.GE.AND P2, PT, R6, R5, PT ;  /* 0x000000050600720c */ /* 0x000fe40003f46270 */
[----:B0-----:R-:W-:-:S11]  /*28110*/  MOV R2, R14 ;  /* 0x0000000e00027202 */ /* 0x001fd60000000f00 */
[----:B------:R-:W-:Y:S05]  /*28120*/  WARPSYNC.COLLECTIVE R15, `(.L_x_1042) ;  /* 0x000000000f087348 */ /* 0x000fea0003c00000 */
[----:B------:R0:W1:Y:S02]  /*28130*/  SHFL.IDX P6, R14, R13, R12, R11 ;  /* 0x0000000c0d0e7389 */ /* 0x00006400000c000b */
[----:B01----:R-:W-:Y:S01]  /*28140*/  ENDCOLLECTIVE ;  /* 0x000000000000791b */ /* 0x003fe20003800000 */
.L_x_1042:
[----:B------:R-:W-:Y:S01]  /*28150*/  IMAD.MOV.U32 R13, RZ, RZ, R4 ;  /* 0x000000ffff0d7224 */ /* 0x000fe200078e0004 */
[----:B------:R-:W-:Y:S01]  /*28160*/  MOV R12, 0x2 ;  /* 0x00000002000c7802 */ /* 0x000fe20000000f00 */
[----:B------:R-:W-:-:S07]  /*28170*/  IMAD.MOV.U32 R6, RZ, RZ, R14 ;  /* 0x000000ffff067224 */ /* 0x000fce00078e000e */
[----:B------:R-:W-:Y:S05]  /*28180*/  WARPSYNC.COLLECTIVE R15, `(.L_x_1043) ;  /* 0x000000000f087348 */ /* 0x000fea0003c00000 */
[----:B------:R0:W1:Y:S02]  /*28190*/  SHFL.IDX P6, R14, R13, R12, R11 ;  /* 0x0000000c0d0e7389 */ /* 0x00006400000c000b */
[----:B01----:R-:W-:Y:S01]  /*281a0*/  ENDCOLLECTIVE ;  /* 0x000000000000791b */ /* 0x003fe20003800000 */
.L_x_1043:
[----:B------:R-:W-:-:S05]  /*281b0*/  @!P2 IADD3 R6, P1, R30, R6, RZ ;  /* 0x000000061e06a210 */ /* 0x000fca0007f3e0ff */
[----:B------:R-:W-:Y:S01]  /*281c0*/  @!P2 IMAD.X R7, RZ, RZ, R2, P1 ;  /* 0x000000ffff07a224 */ /* 0x000fe200008e0602 */
[----:B------:R-:W-:Y:S01]  /*281d0*/  @!P2 MOV R2, R6 ;  /* 0x000000060002a202 */ /* 0x000fe20000000f00 */
[C---:B------:R-:W-:Y:S02]  /*281e0*/  VIADD R6, R17.reuse, 0x20 ;  /* 0x0000002011067836 */ /* 0x040fe40000000000 */
[----:B------:R-:W-:Y:S02]  /*281f0*/  @!P2 IMAD.MOV.U32 R3, RZ, RZ, R7 ;  /* 0x000000ffff03a224 */ /* 0x000fe400078e0007 */
[----:B------:R-:W-:Y:S01]  /*28200*/  IMAD.MOV.U32 R13, RZ, RZ, R0 ;  /* 0x000000ffff0d7224 */ /* 0x000fe200078e0000 */
[----:B------:R-:W-:Y:S01]  /*28210*/  ISETP.GE.AND P1, PT, R6, R5, PT ;  /* 0x000000050600720c */ /* 0x000fe20003f26270 */
[----:B------:R-:W-:Y:S01]  /*28220*/  VIADD R6, R17, 0x30 ;  /* 0x0000003011067836 */ /* 0x000fe20000000000 */
[----:B------:R-:W-:Y:S01]  /*28230*/  @!PT LDS RZ, [RZ] ;  /* 0x00000000fffff984 */ /* 0x000fe20000000800 */
[----:B------:R-:W-:Y:S01]  /*28240*/  @!PT LDS RZ, [RZ] ;  /* 0x00000000fffff984 */ /* 0x000fe20000000800 */
[----:B------:R-:W-:Y:S01]  /*28250*/  @!PT LDS RZ, [RZ] ;  /* 0x00000000fffff984 */ /* 0x000fe20000000800 */
[----:B------:R0:W-:Y:S02]  /*28260*/  @!P2 LDGSTS.E.BYPASS.LTC128B.128 [R9+0x14c00], desc[UR36][R2.64], !P0 ;  /* 0x14c000000209afae */ /* 0x0001e4000c101d64 */
[----:B0-----:R-:W-:-:S09]  /*28270*/  IMAD.MOV.U32 R2, RZ, RZ, R14 ;  /* 0x000000ffff027224 */ /* 0x001fd200078e000e */
[----:B------:R-:W-:Y:S05]  /*28280*/  WARPSYNC.COLLECTIVE R15, `(.L_x_1044) ;  /* 0x000000000f087348 */ /* 0x000fea0003c00000 */
[----:B------:R0:W1:Y:S02]  /*28290*/  SHFL.IDX P6, R14, R13, R12, R11 ;  /* 0x0000000c0d0e7389 */ /* 0x00006400000c000b */
[----:B01----:R-:W-:Y:S01]  /*282a0*/  ENDCOLLECTIVE ;  /* 0x000000000000791b */ /* 0x003fe20003800000 */
.L_x_1044:
[----:B------:R-:W-:Y:S01]  /*282b0*/  IMAD.MOV.U32 R13, RZ, RZ, R4 ;  /* 0x000000ffff0d7224 */ /* 0x000fe200078e0004 */
[----:B------:R-:W-:Y:S02]  /*282c0*/  MOV R12, 0x3 ;  /* 0x00000003000c7802 */ /* 0x000fe40000000f00 */
[----:B------:R-:W-:-:S05]  /*282d0*/  @!P1 IADD3 R14, P2, R30, R14, RZ ;  /* 0x0000000e1e0e9210 */ /* 0x000fca0007f5e0ff */
[----:B------:R-:W-:Y:S01]  /*282e0*/  @!P1 IMAD.X R7, RZ, RZ, R2, P2 ;  /* 0x000000ffff079224 */ /* 0x000fe200010e0602 */
[----:B------:R-:W-:-:S07]  /*282f0*/  @!P1 MOV R2, R14 ;  /* 0x0000000e00029202 */ /* 0x000fce0000000f00 */
[----:B------:R-:W-:Y:S05]  /*28300*/  WARPSYNC.COLLECTIVE R15, `(.L_x_1045) ;  /* 0x000000000f087348 */ /* 0x000fea0003c00000 */
[----:B------:R0:W1:Y:S02]  /*28310*/  SHFL.IDX P6, R14, R13, R12, R11 ;  /* 0x0000000c0d0e7389 */ /* 0x00006400000c000b */
[----:B01----:R-:W-:Y:S01]  /*28320*/  ENDCOLLECTIVE ;  /* 0x000000000000791b */ /* 0x003fe20003800000 */
.L_x_1045:
[----:B------:R-:W-:-:S05]  /*28330*/  @!P1 IMAD.MOV.U32 R3, RZ, RZ, R7 ;  /* 0x000000ffff039224 */ /* 0x000fca00078e0007 */
[----:B------:R-:W-:Y:S01]  /*28340*/  @!PT LDS RZ, [RZ] ;  /* 0x00000000fffff984 */ /* 0x000fe20000000800 */
[----:B------:R-:W-:Y:S01]  /*28350*/  @!PT LDS RZ, [RZ] ;  /* 0x00000000fffff984 */ /* 0x000fe20000000800 */
[----:B------:R-:W-:Y:S01]  /*28360*/  @!PT LDS RZ, [RZ] ;  /* 0x00000000fffff984 */ /* 0x000fe20000000800 */
[----:B------:R0:W-:Y:S01]  /*28370*/  @!P1 LDGSTS.E.BYPASS.LTC128B.128 [R9+0x15400], desc[UR36][R2.64], !P0 ;  /* 0x1540000002099fae */ /* 0x0001e2000c101d64 */
[----:B------:R-:W-:Y:S01]  /*28380*/  ISETP.GE.AND P1, PT, R6, R5, PT ;  /* 0x000000050600720c */ /* 0x000fe20003f26270 */
[----:B------:R-:W-:Y:S02]  /*28390*/  VIADD R6, R17, 0x40 ;  /* 0x0000004011067836 */ /* 0x000fe40000000000 */
[----:B------:R-:W-:Y:S02]  /*283a0*/  IMAD.MOV.U32 R13, RZ, RZ, R0 ;  /* 0x000000ffff0d7224 */ /* 0x000fe400078e0000 */
[----:B0-----:R-:W-:-:S08]  /*283b0*/  IMAD.MOV.U32 R2, RZ, RZ, R14 ;  /* 0x000000ffff027224 */ /* 0x001fd000078e000e */
[----:B------:R-:W-:Y:S05]  /*283c0*/  WARPSYNC.COLLECTIVE R15, `(.L_x_1046) ;  /* 0x000000000f087348 */ /* 0x000fea0003c00000 */
[----:B------:R0:W1:Y:S02]  /*283d0*/  SHFL.IDX P6, R14, R13, R12, R11 ;  /* 0x0000000c0d0e7389 */ /* 0x00006400000c000b */
[----:B01----:R-:W-:Y:S01]  /*283e0*/  ENDCOLLECTIVE ;  /* 0x000000000000791b */ /* 0x003fe20003800000 */
.L_x_1046:
[----:B------:R-:W-:Y:S02]  /*283f0*/  IMAD.MOV.U32 R13, RZ, RZ, R4 ;  /* 0x000000ffff0d7224 */ /* 0x000fe400078e0004 */
[----:B------:R-:W-:Y:S01]  /*28400*/  IMAD.MOV.U32 R12, RZ, RZ, 0x4 ;  /* 0x00000004ff0c7424 */ /* 0x000fe200078e00ff */
[----:B------:R-:W-:-:S05]  /*28410*/  @!P1 IADD3 R14, P2, R30, R14, RZ ;  /* 0x0000000e1e0e9210 */ /* 0x000fca0007f5e0ff */
[----:B------:R-:W-:Y:S01]  /*28420*/  @!P1 IMAD.X R3, RZ, RZ, R2, P2 ;  /* 0x000000ffff039224 */ /* 0x000fe200010e0602 */
[----:B------:R-:W-:-:S07]  /*28430*/  @!P1 MOV R2, R14 ;  /* 0x0000000e00029202 */ /* 0x000fce0000000f00 */
[----:B------:R-:W-:Y:S05]  /*28440*/  WARPSYNC.COLLECTIVE R15, `(.L_x_1047) ;  /* 0x000000000f087348 */ /* 0x000fea0003c00000 */
[----:B------:R0:W1:Y:S02]  /*28450*/  SHFL.IDX P6, R14, R13, R12, R11 ;  /* 0x0000000c0d0e7389 */ /* 0x00006400000c000b */
[----:B01----:R-:W-:Y:S01]  /*28460*/  ENDCOLLECTIVE ;  /* 0x000000000000791b */ /* 0x003fe20003800000 */
.L_x_1047:
[----:B------:R-:W-:Y:S01]  /*28470*/  @!PT LDS RZ, [RZ] ;  /* 0x00000000fffff984 */ /* 0x000fe20000000800 */
[----:B------:R-:W-:Y:S01]  /*28480*/  @!PT LDS RZ, [RZ] ;  /* 0x00000000fffff984 */ /* 0x000fe20000000800 */
[----:B------:R-:W-:Y:S01]  /*28490*/  @!PT LDS RZ, [RZ] ;  /* 0x00000000fffff984 */ /* 0x000fe20000000800 */
[----:B------:R0:W-:Y:S01]  /*284a0*/  @!P1 LDGSTS.E.BYPASS.LTC128B.128 [R9+0x15c00], desc[UR36][R2.64], !P0 ;  /* 0x15c0000002099fae */ /* 0x0001e2000c101d64 */
[----:B------:R-:W-:Y:S02]  /*284b0*/  ISETP.GE.AND P1, PT, R6, R5, PT ;  /* 0x000000050600720c */ /* 0x000fe40003f26270 */
[----:B------:R-:W-:Y:S01]  /*284c0*/  IADD3 R6, R17, 0x50, RZ ;  /* 0x0000005011067810 */ /* 0x000fe20007ffe0ff */
[----:B------:R-:W-:Y:S01]  /*284d0*/  IMAD.MOV.U32 R13, RZ, RZ, R0 ;  /* 0x000000ffff0d7224 */ /* 0x000fe200078e0000 */
[----:B0-----:R-:W-:-:S09]  /*284e0*/  MOV R2, R14 ;  /* 0x0000000e00027202 */ /* 0x001fd20000000f00 */
[----:B------:R-:W-:Y:S05]  /*284f0*/  WARPSYNC.COLLECTIVE R15, `(.L_x_1048) ;  /* 0x000000000f087348 */ /* 0x000fea0003c00000 */
[----:B------:R0:W1:Y:S02]  /*28500*/  SHFL.IDX P6, R14, R13, R12, R11 ;  /* 0x0000000c0d0e7389 */ /* 0x00006400000c000b */
[----:B01----:R-:W-:Y:S01]  /*28510*/  ENDCOLLECTIVE ;  /* 0x000000000000791b */ /* 0x003fe20003800000 */
.L_x_1048:
        /* <DEDUP_REMOVED lines=8> */
.L_x_1049:
[----:B------:R-:W-:Y:S01]  /*285a0*/  @!PT LDS RZ, [RZ] ;  /* 0x00000000fffff984 */ /* 0x000fe20000000800 */
[----:B------:R-:W-:Y:S01]  /*285b0*/  @!PT LDS RZ, [RZ] ;  /* 0x00000000fffff984 */ /* 0x000fe20000000800 */
[----:B------:R-:W-:Y:S01]  /*285c0*/  @!PT LDS RZ, [RZ] ;  /* 0x00000000fffff984 */ /* 0x000fe20000000800 */
[----:B------:R0:W-:Y:S01]  /*285d0*/  @!P1 LDGSTS.E.BYPASS.LTC128B.128 [R9+0x16400], desc[UR36][R2.64], !P0 ;  /* 0x1640000002099fae */ /* 0x0001e2000c101d64 */
[----:B------:R-:W-:Y:S01]  /*285e0*/  ISETP.GE.AND P1, PT, R6, R5, PT ;  /* 0x000000050600720c */ /* 0x000fe20003f26270 */
[----:B------:R-:W-:Y:S01]  /*285f0*/  VIADD R6, R17, 0x60 ;  /* 0x0000006011067836 */ /* 0x000fe20000000000 */
[----:B------:R-:W-:Y:S01]  /*28600*/  MOV R13, R0 ;  /* 0x00000000000d7202 */ /* 0x000fe20000000f00 */
[----:B0-----:R-:W-:-:S10]  /*28610*/  IMAD.MOV.U32 R2, RZ, RZ, R14 ;  /* 0x000000ffff027224 */ /* 0x001fd400078e000e */
[----:B------:R-:W-:Y:S05]  /*28620*/  WARPSYNC.COLLECTIVE R15, `(.L_x_1050) ;  /* 0x000000000f087348 */ /* 0x000fea0003c00000 */
[----:B------:R0:W1:Y:S02]  /*28630*/  SHFL.IDX P6, R14, R13, R12, R11 ;  /* 0x0000000c0d0e7389 */ /* 0x00006400000c000b */
[----:B01----:R-:W-:Y:S01]  /*28640*/  ENDCOLLECTIVE ;  /* 0x000000000000791b */ /* 0x003fe20003800000 */
.L_x_1050:
[----:B------:R-:W-:Y:S01]  /*28650*/  IMAD.MOV.U32 R13, RZ, RZ, R4 ;  /* 0x000000ffff0d7224 */ /* 0x000fe200078e0004 */
[----:B------:R-:W-:Y:S02]  /*28660*/  MOV R12, 0x6 ;  /* 0x00000006000c7802 */ /* 0x000fe40000000f00 */
[----:B------:R-:W-:-:S05]  /*28670*/  @!P1 IADD3 R14, P2, R30, R14, RZ ;  /* 0x0000000e1e0e9210 */ /* 0x000fca0007f5e0ff */
[----:B------:R-:W-:Y:S01]  /*28680*/  @!P1 IMAD.X R3, RZ, RZ, R2, P2 ;  /* 0x000000ffff039224 */ /* 0x000fe200010e0602 */
[----:B------:R-:W-:Y:S01]  /*28690*/  ISETP.GE.AND P2, PT, R6, R5, PT ;  /* 0x000000050600720c */ /* 0x000fe20003f46270 */
[----:B------:R-:W-:-:S12]  /*286a0*/  @!P1 IMAD.MOV.U32 R2, RZ, RZ, R14 ;  /* 0x000000ffff029224 */ /* 0x000fd800078e000e */
[----:B------:R-:W-:Y:S05]  /*286b0*/  WARPSYNC.COLLECTIVE R15, `(.L_x_1051) ;  /* 0x000000000f087348 */ /* 0x000fea0003c00000 */
[----:B------:R0:W1:Y:S02]  /*286c0*/  SHFL.IDX P6, R14, R13, R12, R11 ;  /* 0x0000000c0d0e7389 */ /* 0x00006400000c000b */
[----:B01----:R-:W-:Y:S01]  /*286d0*/  ENDCOLLECTIVE ;  /* 0x000000000000791b */ /* 0x003fe20003800000 */
.L_x_1051:
[----:B------:R-:W-:Y:S01]  /*286e0*/  @!PT LDS RZ, [RZ] ;  /* 0x00000000fffff984 */ /* 0x000fe20000000800 */
[----:B------:R-:W-:Y:S01]  /*286f0*/  @!PT LDS RZ, [RZ] ;  /* 0x00000000fffff984 */ /* 0x000fe20000000800 */
[----:B------:R-:W-:Y:S01]  /*28700*/  @!PT LDS RZ, [RZ] ;  /* 0x00000000fffff984 */ /* 0x000fe20000000800 */
[----:B------:R0:W-:Y:S01]  /*28710*/  @!P1 LDGSTS.E.BYPASS.LTC128B.128 [R9+0x16c00], desc[UR36][R2.64], !P0 ;  /* 0x16c0000002099fae */ /* 0x0001e2000c101d64 */
[----:B------:R-:W-:Y:S02]  /*28720*/  IMAD.MOV.U32 R13, RZ, RZ, R0 ;  /* 0x000000ffff0d7224 */ /* 0x000fe400078e0000 */
[----:B0-----:R-:W-:-:S07]  /*28730*/  IMAD.MOV.U32 R2, RZ, RZ, R14 ;  /* 0x000000ffff027224 */ /* 0x001fce00078e000e */
[----:B------:R-:W-:Y:S05]  /*28740*/  WARPSYNC.COLLECTIVE R15, `(.L_x_1052) ;  /* 0x000000000f087348 */ /* 0x000fea0003c00000 */
[----:B------:R0:W1:Y:S02]  /*28750*/  SHFL.IDX P6, R14, R13, R12, R11 ;  /* 0x0000000c0d0e7389 */ /* 0x00006400000c000b */
[----:B01----:R-:W-:Y:S01]  /*28760*/  ENDCOLLECTIVE ;  /* 0x000000000000791b */ /* 0x003fe20003800000 */
.L_x_1052:
[----:B------:R-:W-:Y:S02]  /*28770*/  IMAD.MOV.U32 R13, RZ, RZ, R4 ;  /* 0x000000ffff0d7224 */ /* 0x000fe400078e0004 */
[----:B------:R-:W-:Y:S01]  /*28780*/  IMAD.MOV.U32 R12, RZ, RZ, 0x7 ;  /* 0x00000007ff0c7424 */ /* 0x000fe200078e00ff */
[----:B------:R-:W-:-:S04]  /*28790*/  @!P2 IADD3 R14, P1, R30, R14, RZ ;  /* 0x0000000e1e0ea210 */ /* 0x000fc80007f3e0ff */
[----:B------:R-:W-:Y:S01]  /*287a0*/  @!P2 IADD3.X R3, RZ, R2, RZ, P1, !PT ;  /* 0x00000002ff03a210 */ /* 0x000fe20000ffe4ff */
[----:B------:R-:W-:-:S08]  /*287b0*/  @!P2 IMAD.MOV.U32 R2, RZ, RZ, R14 ;  /* 0x000000ffff02a224 */ /* 0x000fd000078e000e */
[----:B------:R-:W-:Y:S05]  /*287c0*/  WARPSYNC.COLLECTIVE R15, `(.L_x_1053) ;  /* 0x000000000f087348 */ /* 0x000fea0003c00000 */
[----:B------:R0:W1:Y:S02]  /*287d0*/  SHFL.IDX P6, R14, R13, R12, R11 ;  /* 0x0000000c0d0e7389 */ /* 0x00006400000c000b */
[----:B01----:R-:W-:Y:S01]  /*287e0*/  ENDCOLLECTIVE ;  /* 0x000000000000791b */ /* 0x003fe20003800000 */
.L_x_1053:
[----:B------:R-:W-:Y:S01]  /*287f0*/  @!PT LDS RZ, [RZ] ;  /* 0x00000000fffff984 */ /* 0x000fe20000000800 */
[----:B------:R-:W-:Y:S01]  /*28800*/  @!PT LDS RZ, [RZ] ;  /* 0x00000000fffff984 */ /* 0x000fe20000000800 */
[----:B------:R-:W-:Y:S01]  /*28810*/  @!PT LDS RZ, [RZ] ;  /* 0x00000000fffff984 */ /* 0x000fe20000000800 */
[----:B------:R0:W-:Y:S01]  /*28820*/  @!P2 LDGSTS.E.BYPASS.LTC128B.128 [R9+0x17400], desc[UR36][R2.64], !P0 ;  /* 0x174000000209afae */ /* 0x0001e2000c101d64 */
[----:B------:R-:W-:Y:S01]  /*28830*/  IMAD.MOV.U32 R13, RZ, RZ, R0 ;  /* 0x000000ffff0d7224 */ /* 0x000fe200078e0000 */
[----:B------:R-:W-:-:S07]  /*28840*/  MOV R4, R14 ;  /* 0x0000000e00047202 */ /* 0x000fce0000000f00 */
[----:B0-----:R-:W-:Y:S05]  /*28850*/  WARPSYNC.COLLECTIVE R15, `(.L_x_1054) ;  /* 0x000000000f087348 */ /* 0x001fea0003c00000 */
[----:B------:R1:W2:Y:S02]  /*28860*/  SHFL.IDX P6, R14, R13, R12, R11 ;  /* 0x0000000c0d0e7389 */ /* 0x0002a400000c000b */
[----:B012---:R-:W-:Y:S01]  /*28870*/  ENDCOLLECTIVE ;  /* 0x000000000000791b */ /* 0x007fe20003800000 */
.L_x_1054:
[----:B------:R-:W-:Y:S05]  /*28880*/  BRA `(.L_x_1055) ;  /* 0xffffff6c00287947 */ /* 0x000fea000383ffff */
.L_x_763:
[----:B0-----:R0:W1:Y:S02]  /*28890*/  SYNCS.PHASECHK.TRANS64.TRYWAIT P0, [R23+URZ+0x22820], R0 ;  /* 0x02282000170075a7 */ /* 0x001064000800017f */
[----:B-1----:R-:W-:Y:S05]  /*288a0*/  @!P0 NANOSLEEP.SYNCS 0x989680 ;  /* 0x009896800000895d */ /* 0x002fea0003900000 */
[----:B------:R-:W1:Y:S02]  /*288b0*/  @!P0 SYNCS.PHASECHK.TRANS64 P0, [R23+URZ+0x22820], R0 ;  /* 0x02282000170085a7 */ /* 0x000e64000800007f */
[----:B-1----:R-:W-:Y:S05]  /*288c0*/  @!P0 BRA `(.L_x_763) ;  /* 0xfffffffc00f08947 */ /* 0x002fea000383ffff */
[----:B------:R-:W-:Y:S05]  /*288d0*/  BRA `(.L_x_1056) ;  /* 0xffffff6c00907947 */ /* 0x000fea000383ffff */
.L_x_767:
[----:B0-----:R0:W1:Y:S02]  /*288e0*/  SYNCS.PHASECHK.TRANS64.TRYWAIT P0, [R0+URZ+0x22880], R29 ;  /* 0x0228801d000075a7 */ /* 0x001064000800017f */
[----:B-1----:R-:W-:Y:S05]  /*288f0*/  @!P0 NANOSLEEP.SYNCS 0x989680 ;  /* 0x009896800000895d */ /* 0x002fea0003900000 */
[----:B------:R-:W1:Y:S02]  /*28900*/  @!P0 SYNCS.PHASECHK.TRANS64 P0, [R0+URZ+0x22880], R29 ;  /* 0x0228801d000085a7 */ /* 0x000e64000800007f */
[----:B-1----:R-:W-:Y:S05]  /*28910*/  @!P0 BRA `(.L_x_767) ;  /* 0xfffffffc00f08947 */ /* 0x002fea000383ffff */
[----:B------:R-:W-:Y:S05]  /*28920*/  BRA `(.L_x_1057) ;  /* 0xffffff7000a47947 */ /* 0x000fea000383ffff */
.L_x_768:
        /* <DEDUP_REMOVED lines=8> */
.L_x_1059:
[----:B------:R-:W-:Y:S05]  /*289b0*/  BSYNC B0 ;  /* 0x0000000000007941 */ /* 0x000fea0003800000 */
.L_x_1058:
[----:B------:R-:W-:Y:S01]  /*289c0*/  IMAD.MOV.U32 R13, RZ, RZ, R4 ;  /* 0x000000ffff0d7224 */ /* 0x000fe200078e0004 */
[----:B------:R-:W-:Y:S01]  /*289d0*/  MOV R12, RZ ;  /* 0x000000ff000c7202 */ /* 0x000fe20000000f00 */
[----:B------:R-:W-:Y:S02]  /*289e0*/  IMAD.MOV.U32 R11, RZ, RZ, 0x181f ;  /* 0x0000181fff0b7424 */ /* 0x000fe400078e00ff */
[----:B------:R-:W-:Y:S02]  /*289f0*/  IMAD.MOV.U32 R15, RZ, RZ, -0x1 ;  /* 0xffffffffff0f7424 */ /* 0x000fe400078e00ff */
[----:B------:R-:W-:Y:S02]  /*28a00*/  IMAD.MOV.U32 R3, RZ, RZ, R14 ;  /* 0x000000ffff037224 */ /* 0x000fe400078e000e */
[----:B------:R-:W-:-:S07]  /*28a10*/  IMAD.IADD R6, R23, 0x1, R6 ;  /* 0x0000000117067824 */ /* 0x000fce00078e0206 */
[----:B------:R-:W-:Y:S05]  /*28a20*/  WARPSYNC.COLLECTIVE R15, `(.L_x_1060) ;  /* 0x000000000f087348 */ /* 0x000fea0003c00000 */
[----:B------:R0:W1:Y:S02]  /*28a30*/  SHFL.IDX P6, R14, R13, R12, R11 ;  /* 0x0000000c0d0e7389 */ /* 0x00006400000c000b */
[----:B01----:R-:W-:Y:S01]  /*28a40*/  ENDCOLLECTIVE ;  /* 0x000000000000791b */ /* 0x003fe20003800000 */
.L_x_1060:
[----:B------:R-:W-:Y:S02]  /*28a50*/  IMAD.MOV.U32 R13, RZ, RZ, R5 ;  /* 0x000000ffff0d7224 */ /* 0x000fe400078e0005 */
[----:B------:R-:W-:Y:S02]  /*28a60*/  IMAD.MOV.U32 R12, RZ, RZ, 0x1 ;  /* 0x00000001ff0c7424 */ /* 0x000fe400078e00ff */
[----:B------:R-:W-:-:S07]  /*28a70*/  IMAD.MOV.U32 R2, RZ, RZ, R14 ;  /* 0x000000ffff027224 */ /* 0x000fce00078e000e */
[----:B------:R-:W-:Y:S05]  /*28a80*/  WARPSYNC.COLLECTIVE R15, `(.L_x_1061) ;  /* 0x000000000f087348 */ /* 0x000fea0003c00000 */
[----:B------:R0:W1:Y:S02]  /*28a90*/  SHFL.IDX P6, R14, R13, R12, R11 ;  /* 0x0000000c0d0e7389 */ /* 0x00006400000c000b */
[----:B01----:R-:W-:Y:S01]  /*28aa0*/  ENDCOLLECTIVE ;  /* 0x000000000000791b */ /* 0x003fe20003800000 */
.L_x_1061:
[----:B------:R-:W-:-:S04]  /*28ab0*/  IADD3 R2, P0, R30, R2, RZ ;  /* 0x000000021e027210 */ /* 0x000fc80007f1e0ff */
        /* <DEDUP_REMOVED lines=10> */
.L_x_1062:
[----:B------:R-:W-:Y:S01]  /*28b60*/  MOV R13, R5 ;  /* 0x00000005000d7202 */ /* 0x000fe20000000f00 */
        /* <DEDUP_REMOVED lines=8> */
.L_x_1063:
        /* <DEDUP_REMOVED lines=9> */
.L_x_1064:
[----:B------:R-:W-:Y:S01]  /*28c80*/  IMAD.MOV.U32 R13, RZ, RZ, R5 ;  /* 0x000000ffff0d7224 */ /* 0x000fe200078e0005 */
[----:B------:R-:W-:Y:S01]  /*28c90*/  MOV R12, 0x3 ;  /* 0x00000003000c7802 */ /* 0x000fe20000000f00 */
[----:B------:R-:W-:-:S07]  /*28ca0*/  IMAD.MOV.U32 R2, RZ, RZ, R14 ;  /* 0x000000ffff027224 */ /* 0x000fce00078e000e */
[----:B------:R-:W-:Y:S05]  /*28cb0*/  WARPSYNC.COLLECTIVE R15, `(.L_x_1065) ;  /* 0x000000000f087348 */ /* 0x000fea0003c00000 */
[----:B------:R0:W1:Y:S02]  /*28cc0*/  SHFL.IDX P6, R14, R13, R12, R11 ;  /* 0x0000000c0d0e7389 */ /* 0x00006400000c000b */
[----:B01----:R-:W-:Y:S01]  /*28cd0*/  ENDCOLLECTIVE ;  /* 0x000000000000791b */ /* 0x003fe20003800000 */
.L_x_1065:
        /* <DEDUP_REMOVED lines=11> */
.L_x_1066:
[----:B------:R-:W-:Y:S02]  /*28d90*/  IMAD.MOV.U32 R13, RZ, RZ, R5 ;  /* 0x000000ffff0d7224 */ /* 0x000fe400078e0005 */
[----:B------:R-:W-:Y:S02]  /*28da0*/  IMAD.MOV.U32 R12, RZ, RZ, 0x4 ;  /* 0x00000004ff0c7424 */ /* 0x000fe400078e00ff */
[----:B------:R-:W-:-:S07]  /*28db0*/  IMAD.MOV.U32 R2, RZ, RZ, R14 ;  /* 0x000000ffff027224 */ /* 0x000fce00078e000e */
[----:B------:R-:W-:Y:S05]  /*28dc0*/  WARPSYNC.COLLECTIVE R15, `(.L_x_1067) ;  /* 0x000000000f087348 */ /* 0x000fea0003c00000 */
[----:B------:R0:W1:Y:S02]  /*28dd0*/  SHFL.IDX P6, R14, R13, R12, R11 ;  /* 0x0000000c0d0e7389 */ /* 0x00006400000c000b */
[----:B01----:R-:W-:Y:S01]  /*28de0*/  ENDCOLLECTIVE ;  /* 0x000000000000791b */ /* 0x003fe20003800000 */
.L_x_1067:
[----:B------:R-:W-:-:S04]  /*28df0*/  IADD3 R2, P0, R30, R2, RZ ;  /* 0x000000021e027210 */ /* 0x000fc80007f1e0ff */
[----:B------:R-:W-:-:S05]  /*28e00*/  IADD3.X R3, RZ, R3, RZ, P0, !PT ;  /* 0x00000003ff037210 */ /* 0x000fca00007fe4ff */
        /* <DEDUP_REMOVED lines=9> */
.L_x_1068:
[----:B------:R-:W-:Y:S01]  /*28ea0*/  IMAD.MOV.U32 R13, RZ, RZ, R5 ;  /* 0x000000ffff0d7224 */ /* 0x000fe200078e0005 */
[----:B------:R-:W-:Y:S01]  /*28eb0*/  MOV R12, 0x5 ;  /* 0x00000005000c7802 */ /* 0x000fe20000000f00 */
[----:B------:R-:W-:-:S07]  /*28ec0*/  IMAD.MOV.U32 R2, RZ, RZ, R14 ;  /* 0x000000ffff027224 */ /* 0x000fce00078e000e */
[----:B------:R-:W-:Y:S05]  /*28ed0*/  WARPSYNC.COLLECTIVE R15, `(.L_x_1069) ;  /* 0x000000000f087348 */ /* 0x000fea0003c00000 */
[----:B------:R0:W1:Y:S02]  /*28ee0*/  SHFL.IDX P6, R14, R13, R12, R11 ;  /* 0x0000000c0d0e7389 */ /* 0x00006400000c000b */
[----:B01----:R-:W-:Y:S01]  /*28ef0*/  ENDCOLLECTIVE ;  /* 0x000000000000791b */ /* 0x003fe20003800000 */
.L_x_1069:
        /* <DEDUP_REMOVED lines=11> */
.L_x_1070:
[----:B------:R-:W-:Y:S02]  /*28fb0*/  IMAD.MOV.U32 R13, RZ, RZ, R5 ;  /* 0x000000ffff0d7224 */ /* 0x000fe400078e0005 */
[----:B------:R-:W-:Y:S02]  /*28fc0*/  IMAD.MOV.U32 R12, RZ, RZ, 0x6 ;  /* 0x00000006ff0c7424 */ /* 0x000fe400078e00ff */
[----:B------:R-:W-:-:S07]  /*28fd0*/  IMAD.MOV.U32 R2, RZ, RZ, R14 ;  /* 0x000000ffff027224 */ /* 0x000fce00078e000e */
[----:B------:R-:W-:Y:S05]  /*28fe0*/  WARPSYNC.COLLECTIVE R15, `(.L_x_1071) ;  /* 0x000000000f087348 */ /* 0x000fea0003c00000 */
[----:B------:R0:W1:Y:S02]  /*28ff0*/  SHFL.IDX P6, R14, R13, R12, R11 ;  /* 0x0000000c0d0e7389 */ /* 0x00006400000c000b */
[----:B01----:R-:W-:Y:S01]  /*29000*/  ENDCOLLECTIVE ;  /* 0x000000000000791b */ /* 0x003fe20003800000 */
.L_x_1071:
        /* <DEDUP_REMOVED lines=11> */
.L_x_1072:
[----:B------:R-:W-:Y:S02]  /*290c0*/  IMAD.MOV.U32 R13, RZ, RZ, R5 ;  /* 0x000000ffff0d7224 */ /* 0x000fe400078e0005 */
[----:B------:R-:W-:Y:S02]  /*290d0*/  IMAD.MOV.U32 R12, RZ, RZ, 0x7 ;  /* 0x00000007ff0c7424 */ /* 0x000fe400078e00ff */
[----:B------:R-:W-:-:S07]  /*290e0*/  IMAD.MOV.U32 R2, RZ, RZ, R14 ;  /* 0x000000ffff027224 */ /* 0x000fce00078e000e */
[----:B------:R-:W-:Y:S05]  /*290f0*/  WARPSYNC.COLLECTIVE R15, `(.L_x_1073) ;  /* 0x000000000f087348 */ /* 0x000fea0003c00000 */
[----:B------:R0:W1:Y:S02]  /*29100*/  SHFL.IDX P6, R14, R13, R12, R11 ;  /* 0x0000000c0d0e7389 */ /* 0x00006400000c000b */
[----:B01----:R-:W-:Y:S01]  /*29110*/  ENDCOLLECTIVE ;  /* 0x000000000000791b */ /* 0x003fe20003800000 */
.L_x_1073:
        /* <DEDUP_REMOVED lines=11> */
.L_x_1074:
        /* <DEDUP_REMOVED lines=9> */
.L_x_1075:
        /* <DEDUP_REMOVED lines=9> */
.L_x_1076:
[----:B------:R-:W-:Y:S01]  /*292f0*/  MOV R13, R20 ;  /* 0x00000014000d7202 */ /* 0x000fe20000000f00 */
[----:B------:R-:W-:Y:S02]  /*29300*/  IMAD.MOV.U32 R12, RZ, RZ, 0x1 ;  /* 0x00000001ff0c7424 */ /* 0x000fe400078e00ff */
[----:B------:R-:W-:-:S07]  /*29310*/  IMAD.MOV.U32 R5, RZ, RZ, R14 ;  /* 0x000000ffff057224 */ /* 0x000fce00078e000e */
[----:B------:R-:W-:Y:S05]  /*29320*/  WARPSYNC.COLLECTIVE R15, `(.L_x_1077) ;  /* 0x000000000f087348 */ /* 0x000fea0003c00000 */
[----:B------:R0:W1:Y:S02]  /*29330*/  SHFL.IDX P6, R14, R13, R12, R11 ;  /* 0x0000000c0d0e7389 */ /* 0x00006400000c000b */
[----:B01----:R-:W-:Y:S01]  /*29340*/  ENDCOLLECTIVE ;  /* 0x000000000000791b */ /* 0x003fe20003800000 */
.L_x_1077:
        /* <DEDUP_REMOVED lines=11> */
.L_x_1078:
[----:B------:R-:W-:Y:S01]  /*29400*/  MOV R2, R14 ;  /* 0x0000000e00027202 */ /* 0x000fe20000000f00 */
[----:B------:R-:W-:Y:S06]  /*29410*/  BRA `(.L_x_1079) ;  /* 0xffffff6c003c7947 */ /* 0x000fec000383ffff */
.L_x_773:
[----:B----4-:R4:W0:Y:S02]  /*29420*/  SYNCS.PHASECHK.TRANS64.TRYWAIT P0, [R0+URZ+0x22840], R29 ;  /* 0x0228401d000075a7 */ /* 0x010824000800017f */
[----:B0-----:R-:W-:Y:S05]  /*29430*/  @!P0 NANOSLEEP.SYNCS 0x989680 ;  /* 0x009896800000895d */ /* 0x001fea0003900000 */
[----:B------:R-:W0:Y:S02]  /*29440*/  @!P0 SYNCS.PHASECHK.TRANS64 P0, [R0+URZ+0x22840], R29 ;  /* 0x0228401d000085a7 */ /* 0x000e24000800007f */
[----:B0-----:R-:W-:Y:S05]  /*29450*/  @!P0 BRA `(.L_x_773) ;  /* 0xfffffffc00f08947 */ /* 0x001fea000383ffff */
[----:B------:R-:W-:Y:S05]  /*29460*/  BRA `(.L_x_1080) ;  /* 0xffffff6c00887947 */ /* 0x000fea000383ffff */
.L_x_774:
[----:B------:R-:W-:Y:S01]  /*29470*/  BSSY B0, `(.L_x_1081) ;  /* 0x0000008000007945 */ /* 0x000fe20003800000 */
[----:B------:R-:W-:Y:S01]  /*29480*/  IMAD.MOV.U32 R13, RZ, RZ, R5 ;  /* 0x000000ffff0d7224 */ /* 0x000fe200078e0005 */
[----:B------:R-:W-:Y:S01]  /*29490*/  MOV R15, 0xffffffff ;  /* 0xffffffff000f7802 */ /* 0x000fe20000000f00 */
[----:B------:R-:W-:Y:S02]  /*294a0*/  IMAD.MOV.U32 R12, RZ, RZ, RZ ;  /* 0x000000ffff0c7224 */ /* 0x000fe400078e00ff */
[----:B------:R-:W-:-:S07]  /*294b0*/  IMAD.MOV.U32 R11, RZ, RZ, 0x181f ;  /* 0x0000181fff0b7424 */ /* 0x000fce00078e00ff */
[----:B01-34-:R-:W-:Y:S05]  /*294c0*/  WARPSYNC.COLLECTIVE R15, `(.L_x_1082) ;  /* 0x000000000f087348 */ /* 0x01bfea0003c00000 */
[----:B------:R2:W0:Y:S02]  /*294d0*/  SHFL.IDX P6, R14, R13, R12, R11 ;  /* 0x0000000c0d0e7389 */ /* 0x00042400000c000b */
[----:B01234-:R-:W-:Y:S01]  /*294e0*/  ENDCOLLECTIVE ;  /* 0x000000000000791b */ /* 0x01ffe20003800000 */
.L_x_1082:
[----:B------:R-:W-:Y:S05]  /*294f0*/  BSYNC B0 ;  /* 0x0000000000007941 */ /* 0x000fea0003800000 */
.L_x_1081:
        /* <DEDUP_REMOVED lines=8> */
.L_x_1083:
[----:B------:R-:W-:Y:S01]  /*29580*/  MOV R13, R5 ;  /* 0x00000005000d7202 */ /* 0x000fe20000000f00 */
[----:B------:R-:W-:Y:S02]  /*29590*/  IMAD.MOV.U32 R12, RZ, RZ, 0x1 ;  /* 0x00000001ff0c7424 */ /* 0x000fe400078e00ff */
[----:B------:R-:W-:-:S07]  /*295a0*/  IMAD.MOV.U32 R2, RZ, RZ, R14 ;  /* 0x000000ffff027224 */ /* 0x000fce00078e000e */
[----:B------:R-:W-:Y:S05]  /*295b0*/  WARPSYNC.COLLECTIVE R15, `(.L_x_1084) ;  /* 0x000000000f087348 */ /* 0x000fea0003c00000 */
[----:B------:R0:W1:Y:S02]  /*295c0*/  SHFL.IDX P6, R14, R13, R12, R11 ;  /* 0x0000000c0d0e7389 */ /* 0x00006400000c000b */
[----:B01----:R-:W-:Y:S01]  /*295d0*/  ENDCOLLECTIVE ;  /* 0x000000000000791b */ /* 0x003fe20003800000 */
.L_x_1084:
        /* <DEDUP_REMOVED lines=11> */
.L_x_1085:
[----:B------:R-:W-:Y:S02]  /*29690*/  IMAD.MOV.U32 R13, RZ, RZ, R5 ;  /* 0x000000ffff0d7224 */ /* 0x000fe400078e0005 */
[----:B------:R-:W-:Y:S01]  /*296a0*/  IMAD.MOV.U32 R12, RZ, RZ, 0x2 ;  /* 0x00000002ff0c7424 */ /* 0x000fe200078e00ff */
[----:B------:R-:W-:-:S07]  /*296b0*/  MOV R10, R14 ;  /* 0x0000000e000a7202 */ /* 0x000fce0000000f00 */
[----:B------:R-:W-:Y:S05]  /*296c0*/  WARPSYNC.COLLECTIVE R15, `(.L_x_1086) ;  /* 0x000000000f087348 */ /* 0x000fea0003c00000 */
[----:B------:R0:W1:Y:S02]  /*296d0*/  SHFL.IDX P6, R14, R13, R12, R11 ;  /* 0x0000000c0d0e7389 */ /* 0x00006400000c000b */
[----:B01----:R-:W-:Y:S01]  /*296e0*/  ENDCOLLECTIVE ;  /* 0x000000000000791b */ /* 0x003fe20003800000 */
.L_x_1086:
        /* <DEDUP_REMOVED lines=11> */
.L_x_1087:
[----:B------:R-:W-:Y:S01]  /*297a0*/  MOV R13, R5 ;  /* 0x00000005000d7202 */ /* 0x000fe20000000f00 */
[----:B------:R-:W-:Y:S02]  /*297b0*/  IMAD.MOV.U32 R12, RZ, RZ, 0x3 ;  /* 0x00000003ff0c7424 */ /* 0x000fe400078e00ff */
[----:B------:R-:W-:-:S07]  /*297c0*/  IMAD.MOV.U32 R2, RZ, RZ, R14 ;  /* 0x000000ffff027224 */ /* 0x000fce00078e000e */
[----:B------:R-:W-:Y:S05]  /*297d0*/  WARPSYNC.COLLECTIVE R15, `(.L_x_1088) ;  /* 0x000000000f087348 */ /* 0x000fea0003c00000 */
[----:B------:R0:W1:Y:S02]  /*297e0*/  SHFL.IDX P6, R14, R13, R12, R11 ;  /* 0x0000000c0d0e7389 */ /* 0x00006400000c000b */
[----:B01----:R-:W-:Y:S01]  /*297f0*/  ENDCOLLECTIVE ;  /* 0x000000000000791b */ /* 0x003fe20003800000 */
.L_x_1088:
        /* <DEDUP_REMOVED lines=11> */
.L_x_1089:
[----:B------:R-:W-:Y:S02]  /*298b0*/  IMAD.MOV.U32 R13, RZ, RZ, R5 ;  /* 0x000000ffff0d7224 */ /* 0x000fe400078e0005 */
[----:B------:R-:W-:Y:S01]  /*298c0*/  IMAD.MOV.U32 R12, RZ, RZ, 0x4 ;  /* 0x00000004ff0c7424 */ /* 0x000fe200078e00ff */
[----:B------:R-:W-:-:S07]  /*298d0*/  MOV R2, R14 ;  /* 0x0000000e00027202 */ /* 0x000fce0000000f00 */
[----:B------:R-:W-:Y:S05]  /*298e0*/  WARPSYNC.COLLECTIVE R15, `(.L_x_1090) ;  /* 0x000000000f087348 */ /* 0x000fea0003c00000 */
[----:B------:R0:W1:Y:S02]  /*298f0*/  SHFL.IDX P6, R14, R13, R12, R11 ;  /* 0x0000000c0d0e7389 */ /* 0x00006400000c000b */
[----:B01----:R-:W-:Y:S01]  /*29900*/  ENDCOLLECTIVE ;  /* 0x000000000000791b */ /* 0x003fe20003800000 */
.L_x_1090:
        /* <DEDUP_REMOVED lines=11> */
.L_x_1091:
[----:B------:R-:W-:Y:S01]  /*299c0*/  MOV R13, R5 ;  /* 0x00000005000d7202 */ /* 0x000fe20000000f00 */
[----:B------:R-:W-:Y:S02]  /*299d0*/  IMAD.MOV.U32 R12, RZ, RZ, 0x5 ;  /* 0x00000005ff0c7424 */ /* 0x000fe400078e00ff */
[----:B------:R-:W-:-:S07]  /*299e0*/  IMAD.MOV.U32 R2, RZ, RZ, R14 ;  /* 0x000000ffff027224 */ /* 0x000fce00078e000e */
[----:B------:R-:W-:Y:S05]  /*299f0*/  WARPSYNC.COLLECTIVE R15, `(.L_x_1092) ;  /* 0x000000000f087348 */ /* 0x000fea0003c00000 */
[----:B------:R0:W1:Y:S02]  /*29a00*/  SHFL.IDX P6, R14, R13, R12, R11 ;  /* 0x0000000c0d0e7389 */ /* 0x00006400000c000b */
[----:B01----:R-:W-:Y:S01]  /*29a10*/  ENDCOLLECTIVE ;  /* 0x000000000000791b */ /* 0x003fe20003800000 */
.L_x_1092:
        /* <DEDUP_REMOVED lines=11> */
.L_x_1093:
[----:B------:R-:W-:Y:S02]  /*29ad0*/  IMAD.MOV.U32 R13, RZ, RZ, R5 ;  /* 0x000000ffff0d7224 */ /* 0x000fe400078e0005 */
[----:B------:R-:W-:Y:S01]  /*29ae0*/  IMAD.MOV.U32 R12, RZ, RZ, 0x6 ;  /* 0x00000006ff0c7424 */ /* 0x000fe200078e00ff */
[----:B------:R-:W-:-:S07]  /*29af0*/  MOV R2, R14 ;  /* 0x0000000e00027202 */ /* 0x000fce0000000f00 */
[----:B------:R-:W-:Y:S05]  /*29b00*/  WARPSYNC.COLLECTIVE R15, `(.L_x_1094) ;  /* 0x000000000f087348 */ /* 0x000fea0003c00000 */
[----:B------:R0:W1:Y:S02]  /*29b10*/  SHFL.IDX P6, R14, R13, R12, R11 ;  /* 0x0000000c0d0e7389 */ /* 0x00006400000c000b */
[----:B01----:R-:W-:Y:S01]  /*29b20*/  ENDCOLLECTIVE ;  /* 0x000000000000791b */ /* 0x003fe20003800000 */
.L_x_1094:
[----:B------:R-:W-:-:S05]  /*29b30*/  IADD3 R2, P0, R30, R2, RZ ;  /* 0x000000021e027210 */ /* 0x000fca0007f1e0ff */
        /* <DEDUP_REMOVED lines=10> */
.L_x_1095:
[----:B------:R-:W-:Y:S01]  /*29be0*/  IMAD.MOV.U32 R13, RZ, RZ, R5 ;  /* 0x000000ffff0d7224 */ /* 0x000fe200078e0005 */
[----:B------:R-:W-:Y:S01]  /*29bf0*/  MOV R12, 0x7 ;  /* 0x00000007000c7802 */ /* 0x000fe20000000f00 */
[----:B------:R-:W-:-:S07]  /*29c00*/  IMAD.MOV.U32 R2, RZ, RZ, R14 ;  /* 0x000000ffff027224 */ /* 0x000fce00078e000e */
[----:B------:R-:W-:Y:S05]  /*29c10*/  WARPSYNC.COLLECTIVE R15, `(.L_x_1096) ;  /* 0x000000000f087348 */ /* 0x000fea0003c00000 */
[----:B------:R0:W1:Y:S02]  /*29c20*/  SHFL.IDX P6, R14, R13, R12, R11 ;  /* 0x0000000c0d0e7389 */ /* 0x00006400000c000b */
[----:B01----:R-:W-:Y:S01]  /*29c30*/  ENDCOLLECTIVE ;  /* 0x000000000000791b */ /* 0x003fe20003800000 */
.L_x_1096:
[----:B------:R-:W-:Y:S01]  /*29c40*/  IMAD.MOV.U32 R13, RZ, RZ, R4 ;  /* 0x000000ffff0d7224 */ /* 0x000fe200078e0004 */
[----:B------:R-:W-:-:S04]  /*29c50*/  IADD3 R4, P0, R30, R2, RZ ;  /* 0x000000021e047210 */ /* 0x000fc80007f1e0ff */
[----:B------:R-:W-:Y:S01]  /*29c60*/  IADD3.X R5, RZ, R9, RZ, P0, !PT ;  /* 0x00000009ff057210 */ /* 0x000fe200007fe4ff */
[----:B------:R-:W-:-:S04]  /*29c70*/  IMAD.MOV.U32 R3, RZ, RZ, R14 ;  /* 0x000000ffff037224 */ /* 0x000fc800078e000e */
[----:B------:R-:W-:Y:S01]  /*29c80*/  @!PT LDS RZ, [RZ] ;  /* 0x00000000fffff984 */ /* 0x000fe20000000800 */
[----:B------:R-:W-:Y:S01]  /*29c90*/  @!PT LDS RZ, [RZ] ;  /* 0x00000000fffff984 */ /* 0x000fe20000000800 */
[----:B------:R-:W-:Y:S01]  /*29ca0*/  @!PT LDS RZ, [RZ] ;  /* 0x00000000fffff984 */ /* 0x000fe20000000800 */
[----:B------:R0:W-:Y:S04]  /*29cb0*/  LDGSTS.E.BYPASS.LTC128B.128 [R6+0x1b400], desc[UR36][R4.64], !P2 ;  /* 0x1b40000004067fae */ /* 0x0001e8000d101d64 */
[----:B0-----:R-:W-:Y:S05]  /*29cc0*/  WARPSYNC.COLLECTIVE R15, `(.L_x_1097) ;  /* 0x000000000f087348 */ /* 0x001fea0003c00000 */
[----:B------:R1:W2:Y:S02]  /*29cd0*/  SHFL.IDX P6, R14, R13, R12, R11 ;  /* 0x0000000c0d0e7389 */ /* 0x0002a400000c000b */
[----:B012---:R-:W-:Y:S01]  /*29ce0*/  ENDCOLLECTIVE ;  /* 0x000000000000791b */ /* 0x007fe20003800000 */
.L_x_1097:
[----:B------:R-:W-:Y:S02]  /*29cf0*/  IMAD.MOV.U32 R13, RZ, RZ, R8 ;  /* 0x000000ffff0d7224 */ /* 0x000fe400078e0008 */
[----:B------:R-:W-:Y:S02]  /*29d00*/  IMAD.MOV.U32 R12, RZ, RZ, RZ ;  /* 0x000000ffff0c7224 */ /* 0x000fe400078e00ff */
[----:B------:R-:W-:-:S07]  /*29d10*/  IMAD.MOV.U32 R10, RZ, RZ, R14 ;  /* 0x000000ffff0a7224 */ /* 0x000fce00078e000e */
[----:B------:R-:W-:Y:S05]  /*29d20*/  WARPSYNC.COLLECTIVE R15, `(.L_x_1098) ;  /* 0x000000000f087348 */ /* 0x000fea0003c00000 */
[----:B------:R0:W1:Y:S02]  /*29d30*/  SHFL.IDX P6, R14, R13, R12, R11 ;  /* 0x0000000c0d0e7389 */ /* 0x00006400000c000b */
[----:B01----:R-:W-:Y:S01]  /*29d40*/  ENDCOLLECTIVE ;  /* 0x000000000000791b */ /* 0x003fe20003800000 */
.L_x_1098:
        /* <DEDUP_REMOVED lines=11> */
.L_x_1099:
[----:B------:R-:W-:Y:S01]  /*29e00*/  MOV R13, R8 ;  /* 0x00000008000d7202 */ /* 0x000fe20000000f00 */
[----:B------:R-:W-:Y:S02]  /*29e10*/  IMAD.MOV.U32 R12, RZ, RZ, 0x1 ;  /* 0x00000001ff0c7424 */ /* 0x000fe400078e00ff */
[----:B------:R-:W-:-:S07]  /*29e20*/  IMAD.MOV.U32 R5, RZ, RZ, R14 ;  /* 0x000000ffff057224 */ /* 0x000fce00078e000e */
[----:B------:R-:W-:Y:S05]  /*29e30*/  WARPSYNC.COLLECTIVE R15, `(.L_x_1100) ;  /* 0x000000000f087348 */ /* 0x000fea0003c00000 */
[----:B------:R0:W1:Y:S02]  /*29e40*/  SHFL.IDX P6, R14, R13, R12, R11 ;  /* 0x0000000c0d0e7389 */ /* 0x00006400000c000b */
[----:B01----:R-:W-:Y:S01]  /*29e50*/  ENDCOLLECTIVE ;  /* 0x000000000000791b */ /* 0x003fe20003800000 */
.L_x_1100:
        /* <DEDUP_REMOVED lines=11> */
.L_x_1101:
[----:B------:R-:W-:Y:S05]  /*29f10*/  BRA `(.L_x_1102) ;  /* 0xffffff68001c7947 */ /* 0x000fea000383ffff */
.L_x_779:
[----:B0-----:R0:W1:Y:S02]  /*29f20*/  SYNCS.PHASECHK.TRANS64.TRYWAIT P2, [R3+URZ+0x22870], R0 ;  /* 0x02287000030075a7 */ /* 0x001064000804017f */
[----:B-1----:R-:W-:Y:S05]  /*29f30*/  @!P2 NANOSLEEP.SYNCS 0x989680 ;  /* 0x009896800000a95d */ /* 0x002fea0003900000 */
[----:B------:R-:W1:Y:S02]  /*29f40*/  @!P2 SYNCS.PHASECHK.TRANS64 P2, [R3+URZ+0x22870], R0 ;  /* 0x022870000300a5a7 */ /* 0x000e64000804007f */
[----:B-1----:R-:W-:Y:S05]  /*29f50*/  @!P2 BRA `(.L_x_779) ;  /* 0xfffffffc00f0a947 */ /* 0x002fea000383ffff */
[----:B------:R-:W-:Y:S05]  /*29f60*/  BRA `(.L_x_1103) ;  /* 0xffffff68007c7947 */ /* 0x000fea000383ffff */
.L_x_781:
[----:B0-----:R0:W1:Y:S02]  /*29f70*/  SYNCS.PHASECHK.TRANS64.TRYWAIT P2, [R3+URZ+0x22860], R0 ;  /* 0x02286000030075a7 */ /* 0x001064000804017f */
[----:B-1----:R-:W-:Y:S05]  /*29f80*/  @!P2 NANOSLEEP.SYNCS 0x989680 ;  /* 0x009896800000a95d */ /* 0x002fea0003900000 */
[----:B------:R-:W1:Y:S02]  /*29f90*/  @!P2 SYNCS.PHASECHK.TRANS64 P2, [R3+URZ+0x22860], R0 ;  /* 0x022860000300a5a7 */ /* 0x000e64000804007f */
[----:B-1----:R-:W-:Y:S05]  /*29fa0*/  @!P2 BRA `(.L_x_781) ;  /* 0xfffffffc00f0a947 */ /* 0x002fea000383ffff */
[----:B------:R-:W-:Y:S05]  /*29fb0*/  BRA `(.L_x_1104) ;  /* 0xffffff6800887947 */ /* 0x000fea000383ffff */
.L_x_789:
[----:B0-----:R0:W2:Y:S02]  /*29fc0*/  SYNCS.PHASECHK.TRANS64.TRYWAIT P1, [R17+URZ+0x22870], R0 ;  /* 0x02287000110075a7 */ /* 0x0010a4000802017f */
[----:B--2---:R-:W-:Y:S05]  /*29fd0*/  @!P1 NANOSLEEP.SYNCS 0x989680 ;  /* 0x009896800000995d */ /* 0x004fea0003900000 */
[----:B------:R-:W2:Y:S02]  /*29fe0*/  @!P1 SYNCS.PHASECHK.TRANS64 P1, [R17+URZ+0x22870], R0 ;  /* 0x02287000110095a7 */ /* 0x000ea4000802007f */
[----:B--2---:R-:W-:Y:S05]  /*29ff0*/  @!P1 BRA `(.L_x_789) ;  /* 0xfffffffc00f09947 */ /* 0x004fea000383ffff */
[----:B------:R-:W-:Y:S05]  /*2a000*/  BRA `(.L_x_1105) ;  /* 0xffffff7000487947 */ /* 0x000fea000383ffff */
.L_x_791:
[----:B0-----:R0:W2:Y:S02]  /*2a010*/  SYNCS.PHASECHK.TRANS64.TRYWAIT P1, [R17+URZ+0x22860], R0 ;  /* 0x02286000110075a7 */ /* 0x0010a4000802017f */
[----:B--2---:R-:W-:Y:S05]  /*2a020*/  @!P1 NANOSLEEP.SYNCS 0x989680 ;  /* 0x009896800000995d */ /* 0x004fea0003900000 */
[----:B------:R-:W2:Y:S02]  /*2a030*/  @!P1 SYNCS.PHASECHK.TRANS64 P1, [R17+URZ+0x22860], R0 ;  /* 0x02286000110095a7 */ /* 0x000ea4000802007f */
[----:B--2---:R-:W-:Y:S05]  /*2a040*/  @!P1 BRA `(.L_x_791) ;  /* 0xfffffffc00f09947 */ /* 0x004fea000383ffff */
[----:B------:R-:W-:Y:S05]  /*2a050*/  BRA `(.L_x_1106) ;  /* 0xffffff7000507947 */ /* 0x000fea000383ffff */
.L_x_796:
        /* <DEDUP_REMOVED lines=8> */
.L_x_1108:
[----:B------:R-:W-:Y:S05]  /*2a0e0*/  BSYNC B0 ;  /* 0x0000000000007941 */ /* 0x000fea0003800000 */
.L_x_1107:
[----:B------:R-:W-:Y:S01]  /*2a0f0*/  IMAD.MOV.U32 R13, RZ, RZ, R16 ;  /* 0x000000ffff0d7224 */ /* 0x000fe200078e0010 */
[----:B------:R-:W-:Y:S01]  /*2a100*/  MOV R15, 0xffffffff ;  /* 0xffffffff000f7802 */ /* 0x000fe20000000f00 */
[----:B------:R-:W-:Y:S01]  /*2a110*/  IMAD.MOV.U32 R12, RZ, RZ, 0x1 ;  /* 0x00000001ff0c7424 */ /* 0x000fe200078e00ff */
[----:B------:R-:W-:Y:S01]  /*2a120*/  MOV R0, R14 ;  /* 0x0000000e00007202 */ /* 0x000fe20000000f00 */
[----:B------:R-:W-:Y:S02]  /*2a130*/  IMAD.MOV.U32 R11, RZ, RZ, 0x1f ;  /* 0x0000001fff0b7424 */ /* 0x000fe400078e00ff */
[----:B------:R-:W-:-:S07]  /*2a140*/  IMAD.IADD R7, R19, 0x1, R9 ;  /* 0x0000000113077824 */ /* 0x000fce00078e0209 */
[----:B------:R-:W-:Y:S05]  /*2a150*/  WARPSYNC.COLLECTIVE R15, `(.L_x_1109) ;  /* 0x000000000f087348 */ /* 0x000fea0003c00000 */
[----:B------:R0:W1:Y:S02]  /*2a160*/  SHFL.IDX P6, R14, R13, R12, R11 ;  /* 0x0000000c0d0e7389 */ /* 0x00006400000c000b */
[----:B01----:R-:W-:Y:S01]  /*2a170*/  ENDCOLLECTIVE ;  /* 0x000000000000791b */ /* 0x003fe20003800000 */
.L_x_1109:
[----:B------:R-:W-:Y:S02]  /*2a180*/  ULDC UR4, c[0x0][0xc3c] ;  /* 0x00030f0000047ab9 */ /* 0x000fe40000000800 */
[----:B------:R-:W-:-:S13]  /*2a190*/  ISETP.GE.OR P1, PT, R7, UR4, !P0 ;  /* 0x0000000407007c0c */ /* 0x000fda000c726670 */
[----:B------:R-:W0:Y:S08]  /*2a1a0*/  @!P1 LDC.64 R2, c[0x0][0xc80] ;  /* 0x00032000ff029b82 */ /* 0x000e300000000a00 */
[----:B------:R-:W1:Y:S01]  /*2a1b0*/  @!P1 LDC.64 R4, c[0x0][0xc78] ;  /* 0x00031e00ff049b82 */ /* 0x000e620000000a00 */
[----:B------:R-:W-:Y:S02]  /*2a1c0*/  IMAD.MOV.U32 R11, RZ, RZ, RZ ;  /* 0x000000ffff0b7224 */ /* 0x000fe400078e00ff */
[----:B------:R-:W-:-:S02]  /*2a1d0*/  IMAD.MOV.U32 R6, RZ, RZ, R14 ;  /* 0x000000ffff067224 */ /* 0x000fc400078e000e */
[----:B0-----:R-:W-:-:S05]  /*2a1e0*/  @!P1 IMAD.WIDE R2, R7, 0x4, R2 ;  /* 0x0000000407029825 */ /* 0x001fca00078e0202 */
[----:B------:R1:W2:Y:S02]  /*2a1f0*/  @!P1 LDG.E R8, desc[UR36][R2.64] ;  /* 0x0000002402089981 */ /* 0x0002a4000c1e1900 */
[----:B-1----:R-:W-:-:S05]  /*2a200*/  @!P1 IMAD.WIDE R2, R7, 0x4, R4 ;  /* 0x0000000407029825 */ /* 0x002fca00078e0204 */
[----:B------:R-:W3:Y:S01]  /*2a210*/  @!P1 LDG.E R5, desc[UR36][R2.64] ;  /* 0x0000002402059981 */ /* 0x000ee2000c1e1900 */
[----:B------:R-:W-:Y:S01]  /*2a220*/  IMAD.MOV.U32 R7, RZ, RZ, RZ ;  /* 0x000000ffff077224 */ /* 0x000fe200078e00ff */
[C---:B------:R-:W-:Y:S01]  /*2a230*/  ISETP.GE.U32.AND P2, PT, R9.reuse, 0x2, PT ;  /* 0x000000020900780c */ /* 0x040fe20003f46070 */
[----:B------:R-:W-:Y:S01]  /*2a240*/  IMAD.MOV.U32 R4, RZ, RZ, RZ ;  /* 0x000000ffff047224 */ /* 0x000fe200078e00ff */
[C---:B------:R-:W-:Y:S02]  /*2a250*/  ISETP.GE.U32.AND P3, PT, R9.reuse, 0x4, PT ;  /* 0x000000040900780c */ /* 0x040fe40003f66070 */
[C---:B------:R-:W-:Y:S02]  /*2a260*/  ISETP.GE.U32.AND P4, PT, R9.reuse, 0x8, PT ;  /* 0x000000080900780c */ /* 0x040fe40003f86070 */
[----:B------:R-:W-:Y:S02]  /*2a270*/  ISETP.GE.U32.AND P5, PT, R9, 0x10, PT ;  /* 0x000000100900780c */ /* 0x000fe40003fa6070 */
[----:B------:R-:W-:-:S02]  /*2a280*/  MOV R16, RZ ;  /* 0x000000ff00107202 */ /* 0x000fc40000000f00 */
[----:B--2---:R-:W-:Y:S01]  /*2a290*/  @!P1 MOV R7, R8 ;  /* 0x0000000800079202 */ /* 0x004fe20000000f00 */
[----:B---3--:R-:W-:Y:S01]  /*2a2a0*/  @!P1 IMAD.MOV.U32 R4, RZ, RZ, R5 ;  /* 0x000000ffff049224 */ /* 0x008fe200078e0005 */
[----:B------:R-:W-:-:S03]  /*2a2b0*/  ISETP.NE.AND P1, PT, R9, RZ, PT ;  /* 0x000000ff0900720c */ /* 0x000fc60003f25270 */
[----:B------:R-:W-:-:S10]  /*2a2c0*/  IMAD R13, R4, R7, RZ ;  /* 0x00000007040d7224 */ /* 0x000fd400078e02ff */
[----:B------:R-:W-:Y:S05]  /*2a2d0*/  WARPSYNC.COLLECTIVE R15, `(.L_x_1110) ;  /* 0x000000000f087348 */ /* 0x000fea0003c00000 */
[----:B------:R0:W1:Y:S02]  /*2a2e0*/  SHFL.UP P6, R14, R13, R12, R11 ;  /* 0x0400000c0d0e7389 */ /* 0x00006400000c000b */
[----:B01----:R-:W-:Y:S01]  /*2a2f0*/  ENDCOLLECTIVE ;  /* 0x000000000000791b */ /* 0x003fe20003800000 */
.L_x_1110:
[----:B------:R-:W-:Y:S01]  /*2a300*/  IMAD.MOV.U32 R12, RZ, RZ, 0x2 ;  /* 0x00000002ff0c7424 */ /* 0x000fe200078e00ff */
[----:B------:R-:W-:-:S04]  /*2a310*/  SEL R14, R14, RZ, P1 ;  /* 0x000000ff0e0e7207 */ /* 0x000fc80000800000 */
[----:B------:R-:W-:-:S05]  /*2a320*/  IADD3 R5, R13, R14, RZ ;  /* 0x0000000e0d057210 */ /* 0x000fca0007ffe0ff */
[----:B------:R-:W-:-:S07]  /*2a330*/  IMAD.MOV.U32 R13, RZ, RZ, R5 ;  /* 0x000000ffff0d7224 */ /* 0x000fce00078e0005 */
[----:B------:R-:W-:Y:S05]  /*2a340*/  WARPSYNC.COLLECTIVE R15, `(.L_x_1111) ;  /* 0x000000000f087348 */ /* 0x000fea0003c00000 */
[----:B------:R0:W1:Y:S02]  /*2a350*/  SHFL.UP P6, R14, R13, R12, R11 ;  /* 0x0400000c0d0e7389 */ /* 0x00006400000c000b */
[----:B01----:R-:W-:Y:S01]  /*2a360*/  ENDCOLLECTIVE ;  /* 0x000000000000791b */ /* 0x003fe20003800000 */
.L_x_1111:
[----:B------:R-:W-:Y:S01]  /*2a370*/  IMAD.MOV.U32 R12, RZ, RZ, 0x4 ;  /* 0x00000004ff0c7424 */ /* 0x000fe200078e00ff */
[----:B------:R-:W-:-:S05]  /*2a380*/  SEL R2, R14, RZ, P2 ;  /* 0x000000ff0e027207 */ /* 0x000fca0001000000 */
[----:B------:R-:W-:-:S05]  /*2a390*/  IMAD.IADD R2, R5, 0x1, R2 ;  /* 0x0000000105027824 */ /* 0x000fca00078e0202 */
[----:B------:R-:W-:-:S07]  /*2a3a0*/  MOV R13, R2 ;  /* 0x00000002000d7202 */ /* 0x000fce0000000f00 */
[----:B------:R-:W-:Y:S05]  /*2a3b0*/  WARPSYNC.COLLECTIVE R15, `(.L_x_1112) ;  /* 0x000000000f087348 */ /* 0x000fea0003c00000 */
[----:B------:R0:W1:Y:S02]  /*2a3c0*/  SHFL.UP P6, R14, R13, R12, R11 ;  /* 0x0400000c0d0e7389 */ /* 0x00006400000c000b */
[----:B01----:R-:W-:Y:S01]  /*2a3d0*/  ENDCOLLECTIVE ;  /* 0x000000000000791b */ /* 0x003fe20003800000 */
.L_x_1112:
[----:B------:R-:W-:Y:S02]  /*2a3e0*/  MOV R12, 0x8 ;  /* 0x00000008000c7802 */ /* 0x000fe40000000f00 */
[----:B------:R-:W-:-:S05]  /*2a3f0*/  SEL R3, R14, RZ, P3 ;  /* 0x000000ff0e037207 */ /* 0x000fca0001800000 */
[----:B------:R-:W-:-:S04]  /*2a400*/  IMAD.IADD R3, R2, 0x1, R3 ;  /* 0x0000000102037824 */ /* 0x000fc800078e0203 */
[----:B------:R-:W-:-:S07]  /*2a410*/  IMAD.MOV.U32 R13, RZ, RZ, R3 ;  /* 0x000000ffff0d7224 */ /* 0x000fce00078e0003 */
[----:B------:R-:W-:Y:S05]  /*2a420*/  WARPSYNC.COLLECTIVE R15, `(.L_x_1113) ;  /* 0x000000000f087348 */ /* 0x000fea0003c00000 */
[----:B------:R0:W1:Y:S02]  /*2a430*/  SHFL.UP P6, R14, R13, R12, R11 ;  /* 0x0400000c0d0e7389 */ /* 0x00006400000c000b */
[----:B01----:R-:W-:Y:S01]  /*2a440*/  ENDCOLLECTIVE ;  /* 0x000000000000791b */ /* 0x003fe20003800000 */
.L_x_1113:
[----:B------:R-:W-:Y:S01]  /*2a450*/  IMAD.MOV.U32 R12, RZ, RZ, 0x10 ;  /* 0x00000010ff0c7424 */ /* 0x000fe200078e00ff */
[----:B------:R-:W-:-:S05]  /*2a460*/  SEL R14, R14, RZ, P4 ;  /* 0x000000ff0e0e7207 */ /* 0x000fca0002000000 */
[----:B------:R-:W-:-:S04]  /*2a470*/  IMAD.IADD R5, R3, 0x1, R14 ;  /* 0x0000000103057824 */ /* 0x000fc800078e020e */
[----:B------:R-:W-:-:S07]  /*2a480*/  IMAD.MOV.U32 R13, RZ, RZ, R5 ;  /* 0x000000ffff0d7224 */ /* 0x000fce00078e0005 */
[----:B------:R-:W-:Y:S05]  /*2a490*/  WARPSYNC.COLLECTIVE R15, `(.L_x_1114) ;  /* 0x000000000f087348 */ /* 0x000fea0003c00000 */
[----:B------:R0:W1:Y:S02]  /*2a4a0*/  SHFL.UP P6, R14, R13, R12, R11 ;  /* 0x0400000c0d0e7389 */ /* 0x00006400000c000b */
[----:B01----:R-:W-:Y:S01]  /*2a4b0*/  ENDCOLLECTIVE ;  /* 0x000000000000791b */ /* 0x003fe20003800000 */
.L_x_1114:
[----:B------:R-:W-:Y:S02]  /*2a4c0*/  IMAD.MOV.U32 R12, RZ, RZ, 0x1f ;  /* 0x0000001fff0c7424 */ /* 0x000fe400078e00ff */
[----:B------:R-:W-:Y:S01]  /*2a4d0*/  IMAD.MOV.U32 R11, RZ, RZ, 0x1f ;  /* 0x0000001fff0b7424 */ /* 0x000fe200078e00ff */
[----:B------:R-:W-:-:S04]  /*2a4e0*/  SEL R14, R14, RZ, P5 ;  /* 0x000000ff0e0e7207 */ /* 0x000fc80002800000 */
[----:B------:R-:W-:-:S05]  /*2a4f0*/  IADD3 R3, R5, R14, RZ ;  /* 0x0000000e05037210 */ /* 0x000fca0007ffe0ff */
[----:B------:R-:W-:-:S07]  /*2a500*/  IMAD.MOV.U32 R13, RZ, RZ, R3 ;  /* 0x000000ffff0d7224 */ /* 0x000fce00078e0003 */
[----:B------:R-:W-:Y:S05]  /*2a510*/  WARPSYNC.COLLECTIVE R15, `(.L_x_1115) ;  /* 0x000000000f087348 */ /* 0x000fea0003c00000 */
[----:B------:R0:W1:Y:S02]  /*2a520*/  SHFL.IDX P6, R14, R13, R12, R11 ;  /* 0x0000000c0d0e7389 */ /* 0x00006400000c000b */
[----:B01----:R-:W-:Y:S01]  /*2a530*/  ENDCOLLECTIVE ;  /* 0x000000000000791b */ /* 0x003fe20003800000 */
.L_x_1115:
[----:B------:R-:W-:Y:S05]  /*2a540*/  BRA `(.L_x_1116) ;  /* 0xffffff7400607947 */ /* 0x000fea000383ffff */
.L_x_799:
[----:B------:R-:W-:Y:S01]  /*2a550*/  BSSY B0, `(.L_x_1117) ;  /* 0x0000007000007945 */ /* 0x000fe20003800000 */
[----:B------:R-:W-:Y:S02]  /*2a560*/  IMAD.MOV.U32 R12, RZ, RZ, 0x1 ;  /* 0x00000001ff0c7424 */ /* 0x000fe400078e00ff */
[----:B------:R-:W-:Y:S02]  /*2a570*/  IMAD.MOV.U32 R11, RZ, RZ, RZ ;  /* 0x000000ffff0b7224 */ /* 0x000fe400078e00ff */
[----:B------:R-:W-:-:S07]  /*2a580*/  IMAD.MOV.U32 R15, RZ, RZ, -0x1 ;  /* 0xffffffffff0f7424 */ /* 0x000fce00078e00ff */
[----:B0-----:R-:W-:Y:S05]  /*2a590*/  WARPSYNC.COLLECTIVE R15, `(.L_x_1118) ;  /* 0x000000000f087348 */ /* 0x001fea0003c00000 */
[----:B------:R1:W2:Y:S02]  /*2a5a0*/  SHFL.UP P6, R14, R13, R12, R11 ;  /* 0x0400000c0d0e7389 */ /* 0x0002a400000c000b */
[----:B012---:R-:W-:Y:S01]  /*2a5b0*/  ENDCOLLECTIVE ;  /* 0x000000000000791b */ /* 0x007fe20003800000 */
.L_x_1118:
[----:B------:R-:W-:Y:S05]  /*2a5c0*/  BSYNC B0 ;  /* 0x0000000000007941 */ /* 0x000fea0003800000 */
.L_x_1117:
[----:B------:R-:W-:Y:S01]  /*2a5d0*/  SEL R14, R14, RZ, P1 ;  /* 0x000000ff0e0e7207 */ /* 0x000fe20000800000 */
[----:B------:R-:W-:Y:S02]  /*2a5e0*/  IMAD.MOV.U32 R12, RZ, RZ, 0x2 ;  /* 0x00000002ff0c7424 */ /* 0x000fe400078e00ff */
[----:B------:R-:W-:Y:S01]  /*2a5f0*/  IMAD.MOV.U32 R11, RZ, RZ, RZ ;  /* 0x000000ffff0b7224 */ /* 0x000fe200078e00ff */
[----:B------:R-:W-:Y:S01]  /*2a600*/  IADD3 R13, R13, R14, RZ ;  /* 0x0000000e0d0d7210 */ /* 0x000fe20007ffe0ff */
[----:B------:R-:W-:-:S07]  /*2a610*/  IMAD.MOV.U32 R15, RZ, RZ, -0x1 ;  /* 0xffffffffff0f7424 */ /* 0x000fce00078e00ff */
[----:B------:R-:W-:Y:S05]  /*2a620*/  WARPSYNC.COLLECTIVE R15, `(.L_x_1119) ;  /* 0x000000000f087348 */ /* 0x000fea0003c00000 */
[----:B------:R0:W1:Y:S02]  /*2a630*/  SHFL.UP P6, R14, R13, R12, R11 ;  /* 0x0400000c0d0e7389 */ /* 0x00006400000c000b */
[----:B01----:R-:W-:Y:S01]  /*2a640*/  ENDCOLLECTIVE ;  /* 0x000000000000791b */ /* 0x003fe20003800000 */
.L_x_1119:
[----:B------:R-:W-:Y:S01]  /*2a650*/  IMAD.MOV.U32 R12, RZ, RZ, 0x4 ;  /* 0x00000004ff0c7424 */ /* 0x000fe200078e00ff */
[----:B------:R-:W-:-:S04]  /*2a660*/  SEL R2, R14, RZ, P2 ;  /* 0x000000ff0e027207 */ /* 0x000fc80001000000 */
[----:B------:R-:W-:-:S05]  /*2a670*/  IADD3 R2, R13, R2, RZ ;  /* 0x000000020d027210 */ /* 0x000fca0007ffe0ff */
[----:B------:R-:W-:-:S07]  /*2a680*/  IMAD.MOV.U32 R13, RZ, RZ, R2 ;  /* 0x000000ffff0d7224 */ /* 0x000fce00078e0002 */
[----:B------:R-:W-:Y:S05]  /*2a690*/  WARPSYNC.COLLECTIVE R15, `(.L_x_1120) ;  /* 0x000000000f087348 */ /* 0x000fea0003c00000 */
[----:B------:R0:W1:Y:S02]  /*2a6a0*/  SHFL.UP P6, R14, R13, R12, R11 ;  /* 0x0400000c0d0e7389 */ /* 0x00006400000c000b */
[----:B01----:R-:W-:Y:S01]  /*2a6b0*/  ENDCOLLECTIVE ;  /* 0x000000000000791b */ /* 0x003fe20003800000 */
.L_x_1120:
[----:B------:R-:W-:Y:S01]  /*2a6c0*/  IMAD.MOV.U32 R12, RZ, RZ, 0x8 ;  /* 0x00000008ff0c7424 */ /* 0x000fe200078e00ff */
[----:B------:R-:W-:-:S05]  /*2a6d0*/  SEL R3, R14, RZ, P3 ;  /* 0x000000ff0e037207 */ /* 0x000fca0001800000 */
[----:B------:R-:W-:-:S05]  /*2a6e0*/  IMAD.IADD R3, R2, 0x1, R3 ;  /* 0x0000000102037824 */ /* 0x000fca00078e0203 */
[----:B------:R-:W-:-:S07]  /*2a6f0*/  MOV R13, R3 ;  /* 0x00000003000d7202 */ /* 0x000fce0000000f00 */
[----:B------:R-:W-:Y:S05]  /*2a700*/  WARPSYNC.COLLECTIVE R15, `(.L_x_1121) ;  /* 0x000000000f087348 */ /* 0x000fea0003c00000 */
[----:B------:R0:W1:Y:S02]  /*2a710*/  SHFL.UP P6, R14, R13, R12, R11 ;  /* 0x0400000c0d0e7389 */ /* 0x00006400000c000b */
[----:B01----:R-:W-:Y:S01]  /*2a720*/  ENDCOLLECTIVE ;  /* 0x000000000000791b */ /* 0x003fe20003800000 */
.L_x_1121:
[----:B------:R-:W-:Y:S02]  /*2a730*/  MOV R12, 0x10 ;  /* 0x00000010000c7802 */ /* 0x000fe40000000f00 */
[----:B------:R-:W-:-:S05]  /*2a740*/  SEL R14, R14, RZ, P4 ;  /* 0x000000ff0e0e7207 */ /* 0x000fca0002000000 */
[----:B------:R-:W-:-:S04]  /*2a750*/  IMAD.IADD R5, R3, 0x1, R14 ;  /* 0x0000000103057824 */ /* 0x000fc800078e020e */
[----:B------:R-:W-:-:S07]  /*2a760*/  IMAD.MOV.U32 R13, RZ, RZ, R5 ;  /* 0x000000ffff0d7224 */ /* 0x000fce00078e0005 */
[----:B------:R-:W-:Y:S05]  /*2a770*/  WARPSYNC.COLLECTIVE R15, `(.L_x_1122) ;  /* 0x000000000f087348 */ /* 0x000fea0003c00000 */
[----:B------:R0:W1:Y:S02]  /*2a780*/  SHFL.UP P6, R14, R13, R12, R11 ;  /* 0x0400000c0d0e7389 */ /* 0x00006400000c000b */
[----:B01----:R-:W-:Y:S01]  /*2a790*/  ENDCOLLECTIVE ;  /* 0x000000000000791b */ /* 0x003fe20003800000 */
.L_x_1122:
[----:B------:R-:W-:Y:S01]  /*2a7a0*/  IMAD.MOV.U32 R12, RZ, RZ, 0x1f ;  /* 0x0000001fff0c7424 */ /* 0x000fe200078e00ff */
[----:B------:R-:W-:Y:S02]  /*2a7b0*/  MOV R11, 0x1f ;  /* 0x0000001f000b7802 */ /* 0x000fe40000000f00 */
[----:B------:R-:W-:-:S05]  /*2a7c0*/  SEL R14, R14, RZ, P5 ;  /* 0x000000ff0e0e7207 */ /* 0x000fca0002800000 */
[----:B------:R-:W-:-:S04]  /*2a7d0*/  IMAD.IADD R3, R5, 0x1, R14 ;  /* 0x0000000105037824 */ /* 0x000fc800078e020e */
[----:B------:R-:W-:-:S07]  /*2a7e0*/  IMAD.MOV.U32 R13, RZ, RZ, R3 ;  /* 0x000000ffff0d7224 */ /* 0x000fce00078e0003 */
[----:B------:R-:W-:Y:S05]  /*2a7f0*/  WARPSYNC.COLLECTIVE R15, `(.L_x_1123) ;  /* 0x000000000f087348 */ /* 0x000fea0003c00000 */
[----:B------:R0:W1:Y:S02]  /*2a800*/  SHFL.IDX P6, R14, R13, R12, R11 ;  /* 0x0000000c0d0e7389 */ /* 0x00006400000c000b */
[----:B01----:R-:W-:Y:S01]  /*2a810*/  ENDCOLLECTIVE ;  /* 0x000000000000791b */ /* 0x003fe20003800000 */
.L_x_1123:
[----:B------:R-:W-:Y:S05]  /*2a820*/  BRA `(.L_x_1124) ;  /* 0xffffff74004c7947 */ /* 0x000fea000383ffff */
.L_x_801:
[----:B------:R-:W-:Y:S01]  /*2a830*/  BSSY B0, `(.L_x_1125) ;  /* 0x0000006000007945 */ /* 0x000fe20003800000 */
[----:B------:R-:W-:Y:S01]  /*2a840*/  PLOP3.LUT P6, PT, P6, PT, PT, 0x8, 0x0 ;  /* 0x000000000000781c */ /* 0x000fe200037ce170 */
[----:B------:R-:W-:-:S12]  /*2a850*/  IMAD.MOV.U32 R15, RZ, RZ, -0x1 ;  /* 0xffffffffff0f7424 */ /* 0x000fd800078e00ff */
[----:B01----:R-:W-:Y:S05]  /*2a860*/  WARPSYNC.COLLECTIVE R15, `(.L_x_1126) ;  /* 0x000000000f087348 */ /* 0x003fea0003c00000 */
[----:B------:R-:W-:Y:S01]  /*2a870*/  VOTE.ANY R14, PT, P6 ;  /* 0x00000000000e7806 */ /* 0x000fe200030e0100 */
[----:B01----:R-:W-:Y:S06]  /*2a880*/  ENDCOLLECTIVE ;  /* 0x000000000000791b */ /* 0x003fec0003800000 */
.L_x_1126:
[----:B------:R-:W-:Y:S05]  /*2a890*/  BSYNC B0 ;  /* 0x0000000000007941 */ /* 0x000fea0003800000 */
.L_x_1125:
[----:B------:R-:W-:Y:S02]  /*2a8a0*/  IMAD.MOV.U32 R8, RZ, RZ, R14 ;  /* 0x000000ffff087224 */ /* 0x000fe400078e000e */
[----:B------:R-:W-:Y:S02]  /*2a8b0*/  IMAD.MOV.U32 R13, RZ, RZ, R7 ;  /* 0x000000ffff0d7224 */ /* 0x000fe400078e0007 */
[----:B------:R-:W0:Y:S01]  /*2a8c0*/  POPC R5, R8 ;  /* 0x0000000800057309 */ /* 0x000e220000000000 */
[----:B------:R-:W-:Y:S02]  /*2a8d0*/  IMAD.MOV.U32 R11, RZ, RZ, 0x1f ;  /* 0x0000001fff0b7424 */ /* 0x000fe400078e00ff */
[----:B------:R-:W-:Y:S01]  /*2a8e0*/  IMAD.MOV.U32 R15, RZ, RZ, -0x1 ;  /* 0xffffffffff0f7424 */ /* 0x000fe200078e00ff */
[----:B0-----:R-:W-:-:S07]  /*2a8f0*/  MOV R12, R5 ;  /* 0x00000005000c7202 */ /* 0x001fce0000000f00 */
[----:B------:R-:W-:Y:S05]  /*2a900*/  WARPSYNC.COLLECTIVE R15, `(.L_x_1127) ;  /* 0x000000000f087348 */ /* 0x000fea0003c00000 */
[----:B------:R0:W1:Y:S02]  /*2a910*/  SHFL.IDX P6, R14, R13, R12, R11 ;  /* 0x0000000c0d0e7389 */ /* 0x00006400000c000b */
[----:B01----:R-:W-:Y:S01]  /*2a920*/  ENDCOLLECTIVE ;  /* 0x000000000000791b */ /* 0x003fe20003800000 */
.L_x_1127:
[----:B------:R-:W-:Y:S01]  /*2a930*/  MOV R13, R4 ;  /* 0x00000004000d7202 */ /* 0x000fe20000000f00 */
[----:B------:R-:W-:-:S07]  /*2a940*/  IMAD.MOV.U32 R7, RZ, RZ, R14 ;  /* 0x000000ffff077224 */ /* 0x000fce00078e000e */
[----:B------:R-:W-:Y:S05]  /*2a950*/  WARPSYNC.COLLECTIVE R15, `(.L_x_1128) ;  /* 0x000000000f087348 */ /* 0x000fea0003c00000 */
[----:B------:R0:W1:Y:S02]  /*2a960*/  SHFL.IDX P6, R14, R13, R12, R11 ;  /* 0x0000000c0d0e7389 */ /* 0x00006400000c000b */
[----:B01----:R-:W-:Y:S01]  /*2a970*/  ENDCOLLECTIVE ;  /* 0x000000000000791b */ /* 0x003fe20003800000 */
.L_x_1128:
[----:B------:R-:W-:Y:S01]  /*2a980*/  IMAD.MOV.U32 R4, RZ, RZ, R14 ;  /* 0x000000ffff047224 */ /* 0x000fe200078e000e */
[----:B------:R-:W-:Y:S06]  /*2a990*/  BRA `(.L_x_1129) ;  /* 0xffffff74002c7947 */ /* 0x000fec000383ffff */
.L_x_803:
[----:B------:R-:W-:Y:S01]  /*2a9a0*/  BSSY B0, `(.L_x_1130) ;  /* 0x0000007000007945 */ /* 0x000fe20003800000 */
[----:B------:R-:W-:Y:S01]  /*2a9b0*/  IMAD.MOV.U32 R13, RZ, RZ, R3 ;  /* 0x000000ffff0d7224 */ /* 0x000fe200078e0003 */
[----:B------:R-:W-:Y:S01]  /*2a9c0*/  MOV R15, 0xffffffff ;  /* 0xffffffff000f7802 */ /* 0x000fe20000000f00 */
[----:B------:R-:W-:-:S07]  /*2a9d0*/  IMAD.MOV.U32 R11, RZ, RZ, 0x1f ;  /* 0x0000001fff0b7424 */ /* 0x000fce00078e00ff */
[----:B01234-:R-:W-:Y:S05]  /*2a9e0*/  WARPSYNC.COLLECTIVE R15, `(.L_x_1131) ;  /* 0x000000000f087348 */ /* 0x01ffea0003c00000 */
[----:B------:R0:W0:Y:S02]  /*2a9f0*/  SHFL.IDX P6, R14, R13, R12, R11 ;  /* 0x0000000c0d0e7389 */ /* 0x00002400000c000b */
[----:B01234-:R-:W-:Y:S01]  /*2aa00*/  ENDCOLLECTIVE ;  /* 0x000000000000791b */ /* 0x01ffe20003800000 */
.L_x_1131:
[----:B------:R-:W-:Y:S05]  /*2aa10*/  BSYNC B0 ;  /* 0x0000000000007941 */ /* 0x000fea0003800000 */
.L_x_1130:
[----:B------:R-:W-:Y:S01]  /*2aa20*/  IMAD.MOV.U32 R16, RZ, RZ, R14 ;  /* 0x000000ffff107224 */ /* 0x000fe200078e000e */
[----:B------:R-:W-:Y:S06]  /*2aa30*/  BRA `(.L_x_802) ;  /* 0xffffff74001c7947 */ /* 0x000fec000383ffff */
.L_x_807:
[----:B0-----:R0:W1:Y:S02]  /*2aa40*/  SYNCS.PHASECHK.TRANS64.TRYWAIT P0, [R4+URZ+0x22820], R0 ;  /* 0x02282000040075a7 */ /* 0x001064000800017f */
[----:B-1----:R-:W-:Y:S05]  /*2aa50*/  @!P0 NANOSLEEP.SYNCS 0x989680 ;  /* 0x009896800000895d */ /* 0x002fea0003900000 */
[----:B------:R-:W1:Y:S02]  /*2aa60*/  @!P0 SYNCS.PHASECHK.TRANS64 P0, [R4+URZ+0x22820], R0 ;  /* 0x02282000040085a7 */ /* 0x000e64000800007f */
[----:B-1----:R-:W-:Y:S05]  /*2aa70*/  @!P0 BRA `(.L_x_807) ;  /* 0xfffffffc00f08947 */ /* 0x002fea000383ffff */
[----:B------:R-:W-:Y:S05]  /*2aa80*/  BRA `(.L_x_1132) ;  /* 0xffffff78007c7947 */ /* 0x000fea000383ffff */
.L_x_808:
[----:B------:R-:W1:Y:S01]  /*2aa90*/  S2R R2, SR_TID.X ;  /* 0x0000000000027919 */ /* 0x000e620000002100 */
[----:B------:R-:W-:Y:S01]  /*2aaa0*/  BSSY B0, `(.L_x_1133) ;  /* 0x000000a000007945 */ /* 0x000fe20003800000 */
[----:B------:R-:W-:Y:S01]  /*2aab0*/  IMAD.MOV.U32 R12, RZ, RZ, RZ ;  /* 0x000000ffff0c7224 */ /* 0x000fe200078e00ff */
[----:B------:R-:W-:Y:S01]  /*2aac0*/  MOV R11, 0x1f ;  /* 0x0000001f000b7802 */ /* 0x000fe20000000f00 */
[----:B------:R-:W-:Y:S01]  /*2aad0*/  IMAD.MOV.U32 R15, RZ, RZ, -0x1 ;  /* 0xffffffffff0f7424 */ /* 0x000fe200078e00ff */
[----:B-1----:R-:W-:-:S04]  /*2aae0*/  SHF.R.U32.HI R2, RZ, 0x5, R2 ;  /* 0x00000005ff027819 */ /* 0x002fc80000011602 */
[----:B------:R-:W-:-:S05]  /*2aaf0*/  LOP3.LUT R2, R2, 0x3, RZ, 0xc0, !PT ;  /* 0x0000000302027812 */ /* 0x000fca00078ec0ff */
[----:B------:R-:W-:-:S07]  /*2ab00*/  IMAD.MOV.U32 R13, RZ, RZ, R2 ;  /* 0x000000ffff0d7224 */ /* 0x000fce00078e0002 */
[----:B0-----:R-:W-:Y:S05]  /*2ab10*/  WARPSYNC.COLLECTIVE R15, `(.L_x_1134) ;  /* 0x000000000f087348 */ /* 0x001fea0003c00000 */
[----:B------:R1:W2:Y:S02]  /*2ab20*/  SHFL.IDX P6, R14, R13, R12, R11 ;  /* 0x0000000c0d0e7389 */ /* 0x0002a400000c000b */
[----:B012---:R-:W-:Y:S01]  /*2ab30*/  ENDCOLLECTIVE ;  /* 0x000000000000791b */ /* 0x007fe20003800000 */
.L_x_1134:
[----:B------:R-:W-:Y:S05]  /*2ab40*/  BSYNC B0 ;  /* 0x0000000000007941 */ /* 0x000fea0003800000 */
.L_x_1133:
[----:B------:R-:W-:Y:S05]  /*2ab50*/  BRA `(.L_x_1135) ;  /* 0xffffff7800647947 */ /* 0x000fea000383ffff */
.L_x_809:
[----:B------:R-:W-:Y:S01]  /*2ab60*/  BSSY B0, `(.L_x_1136) ;  /* 0x0000006000007945 */ /* 0x000fe20003800000 */
[----:B------:R-:W-:-:S07]  /*2ab70*/  IMAD.MOV.U32 R15, RZ, RZ, -0x1 ;  /* 0xffffffffff0f7424 */ /* 0x000fce00078e00ff */
[----:B0-----:R-:W-:Y:S05]  /*2ab80*/  WARPSYNC.COLLECTIVE R15, `(.L_x_1137) ;  /* 0x000000000f0c7348 */ /* 0x001fea0003c00000 */
[----:B------:R-:W-:Y:S02]  /*2ab90*/  ELECT P6, UR62, PT ;  /* 0x00000000003e782f */ /* 0x000fe400038c0000 */
[----:B------:R-:W-:Y:S01]  /*2aba0*/  MOV R14, UR62 ;  /* 0x0000003e000e7c02 */ /* 0x000fe20008000f00 */
[----:B0-----:R-:W-:Y:S10]  /*2abb0*/  ENDCOLLECTIVE ;  /* 0x000000000000791b */ /* 0x001ff40003800000 */
.L_x_1137:
[----:B------:R-:W-:Y:S05]  /*2abc0*/  BSYNC B0 ;  /* 0x0000000000007941 */ /* 0x000fea0003800000 */
.L_x_1136:
[----:B------:R-:W-:Y:S05]  /*2abd0*/  BRA `(.L_x_1138) ;  /* 0xffffff7800587947 */ /* 0x000fea000383ffff */
.L_x_811:
[----:B0-----:R0:W1:Y:S02]  /*2abe0*/  SYNCS.PHASECHK.TRANS64.TRYWAIT P1, [R5+URZ+0x22840], R0 ;  /* 0x02284000050075a7 */ /* 0x001064000802017f */
[----:B-1----:R-:W-:Y:S05]  /*2abf0*/  @!P1 NANOSLEEP.SYNCS 0x989680 ;  /* 0x009896800000995d */ /* 0x002fea0003900000 */
[----:B------:R-:W1:Y:S02]  /*2ac00*/  @!P1 SYNCS.PHASECHK.TRANS64 P1, [R5+URZ+0x22840], R0 ;  /* 0x02284000050095a7 */ /* 0x000e64000802007f */
[----:B-1----:R-:W-:Y:S05]  /*2ac10*/  @!P1 BRA `(.L_x_811) ;  /* 0xfffffffc00f09947 */ /* 0x002fea000383ffff */
[----:B------:R-:W-:Y:S05]  /*2ac20*/  BRA `(.L_x_1139) ;  /* 0xffffff7800807947 */ /* 0x000fea000383ffff */
.L_x_813:
[----:B-1----:R1:W2:Y:S02]  /*2ac30*/  SYNCS.PHASECHK.TRANS64.TRYWAIT P1, [R31+URZ+0x22840], R2 ;  /* 0x022840021f0075a7 */ /* 0x0022a4000802017f */
[----:B--2---:R-:W-:Y:S05]  /*2ac40*/  @!P1 NANOSLEEP.SYNCS 0x989680 ;  /* 0x009896800000995d */ /* 0x004fea0003900000 */
[----:B------:R-:W2:Y:S02]  /*2ac50*/  @!P1 SYNCS.PHASECHK.TRANS64 P1, [R31+URZ+0x22840], R2 ;  /* 0x022840021f0095a7 */ /* 0x000ea4000802007f */
[----:B--2---:R-:W-:Y:S05]  /*2ac60*/  @!P1 BRA `(.L_x_813) ;  /* 0xfffffffc00f09947 */ /* 0x004fea000383ffff */
[----:B------:R-:W-:Y:S05]  /*2ac70*/  BRA `(.L_x_1140) ;  /* 0xffffff78008c7947 */ /* 0x000fea000383ffff */
.L_x_815:
[----:B--2---:R2:W3:Y:S02]  /*2ac80*/  SYNCS.PHASECHK.TRANS64.TRYWAIT P1, [R5+URZ+0x22860], R0 ;  /* 0x02286000050075a7 */ /* 0x0044e4000802017f */
[----:B---3--:R-:W-:Y:S05]  /*2ac90*/  @!P1 NANOSLEEP.SYNCS 0x989680 ;  /* 0x009896800000995d */ /* 0x008fea0003900000 */
[----:B------:R-:W3:Y:S02]  /*2aca0*/  @!P1 SYNCS.PHASECHK.TRANS64 P1, [R5+URZ+0x22860], R0 ;  /* 0x02286000050095a7 */ /* 0x000ee4000802007f */
[----:B---3--:R-:W-:Y:S05]  /*2acb0*/  @!P1 BRA `(.L_x_815) ;  /* 0xfffffffc00f09947 */ /* 0x008fea000383ffff */
[----:B------:R-:W-:Y:S05]  /*2acc0*/  BRA `(.L_x_1141) ;  /* 0xffffff7800887947 */ /* 0x000fea000383ffff */
.L_x_817:
[----:B---3--:R3:W4:Y:S02]  /*2acd0*/  SYNCS.PHASECHK.TRANS64.TRYWAIT P1, [R31+URZ+0x22860], R2 ;  /* 0x022860021f0075a7 */ /* 0x008724000802017f */
[----:B----4-:R-:W-:Y:S05]  /*2ace0*/  @!P1 NANOSLEEP.SYNCS 0x989680 ;  /* 0x009896800000995d */ /* 0x010fea0003900000 */
[----:B------:R-:W4:Y:S02]  /*2acf0*/  @!P1 SYNCS.PHASECHK.TRANS64 P1, [R31+URZ+0x22860], R2 ;  /* 0x022860021f0095a7 */ /* 0x000f24000802007f */
[----:B----4-:R-:W-:Y:S05]  /*2ad00*/  @!P1 BRA `(.L_x_817) ;  /* 0xfffffffc00f09947 */ /* 0x010fea000383ffff */
[----:B------:R-:W-:Y:S05]  /*2ad10*/  BRA `(.L_x_1142) ;  /* 0xffffff7800847947 */ /* 0x000fea000383ffff */
.L_x_819:
[----:B----4-:R4:W0:Y:S02]  /*2ad20*/  SYNCS.PHASECHK.TRANS64.TRYWAIT P1, [R5+URZ+0x22880], R0 ;  /* 0x02288000050075a7 */ /* 0x010824000802017f */
[----:B0-----:R-:W-:Y:S05]  /*2ad30*/  @!P1 NANOSLEEP.SYNCS 0x989680 ;  /* 0x009896800000995d */ /* 0x001fea0003900000 */
[----:B------:R-:W0:Y:S02]  /*2ad40*/  @!P1 SYNCS.PHASECHK.TRANS64 P1, [R5+URZ+0x22880], R0 ;  /* 0x02288000050095a7 */ /* 0x000e24000802007f */
[----:B0-----:R-:W-:Y:S05]  /*2ad50*/  @!P1 BRA `(.L_x_819) ;  /* 0xfffffffc00f09947 */ /* 0x001fea000383ffff */
[----:B------:R-:W-:Y:S05]  /*2ad60*/  BRA `(.L_x_1143) ;  /* 0xffffff7800807947 */ /* 0x000fea000383ffff */
.L_x_1144:
        /* <DEDUP_REMOVED lines=9> */
.L_x_3742:


//--------------------- .text._ZN7cutlass13device_kernelIN5flash11enable_sm90INS1_16FlashAttnFwdSm90INS1_25CollectiveMainloopFwdSm90ILi2EN4cute5tupleIJNS5_1CILi1EEES8_S8_EEENS6_IJNS7_ILi128EEENS7_ILi160EEESA_EEELi128ENS_12float_e4m3_tEfNS_4arch4Sm90ELb0ELb1ELb1ELb0ELb1ELb0ELb0ELb1ELb1ELb1ELb1ELb0EEENS1_21CollectiveEpilogueFwdINS6_IJSA_SA_SB_EEES9_NS_10bfloat16_tESF_Li256ELb0ELb1ELb1ELb1EEENS1_19SingleTileSchedulerILb0ELb1ELb1ELi128EEEEEEEEEvNT_6ParamsE --------------------------
	.section	.text._ZN7cutlass13device_kernelIN5flash11enable_sm90INS1_16FlashAttnFwdSm90INS1_25CollectiveMainloopFwdSm90ILi2EN4cute5tupleIJNS5_1CILi1EEES8_S8_EEENS6_IJNS7_ILi128EEENS7_ILi160EEESA_EEELi128ENS_12float_e4m3_tEfNS_4arch4Sm90ELb0ELb1ELb1ELb0ELb1ELb0ELb0ELb1ELb1ELb1ELb1ELb0EEENS1_21CollectiveEpilogueFwdINS6_IJSA_SA_SB_EEES9_NS_10bfloat16_tESF_Li256ELb0ELb1ELb1ELb1EEENS1_19SingleTileSchedulerILb0ELb1ELb1ELi128EEEEEEEEEvNT_6ParamsE,"ax",@progbits
	.align	128
.text._ZN7cutlass13device_kernelIN5flash11enable_sm90INS1_16FlashAttnFwdSm90INS1_25CollectiveMainloopFwdSm90ILi2EN4cute5tupleIJNS5_1CILi1EEES8_S8_EEENS6_IJNS7_ILi128EEENS7_ILi160EEESA_EEELi128ENS_12float_e4m3_tEfNS_4arch4Sm90ELb0ELb1ELb1ELb0ELb1ELb0ELb0ELb1ELb1ELb1ELb1ELb0EEENS1_21CollectiveEpilogueFwdINS6_IJSA_SA_SB_EEES9_NS_10bfloat16_tESF_Li256ELb0ELb1ELb1ELb1EEENS1_19SingleTileSchedulerILb0ELb1ELb1ELi128EEEEEEEEEvNT_6ParamsE:
        .type           _ZN7cutlass13device_kernelIN5flash11enable_sm90INS1_16FlashAttnFwdSm90INS1_25CollectiveMainloopFwdSm90ILi2EN4cute5tupleIJNS5_1CILi1EEES8_S8_EEENS6_IJNS7_ILi128EEENS7_ILi160EEESA_EEELi128ENS_12float_e4m3_tEfNS_4arch4Sm90ELb0ELb1ELb1ELb0ELb1ELb0ELb0ELb1ELb1ELb1ELb1ELb0EEENS1_21CollectiveEpilogueFwdINS6_IJSA_SA_SB_EEES9_NS_10bfloat16_tESF_Li256ELb0ELb1ELb1ELb1EEENS1_19SingleTileSchedulerILb0ELb1ELb1ELi128EEEEEEEEEvNT_6ParamsE,@function
        .size           _ZN7cutlass13device_kernelIN5flash11enable_sm90INS1_16FlashAttnFwdSm90INS1_25CollectiveMainloopFwdSm90ILi2EN4cute5tupleIJNS5_1CILi1EEES8_S8_EEENS6_IJNS7_ILi128EEENS7_ILi160EEESA_EEELi128ENS_12float_e4m3_tEfNS_4arch4Sm90ELb0ELb1ELb1ELb0ELb1ELb0ELb0ELb1ELb1ELb1ELb1ELb0EEENS1_21CollectiveEpilogueFwdINS6_IJSA_SA_SB_EEES9_NS_10bfloat16_tESF_Li256ELb0ELb1ELb1ELb1EEENS1_19SingleTileSchedulerILb0ELb1ELb1ELi128EEEEEEEEEvNT_6ParamsE,(.L_x_3743 - _ZN7cutlass13device_kernelIN5flash11enable_sm90INS1_16FlashAttnFwdSm90INS1_25CollectiveMainloopFwdSm90ILi2EN4cute5tupleIJNS5_1CILi1EEES8_S8_EEENS6_IJNS7_ILi128EEENS7_ILi160EEESA_EEELi128ENS_12float_e4m3_tEfNS_4arch4Sm90ELb0ELb1ELb1ELb0ELb1ELb0ELb0ELb1ELb1ELb1ELb1ELb0EEENS1_21CollectiveEpilogueFwdINS6_IJSA_SA_SB_EEES9_NS_10bfloat16_tESF_Li256ELb0ELb1ELb1ELb1EEENS1_19SingleTileSchedulerILb0ELb1ELb1ELi128EEEEEEEEEvNT_6ParamsE)
        .other          _ZN7cutlass13device_kernelIN5flash11enable_sm90INS1_16FlashAttnFwdSm90INS1_25CollectiveMainloopFwdSm90ILi2EN4cute5tupleIJNS5_1CILi1EEES8_S8_EEENS6_IJNS7_ILi128EEENS7_ILi160EEESA_EEELi128ENS_12float_e4m3_tEfNS_4arch4Sm90ELb0ELb1ELb1ELb0ELb1ELb0ELb0ELb1ELb1ELb1ELb1ELb0EEENS1_21CollectiveEpilogueFwdINS6_IJSA_SA_SB_EEES9_NS_10bfloat16_tESF_Li256ELb0ELb1ELb1ELb1EEENS1_19SingleTileSchedulerILb0ELb1ELb1ELi128EEEEEEEEEvNT_6ParamsE,@"STO_CUDA_ENTRY STV_DEFAULT"
_ZN7cutlass13device_kernelIN5flash11enable_sm90INS1_16FlashAttnFwdSm90INS1_25CollectiveMainloopFwdSm90ILi2EN4cute5tupleIJNS5_1CILi1EEES8_S8_EEENS6_IJNS7_ILi128EEENS7_ILi160EEESA_EEELi128ENS_12float_e4m3_tEfNS_4arch4Sm90ELb0ELb1ELb1ELb0ELb1ELb0ELb0ELb1ELb1ELb1ELb1ELb0EEENS1_21CollectiveEpilogueFwdINS6_IJSA_SA_SB_EEES9_NS_10bfloat16_tESF_Li256ELb0ELb1ELb1ELb1EEENS1_19SingleTileSchedulerILb0ELb1ELb1ELi128EEEEEEEEEvNT_6ParamsE:
        /* <DEDUP_REMOVED lines=45> */
.L_x_1145:
        /* <DEDUP_REMOVED lines=22> */
.L_x_1146:
        /* <DEDUP_REMOVED lines=18> */
.L_x_1147:
        /* <DEDUP_REMOVED lines=22> */
.L_x_1148:
[----:B------:R-:W5:Y:S01]  /*06b0*/  SHFL.IDX PT, R2, R0, RZ, 0x1f ;  /* 0x00001fff00027589 */ /* 0x000f6200000e0000 */
[----:B------:R-:W-:Y:S01]  /*06c0*/  R2UR UR9, R3 ;  /* 0x00000000030972ca */ /* 0x000fe200000e0000 */
        /* <DEDUP_REMOVED lines=21> */
.L_x_1149:
[----:B------:R-:W-:Y:S01]  /*0820*/  UISETP.NE.AND UP0, UPT, UR9, URZ, UPT ;  /* 0x0000003f0900728c */ /* 0x000fe2000bf05270 */
[----:B------:R-:W-:Y:S01]  /*0830*/  NOP ;  /* 0x0000000000007918 */ /* 0x000fe20000000000 */
[----:B------:R-:W-:Y:S01]  /*0840*/  UMOV UR36, 0x1 ;  /* 0x0000000100247882 */ /* 0x000fe20000000000 */
[----:B------:R-:W-:Y:S01]  /*0850*/  ULDC.64 UR50, c[0x0][0x208] ;  /* 0x0000820000327ab9 */ /* 0x000fe20000000a00 */
[----:B------:R-:W-:Y:S01]  /*0860*/  USEL UR36, UR36, 0x2, !UP0 ;  /* 0x0000000224247887 */ /* 0x000fe2000c000000 */
[----:B------:R-:W-:Y:S01]  /*0870*/  BSSY B6, `(.L_x_1150) ;  /* 0x0001b98000067945 */ /* 0x000fe20003800000 */
[----:B0-234-:R-:W-:Y:S01]  /*0880*/  BAR.SYNC.DEFER_BLOCKING 0x0 ;  /* 0x0000000000007b1d */ /* 0x01dfe20000010000 */
[----:B------:R-:W-:-:S13]  /*0890*/  PLOP3.LUT P0, PT, PT, PT, UP0, 0x80, 0x0 ;  /* 0x000000000000781c */ /* 0x000fda0003f0f008 */
[----:B------:R-:W-:Y:S05]  /*08a0*/  @!P0 BRA `(.L_x_1151) ;  /* 0x0000016400708947 */ /* 0x000fea0003800000 */
.L_x_1152:
[----:B------:R-:W-:-:S08]  /*08b0*/  NOP ;  /* 0x0000000000007918 */ /* 0x000fd00000000000 */
[----:B------:R-:W0:Y:S02]  /*08c0*/  USETMAXREG.TRY_ALLOC.CTAPOOL UP0, 0xe8 ;  /* 0x000000e8000079c8 */ /* 0x000e240008000600 */
[----:B0-----:R-:W-:-:S13]  /*08d0*/  PLOP3.LUT P0, PT, PT, PT, UP0, 0x80, 0x0 ;  /* 0x000000000000781c */ /* 0x001fda0003f0f008 */
[----:B------:R-:W-:Y:S05]  /*08e0*/  @!P0 BRA `(.L_x_1152) ;  /* 0xfffffffc00f08947 */ /* 0x000fea000383ffff */
[----:B-1----:R-:W0:Y:S01]  /*08f0*/  S2UR UR6, SR_CTAID.Y ;  /* 0x00000000000679c3 */ /* 0x002e220000002600 */
        /* <DEDUP_REMOVED lines=16> */
[----:B------:R-:W0:Y:S01]  /*0a00*/  LDC.64 R2, c[0x0][0x418] ;  /* 0x00010600ff027b82 */ /* 0x000e220000000a00 */
[----:B------:R-:W-:Y:S01]  /*0a10*/  ULDC UR4, c[0x0][0x448] ;  /* 0x0001120000047ab9 */ /* 0x000fe20000000800 */
[----:B------:R-:W-:Y:S01]  /*0a20*/  USHF.R.S32.HI UR38, URZ, 0x1f, UR37 ;  /* 0x0000001f3f267899 */ /* 0x000fe20008011425 */
[----:B------:R-:W-:Y:S01]  /*0a30*/  VIADD R23, R19, 0xffffff80 ;  /* 0xffffff8013177836 */ /* 0x000fe20000000000 */
[----:B------:R-:W-:-:S04]  /*0a40*/  UISETP.NE.AND UP0, UPT, UR4, 0x1, UPT ;  /* 0x000000010400788c */ /* 0x000fc8000bf05270 */
[----:B------:R-:W1:Y:S01]  /*0a50*/  S2UR UR46, SR_CTAID.X ;  /* 0x00000000002e79c3 */ /* 0x000e620000002500 */
[----:B------:R-:W-:-:S06]  /*0a60*/  UP2UR UR44, UPR, URZ, 0x1 ;  /* 0x000000013f2c7883 */ /* 0x000fcc0008000000 */
[----:B------:R-:W-:Y:S01]  /*0a70*/  @UP0 ULDC UR5, c[0x0][0x44c] ;  /* 0x0001130000050ab9 */ /* 0x000fe20000000800 */
[----:B------:R-:W2:Y:S01]  /*0a80*/  LDC R22, c[0x0][0x288] ;  /* 0x0000a200ff167b82 */ /* 0x000ea20000000800 */
[----:B------:R-:W-:-:S07]  /*0a90*/  @UP0 ULDC UR9, c[0x0][0x450] ;  /* 0x0001140000090ab9 */ /* 0x000fce0000000800 */
[----:B------:R-:W3:Y:S01]  /*0aa0*/  LDC R16, c[0x0][0x424] ;  /* 0x00010900ff107b82 */ /* 0x000ee20000000800 */
[----:B0-----:R-:W-:-:S04]  /*0ab0*/  ISETP.NE.U32.AND P0, PT, R2, RZ, PT ;  /* 0x000000ff0200720c */ /* 0x001fc80003f05070 */
[----:B------:R-:W-:-:S03]  /*0ac0*/  ISETP.NE.AND.EX P0, PT, R3, RZ, PT, P0 ;  /* 0x000000ff0300720c */ /* 0x000fc60003f05300 */
[----:B------:R-:W0:Y:S01]  /*0ad0*/  LDC R5, c[0x0][0x2f0] ;  /* 0x0000bc00ff057b82 */ /* 0x000e220000000800 */
[----:B-1----:R-:W-:-:S04]  /*0ae0*/  USHF.L.U32 UR46, UR46, 0x7, URZ ;  /* 0x000000072e2e7899 */ /* 0x002fc8000800063f */
[----:B------:R-:W-:Y:S02]  /*0af0*/  @UP0 UIADD3 UR4, UR46, 0x7f, URZ ;  /* 0x0000007f2e040890 */ /* 0x000fe4000fffe03f */
[----:B------:R-:W-:Y:S01]  /*0b00*/  UIADD3 UR7, UR46, 0x7f, URZ ;  /* 0x0000007f2e077890 */ /* 0x000fe2000fffe03f */
[----:B--2---:R-:W-:Y:S01]  /*0b10*/  IADD3 R3, -R22, 0x1, RZ ;  /* 0x0000000116037810 */ /* 0x004fe20007ffe1ff */
[----:B------:R-:W-:-:S04]  /*0b20*/  UIMAD.WIDE.U32 UR4, UR4, UR5, URZ ;  /* 0x00000005040472a5 */ /* 0x000fc8000f8e003f */
[----:B------:R-:W-:Y:S01]  /*0b30*/  @UP0 USHF.R.U32.HI UR7, URZ, UR9, UR5 ;  /* 0x000000093f070299 */ /* 0x000fe20008011605 */
[----:B---3--:R-:W-:Y:S02]  /*0b40*/  SEL R16, R16, 0x1, P0 ;  /* 0x0000000110107807 */ /* 0x008fe40000000000 */
[----:B------:R-:W-:Y:S02]  /*0b50*/  ULDC.64 UR4, c[0x0][0x9e0] ;  /* 0x0002780000047ab9 */ /* 0x000fe40000000a00 */
[----:B------:R-:W-:-:S04]  /*0b60*/  UISETP.GE.AND UP0, UPT, UR5, 0x1, UPT ;  /* 0x000000010500788c */ /* 0x000fc8000bf06270 */
[----:B------:R-:W-:Y:S01]  /*0b70*/  UP2UR UR43, UPR, URZ, 0x1 ;  /* 0x000000013f2b7883 */ /* 0x000fe20008000000 */
[CC--:B0-----:R-:W-:Y:S01]  /*0b80*/  IMAD R3, R16.reuse, R5.reuse, R3 ;  /* 0x0000000510037224 */ /* 0x0c1fe200078e0203 */
[----:B------:R-:W-:Y:S01]  /*0b90*/  PLOP3.LUT P0, PT, PT, PT, UP0, 0x40, 0x0 ;  /* 0x000000000000781c */ /* 0x000fe20003f0e808 */
[----:B------:R-:W-:-:S03]  /*0ba0*/  IMAD R18, R16, R5, RZ ;  /* 0x0000000510127224 */ /* 0x000fc600078e02ff */
[----:B------:R-:W-:-:S13]  /*0bb0*/  R2UR UR8, R3 ;  /* 0x00000000030872ca */ /* 0x000fda00000e0000 */
[----:B------:R-:W-:-:S04]  /*0bc0*/  UIADD3 UR7, UR8, UR7, URZ ;  /* 0x0000000708077290 */ /* 0x000fc8000fffe03f */
[----:B------:R-:W-:-:S06]  /*0bd0*/  UIADD3 UR4, UR7, UR4, URZ ;  /* 0x0000000407047290 */ /* 0x000fcc000fffe03f */
[----:B------:R-:W-:Y:S01]  /*0be0*/  IMAD.U32 R0, RZ, RZ, UR4 ;  /* 0x00000004ff007e24 */ /* 0x000fe2000f8e00ff */
[----:B------:R-:W-:Y:S06]  /*0bf0*/  @P0 BRA `(.L_x_1154) ;  /* 0x0000000000400947 */ /* 0x000fec0003800000 */
[----:B------:R-:W-:Y:S01]  /*0c00*/  ISETP.LT.AND P0, PT, RZ, UR7, PT ;  /* 0x00000007ff007c0c */ /* 0x000fe2000bf01270 */
[----:B------:R-:W-:-:S12]  /*0c10*/  UIADD3 UR4, UR7, -0x1, URZ ;  /* 0xffffffff07047890 */ /* 0x000fd8000fffe03f */
[----:B------:R-:W-:Y:S05]  /*0c20*/  @P0 BRA `(.L_x_1155) ;  /* 0x00000000001c0947 */ /* 0x000fea0003800000 */
[----:B------:R-:W-:Y:S02]  /*0c30*/  UISETP.NE.AND UP0, UPT, UR5, 0x1, UPT ;  /* 0x000000010500788c */ /* 0x000fe4000bf05270 */
[----:B------:R-:W-:-:S09]  /*0c40*/  UIADD3 UR4, -UR7, URZ, URZ ;  /* 0x0000003f07047290 */ /* 0x000fd2000fffe13f */
[----:B------:R-:W-:Y:S02]  /*0c50*/  @UP0 ULDC.64 UR10, c[0x0][0x9e8] ;  /* 0x00027a00000a0ab9 */ /* 0x000fe40000000a00 */
[----:B------:R-:W-:-:S04]  /*0c60*/  UIMAD.WIDE.U32 UR8, UR4, UR10, URZ ;  /* 0x0000000a040872a5 */ /* 0x000fc8000f8e003f */
[----:B------:R-:W-:-:S04]  /*0c70*/  @UP0 USHF.R.U32.HI UR4, URZ, UR11, UR9 ;  /* 0x0000000b3f040299 */ /* 0x000fc80008011609 */
[----:B------:R-:W-:Y:S01]  /*0c80*/  ULOP3.LUT UR4, URZ, UR4, URZ, 0x33, !UPT ;  /* 0x000000043f047292 */ /* 0x000fe2000f8e333f */
[----:B------:R-:W-:Y:S11]  /*0c90*/  BRA `(.L_x_1156) ;  /* 0x0000000000107947 */ /* 0x000ff60003800000 */
.L_x_1155:
[----:B------:R-:W-:-:S11]  /*0ca0*/  UISETP.NE.AND UP0, UPT, UR5, 0x1, UPT ;  /* 0x000000010500788c */ /* 0x000fd6000bf05270 */
[----:B------:R-:W-:Y:S02]  /*0cb0*/  @UP0 ULDC.64 UR10, c[0x0][0x9e8] ;  /* 0x00027a00000a0ab9 */ /* 0x000fe40000000a00 */
[----:B------:R-:W-:-:S04]  /*0cc0*/  UIMAD.WIDE.U32 UR8, UR4, UR10, URZ ;  /* 0x0000000a040872a5 */ /* 0x000fc8000f8e003f */
[----:B------:R-:W-:-:S12]  /*0cd0*/  @UP0 USHF.R.U32.HI UR4, URZ, UR11, UR9 ;  /* 0x0000000b3f040299 */ /* 0x000fd80008011609 */
.L_x_1156:
[----:B------:R-:W-:-:S06]  /*0ce0*/  UIMAD UR4, UR4, UR5, UR5 ;  /* 0x00000005040472a4 */ /* 0x000fcc000f8e0205 */
[----:B------:R-:W-:-:S07]  /*0cf0*/  VIMNMX R0, R0, UR4, PT ;  /* 0x0000000400007c48 */ /* 0x000fce000bfe0100 */
.L_x_1154:
[----:B------:R-:W-:Y:S01]  /*0d00*/  UISETP.NE.AND UP0, UPT, UR44, URZ, UPT ;  /* 0x0000003f2c00728c */ /* 0x000fe2000bf05270 */
[-C--:B------:R-:W-:Y:S01]  /*0d10*/  IMAD R22, R16, R5.reuse, -R22 ;  /* 0x0000000510167224 */ /* 0x080fe200078e0a16 */
[----:B------:R-:W-:Y:S01]  /*0d20*/  UMOV UR4, UR46 ;  /* 0x0000002e00047c82 */ /* 0x000fe20008000000 */
[----:B------:R-:W-:Y:S02]  /*0d30*/  VIADD R2, R0, 0x9f ;  /* 0x0000009f00027836 */ /* 0x000fe40000000000 */
[----:B------:R-:W-:Y:S01]  /*0d40*/  IMAD R0, R16, R5, 0x9f ;  /* 0x0000009f10007424 */ /* 0x000fe200078e0205 */
[----:B------:R-:W-:Y:S01]  /*0d50*/  R2UR UR7, R22 ;  /* 0x00000000160772ca */ /* 0x000fe200000e0000 */
[----:B------:R-:W-:-:S04]  /*0d60*/  IMAD.HI R2, R2, 0x66666667, RZ ;  /* 0x6666666702027827 */ /* 0x000fc800078e02ff */
[----:B------:R-:W-:Y:S01]  /*0d70*/  @UP0 ULDC UR8, c[0x0][0x44c] ;  /* 0x0001130000080ab9 */ /* 0x000fe20000000800 */
[----:B------:R-:W-:Y:S01]  /*0d80*/  @UP0 ULDC UR10, c[0x0][0x450] ;  /* 0x00011400000a0ab9 */ /* 0x000fe20000000800 */
[----:B------:R-:W-:Y:S01]  /*0d90*/  UIMAD.WIDE.U32 UR8, UR46, UR8, URZ ;  /* 0x000000082e0872a5 */ /* 0x000fe2000f8e003f */
[----:B------:R-:W-:Y:S01]  /*0da0*/  IMAD.HI R0, R0, 0x66666667, RZ ;  /* 0x6666666700007827 */ /* 0x000fe200078e02ff */
[----:B------:R-:W-:Y:S02]  /*0db0*/  SHF.R.U32.HI R5, RZ, 0x1f, R2 ;  /* 0x0000001fff057819 */ /* 0x000fe40000011602 */
[----:B------:R-:W-:Y:S02]  /*0dc0*/  @UP0 USHF.R.U32.HI UR4, URZ, UR10, UR9 ;  /* 0x0000000a3f040299 */ /* 0x000fe40008011609 */
[----:B------:R-:W-:Y:S01]  /*0dd0*/  UISETP.GE.AND UP0, UPT, UR5, 0x1, UPT ;  /* 0x000000010500788c */ /* 0x000fe2000bf06270 */
[----:B------:R-:W-:Y:S01]  /*0de0*/  SHF.R.U32.HI R3, RZ, 0x1f, R0 ;  /* 0x0000001fff037819 */ /* 0x000fe20000011600 */
[----:B------:R-:W-:Y:S01]  /*0df0*/  UIADD3 UR4, UR7, UR4, URZ ;  /* 0x0000000407047290 */ /* 0x000fe2000fffe03f */
[----:B------:R-:W-:-:S02]  /*0e00*/  LEA.HI.SX32 R2, R2, R5, 0x1a ;  /* 0x0000000502027211 */ /* 0x000fc400078fd2ff */
[----:B------:R-:W-:Y:S01]  /*0e10*/  ULDC UR7, c[0x0][0x9dc] ;  /* 0x0002770000077ab9 */ /* 0x000fe20000000800 */
[----:B------:R-:W-:Y:S01]  /*0e20*/  PLOP3.LUT P0, PT, PT, PT, UP0, 0x40, 0x0 ;  /* 0x000000000000781c */ /* 0x000fe20003f0e808 */
[----:B------:R-:W-:Y:S01]  /*0e30*/  UIADD3 UR7, UR4, -UR7, URZ ;  /* 0x8000000704077290 */ /* 0x000fe2000fffe03f */
[----:B------:R-:W-:-:S04]  /*0e40*/  LEA.HI.SX32 R3, R0, R3, 0x1a ;  /* 0x0000000300037211 */ /* 0x000fc800078fd2ff */
[----:B------:R-:W-:-:S07]  /*0e50*/  VIMNMX R19, R3, R2, PT ;  /* 0x0000000203137248 */ /* 0x000fce0003fe0100 */
[----:B------:R-:W-:Y:S05]  /*0e60*/  @P0 BRA `(.L_x_1157) ;  /* 0x0000000000440947 */ /* 0x000fea0003800000 */
[----:B------:R-:W-:-:S06]  /*0e70*/  UISETP.GT.AND UP0, UPT, UR4, -0x1, UPT ;  /* 0xffffffff0400788c */ /* 0x000fcc000bf04270 */
[----:B------:R-:W-:-:S13]  /*0e80*/  PLOP3.LUT P0, PT, PT, PT, UP0, 0x80, 0x0 ;  /* 0x000000000000781c */ /* 0x000fda0003f0f008 */
[----:B------:R-:W-:Y:S05]  /*0e90*/  @P0 BRA `(.L_x_1158) ;  /* 0x00000000001c0947 */ /* 0x000fea0003800000 */
[----:B------:R-:W-:Y:S02]  /*0ea0*/  UISETP.NE.AND UP0, UPT, UR5, 0x1, UPT ;  /* 0x000000010500788c */ /* 0x000fe4000bf05270 */
[----:B------:R-:W-:-:S09]  /*0eb0*/  ULOP3.LUT UR4, URZ, UR4, URZ, 0x33, !UPT ;  /* 0x000000043f047292 */ /* 0x000fd2000f8e333f */
[----:B------:R-:W-:Y:S02]  /*0ec0*/  @UP0 ULDC.64 UR10, c[0x0][0x9e8] ;  /* 0x00027a00000a0ab9 */ /* 0x000fe40000000a00 */
[----:B------:R-:W-:-:S04]  /*0ed0*/  UIMAD.WIDE.U32 UR8, UR4, UR10, URZ ;  /* 0x0000000a040872a5 */ /* 0x000fc8000f8e003f */
[----:B------:R-:W-:-:S04]  /*0ee0*/  @UP0 USHF.R.U32.HI UR4, URZ, UR11, UR9 ;  /* 0x0000000b3f040299 */ /* 0x000fc80008011609 */
[----:B------:R-:W-:Y:S01]  /*0ef0*/  ULOP3.LUT UR4, URZ, UR4, URZ, 0x33, !UPT ;  /* 0x000000043f047292 */ /* 0x000fe2000f8e333f */
[----:B------:R-:W-:Y:S11]  /*0f00*/  BRA `(.L_x_1159) ;  /* 0x0000000000107947 */ /* 0x000ff60003800000 */
.L_x_1158:
[----:B------:R-:W-:-:S11]  /*0f10*/  UISETP.NE.AND UP0, UPT, UR5, 0x1, UPT ;  /* 0x000000010500788c */ /* 0x000fd6000bf05270 */
[----:B------:R-:W-:Y:S02]  /*0f20*/  @UP0 ULDC.64 UR10, c[0x0][0x9e8] ;  /* 0x00027a00000a0ab9 */ /* 0x000fe40000000a00 */
[----:B------:R-:W-:-:S04]  /*0f30*/  UIMAD.WIDE.U32 UR8, UR4, UR10, URZ ;  /* 0x0000000a040872a5 */ /* 0x000fc8000f8e003f */
[----:B------:R-:W-:-:S12]  /*0f40*/  @UP0 USHF.R.U32.HI UR4, URZ, UR11, UR9 ;  /* 0x0000000b3f040299 */ /* 0x000fd80008011609 */
.L_x_1159:
[----:B------:R-:W-:-:S04]  /*0f50*/  UIMAD UR4, UR4, UR5, URZ ;  /* 0x00000005040472a4 */ /* 0x000fc8000f8e023f */
[----:B------:R-:W-:-:S04]  /*0f60*/  UISETP.LT.AND UP0, UPT, UR7, UR4, UPT ;  /* 0x000000040700728c */ /* 0x000fc8000bf01270 */
[----:B------:R-:W-:-:S12]  /*0f70*/  USEL UR7, UR7, UR4, !UP0 ;  /* 0x0000000407077287 */ /* 0x000fd8000c000000 */
.L_x_1157:
[----:B------:R-:W-:Y:S02]  /*0f80*/  UIMAD.WIDE UR4, UR7, 0x66666667, URZ ;  /* 0x66666667070478a5 */ /* 0x000fe4000f8e023f */
[----:B------:R-:W-:Y:S02]  /*0f90*/  USHF.R.U32.HI UR10, URZ, 0x10, UR6 ;  /* 0x000000103f0a7899 */ /* 0x000fe40008011606 */
[----:B------:R-:W-:Y:S02]  /*0fa0*/  USHF.R.U32.HI UR4, URZ, 0x1f, UR5 ;  /* 0x0000001f3f047899 */ /* 0x000fe40008011605 */
[----:B------:R-:W-:Y:S02]  /*0fb0*/  ULOP3.LUT UR39, UR6, 0xffff, URZ, 0xc0, !UPT ;  /* 0x0000ffff06277892 */ /* 0x000fe4000f8ec03f */
[----:B------:R-:W-:-:S04]  /*0fc0*/  ULEA.HI.SX32 UR4, UR5, UR4, 0x1a ;  /* 0x0000000405047291 */ /* 0x000fc8000f8fd23f */
[----:B------:R-:W-:-:S04]  /*0fd0*/  UISETP.LT.AND UP0, UPT, URZ, UR4, UPT ;  /* 0x000000043f00728c */ /* 0x000fc8000bf01270 */
[----:B------:R-:W-:Y:S02]  /*0fe0*/  USEL UR9, URZ, UR4, !UP0 ;  /* 0x000000043f097287 */ /* 0x000fe4000c000000 */
[----:B------:R-:W-:Y:S01]  /*0ff0*/  UISETP.NE.AND UP0, UPT, UR10, URZ, UPT ;  /* 0x0000003f0a00728c */ /* 0x000fe2000bf05270 */
[----:B------:R-:W-:-:S03]  /*1000*/  UMOV UR4, URZ ;  /* 0x0000003f00047c82 */ /* 0x000fc60008000000 */
[----:B------:R-:W-:-:S07]  /*1010*/  ISETP.GT.AND P0, PT, R19, UR9, PT ;  /* 0x0000000913007c0c */ /* 0x000fce000bf04270 */
[----:B------:R-:W-:-:S06]  /*1020*/  @!UP0 ULDC UR10, c[0x0][0x9f0] ;  /* 0x00027c00000a8ab9 */ /* 0x000fcc0000000800 */
[----:B------:R-:W-:Y:S05]  /*1030*/  @!P0 BRA `(.L_x_1160) ;  /* 0x00000000008c8947 */ /* 0x000fea0003800000 */
[----:B------:R-:W-:Y:S01]  /*1040*/  IMAD.U32 R4, RZ, RZ, UR10 ;  /* 0x0000000aff047e24 */ /* 0x000fe2000f8e00ff */
[----:B------:R-:W-:-:S04]  /*1050*/  UMOV UR4, URZ ;  /* 0x0000003f00047c82 */ /* 0x000fc80008000000 */
[----:B------:R-:W-:-:S04]  /*1060*/  IABS R0, R4 ;  /* 0x0000000400007213 */ /* 0x000fc80000000000 */
[----:B------:R-:W-:Y:S02]  /*1070*/  R2UR UR11, R0 ;  /* 0x00000000000b72ca */ /* 0x000fe400000e0000 */
[----:B------:R-:W-:Y:S02]  /*1080*/  IADD3 R0, R4, -0x1, R19 ;  /* 0xffffffff04007810 */ /* 0x000fe40007ffe013 */
[----:B------:R-:W-:Y:S02]  /*1090*/  IABS R4, R4 ;  /* 0x0000000400047213 */ /* 0x000fe40000000000 */
[----:B------:R-:W-:-:S03]  /*10a0*/  R2UR UR6, R0 ;  /* 0x00000000000672ca */ /* 0x000fc600000e0000 */
[----:B------:R-:W-:-:S04]  /*10b0*/  IMAD.MOV R4, RZ, RZ, -R4 ;  /* 0x000000ffff047224 */ /* 0x000fc800078e0a04 */
[----:B------:R-:W0:Y:S06]  /*10c0*/  I2F.RP R2, UR11 ;  /* 0x0000000b00027d06 */ /* 0x000e2c0008209400 */
[----:B------:R-:W-:-:S06]  /*10d0*/  UIADD3 UR6, -UR9, UR6, URZ ;  /* 0x0000000609067290 */ /* 0x000fcc000fffe13f */
[----:B------:R-:W-:Y:S01]  /*10e0*/  IMAD.U32 R0, RZ, RZ, UR6 ;  /* 0x00000006ff007e24 */ /* 0x000fe2000f8e00ff */
[----:B------:R-:W-:Y:S01]  /*10f0*/  ULOP3.LUT UR6, UR6, UR10, URZ, 0x3c, !UPT ;  /* 0x0000000a06067292 */ /* 0x000fe2000f8e3c3f */
[----:B0-----:R-:W0:Y:S03]  /*1100*/  MUFU.RCP R2, R2 ;  /* 0x0000000200027308 */ /* 0x001e260000001000 */
[----:B------:R-:W-:-:S04]  /*1110*/  IABS R0, R0 ;  /* 0x0000000000007213 */ /* 0x000fc80000000000 */
[----:B------:R-:W-:Y:S01]  /*1120*/  R2UR UR8, R0 ;  /* 0x00000000000872ca */ /* 0x000fe200000e0000 */
[----:B------:R-:W-:Y:S02]  /*1130*/  IMAD.MOV.U32 R0, RZ, RZ, R4 ;  /* 0x000000ffff007224 */ /* 0x000fe400078e0004 */
[----:B0-----:R-:W-:-:S06]  /*1140*/  VIADD R3, R2, 0xffffffe ;  /* 0x0ffffffe02037836 */ /* 0x001fcc0000000000 */
        /* <DEDUP_REMOVED lines=18> */
.L_x_1160:
[----:B------:R-:W-:Y:S02]  /*1270*/  UIMAD UR39, UR39, UR4, UR9 ;  /* 0x00000004272772a4 */ /* 0x000fe4000f8e0209 */
[----:B------:R-:W-:Y:S01]  /*1280*/  IMAD.U32 R0, RZ, RZ, UR4 ;  /* 0x00000004ff007e24 */ /* 0x000fe2000f8e00ff */
[----:B------:R-:W-:Y:S02]  /*1290*/  PLOP3.LUT P0, PT, PT, PT, PT, 0x80, 0x0 ;  /* 0x000000000000781c */ /* 0x000fe40003f0f070 */
[----:B------:R-:W-:Y:S01]  /*12a0*/  CS2R R28, SRZ ;  /* 0x00000000001c7805 */ /* 0x000fe2000001ff00 */
[----:B------:R-:W-:Y:S01]  /*12b0*/  IMAD.MOV.U32 R2, RZ, RZ, RZ ;  /* 0x000000ffff027224 */ /* 0x000fe200078e00ff */
[----:B------:R-:W-:Y:S02]  /*12c0*/  CS2R R24, SRZ ;  /* 0x0000000000187805 */ /* 0x000fe4000001ff00 */
[----:B------:R-:W-:Y:S01]  /*12d0*/  VIADDMNMX R19, R0, UR39, R19, PT ;  /* 0x0000002700137c46 */ /* 0x000fe2000b800113 */
[----:B------:R-:W-:Y:S01]  /*12e0*/  IMAD.MOV.U32 R0, RZ, RZ, RZ ;  /* 0x000000ffff007224 */ /* 0x000fe200078e00ff */
[----:B------:R-:W-:-:S02]  /*12f0*/  CS2R R30, SRZ ;  /* 0x00000000001e7805 */ /* 0x000fc4000001ff00 */
[----:B------:R-:W-:Y:S02]  /*1300*/  CS2R R26, SRZ ;  /* 0x00000000001a7805 */ /* 0x000fe4000001ff00 */
[----:B------:R-:W-:Y:S02]  /*1310*/  ISETP.GT.AND P1, PT, R19, UR39, PT ;  /* 0x0000002713007c0c */ /* 0x000fe4000bf24270 */
        /* <DEDUP_REMOVED lines=27> */
[----:B------:R-:W-:Y:S01]  /*14d0*/  CS2R R82, SRZ ;  /* 0x0000000000527805 */ /* 0x000fe2000001ff00 */
[----:B------:R-:W-:Y:S06]  /*14e0*/  @!P1 BRA `(.L_x_1161) ;  /* 0x0000013400089947 */ /* 0x000fec0003800000 */
[----:B------:R-:W-:Y:S01]  /*14f0*/  SHF.R.S32.HI R106, RZ, 0x1f, R23 ;  /* 0x0000001fff6a7819 */ /* 0x000fe20000011417 */
[----:B------:R-:W0:Y:S01]  /*1500*/  S2UR UR47, SR_CgaCtaId ;  /* 0x00000000002f79c3 */ /* 0x000e220000008800 */
[----:B------:R-:W-:Y:S02]  /*1510*/  UMOV UR41, 0x400 ;  /* 0x0000040000297882 */ /* 0x000fe40000000000 */
[----:B------:R-:W-:-:S04]  /*1520*/  LEA.HI R105, R106, R23, RZ, 0x7 ;  /* 0x000000176a697211 */ /* 0x000fc800078f38ff */
[----:B------:R-:W-:-:S05]  /*1530*/  SHF.R.S32.HI R104, RZ, 0x7, R105 ;  /* 0x00000007ff687819 */ /* 0x000fca0000011469 */
        /* <DEDUP_REMOVED lines=20> */
[----:B------:R-:W-:Y:S02]  /*1680*/  IMAD.U32 R10, RZ, RZ, UR6 ;  /* 0x00000006ff0a7e24 */ /* 0x000fe4000f8e00ff */
[----:B------:R-:W-:Y:S02]  /*1690*/  IMAD.U32 R6, RZ, RZ, UR4 ;  /* 0x00000004ff067e24 */ /* 0x000fe4000f8e00ff */
[----:B------:R-:W-:-:S02]  /*16a0*/  IMAD.U32 R7, RZ, RZ, UR5 ;  /* 0x00000005ff077e24 */ /* 0x000fc4000f8e00ff */
[----:B------:R-:W-:Y:S02]  /*16b0*/  IMAD.U32 R11, RZ, RZ, UR7 ;  /* 0x00000007ff0b7e24 */ /* 0x000fe4000f8e00ff */
[----:B------:R-:W-:Y:S02]  /*16c0*/  IMAD.MOV.U32 R8, RZ, RZ, 0x70 ;  /* 0x00000070ff087424 */ /* 0x000fe400078e00ff */
[----:B------:R-:W-:Y:S02]  /*16d0*/  IMAD.MOV.U32 R12, RZ, RZ, 0x1 ;  /* 0x00000001ff0c7424 */ /* 0x000fe400078e00ff */
[----:B0-----:R-:W-:-:S07]  /*16e0*/  IMAD.MOV.U32 R13, RZ, RZ, RZ ;  /* 0x000000ffff0d7224 */ /* 0x001fce00078e00ff */
[----:B------:R-:W-:-:S07]  /*16f0*/  LEPC R20, `(.L_x_1162) ;  /* 0x000000001014794e */ /* 0x000fce0000000000 */
[----:B-1----:R-:W-:Y:S05]  /*1700*/  CALL.ABS.NOINC R2 ;  /* 0x0000000002007343 */ /* 0x002fea0003c00000 */
.L_x_1162:
        /* <DEDUP_REMOVED lines=14> */
[----:B------:R-:W-:Y:S02]  /*17f0*/  @UP1 UIMAD UR12, UR38, UR16, URZ ;  /* 0x00000010260c12a4 */ /* 0x000fe4000f8e023f */
[----:B------:R-:W-:Y:S02]  /*1800*/  @UP0 UIMAD UR15, UR37, UR15, UR8 ;  /* 0x0000000f250f02a4 */ /* 0x000fe4000f8e0208 */
[----:B------:R-:W-:Y:S02]  /*1810*/  @UP1 UIMAD.WIDE.U32 UR8, UR37, UR16, URZ ;  /* 0x00000010250812a5 */ /* 0x000fe4000f8e003f */
        /* <DEDUP_REMOVED lines=10> */
[----:B------:R-:W-:Y:S02]  /*18c0*/  @UP0 UIMAD UR14, UR42, UR19, UR14 ;  /* 0x000000132a0e02a4 */ /* 0x000fe4000f8e020e */
[----:B------:R-:W-:Y:S02]  /*18d0*/  @UP0 UIMAD.WIDE.U32 UR10, UR42, UR18, UR10 ;  /* 0x000000122a0a02a5 */ /* 0x000fe4000f8e000a */
        /* <DEDUP_REMOVED lines=10> */
[----:B------:R-:W-:Y:S01]  /*1980*/  IMAD.U32 R5, RZ, RZ, UR7 ;  /* 0x00000007ff057e24 */ /* 0x000fe2000f8e00ff */
[----:B------:R-:W-:Y:S01]  /*1990*/  ULDC UR4, c[0x0][0x9d8] ;  /* 0x0002760000047ab9 */ /* 0x000fe20000000800 */
[----:B------:R-:W-:-:S03]  /*19a0*/  IMAD.U32 R7, RZ, RZ, UR5 ;  /* 0x00000005ff077e24 */ /* 0x000fc6000f8e00ff */
[----:B------:R-:W2:Y:S04]  /*19b0*/  @P0 LDG.E R3, desc[UR50][R4.64] ;  /* 0x0000003204030981 */ /* 0x000ea8000c1e1900 */
[----:B------:R-:W2:Y:S01]  /*19c0*/  @P1 LDG.E R0, desc[UR50][R6.64] ;  /* 0x0000003206001981 */ /* 0x000ea2000c1e1900 */
[----:B------:R-:W0:Y:S01]  /*19d0*/  SYNCS.PHASECHK.TRANS64.TRYWAIT P0, [UR41+0x22800], R8 ;  /* 0x02280008ff0075a7 */ /* 0x000e220008000169 */
[----:B--2---:R-:W-:-:S04]  /*19e0*/  FMUL.FTZ R0, R3, R0 ;  /* 0x0000000003007220 */ /* 0x004fc80000410000 */
[----:B------:R-:W-:Y:S01]  /*19f0*/  FMUL.FTZ R2, R0, UR4 ;  /* 0x0000000400027c20 */ /* 0x000fe20008410000 */
[----:B0-----:R-:W-:Y:S06]  /*1a00*/  @!P0 BRA `(.L_x_1163) ;  /* 0x000001a800008947 */ /* 0x001fec0003800000 */
.L_x_1305:
[----:B------:R-:W-:-:S06]  /*1a10*/  ULOP3.LUT UR4, UR36, 0x1, URZ, 0xfc, !UPT ;  /* 0x0000000124047892 */ /* 0x000fcc000f8efc3f */
[----:B------:R-:W-:-:S05]  /*1a20*/  IMAD.U32 R0, RZ, RZ, UR4 ;  /* 0x00000004ff007e24 */ /* 0x000fca000f8e00ff */
[----:B------:R-:W-:-:S13]  /*1a30*/  ISETP.NE.AND P0, PT, R0, 0x3, PT ;  /* 0x000000030000780c */ /* 0x000fda0003f05270 */
[----:B------:R-:W-:Y:S05]  /*1a40*/  @!P0 BRA `(.L_x_1164) ;  /* 0x0000000000048947 */ /* 0x000fea0003800000 */
[----:B------:R-:W-:Y:S01]  /*1a50*/  BPT.TRAP 0x1 ;  /* 0x000000040000795c */ /* 0x000fe20000300000 */
.L_x_1164:
[----:B------:R1:W2:Y:S01]  /*1a60*/  SYNCS.PHASECHK.TRANS64.TRYWAIT P1, [UR41+0x22830], R8 ;  /* 0x02283008ff0075a7 */ /* 0x0002a20008020169 */
[----:B------:R-:W-:Y:S05]  /*1a70*/  @!P0 BRA `(.L_x_1165) ;  /* 0x0000000000048947 */ /* 0x000fea0003800000 */
[----:B------:R-:W-:Y:S01]  /*1a80*/  BPT.TRAP 0x1 ;  /* 0x000000040000795c */ /* 0x000fe20000300000 */
.L_x_1165:
[----:B------:R-:W-:-:S05]  /*1a90*/  IMAD.U32 R4, RZ, RZ, UR45 ;  /* 0x0000002dff047e24 */ /* 0x000fca000f8e00ff */
[----:B------:R-:W-:Y:S01]  /*1aa0*/  LOP3.LUT R4, R4, 0x10000, RZ, 0xfc, !PT ;  /* 0x0001000004047812 */ /* 0x000fe200078efcff */
[----:B--2---:R-:W-:Y:S06]  /*1ab0*/  @P1 BRA `(.L_x_1166) ;  /* 0x0000000000081947 */ /* 0x004fec0003800000 */
[----:B------:R-:W2:Y:S02]  /*1ac0*/  SYNCS.PHASECHK.TRANS64.TRYWAIT P1, [UR41+0x22830], R8 ;  /* 0x02283008ff0075a7 */ /* 0x000ea40008020169 */
[----:B--2---:R-:W-:Y:S05]  /*1ad0*/  @!P1 BRA `(.L_x_1167) ;  /* 0x000001a400e49947 */ /* 0x004fea0003800000 */
.L_x_1166:
[----:B------:R-:W-:Y:S05]  /*1ae0*/  WARPSYNC.ALL ;  /* 0x0000000000007948 */ /* 0x000fea0003800000 */
[----:B------:R-:W-:Y:S01]  /*1af0*/  IMAD.MOV.U32 R5, RZ, RZ, 0x40000040 ;  /* 0x40000040ff057424 */ /* 0x000fe200078e00ff */
        /* <DEDUP_REMOVED lines=45> */
[----:B------:R-:W-:Y:S01]  /*1dd0*/  UMOV UR19, 0x40000040 ;  /* 0x4000004000137882 */ /* 0x000fe20000000000 */
[----:B------:R-:W-:Y:S02]  /*1de0*/  WARPGROUP.DEPBAR.LE gsb0, 0x0 ;  /* 0x00008000000079c5 */ /* 0x000fe40000010000 */
[----:B------:R-:W-:-:S06]  /*1df0*/  WARPGROUP.ARRIVE ;  /* 0x00000000000079c5 */ /* 0x000fcc0000000000 */
[----:B------:R-:W-:Y:S01]  /*1e00*/  QGMMA.64x32x32.F32.E4M3.E4M3 R24, gdesc[UR20], RZ, !UPT, gsb0 ;  /* 0x00600000141879f3 */ /* 0x000fe2000c0008ff */
[----:B------:R-:W-:Y:S01]  /*1e10*/  R2UR UR20, R4 ;  /* 0x00000000041472ca */ /* 0x000fe200000e0000 */
[----:B------:R-:W-:Y:S01]  /*1e20*/  UIADD3 UR22, UR45, 0x206, URZ ;  /* 0x000002062d167890 */ /* 0x000fe2000fffe03f */
[----:B------:R-:W-:-:S11]  /*1e30*/  UMOV UR23, 0x40000040 ;  /* 0x4000004000177882 */ /* 0x000fd60000000000 */
[----:B------:R-:W-:-:S07]  /*1e40*/  UIADD3 UR4, UR20, 0x2, URZ ;  /* 0x0000000214047890 */ /* 0x000fce000fffe03f */
[----:B------:R-:W-:Y:S01]  /*1e50*/  UMOV UR8, UR4 ;  /* 0x0000000400087c82 */ /* 0x000fe20008000000 */
[----:B------:R-:W-:Y:S01]  /*1e60*/  UMOV UR12, UR4 ;  /* 0x00000004000c7c82 */ /* 0x000fe20008000000 */
        /* <DEDUP_REMOVED lines=10> */
[----:B------:R-:W-:Y:S01]  /*1f10*/  UMOV UR9, 0x40000040 ;  /* 0x4000004000097882 */ /* 0x000fe20000000000 */
[----:B------:R-:W-:Y:S01]  /*1f20*/  UMOV UR11, 0x40000040 ;  /* 0x40000040000b7882 */ /* 0x000fe20000000000 */
[----:B------:R-:W-:Y:S01]  /*1f30*/  UMOV UR17, UR9 ;  /* 0x0000000900117c82 */ /* 0x000fe20008000000 */
[----:B------:R-:W-:Y:S02]  /*1f40*/  WARPGROUP.DEPBAR.LE gsb0, 0x0 ;  /* 0x00008000000079c5 */ /* 0x000fe40000010000 */
[----:B------:R-:W-:-:S06]  /*1f50*/  WARPGROUP.ARRIVE ;  /* 0x00000000000079c5 */ /* 0x000fcc0000000000 */
[----:B------:R-:W-:Y:S01]  /*1f60*/  QGMMA.64x32x32.F32.E4M3.E4M3 R56, gdesc[UR12], R56, gsb0 ;  /* 0x006000000c3879f3 */ /* 0x000fe20008000838 */
[----:B------:R-:W-:Y:S01]  /*1f70*/  UIADD3 UR14, UR45, 0x104, URZ ;  /* 0x000001042d0e7890 */ /* 0x000fe2000fffe03f */
[----:B------:R-:W-:Y:S01]  /*1f80*/  UMOV UR13, UR9 ;  /* 0x00000009000d7c82 */ /* 0x000fe20008000000 */
[----:B------:R-:W-:Y:S01]  /*1f90*/  UMOV UR15, 0x40000040 ;  /* 0x40000040000f7882 */ /* 0x000fe20000000000 */
[----:B------:R-:W-:Y:S02]  /*1fa0*/  WARPGROUP.DEPBAR.LE gsb0, 0x0 ;  /* 0x00008000000079c5 */ /* 0x000fe40000010000 */
[----:B------:R-:W-:-:S06]  /*1fb0*/  WARPGROUP.ARRIVE ;  /* 0x00000000000079c5 */ /* 0x000fcc0000000000 */
[----:B------:R-:W-:Y:S01]  /*1fc0*/  QGMMA.64x32x32.F32.E4M3.E4M3 R40, gdesc[UR4], R40, gsb0 ;  /* 0x00600000042879f3 */ /* 0x000fe20008000828 */
[----:B------:R-:W-:Y:S01]  /*1fd0*/  UMOV UR6, UR8 ;  /* 0x0000000800067c82 */ /* 0x000fe20008000000 */
[----:B------:R-:W-:Y:S01]  /*1fe0*/  UMOV UR7, 0x40000040 ;  /* 0x4000004000077882 */ /* 0x000fe20000000000 */
[----:B------:R-:W-:-:S07]  /*1ff0*/  UIADD3 UR8, UR20, 0x4, URZ ;  /* 0x0000000414087890 */ /* 0x000fce000fffe03f */
[----:B------:R-:W-:Y:S01]  /*2000*/  UMOV UR12, UR8 ;  /* 0x00000008000c7c82 */ /* 0x000fe20008000000 */
[----:B------:R-:W-:Y:S01]  /*2010*/  UMOV UR16, UR8 ;  /* 0x0000000800107c82 */ /* 0x000fe20008000000 */
        /* <DEDUP_REMOVED lines=16> */
[----:B------:R-:W-:Y:S02]  /*2120*/  UMOV UR21, UR13 ;  /* 0x0000000d00157c82 */ /* 0x000fe40008000000 */
[----:B------:R-:W-:Y:S01]  /*2130*/  UMOV UR20, UR12 ;  /* 0x0000000c00147c82 */ /* 0x000fe20008000000 */
        /* <DEDUP_REMOVED lines=38> */
.L_x_1168:
[----:B01----:R-:W-:Y:S01]  /*23a0*/  LOP3.LUT R8, R105, 0xffffff80, RZ, 0xc0, !PT ;  /* 0xffffff8069087812 */ /* 0x003fe200078ec0ff */
[C---:B------:R-:W-:Y:S01]  /*23b0*/  FMUL.FTZ R3, R2.reuse, R91 ;  /* 0x0000005b02037220 */ /* 0x040fe20000410000 */
[C---:B------:R-:W-:Y:S01]  /*23c0*/  FMUL.FTZ R91, R2.reuse, R96 ;  /* 0x00000060025b7220 */ /* 0x040fe20000410000 */
[C---:B------:R-:W-:Y:S01]  /*23d0*/  FMUL.FTZ R96, R2.reuse, R73 ;  /* 0x0000004902607220 */ /* 0x040fe20000410000 */
[C---:B------:R-:W-:Y:S01]  /*23e0*/  FMUL.FTZ R73, R2.reuse, R82 ;  /* 0x0000005202497220 */ /* 0x040fe20000410000 */
[C---:B------:R-:W-:Y:S02]  /*23f0*/  IMAD.IADD R9, R23.reuse, 0x1, -R8 ;  /* 0x0000000117097824 */ /* 0x040fe400078e0a08 */
[C---:B------:R-:W-:Y:S01]  /*2400*/  FMUL.FTZ R82, R2.reuse, R56 ;  /* 0x0000003802527220 */ /* 0x040fe20000410000 */
[----:B------:R-:W-:Y:S01]  /*2410*/  FMUL.FTZ R56, R2, R58 ;  /* 0x0000003a02387220 */ /* 0x000fe20000410000 */
[----:B------:R-:W-:Y:S01]  /*2420*/  LEA.HI R106, R106, R23, RZ, 0x2 ;  /* 0x000000176a6a7211 */ /* 0x000fe200078f10ff */
[C---:B------:R-:W-:Y:S01]  /*2430*/  FMUL.FTZ R58, R2.reuse, R62 ;  /* 0x0000003e023a7220 */ /* 0x040fe20000410000 */
[C---:B------:R-:W-:Y:S01]  /*2440*/  FMUL.FTZ R62, R2.reuse, R70 ;  /* 0x00000046023e7220 */ /* 0x040fe20000410000 */
[C---:B------:R-:W-:Y:S01]  /*2450*/  FMUL.FTZ R70, R2.reuse, R49 ;  /* 0x0000003102467220 */ /* 0x040fe20000410000 */
[----:B------:R-:W-:Y:S01]  /*2460*/  SHF.R.S32.HI R8, RZ, 0x1f, R9 ;  /* 0x0000001fff087819 */ /* 0x000fe20000011409 */
[C---:B------:R-:W-:Y:S01]  /*2470*/  FMUL.FTZ R112, R2.reuse, R61 ;  /* 0x0000003d02707220 */ /* 0x040fe20000410000 */
[----:B------:R-:W-:Y:S01]  /*2480*/  FMUL.FTZ R49, R2, R52 ;  /* 0x0000003402317220 */ /* 0x000fe20000410000 */
[----:B------:R-:W-:Y:S01]  /*2490*/  LOP3.LUT R106, R106, 0xfffffffc, RZ, 0xc0, !PT ;  /* 0xfffffffc6a6a7812 */ /* 0x000fe200078ec0ff */
        /* <DEDUP_REMOVED lines=9> */
[----:B------:R-:W-:Y:S01]  /*2530*/  LEA.HI R30, R8, R9, RZ, 0x2 ;  /* 0x00000009081e7211 */ /* 0x000fe200078f10ff */
[C---:B------:R-:W-:Y:S01]  /*2540*/  FMUL.FTZ R75, R2.reuse, R86 ;  /* 0x00000056024b7220 */ /* 0x040fe20000410000 */
[C---:B------:R-:W-:Y:S01]  /*2550*/  FMUL.FTZ R84, R2.reuse, R60 ;  /* 0x0000003c02547220 */ /* 0x040fe20000410000 */
[C---:B------:R-:W-:Y:S01]  /*2560*/  FMUL.FTZ R43, R2.reuse, R47 ;  /* 0x0000002f022b7220 */ /* 0x040fe20000410000 */
[C---:B------:R-:W-:Y:S01]  /*2570*/  FMUL.FTZ R86, R2.reuse, R65 ;  /* 0x0000004102567220 */ /* 0x040fe20000410000 */
[C---:B------:R-:W-:Y:S01]  /*2580*/  FMUL.FTZ R60, R2.reuse, R66 ;  /* 0x00000042023c7220 */ /* 0x040fe20000410000 */
[----:B------:R-:W-:Y:S01]  /*2590*/  FMUL.FTZ R47, R2, R55 ;  /* 0x00000037022f7220 */ /* 0x000fe20000410000 */
[----:B------:R-:W-:-:S02]  /*25a0*/  IMAD.IADD R106, R23, 0x1, -R106 ;  /* 0x00000001176a7824 */ /* 0x000fc400078e0a6a */
[C---:B------:R-:W-:Y:S01]  /*25b0*/  FMUL.FTZ R65, R2.reuse, R69 ;  /* 0x0000004502417220 */ /* 0x040fe20000410000 */
[C---:B------:R-:W-:Y:S01]  /*25c0*/  FMUL.FTZ R66, R2.reuse, R40 ;  /* 0x0000002802427220 */ /* 0x040fe20000410000 */
[----:B------:R-:W-:Y:S01]  /*25d0*/  FMUL.FTZ R55, R2, R29 ;  /* 0x0000001d02377220 */ /* 0x000fe20000410000 */
[----:B------:R-:W-:Y:S01]  /*25e0*/  LEA.HI R23, R8, R9, RZ, 0x5 ;  /* 0x0000000908177211 */ /* 0x000fe200078f28ff */
[C---:B------:R-:W-:Y:S01]  /*25f0*/  FMUL.FTZ R40, R2.reuse, R42 ;  /* 0x0000002a02287220 */ /* 0x040fe20000410000 */
[C---:B------:R-:W-:Y:S01]  /*2600*/  FMUL.FTZ R69, R2.reuse, R45 ;  /* 0x0000002d02457220 */ /* 0x040fe20000410000 */
[--C-:B------:R-:W-:Y:S01]  /*2610*/  SHF.R.S32.HI R8, RZ, 0x2, R30.reuse ;  /* 0x00000002ff087819 */ /* 0x100fe2000001141e */
[C---:B------:R-:W-:Y:S01]  /*2620*/  FMUL.FTZ R15, R2.reuse, R74 ;  /* 0x0000004a020f7220 */ /* 0x040fe20000410000 */
[----:B------:R-:W-:Y:S01]  /*2630*/  SHF.R.S32.HI R29, RZ, 0x1f, R30 ;  /* 0x0000001fff1d7819 */ /* 0x000fe2000001141e */
        /* <DEDUP_REMOVED lines=11> */
[----:B------:R-:W-:Y:S01]  /*26f0*/  SHF.R.S32.HI R28, RZ, 0x5, R23 ;  /* 0x00000005ff1c7819 */ /* 0x000fe20000011417 */
[C---:B------:R-:W-:Y:S01]  /*2700*/  FMUL.FTZ R59, R2.reuse, R63 ;  /* 0x0000003f023b7220 */ /* 0x040fe20000410000 */
[----:B------:R-:W-:Y:S01]  /*2710*/  LEA.HI R29, R29, R8, RZ, 0x3 ;  /* 0x000000081d1d7211 */ /* 0x000fe200078f18ff */
[----:B------:R-:W-:Y:S01]  /*2720*/  FMUL.FTZ R63, R2, R71 ;  /* 0x00000047023f7220 */ /* 0x000fe20000410000 */
[----:B------:R-:W-:Y:S01]  /*2730*/  LEA.HI R31, R104, R104, RZ, 0x1 ;  /* 0x00000068681f7211 */ /* 0x000fe200078f08ff */
[----:B------:R-:W-:Y:S01]  /*2740*/  UISETP.NE.AND UP1, UPT, UR44, URZ, UPT ;  /* 0x0000003f2c00728c */ /* 0x000fe2000bf25270 */
[----:B------:R0:W1:Y:S01]  /*2750*/  MUFU.TANH R71, R32 ;  /* 0x0000002000477308 */ /* 0x0000620000002400 */
[----:B------:R-:W-:Y:S01]  /*2760*/  LOP3.LUT R29, R29, 0xfffffff8, RZ, 0xc0, !PT ;  /* 0xfffffff81d1d7812 */ /* 0x000fe200078ec0ff */
[C---:B------:R-:W-:Y:S01]  /*2770*/  FMUL.FTZ R0, R2.reuse, R90 ;  /* 0x0000005a02007220 */ /* 0x040fe20000410000 */
[----:B------:R-:W-:Y:S01]  /*2780*/  LOP3.LUT R31, R31, 0x3fffffe, RZ, 0xc0, !PT ;  /* 0x03fffffe1f1f7812 */ /* 0x000fe200078ec0ff */
[C---:B------:R-:W-:Y:S01]  /*2790*/  FMUL.FTZ R23, R2.reuse, R34 ;  /* 0x0000002202177220 */ /* 0x040fe20000410000 */
[----:B------:R-:W-:Y:S01]  /*27a0*/  PLOP3.LUT P1, PT, PT, PT, UP1, 0x80, 0x0 ;  /* 0x000000000000781c */ /* 0x000fe20003f2f018 */
[----:B------:R-:W-:Y:S01]  /*27b0*/  FMUL.FTZ R6, R2, R88 ;  /* 0x0000005802067220 */ /* 0x000fe20000410000 */
[----:B------:R-:W-:Y:S01]  /*27c0*/  PLOP3.LUT P2, PT, PT, PT, UP1, 0x80, 0x0 ;  /* 0x000000000000781c */ /* 0x000fe20003f4f018 */
[----:B------:R-:W-:Y:S01]  /*27d0*/  IMAD.IADD R31, R104, 0x1, -R31 ;  /* 0x00000001681f7824 */ /* 0x000fe200078e0a1f */
[----:B0-----:R-:W-:Y:S01]  /*27e0*/  LEA R32, R28, UR46, 0x4 ;  /* 0x0000002e1c207c11 */ /* 0x001fe2000f8e20ff */
[----:B------:R-:W-:Y:S01]  /*27f0*/  @UP1 ULDC UR6, c[0x0][0x44c] ;  /* 0x0001130000061ab9 */ /* 0x000fe20000000800 */
[----:B------:R-:W-:Y:S01]  /*2800*/  LEA.HI R28, R106, R106, RZ, 0x1 ;  /* 0x0000006a6a1c7211 */ /* 0x000fe200078f08ff */
[----:B------:R-:W-:Y:S01]  /*2810*/  FMUL.FTZ R90, R2, R93 ;  /* 0x0000005d025a7220 */ /* 0x000fe20000410000 */
[----:B------:R-:W-:Y:S01]  /*2820*/  IADD3 R32, R32, R8, -R29 ;  /* 0x0000000820207210 */ /* 0x000fe20007ffe81d */
[----:B------:R-:W-:Y:S01]  /*2830*/  IMAD.MOV.U32 R34, RZ, RZ, -0xa0 ;  /* 0xffffff60ff227424 */ /* 0x000fe200078e00ff */
[----:B------:R-:W-:Y:S01]  /*2840*/  LOP3.LUT R29, R28, 0x1ffffffe, RZ, 0xc0, !PT ;  /* 0x1ffffffe1c1d7812 */ /* 0x000fe200078ec0ff */
[C---:B------:R-:W-:Y:S01]  /*2850*/  FMUL.FTZ R28, R2.reuse, R35 ;  /* 0x00000023021c7220 */ /* 0x040fe20000410000 */
[----:B------:R-:W-:Y:S01]  /*2860*/  FMUL.FTZ R88, R2, R89 ;  /* 0x0000005902587220 */ /* 0x000fe20000410000 */
[----:B------:R-:W-:Y:S01]  /*2870*/  IMAD R31, R31, 0x40, R32 ;  /* 0x000000401f1f7824 */ /* 0x000fe200078e0220 */
[----:B------:R-:W-:Y:S01]  /*2880*/  LOP3.LUT R32, R30, 0x7ffffffc, RZ, 0xc0, !PT ;  /* 0x7ffffffc1e207812 */ /* 0x000fe200078ec0ff */
[----:B------:R-:W-:-:S02]  /*2890*/  IMAD.IADD R8, R106, 0x1, -R29 ;  /* 0x000000016a087824 */ /* 0x000fc400078e0a1d */
[C---:B------:R-:W-:Y:S01]  /*28a0*/  FMUL.FTZ R10, R2.reuse, R95 ;  /* 0x0000005f020a7220 */ /* 0x040fe20000410000 */
[----:B------:R-:W-:Y:S01]  /*28b0*/  FMUL.FTZ R93, R2, R100 ;  /* 0x00000064025d7220 */ /* 0x000fe20000410000 */
[----:B------:R-:W-:Y:S01]  /*28c0*/  UISETP.NE.AND UP0, UPT, UR43, URZ, UPT ;  /* 0x0000003f2b00728c */ /* 0x000fe2000bf05270 */
[----:B------:R-:W-:Y:S02]  /*28d0*/  IMAD R8, R8, 0x8, R31 ;  /* 0x0000000808087824 */ /* 0x000fe400078e021f */
[C---:B------:R-:W-:Y:S01]  /*28e0*/  FMUL.FTZ R89, R2.reuse, R92 ;  /* 0x0000005c02597220 */ /* 0x040fe20000410000 */
[C---:B------:R-:W-:Y:S01]  /*28f0*/  FMUL.FTZ R95, R2.reuse, R72 ;  /* 0x00000048025f7220 */ /* 0x040fe20000410000 */
[----:B------:R-:W-:Y:S01]  /*2900*/  FMUL.FTZ R100, R2, R64 ;  /* 0x0000004002647220 */ /* 0x000fe20000410000 */
[----:B------:R-:W-:Y:S01]  /*2910*/  @P1 IMAD.HI.U32 R29, R8, UR6, RZ ;  /* 0x00000006081d1c27 */ /* 0x000fe2000f8e00ff */
[----:B------:R-:W-:-:S03]  /*2920*/  @UP1 ULDC UR6, c[0x0][0x450] ;  /* 0x0001140000061ab9 */ /* 0x000fc60000000800 */
[C---:B------:R-:W-:Y:S01]  /*2930*/  FMUL.FTZ R92, R2.reuse, R97 ;  /* 0x00000061025c7220 */ /* 0x040fe20000410000 */
[C---:B------:R-:W-:Y:S01]  /*2940*/  FMUL.FTZ R72, R2.reuse, R79 ;  /* 0x0000004f02487220 */ /* 0x040fe20000410000 */
[----:B------:R-:W-:Y:S01]  /*2950*/  IMAD.MOV.U32 R35, RZ, RZ, R8 ;  /* 0x000000ffff237224 */ /* 0x000fe200078e0008 */
[----:B------:R-:W-:Y:S01]  /*2960*/  @P2 SHF.R.U32.HI R35, RZ, UR6, R29 ;  /* 0x00000006ff232c19 */ /* 0x000fe2000801161d */
[C---:B------:R-:W-:Y:S01]  /*2970*/  FMUL.FTZ R29, R2.reuse, R38 ;  /* 0x00000026021d7220 */ /* 0x040fe20000410000 */
[C---:B------:R-:W-:Y:S01]  /*2980*/  FMUL.FTZ R64, R2.reuse, R68 ;  /* 0x0000004402407220 */ /* 0x040fe20000410000 */
[C---:B------:R-:W-:Y:S01]  /*2990*/  FMUL.FTZ R33, R2.reuse, R33 ;  /* 0x0000002102217220 */ /* 0x040fe20000410000 */
[C---:B------:R-:W-:Y:S01]  /*29a0*/  FMUL.FTZ R7, R2.reuse, R94 ;  /* 0x0000005e02077220 */ /* 0x040fe20000410000 */
[----:B------:R-:W0:Y:S01]  /*29b0*/  SHFL.IDX PT, R38, R35, RZ, 0x1c1f ;  /* 0x001c1fff23267589 */ /* 0x000e2200000e0000 */
[C---:B------:R-:W-:Y:S01]  /*29c0*/  FMUL.FTZ R97, R2.reuse, R76 ;  /* 0x0000004c02617220 */ /* 0x040fe20000410000 */
[C---:B------:R-:W-:Y:S01]  /*29d0*/  FMUL.FTZ R79, R2.reuse, R81 ;  /* 0x00000051024f7220 */ /* 0x040fe20000410000 */
[----:B------:R-:W-:Y:S01]  /*29e0*/  FMUL.FTZ R68, R2, R44 ;  /* 0x0000002c02447220 */ /* 0x000fe20000410000 */
[----:B------:R-:W-:-:S02]  /*29f0*/  IMAD.IADD R9, R9, 0x1, -R32 ;  /* 0x0000000109097824 */ /* 0x000fc400078e0a20 */
[C---:B------:R-:W-:Y:S01]  /*2a00*/  FMUL.FTZ R11, R2.reuse, R98 ;  /* 0x00000062020b7220 */ /* 0x040fe20000410000 */
[C---:B------:R-:W-:Y:S02]  /*2a10*/  IMAD R34, R19.reuse, R34, 0xa1 ;  /* 0x000000a113227424 */ /* 0x040fe400078e0222 */
        /* <DEDUP_REMOVED lines=12> */
[----:B------:R2:W3:Y:S01]  /*2ae0*/  MUFU.TANH R85, R33 ;  /* 0x0000002100557308 */ /* 0x0004e20000002400 */
[C---:B------:R-:W-:Y:S01]  /*2af0*/  FMUL.FTZ R36, R2.reuse, R36 ;  /* 0x0000002402247220 */ /* 0x040fe20000410000 */
[----:B------:R-:W-:Y:S01]  /*2b00*/  FMUL.FTZ R37, R2, R37 ;  /* 0x0000002502257220 */ /* 0x000fe20000410000 */
[----:B------:R-:W-:Y:S01]  /*2b10*/  UIADD3 UR6, UR41, 0x22840, URZ ;  /* 0x0002284029067890 */ /* 0x000fe2000fffe03f */
[----:B------:R-:W-:Y:S01]  /*2b20*/  IMAD R31, R19, -0xa0, R18 ;  /* 0xffffff60131f7824 */ /* 0x000fe200078e0212 */
[----:B------:R-:W-:Y:S01]  /*2b30*/  PLOP3.LUT P1, PT, PT, PT, UP0, 0x40, 0x0 ;  /* 0x000000000000781c */ /* 0x000fe20003f2e808 */
[----:B------:R-:W-:Y:S01]  /*2b40*/  ULDC UR53, c[0x0][0x288] ;  /* 0x0000a20000357ab9 */ /* 0x000fe20000000800 */
[----:B------:R-:W-:Y:S01]  /*2b50*/  UPRMT UR6, UR47, 0x654, UR6 ;  /* 0x000006542f067896 */ /* 0x000fe20008000006 */
[----:B------:R-:W4:Y:S01]  /*2b60*/  MUFU.TANH R6, R6 ;  /* 0x0000000600067308 */ /* 0x000f220000002400 */
[----:B--2---:R-:W-:Y:S01]  /*2b70*/  IMAD R33, R9, -0x2, R34 ;  /* 0xfffffffe09217824 */ /* 0x004fe200078e0222 */
[----:B------:R-:W-:Y:S01]  /*2b80*/  ULDC UR49, c[0x0][0x9dc] ;  /* 0x0002770000317ab9 */ /* 0x000fe20000000800 */
[----:B------:R-:W-:Y:S01]  /*2b90*/  VIADD R32, R31, 0xa0 ;  /* 0x000000a01f207836 */ /* 0x000fe20000000000 */
[----:B------:R-:W-:Y:S01]  /*2ba0*/  ULOP3.LUT UR49, URZ, UR49, URZ, 0x33, !UPT ;  /* 0x000000313f317292 */ /* 0x000fe2000f8e333f */
[C---:B------:R-:W-:Y:S01]  /*2bb0*/  VIADD R104, R33.reuse, 0xffffffff ;  /* 0xffffffff21687836 */ /* 0x040fe20000000000 */
[----:B------:R-:W-:Y:S01]  /*2bc0*/  IADD3 R31, R33, -UR53, R18 ;  /* 0x80000035211f7c10 */ /* 0x000fe2000fffe012 */
[----:B------:R-:W-:Y:S01]  /*2bd0*/  ULDC UR10, c[0x0][0x9e0] ;  /* 0x00027800000a7ab9 */ /* 0x000fe20000000800 */
[----:B------:R-:W2:Y:S01]  /*2be0*/  MUFU.TANH R88, R88 ;  /* 0x0000005800587308 */ /* 0x000ea20000002400 */
[----:B------:R-:W-:Y:S01]  /*2bf0*/  IMAD R39, R9, -0x2, R32 ;  /* 0xfffffffe09277824 */ /* 0x000fe200078e0220 */
[----:B------:R-:W-:Y:S01]  /*2c00*/  SYNCS.ARRIVE.TRANS64.RED.A1T0 RZ, [UR6], RZ ;  /* 0x000000ffffff79a7 */ /* 0x000fe20008100406 */
[----:B------:R-:W-:-:S02]  /*2c10*/  VIADD R102, R31, UR10 ;  /* 0x0000000a1f667c36 */ /* 0x000fc40008000000 */
[----:B------:R-:W-:Y:S02]  /*2c20*/  VIADD R99, R31, UR49 ;  /* 0x000000311f637c36 */ /* 0x000fe40008000000 */
[----:B------:R-:W-:Y:S01]  /*2c30*/  VIADD R101, R34, 0xffffffff ;  /* 0xffffffff22657836 */ /* 0x000fe20000000000 */
[----:B------:R-:W1:Y:S01]  /*2c40*/  MUFU.TANH R0, R0 ;  /* 0x0000000000007308 */ /* 0x000e620000002400 */
[----:B0-----:R-:W-:Y:S01]  /*2c50*/  VIADDMNMX R31, R38, R102, R39, PT ;  /* 0x00000066261f7246 */ /* 0x001fe20003800127 */
[----:B------:R-:W-:-:S06]  /*2c60*/  IMAD.IADD R33, R99, 0x1, R38 ;  /* 0x0000000163217824 */ /* 0x000fcc00078e0226 */
[----:B------:R-:W0:Y:S08]  /*2c70*/  MUFU.TANH R3, R3 ;  /* 0x0000000300037308 */ /* 0x000e300000002400 */
        /* <DEDUP_REMOVED lines=70> */
[----:B------:R0:W0:Y:S08]  /*30e0*/  MUFU.TANH R87, R36 ;  /* 0x0000002400577308 */ /* 0x0000300000002400 */
[----:B------:R0:W0:Y:S08]  /*30f0*/  MUFU.TANH R98, R37 ;  /* 0x0000002500627308 */ /* 0x0000300000002400 */
[----:B------:R-:W0:Y:S08]  /*3100*/  MUFU.TANH R29, R29 ;  /* 0x0000001d001d7308 */ /* 0x000e300000002400 */
[----:B------:R-:W0:Y:S01]  /*3110*/  MUFU.TANH R30, R30 ;  /* 0x0000001e001e7308 */ /* 0x000e220000002400 */
[----:B-1234-:R-:W-:Y:S05]  /*3120*/  @P1 BRA `(.L_x_1169) ;  /* 0x00000000005c1947 */ /* 0x01efea0003800000 */
[----:B0-----:R-:W-:Y:S01]  /*3130*/  IADD3 R37, R18, -UR53, R38 ;  /* 0x8000003512257c10 */ /* 0x001fe2000fffe026 */
[----:B------:R-:W-:Y:S03]  /*3140*/  BSSY B0, `(.L_x_1170) ;  /* 0x0000012000007945 */ /* 0x000fe60003800000 */
[----:B------:R-:W-:-:S13]  /*3150*/  ISETP.GT.AND P1, PT, R37, -0x1, PT ;  /* 0xffffffff2500780c */ /* 0x000fda0003f24270 */
[----:B------:R-:W-:Y:S05]  /*3160*/  @P1 BRA `(.L_x_1171) ;  /* 0x0000000000241947 */ /* 0x000fea0003800000 */
[----:B------:R-:W-:Y:S01]  /*3170*/  ULDC UR6, c[0x0][0x9e4] ;  /* 0x0002790000067ab9 */ /* 0x000fe20000000800 */
[----:B------:R-:W-:Y:S01]  /*3180*/  LOP3.LUT R37, RZ, R37, RZ, 0x33, !PT ;  /* 0x00000025ff257212 */ /* 0x000fe200078e33ff */
[----:B------:R-:W-:-:S05]  /*3190*/  IMAD.U32 R34, RZ, RZ, UR6 ;  /* 0x00000006ff227e24 */ /* 0x000fca000f8e00ff */
[----:B------:R-:W-:-:S13]  /*31a0*/  ISETP.NE.AND P1, PT, R34, 0x1, PT ;  /* 0x000000012200780c */ /* 0x000fda0003f25270 */
[----:B------:R-:W0:Y:S02]  /*31b0*/  @P1 LDC.64 R106, c[0x0][0x9e8] ;  /* 0x00027a00ff6a1b82 */ /* 0x000e240000000a00 */
[----:B0-----:R-:W-:-:S05]  /*31c0*/  @P1 IMAD.HI.U32 R32, R37, R106, RZ ;  /* 0x0000006a25201227 */ /* 0x001fca00078e00ff */
[----:B------:R-:W-:-:S04]  /*31d0*/  @P1 SHF.R.U32.HI R37, RZ, R107, R32 ;  /* 0x0000006bff251219 */ /* 0x000fc80000011620 */
[----:B------:R-:W-:Y:S01]  /*31e0*/  LOP3.LUT R37, RZ, R37, RZ, 0x33, !PT ;  /* 0x00000025ff257212 */ /* 0x000fe200078e33ff */
[----:B------:R-:W-:Y:S06]  /*31f0*/  BRA `(.L_x_1172) ;  /* 0x0000000000187947 */ /* 0x000fec0003800000 */
.L_x_1171:
[----:B------:R-:W-:Y:S02]  /*3200*/  ULDC UR6, c[0x0][0x9e4] ;  /* 0x0002790000067ab9 */ /* 0x000fe40000000800 */
[----:B------:R-:W-:-:S05]  /*3210*/  IMAD.U32 R34, RZ, RZ, UR6 ;  /* 0x00000006ff227e24 */ /* 0x000fca000f8e00ff */
[----:B------:R-:W-:-:S13]  /*3220*/  ISETP.NE.AND P1, PT, R34, 0x1, PT ;  /* 0x000000012200780c */ /* 0x000fda0003f25270 */
[----:B------:R-:W0:Y:S02]  /*3230*/  @P1 LDC.64 R106, c[0x0][0x9e8] ;  /* 0x00027a00ff6a1b82 */ /* 0x000e240000000a00 */
[----:B0-----:R-:W-:-:S05]  /*3240*/  @P1 IMAD.HI.U32 R32, R37, R106, RZ ;  /* 0x0000006a25201227 */ /* 0x001fca00078e00ff */
[----:B------:R-:W-:-:S07]  /*3250*/  @P1 SHF.R.U32.HI R37, RZ, R107, R32 ;  /* 0x0000006bff251219 */ /* 0x000fce0000011620 */
.L_x_1172:
[----:B------:R-:W-:Y:S05]  /*3260*/  BSYNC B0 ;  /* 0x0000000000007941 */ /* 0x000fea0003800000 */
.L_x_1170:
[----:B------:R-:W-:-:S05]  /*3270*/  IMAD R32, R37, R34, R104 ;  /* 0x0000002225207224 */ /* 0x000fca00078e0268 */
[----:B------:R-:W-:Y:S02]  /*3280*/  VIADDMNMX R31, R32, R34, R31, PT ;  /* 0x00000022201f7246 */ /* 0x000fe4000380011f */
[----:B------:R-:W-:-:S07]  /*3290*/  VIMNMX R33, R33, R32, !PT ;  /* 0x0000002021217248 */ /* 0x000fce0007fe0100 */
.L_x_1169:
[C---:B------:R-:W-:Y:S01]  /*32a0*/  ISETP.GE.AND P2, PT, R101.reuse, 0x9, PT ;  /* 0x000000096500780c */ /* 0x040fe20003f46270 */
[----:B------:R-:W1:Y:S01]  /*32b0*/  SHFL.IDX PT, R35, R35, 0x1, 0x1c1f ;  /* 0x003c1f0023237f89 */ /* 0x000e6200000e0000 */
[----:B------:R-:W-:Y:S01]  /*32c0*/  ISETP.GE.AND P1, PT, R101, 0x2, PT ;  /* 0x000000026500780c */ /* 0x000fe20003f26270 */
[----:B------:R-:W-:Y:S01]  /*32d0*/  UISETP.NE.AND UP0, UPT, UR43, URZ, UPT ;  /* 0x0000003f2b00728c */ /* 0x000fe2000bf05270 */
[----:B------:R-:W-:Y:S02]  /*32e0*/  P2R R103, PR, RZ, 0x4 ;  /* 0x00000004ff677803 */ /* 0x000fe40000000000 */
[C---:B------:R-:W-:Y:S02]  /*32f0*/  ISETP.GT.AND P2, PT, R33.reuse, 0x8, !P2 ;  /* 0x000000082100780c */ /* 0x040fe40005744270 */
[----:B------:R-:W-:Y:S02]  /*3300*/  ISETP.GT.AND P3, PT, R33, 0x1, !P1 ;  /* 0x000000012100780c */ /* 0x000fe40004f64270 */
[----:B------:R-:W-:-:S02]  /*3310*/  ISETP.LT.OR P2, PT, R31, 0x9, P2 ;  /* 0x000000091f00780c */ /* 0x000fc40001741670 */
[----:B------:R-:W-:Y:S02]  /*3320*/  ISETP.GE.AND P4, PT, R101, 0x11, PT ;  /* 0x000000116500780c */ /* 0x000fe40003f86270 */
[----:B0-----:R-:W-:Y:S02]  /*3330*/  FSEL R164, R89, -INF , !P2 ;  /* 0xff80000059a47808 */ /* 0x001fe40005000000 */
[----:B------:R-:W-:Y:S02]  /*3340*/  ISETP.LT.OR P3, PT, R31, 0x2, P3 ;  /* 0x000000021f00780c */ /* 0x000fe40001f61670 */
[----:B------:R-:W-:Y:S02]  /*3350*/  ISETP.GT.AND P2, PT, R33, 0x10, !P4 ;  /* 0x000000102100780c */ /* 0x000fe40006744270 */
[----:B------:R-:W-:Y:S02]  /*3360*/  ISETP.GE.AND P5, PT, R101, 0xa, PT ;  /* 0x0000000a6500780c */ /* 0x000fe40003fa6270 */
[----:B------:R-:W-:-:S02]  /*3370*/  FSEL R166, R88, -INF , !P3 ;  /* 0xff80000058a67808 */ /* 0x000fc40005800000 */
[----:B------:R-:W-:Y:S02]  /*3380*/  P2R R106, PR, RZ, 0x10 ;  /* 0x00000010ff6a7803 */ /* 0x000fe40000000000 */
[----:B------:R-:W-:Y:S02]  /*3390*/  ISETP.LT.OR P2, PT, R31, 0x11, P2 ;  /* 0x000000111f00780c */ /* 0x000fe40001741670 */
[----:B------:R-:W-:Y:S02]  /*33a0*/  ISETP.GT.AND P3, PT, R33, 0x9, !P5 ;  /* 0x000000092100780c */ /* 0x000fe40006f64270 */
[----:B------:R-:W-:Y:S02]  /*33b0*/  ISETP.GE.AND P4, PT, R101, 0x12, PT ;  /* 0x000000126500780c */ /* 0x000fe40003f86270 */
[----:B------:R-:W-:Y:S02]  /*33c0*/  FSEL R162, R91, -INF , !P2 ;  /* 0xff8000005ba27808 */ /* 0x000fe40005000000 */
[----:B------:R-:W-:-:S02]  /*33d0*/  ISETP.LT.OR P3, PT, R31, 0xa, P3 ;  /* 0x0000000a1f00780c */ /* 0x000fc40001f61670 */
[----:B------:R-:W-:Y:S02]  /*33e0*/  ISETP.GT.AND P2, PT, R33, 0x11, !P4 ;  /* 0x000000112100780c */ /* 0x000fe40006744270 */
[----:B------:R-:W-:Y:S02]  /*33f0*/  FSEL R152, R90, -INF , !P3 ;  /* 0xff8000005a987808 */ /* 0x000fe40005800000 */
[----:B------:R-:W-:Y:S02]  /*3400*/  ISETP.LT.OR P2, PT, R31, 0x12, P2 ;  /* 0x000000121f00780c */ /* 0x000fe40001741670 */
[----:B------:R-:W-:Y:S02]  /*3410*/  ISETP.GE.AND P3, PT, R101, 0x19, PT ;  /* 0x000000196500780c */ /* 0x000fe40003f66270 */
[----:B------:R-:W-:Y:S02]  /*3420*/  FSEL R154, R92, -INF , !P2 ;  /* 0xff8000005c9a7808 */ /* 0x000fe40005000000 */
[----:B------:R-:W-:-:S02]  /*3430*/  ISETP.GT.AND P2, PT, R33, 0x18, !P3 ;  /* 0x000000182100780c */ /* 0x000fc40005f44270 */
[----:B------:R-:W-:Y:S02]  /*3440*/  P2R R107, PR, RZ, 0x8 ;  /* 0x00000008ff6b7803 */ /* 0x000fe40000000000 */
[----:B------:R-:W-:Y:S02]  /*3450*/  ISETP.LT.OR P2, PT, R31, 0x19, P2 ;  /* 0x000000191f00780c */ /* 0x000fe40001741670 */
[----:B------:R-:W-:Y:S02]  /*3460*/  ISETP.GE.AND P3, PT, R101, 0x1a, PT ;  /* 0x0000001a6500780c */ /* 0x000fe40003f66270 */
[----:B------:R-:W-:Y:S02]  /*3470*/  FSEL R160, R93, -INF , !P2 ;  /* 0xff8000005da07808 */ /* 0x000fe40005000000 */
[----:B------:R-:W-:Y:S02]  /*3480*/  ISETP.GT.AND P2, PT, R33, 0x19, !P3 ;  /* 0x000000192100780c */ /* 0x000fe40005f44270 */
[----:B------:R-:W-:-:S02]  /*3490*/  P2R R93, PR, RZ, 0x8 ;  /* 0x00000008ff5d7803 */ /* 0x000fc40000000000 */
[----:B------:R-:W-:Y:S02]  /*34a0*/  ISETP.LT.OR P2, PT, R31, 0x1a, P2 ;  /* 0x0000001a1f00780c */ /* 0x000fe40001741670 */
[----:B------:R-:W-:Y:S02]  /*34b0*/  ISETP.GE.AND P3, PT, R101, 0x21, PT ;  /* 0x000000216500780c */ /* 0x000fe40003f66270 */
[----:B------:R-:W-:Y:S02]  /*34c0*/  FSEL R156, R94, -INF , !P2 ;  /* 0xff8000005e9c7808 */ /* 0x000fe40005000000 */
[----:B------:R-:W-:Y:S02]  /*34d0*/  ISETP.GT.AND P2, PT, R33, 0x20, !P3 ;  /* 0x000000202100780c */ /* 0x000fe40005f44270 */
[----:B------:R-:W-:Y:S02]  /*34e0*/  P2R R108, PR, RZ, 0x8 ;  /* 0x00000008ff6c7803 */ /* 0x000fe40000000000 */
[----:B------:R-:W-:-:S02]  /*34f0*/  ISETP.LT.OR P2, PT, R31, 0x21, P2 ;  /* 0x000000211f00780c */ /* 0x000fc40001741670 */
[----:B------:R-:W-:Y:S02]  /*3500*/  ISETP.GE.AND P3, PT, R101, 0x22, PT ;  /* 0x000000226500780c */ /* 0x000fe40003f66270 */
[----:B------:R-:W-:Y:S02]  /*3510*/  FSEL R158, R95, -INF , !P2 ;  /* 0xff8000005f9e7808 */ /* 0x000fe40005000000 */
[----:B------:R-:W-:Y:S02]  /*3520*/  ISETP.GT.AND P2, PT, R33, 0x21, !P3 ;  /* 0x000000212100780c */ /* 0x000fe40005f44270 */
[----:B------:R-:W-:Y:S02]  /*3530*/  P2R R95, PR, RZ, 0x8 ;  /* 0x00000008ff5f7803 */ /* 0x000fe40000000000 */
[----:B------:R-:W-:Y:S02]  /*3540*/  ISETP.LT.OR P2, PT, R31, 0x22, P2 ;  /* 0x000000221f00780c */ /* 0x000fe40001741670 */
[----:B------:R-:W-:-:S02]  /*3550*/  ISETP.GE.AND P3, PT, R101, 0x29, PT ;  /* 0x000000296500780c */ /* 0x000fc40003f66270 */
[----:B------:R-:W-:Y:S02]  /*3560*/  FSEL R150, R96, -INF , !P2 ;  /* 0xff80000060967808 */ /* 0x000fe40005000000 */
[----:B------:R-:W-:Y:S02]  /*3570*/  ISETP.GT.AND P2, PT, R33, 0x28, !P3 ;  /* 0x000000282100780c */ /* 0x000fe40005f44270 */
[----:B------:R-:W-:Y:S02]  /*3580*/  P2R R109, PR, RZ, 0x8 ;  /* 0x00000008ff6d7803 */ /* 0x000fe40000000000 */
[----:B------:R-:W-:Y:S02]  /*3590*/  ISETP.LT.OR P2, PT, R31, 0x29, P2 ;  /* 0x000000291f00780c */ /* 0x000fe40001741670 */
[----:B------:R-:W-:Y:S02]  /*35a0*/  ISETP.GE.AND P3, PT, R101, 0x2a, PT ;  /* 0x0000002a6500780c */ /* 0x000fe40003f66270 */
[----:B------:R-:W-:-:S02]  /*35b0*/  FSEL R148, R97, -INF , !P2 ;  /* 0xff80000061947808 */ /* 0x000fc40005000000 */
[----:B------:R-:W-:Y:S02]  /*35c0*/  ISETP.GT.AND P2, PT, R33, 0x29, !P3 ;  /* 0x000000292100780c */ /* 0x000fe40005f44270 */
[----:B------:R-:W-:Y:S02]  /*35d0*/  P2R R92, PR, RZ, 0x8 ;  /* 0x00000008ff5c7803 */ /* 0x000fe40000000000 */
        /* <DEDUP_REMOVED lines=116> */
[----:B------:R-:W-:Y:S02]  /*3d20*/  P2R R89, PR, RZ, 0x10 ;  /* 0x00000010ff597803 */ /* 0x000fe40000000000 */
[----:B------:R-:W-:-:S02]  /*3d30*/  FSEL R54, R54, -INF , !P2 ;  /* 0xff80000036367808 */ /* 0x000fc40005000000 */
[----:B------:R-:W-:Y:S02]  /*3d40*/  ISETP.GE.AND P2, PT, R101, 0x8a, PT ;  /* 0x0000008a6500780c */ /* 0x000fe40003f46270 */
[----:B------:R-:W-:Y:S02]  /*3d50*/  P2R R105, PR, RZ, 0x20 ;  /* 0x00000020ff697803 */ /* 0x000fe40000000000 */
[----:B------:R-:W-:-:S04]  /*3d60*/  ISETP.GT.AND P3, PT, R33, 0x89, !P2 ;  /* 0x000000892100780c */ /* 0x000fc80005764270 */
[----:B------:R-:W-:-:S04]  /*3d70*/  ISETP.LT.OR P3, PT, R31, 0x8a, P3 ;  /* 0x0000008a1f00780c */ /* 0x000fc80001f61670 */
[----:B------:R-:W-:Y:S02]  /*3d80*/  FSEL R52, R55, -INF , !P3 ;  /* 0xff80000037347808 */ /* 0x000fe40005800000 */
[----:B------:R-:W-:-:S04]  /*3d90*/  ISETP.GE.AND P3, PT, R101, 0x91, PT ;  /* 0x000000916500780c */ /* 0x000fc80003f66270 */
        /* <DEDUP_REMOVED lines=12> */
[----:B------:R-:W-:Y:S02]  /*3e60*/  P2R R51, PR, RZ, 0x40 ;  /* 0x00000040ff337803 */ /* 0x000fe40000000000 */
[----:B------:R-:W-:-:S04]  /*3e70*/  ISETP.GT.AND P6, PT, R33, RZ, !P6 ;  /* 0x000000ff2100720c */ /* 0x000fc800077c4270 */
[----:B------:R-:W-:-:S04]  /*3e80*/  ISETP.LT.OR P6, PT, R31, 0x1, P6 ;  /* 0x000000011f00780c */ /* 0x000fc800037c1670 */
[----:B------:R-:W-:Y:S02]  /*3e90*/  FSEL R168, R6, -INF , !P6 ;  /* 0xff80000006a87808 */ /* 0x000fe40007000000 */
[----:B------:R-:W-:-:S04]  /*3ea0*/  ISETP.GE.AND P6, PT, R101, 0x9a, PT ;  /* 0x0000009a6500780c */ /* 0x000fc80003fc6270 */
[----:B------:R-:W-:Y:S02]  /*3eb0*/  P2R R53, PR, RZ, 0x40 ;  /* 0x00000040ff357803 */ /* 0x000fe40000000000 */
[----:B------:R-:W-:Y:S01]  /*3ec0*/  ISETP.GT.AND P6, PT, R33, 0x99, !P6 ;  /* 0x000000992100780c */ /* 0x000fe200077c4270 */
[----:B-1----:R-:W-:-:S03]  /*3ed0*/  IMAD.IADD R33, R99, 0x1, R35 ;  /* 0x0000000163217824 */ /* 0x002fc600078e0223 */
[----:B------:R-:W-:Y:S02]  /*3ee0*/  ISETP.LT.OR P6, PT, R31, 0x9a, P6 ;  /* 0x0000009a1f00780c */ /* 0x000fe400037c1670 */
[----:B------:R-:W-:Y:S02]  /*3ef0*/  VIADDMNMX R31, R35, R102, R39, PT ;  /* 0x00000066231f7246 */ /* 0x000fe40003800127 */
[----:B------:R-:W-:Y:S02]  /*3f00*/  FSEL R6, R98, -INF , !P6 ;  /* 0xff80000062067808 */ /* 0x000fe40007000000 */
[----:B------:R-:W-:-:S13]  /*3f10*/  PLOP3.LUT P6, PT, PT, PT, UP0, 0x40, 0x0 ;  /* 0x000000000000781c */ /* 0x000fda0003fce808 */
[----:B------:R-:W-:Y:S05]  /*3f20*/  @P6 BRA `(.L_x_1173) ;  /* 0x00000000005c6947 */ /* 0x000fea0003800000 */
[----:B------:R-:W-:Y:S01]  /*3f30*/  IADD3 R35, R18, -UR53, R35 ;  /* 0x8000003512237c10 */ /* 0x000fe2000fffe023 */
        /* <DEDUP_REMOVED lines=12> */
.L_x_1175:
[----:B------:R-:W-:Y:S02]  /*4000*/  ULDC UR6, c[0x0][0x9e4] ;  /* 0x0002790000067ab9 */ /* 0x000fe40000000800 */
[----:B------:R-:W-:-:S05]  /*4010*/  IMAD.U32 R37, RZ, RZ, UR6 ;  /* 0x00000006ff257e24 */ /* 0x000fca000f8e00ff */
[----:B------:R-:W-:-:S13]  /*4020*/  ISETP.NE.AND P6, PT, R37, 0x1, PT ;  /* 0x000000012500780c */ /* 0x000fda0003fc5270 */
[----:B------:R-:W0:Y:S02]  /*4030*/  @P6 LDC.64 R90, c[0x0][0x9e8] ;  /* 0x00027a00ff5a6b82 */ /* 0x000e240000000a00 */
[----:B0-----:R-:W-:-:S05]  /*4040*/  @P6 IMAD.HI.U32 R90, R35, R90, RZ ;  /* 0x0000005a235a6227 */ /* 0x001fca00078e00ff */
[----:B------:R-:W-:-:S07]  /*4050*/  @P6 SHF.R.U32.HI R35, RZ, R91, R90 ;  /* 0x0000005bff236219 */ /* 0x000fce000001165a */
.L_x_1176:
[----:B------:R-:W-:Y:S05]  /*4060*/  BSYNC B0 ;  /* 0x0000000000007941 */ /* 0x000fea0003800000 */
.L_x_1174:
[----:B------:R-:W-:-:S05]  /*4070*/  IMAD R90, R35, R37, R104 ;  /* 0x00000025235a7224 */ /* 0x000fca00078e0268 */
[----:B------:R-:W-:Y:S02]  /*4080*/  VIADDMNMX R31, R90, R37, R31, PT ;  /* 0x000000255a1f7246 */ /* 0x000fe4000380011f */
[----:B------:R-:W-:-:S07]  /*4090*/  VIMNMX R33, R33, R90, !PT ;  /* 0x0000005a21217248 */ /* 0x000fce0007fe0100 */
.L_x_1173:
[----:B------:R-:W-:Y:S01]  /*40a0*/  ISETP.GT.AND P1, PT, R33, 0x1, !P1 ;  /* 0x000000012100780c */ /* 0x000fe20004f24270 */
[----:B------:R-:W-:Y:S01]  /*40b0*/  ULDC UR6, c[0x0][0x988] ;  /* 0x0002620000067ab9 */ /* 0x000fe20000000800 */
[----:B------:R-:W-:Y:S01]  /*40c0*/  ISETP.NE.AND P6, PT, R92, RZ, PT ;  /* 0x000000ff5c00720c */ /* 0x000fe20003fc5270 */
[----:B------:R-:W-:Y:S01]  /*40d0*/  UISETP.NE.AND UP1, UPT, UR44, URZ, UPT ;  /* 0x0000003f2c00728c */ /* 0x000fe2000bf25270 */
[----:B------:R-:W-:Y:S01]  /*40e0*/  ISETP.LT.OR P1, PT, R31, 0x2, P1 ;  /* 0x000000021f00780c */ /* 0x000fe20000f21670 */
[----:B------:R-:W-:Y:S01]  /*40f0*/  UISETP.NE.AND UP0, UPT, UR43, URZ, UPT ;  /* 0x0000003f2b00728c */ /* 0x000fe2000bf05270 */
[----:B------:R-:W-:Y:S02]  /*4100*/  ISETP.GT.AND P2, PT, R33, 0x89, !P2 ;  /* 0x000000892100780c */ /* 0x000fe40005744270 */
[----:B------:R-:W-:Y:S02]  /*4110*/  FSEL R92, R3, -INF , !P1 ;  /* 0xff800000035c7808 */ /* 0x000fe40004800000 */
[----:B------:R-:W-:-:S02]  /*4120*/  ISETP.NE.AND P1, PT, R103, RZ, PT ;  /* 0x000000ff6700720c */ /* 0x000fc40003f25270 */
[----:B------:R-:W-:Y:S02]  /*4130*/  FMNMX.FTZ R3, R168, R166, !PT ;  /* 0x000000a6a8037209 */ /* 0x000fe40007810000 */
[----:B------:R-:W-:Y:S01]  /*4140*/  ISETP.GT.AND P1, PT, R33, 0x8, !P1 ;  /* 0x000000082100780c */ /* 0x000fe20004f24270 */
[----:B------:R-:W-:Y:S01]  /*4150*/  @UP1 ULDC UR14, c[0x0][0x450] ;  /* 0x00011400000e1ab9 */ /* 0x000fe20000000800 */
[----:B------:R-:W-:Y:S02]  /*4160*/  FMNMX.FTZ R3, R164, R3, !PT ;  /* 0x00000003a4037209 */ /* 0x000fe40007810000 */
[----:B------:R-:W-:Y:S02]  /*4170*/  ISETP.LT.OR P1, PT, R31, 0x9, P1 ;  /* 0x000000091f00780c */ /* 0x000fe40000f21670 */
[----:B------:R-:W-:Y:S02]  /*4180*/  FMNMX.FTZ R3, R152, R3, !PT ;  /* 0x0000000398037209 */ /* 0x000fe40007810000 */
[----:B------:R-:W-:-:S02]  /*4190*/  FSEL R90, R7, -INF , !P1 ;  /* 0xff800000075a7808 */ /* 0x000fc40004800000 */
[----:B------:R-:W-:Y:S02]  /*41a0*/  ISETP.NE.AND P1, PT, R105, RZ, PT ;  /* 0x000000ff6900720c */ /* 0x000fe40003f25270 */
[----:B------:R-:W-:Y:S02]  /*41b0*/  FMNMX.FTZ R3, R162, R3, !PT ;  /* 0x00000003a2037209 */ /* 0x000fe40007810000 */
[----:B------:R-:W-:Y:S02]  /*41c0*/  ISETP.GT.AND P1, PT, R33, 0x9, !P1 ;  /* 0x000000092100780c */ /* 0x000fe40004f24270 */
[----:B------:R-:W-:Y:S02]  /*41d0*/  FMNMX.FTZ R3, R154, R3, !PT ;  /* 0x000000039a037209 */ /* 0x000fe40007810000 */
[----:B------:R-:W-:Y:S02]  /*41e0*/  ISETP.LT.OR P1, PT, R31, 0xa, P1 ;  /* 0x0000000a1f00780c */ /* 0x000fe40000f21670 */
[----:B------:R-:W-:-:S02]  /*41f0*/  FMNMX.FTZ R3, R160, R3, !PT ;  /* 0x00000003a0037209 */ /* 0x000fc40007810000 */
[----:B------:R-:W-:Y:S02]  /*4200*/  FSEL R10, R10, -INF , !P1 ;  /* 0xff8000000a0a7808 */ /* 0x000fe40004800000 */
[----:B------:R-:W-:Y:S02]  /*4210*/  ISETP.NE.AND P1, PT, R106, RZ, PT ;  /* 0x000000ff6a00720c */ /* 0x000fe40003f25270 */
[----:B------:R-:W-:Y:S02]  /*4220*/  FMNMX.FTZ R3, R156, R3, !PT ;  /* 0x000000039c037209 */ /* 0x000fe40007810000 */
[----:B------:R-:W-:Y:S02]  /*4230*/  ISETP.GT.AND P1, PT, R33, 0x10, !P1 ;  /* 0x000000102100780c */ /* 0x000fe40004f24270 */
[----:B------:R-:W-:Y:S02]  /*4240*/  FMNMX.FTZ R3, R158, R3, !PT ;  /* 0x000000039e037209 */ /* 0x000fe40007810000 */
[----:B------:R-:W-:-:S02]  /*4250*/  ISETP.LT.OR P1, PT, R31, 0x11, P1 ;  /* 0x000000111f00780c */ /* 0x000fc40000f21670 */
[----:B------:R-:W-:Y:S02]  /*4260*/  FMNMX.FTZ R3, R150, R3, !PT ;  /* 0x0000000396037209 */ /* 0x000fe40007810000 */
[----:B------:R-:W-:Y:S02]  /*4270*/  FSEL R96, R11, -INF , !P1 ;  /* 0xff8000000b607808 */ /* 0x000fe40004800000 */
[----:B------:R-:W-:Y:S02]  /*4280*/  ISETP.NE.AND P1, PT, R89, RZ, PT ;  /* 0x000000ff5900720c */ /* 0x000fe40003f25270 */
[----:B------:R-:W-:Y:S02]  /*4290*/  FMNMX.FTZ R3, R148, R3, !PT ;  /* 0x0000000394037209 */ /* 0x000fe40007810000 */
[----:B------:R-:W-:Y:S02]  /*42a0*/  ISETP.GT.AND P1, PT, R33, 0x11, !P1 ;  /* 0x000000112100780c */ /* 0x000fe40004f24270 */
[----:B------:R-:W-:-:S02]  /*42b0*/  FMNMX.FTZ R3, R146, R3, !PT ;  /* 0x0000000392037209 */ /* 0x000fc40007810000 */
[----:B------:R-:W-:Y:S02]  /*42c0*/  ISETP.LT.OR P1, PT, R31, 0x12, P1 ;  /* 0x000000121f00780c */ /* 0x000fe40000f21670 */
[----:B------:R-:W-:Y:S02]  /*42d0*/  FMNMX.FTZ R3, R144, R3, !PT ;  /* 0x0000000390037209 */ /* 0x000fe40007810000 */
[----:B------:R-:W-:Y:S02]  /*42e0*/  FSEL R94, R12, -INF , !P1 ;  /* 0xff8000000c5e7808 */ /* 0x000fe40004800000 */
[----:B------:R-:W-:Y:S02]  /*42f0*/  ISETP.NE.AND P1, PT, R107, RZ, PT ;  /* 0x000000ff6b00720c */ /* 0x000fe40003f25270 */
[----:B------:R-:W-:Y:S02]  /*4300*/  FMNMX.FTZ R3, R142, R3, !PT ;  /* 0x000000038e037209 */ /* 0x000fe40007810000 */
[----:B------:R-:W-:-:S02]  /*4310*/  ISETP.GT.AND P1, PT, R33, 0x18, !P1 ;  /* 0x000000182100780c */ /* 0x000fc40004f24270 */
[----:B------:R-:W-:Y:S02]  /*4320*/  FMNMX.FTZ R3, R140, R3, !PT ;  /* 0x000000038c037209 */ /* 0x000fe40007810000 */
[----:B------:R-:W-:Y:S02]  /*4330*/  ISETP.LT.OR P1, PT, R31, 0x19, P1 ;  /* 0x000000191f00780c */ /* 0x000fe40000f21670 */
[----:B------:R-:W-:Y:S02]  /*4340*/  FMNMX.FTZ R3, R138, R3, !PT ;  /* 0x000000038a037209 */ /* 0x000fe40007810000 */
[----:B------:R-:W-:Y:S02]  /*4350*/  FSEL R12, R13, -INF , !P1 ;  /* 0xff8000000d0c7808 */ /* 0x000fe40004800000 */
[----:B------:R-:W-:Y:S02]  /*4360*/  ISETP.NE.AND P1, PT, R93, RZ, PT ;  /* 0x000000ff5d00720c */ /* 0x000fe40003f25270 */
[----:B------:R-:W-:-:S02]  /*4370*/  FMNMX.FTZ R3, R130, R3, !PT ;  /* 0x0000000382037209 */ /* 0x000fc40007810000 */
[----:B------:R-:W-:Y:S02]  /*4380*/  ISETP.GT.AND P1, PT, R33, 0x19, !P1 ;  /* 0x000000192100780c */ /* 0x000fe40004f24270 */
[----:B------:R-:W-:Y:S02]  /*4390*/  FMNMX.FTZ R3, R126, R3, !PT ;  /* 0x000000037e037209 */ /* 0x000fe40007810000 */
[----:B------:R-:W-:Y:S02]  /*43a0*/  ISETP.LT.OR P1, PT, R31, 0x1a, P1 ;  /* 0x0000001a1f00780c */ /* 0x000fe40000f21670 */
[----:B------:R-:W-:Y:S02]  /*43b0*/  FMNMX.FTZ R3, R120, R3, !PT ;  /* 0x0000000378037209 */ /* 0x000fe40007810000 */
[----:B------:R-:W-:Y:S02]  /*43c0*/  FSEL R98, R14, -INF , !P1 ;  /* 0xff8000000e627808 */ /* 0x000fe40004800000 */
[----:B------:R-:W-:-:S02]  /*43d0*/  ISETP.NE.AND P1, PT, R108, RZ, PT ;  /* 0x000000ff6c00720c */ /* 0x000fc40003f25270 */
[----:B------:R-:W-:Y:S02]  /*43e0*/  FMNMX.FTZ R3, R112, R3, !PT ;  /* 0x0000000370037209 */ /* 0x000fe40007810000 */
[----:B------:R-:W-:Y:S02]  /*43f0*/  ISETP.GT.AND P1, PT, R33, 0x20, !P1 ;  /* 0x000000202100780c */ /* 0x000fe40004f24270 */
[----:B------:R-:W-:Y:S02]  /*4400*/  FMNMX.FTZ R3, R100, R3, !PT ;  /* 0x0000000364037209 */ /* 0x000fe40007810000 */
[----:B------:R-:W-:Y:S02]  /*4410*/  ISETP.LT.OR P1, PT, R31, 0x21, P1 ;  /* 0x000000211f00780c */ /* 0x000fe40000f21670 */
[----:B------:R-:W-:Y:S02]  /*4420*/  FMNMX.FTZ R3, R86, R3, !PT ;  /* 0x0000000356037209 */ /* 0x000fe40007810000 */
[----:B------:R-:W-:Y:S01]  /*4430*/  FSEL R106, R15, -INF , !P1 ;  /* 0xff8000000f6a7808 */ /* 0x000fe20004800000 */
[----:B------:R-:W-:Y:S01]  /*4440*/  IMAD.U32 R15, RZ, RZ, UR6 ;  /* 0x00000006ff0f7e24 */ /* 0x000fe2000f8e00ff */
[----:B------:R-:W-:Y:S01]  /*4450*/  ISETP.NE.AND P1, PT, R95, RZ, PT ;  /* 0x000000ff5f00720c */ /* 0x000fe20003f25270 */
[----:B------:R-:W-:Y:S01]  /*4460*/  @UP1 ULDC UR6, c[0x0][0x44c] ;  /* 0x0001130000061ab9 */ /* 0x000fe20000000800 */
[----:B------:R-:W-:Y:S01]  /*4470*/  FMNMX.FTZ R3, R84, R3, !PT ;  /* 0x0000000354037209 */ /* 0x000fe20007810000 */
[----:B------:R-:W-:Y:S01]  /*4480*/  UIMAD.WIDE.U32 UR6, UR46, UR6, URZ ;  /* 0x000000062e0672a5 */ /* 0x000fe2000f8e003f */
[----:B------:R-:W-:-:S02]  /*4490*/  ISETP.GT.AND P1, PT, R33, 0x21, !P1 ;  /* 0x000000212100780c */ /* 0x000fc40004f24270 */
[----:B------:R-:W-:Y:S01]  /*44a0*/  FMNMX.FTZ R3, R88, R3, !PT ;  /* 0x0000000358037209 */ /* 0x000fe20007810000 */
[----:B------:R-:W-:Y:S01]  /*44b0*/  @UP1 USHF.R.U32.HI UR46, URZ, UR14, UR7 ;  /* 0x0000000e3f2e1299 */ /* 0x000fe20008011607 */
        /* <DEDUP_REMOVED lines=10> */
[----:B------:R-:W-:-:S02]  /*4560*/  ISETP.GT.AND P1, PT, R33, 0x29, !P6 ;  /* 0x000000292100780c */ /* 0x000fc40007724270 */
[----:B------:R-:W-:Y:S02]  /*4570*/  ISETP.NE.AND P6, PT, R110, RZ, PT ;  /* 0x000000ff6e00720c */ /* 0x000fe40003fc5270 */
        /* <DEDUP_REMOVED lines=29> */
[----:B------:R-:W-:Y:S01]  /*4750*/  ISETP.GT.AND P3, PT, R33, 0x90, !P3 ;  /* 0x000000902100780c */ /* 0x000fe20005f64270 */
[----:B------:R-:W0:Y:S01]  /*4760*/  SHFL.BFLY PT, R14, R3, 0x2, 0x1f ;  /* 0x0c401f00030e7f89 */ /* 0x000e2200000e0000 */
[----:B------:R-:W-:Y:S02]  /*4770*/  FSEL R76, R76, -INF , !P1 ;  /* 0xff8000004c4c7808 */ /* 0x000fe40004800000 */
[----:B------:R-:W-:Y:S02]  /*4780*/  ISETP.NE.AND P1, PT, R81, RZ, PT ;  /* 0x000000ff5100720c */ /* 0x000fe40003f25270 */
[----:B------:R-:W-:Y:S02]  /*4790*/  ISETP.LT.OR P2, PT, R31, 0x8a, P2 ;  /* 0x0000008a1f00780c */ /* 0x000fe40001741670 */
[C---:B------:R-:W-:Y:S02]  /*47a0*/  ISETP.GT.AND P1, PT, R33.reuse, 0x40, !P1 ;  /* 0x000000402100780c */ /* 0x040fe40004f24270 */
[----:B------:R-:W-:-:S02]  /*47b0*/  ISETP.GT.AND P4, PT, R33, 0x91, !P4 ;  /* 0x000000912100780c */ /* 0x000fc40006784270 */
[C---:B------:R-:W-:Y:S02]  /*47c0*/  ISETP.LT.OR P1, PT, R31.reuse, 0x41, P1 ;  /* 0x000000411f00780c */ /* 0x040fe40000f21670 */
[----:B------:R-:W-:Y:S02]  /*47d0*/  ISETP.LT.OR P3, PT, R31, 0x91, P3 ;  /* 0x000000911f00780c */ /* 0x000fe40001f61670 */
[----:B------:R-:W-:Y:S02]  /*47e0*/  FSEL R114, R56, -INF , !P1 ;  /* 0xff80000038727808 */ /* 0x000fe40004800000 */
[----:B------:R-:W-:Y:S02]  /*47f0*/  ISETP.NE.AND P1, PT, R113, RZ, PT ;  /* 0x000000ff7100720c */ /* 0x000fe40003f25270 */
[C---:B------:R-:W-:Y:S02]  /*4800*/  ISETP.GT.AND P5, PT, R33.reuse, 0x98, !P5 ;  /* 0x000000982100780c */ /* 0x040fe40006fa4270 */
[----:B------:R-:W-:-:S02]  /*4810*/  ISETP.GT.AND P1, PT, R33, 0x41, !P1 ;  /* 0x000000412100780c */ /* 0x000fc40004f24270 */
[C---:B------:R-:W-:Y:S02]  /*4820*/  ISETP.LT.OR P4, PT, R31.reuse, 0x92, P4 ;  /* 0x000000921f00780c */ /* 0x040fe40002781670 */
[----:B------:R-:W-:Y:S02]  /*4830*/  ISETP.LT.OR P1, PT, R31, 0x42, P1 ;  /* 0x000000421f00780c */ /* 0x000fe40000f21670 */
[----:B0-----:R-:W-:Y:S02]  /*4840*/  FMNMX.FTZ R7, R3, R14, !PT ;  /* 0x0000000e03077209 */ /* 0x001fe40007810000 */
[----:B------:R-:W-:Y:S02]  /*4850*/  FSEL R56, R57, -INF , !P1 ;  /* 0xff80000039387808 */ /* 0x000fe40004800000 */
[----:B------:R-:W-:Y:S01]  /*4860*/  ISETP.NE.AND P1, PT, R83, RZ, PT ;  /* 0x000000ff5300720c */ /* 0x000fe20003f25270 */
[----:B------:R-:W0:Y:S01]  /*4870*/  SHFL.BFLY PT, R14, R7, 0x1, 0x1f ;  /* 0x0c201f00070e7f89 */ /* 0x000e2200000e0000 */
[----:B------:R-:W-:-:S02]  /*4880*/  ISETP.LT.OR P5, PT, R31, 0x99, P5 ;  /* 0x000000991f00780c */ /* 0x000fc40002fa1670 */
[----:B------:R-:W-:Y:S02]  /*4890*/  ISETP.GT.AND P1, PT, R33, 0x48, !P1 ;  /* 0x000000482100780c */ /* 0x000fe40004f24270 */
[----:B------:R-:W-:Y:S02]  /*48a0*/  R2UR UR11, R22 ;  /* 0x00000000160b72ca */ /* 0x000fe400000e0000 */
[----:B------:R-:W-:-:S04]  /*48b0*/  ISETP.LT.OR P1, PT, R31, 0x49, P1 ;  /* 0x000000491f00780c */ /* 0x000fc80000f21670 */
[----:B------:R-:W-:Y:S02]  /*48c0*/  FSEL R58, R58, -INF , !P1 ;  /* 0xff8000003a3a7808 */ /* 0x000fe40004800000 */
[----:B------:R-:W-:-:S04]  /*48d0*/  ISETP.NE.AND P1, PT, R115, RZ, PT ;  /* 0x000000ff7300720c */ /* 0x000fc80003f25270 */
[----:B------:R-:W-:Y:S01]  /*48e0*/  ISETP.GT.AND P1, PT, R33, 0x49, !P1 ;  /* 0x000000492100780c */ /* 0x000fe20004f24270 */
[----:B------:R-:W-:-:S03]  /*48f0*/  UIADD3 UR46, UR11, UR46, URZ ;  /* 0x0000002e0b2e7290 */ /* 0x000fc6000fffe03f */
[----:B------:R-:W-:Y:S01]  /*4900*/  ISETP.LT.OR P1, PT, R31, 0x4a, P1 ;  /* 0x0000004a1f00780c */ /* 0x000fe20000f21670 */
[----:B------:R-:W-:Y:S01]  /*4910*/  UIADD3 UR10, UR46, UR10, URZ ;  /* 0x0000000a2e0a7290 */ /* 0x000fe2000fffe03f */
[----:B0-----:R-:W-:Y:S02]  /*4920*/  FMNMX.FTZ R14, R7, R14, !PT ;  /* 0x0000000e070e7209 */ /* 0x001fe40007810000 */
[----:B------:R-:W-:Y:S02]  /*4930*/  FSEL R116, R59, -INF , !P1 ;  /* 0xff8000003b747808 */ /* 0x000fe40004800000 */
[----:B------:R-:W-:Y:S01]  /*4940*/  ISETP.NE.AND P1, PT, R117, RZ, PT ;  /* 0x000000ff7500720c */ /* 0x000fe20003f25270 */
[----:B------:R-:W-:-:S03]  /*4950*/  FFMA.FTZ R11, R14, R15, -8 ;  /* 0xc10000000e0b7423 */ /* 0x000fc6000001000f */
[----:B------:R-:W-:-:S04]  /*4960*/  ISETP.GT.AND P1, PT, R33, 0x50, !P1 ;  /* 0x000000502100780c */ /* 0x000fc80004f24270 */
[----:B------:R-:W-:-:S04]  /*4970*/  ISETP.LT.OR P1, PT, R31, 0x51, P1 ;  /* 0x000000511f00780c */ /* 0x000fc80000f21670 */
[----:B------:R-:W-:Y:S02]  /*4980*/  FSEL R60, R60, -INF , !P1 ;  /* 0xff8000003c3c7808 */ /* 0x000fe40004800000 */
[----:B------:R-:W-:-:S04]  /*4990*/  ISETP.NE.AND P1, PT, R118, RZ, PT ;  /* 0x000000ff7600720c */ /* 0x000fc80003f25270 */
[----:B------:R-:W-:-:S04]  /*49a0*/  ISETP.GT.AND P1, PT, R33, 0x51, !P1 ;  /* 0x000000512100780c */ /* 0x000fc80004f24270 */
[----:B------:R-:W-:-:S04]  /*49b0*/  ISETP.LT.OR P1, PT, R31, 0x52, P1 ;  /* 0x000000521f00780c */ /* 0x000fc80000f21670 */
[----:B------:R-:W-:Y:S02]  /*49c0*/  FSEL R118, R61, -INF , !P1 ;  /* 0xff8000003d767808 */ /* 0x000fe40004800000 */
[----:B------:R-:W-:Y:S02]  /*49d0*/  ISETP.GT.AND P1, PT, R33, 0x58, !P6 ;  /* 0x000000582100780c */ /* 0x000fe40007724270 */
[----:B------:R-:W-:Y:S02]  /*49e0*/  ISETP.NE.AND P6, PT, R122, RZ, PT ;  /* 0x000000ff7a00720c */ /* 0x000fe40003fc5270 */
[----:B------:R-:W-:-:S04]  /*49f0*/  ISETP.LT.OR P1, PT, R31, 0x59, P1 ;  /* 0x000000591f00780c */ /* 0x000fc80000f21670 */
[----:B------:R-:W-:Y:S02]  /*4a00*/  FSEL R62, R62, -INF , !P1 ;  /* 0xff8000003e3e7808 */ /* 0x000fe40004800000 */
[----:B------:R-:W-:-:S04]  /*4a10*/  ISETP.NE.AND P1, PT, R119, RZ, PT ;  /* 0x000000ff7700720c */ /* 0x000fc80003f25270 */
[----:B------:R-:W-:-:S04]  /*4a20*/  ISETP.GT.AND P1, PT, R33, 0x59, !P1 ;  /* 0x000000592100780c */ /* 0x000fc80004f24270 */
        /* <DEDUP_REMOVED lines=42> */
[----:B------:R-:W-:-:S04]  /*4cd0*/  FSETP.NEU.FTZ.AND P1, PT, R14, -INF , PT ;  /* 0xff8000000e00780b */ /* 0x000fc80003f3d000 */
[----:B------:R-:W-:Y:S02]  /*4ce0*/  FSEL R55, R11, RZ, P1 ;  /* 0x000000ff0b377208 */ /* 0x000fe40000800000 */
[----:B------:R-:W-:Y:S02]  /*4cf0*/  ISETP.GT.AND P1, PT, R33, RZ, !P6 ;  /* 0x000000ff2100720c */ /* 0x000fe40007724270 */
[----:B------:R-:W-:Y:S01]  /*4d00*/  ISETP.NE.AND P6, PT, R53, RZ, PT ;  /* 0x000000ff3500720c */ /* 0x000fe20003fc5270 */
[-CC-:B------:R-:W-:Y:S01]  /*4d10*/  FFMA.FTZ R86, R86, R15.reuse, -R55.reuse ;  /* 0x0000000f56567223 */ /* 0x180fe20000010837 */
[----:B------:R-:W-:Y:S01]  /*4d20*/  ISETP.LT.OR P1, PT, R31, 0x1, P1 ;  /* 0x000000011f00780c */ /* 0x000fe20000f21670 */
[-CC-:B------:R-:W-:Y:S01]  /*4d30*/  FFMA.FTZ R20, R84, R15.reuse, -R55.reuse ;  /* 0x0000000f54147223 */ /* 0x180fe20000010837 */
[-CC-:B------:R-:W-:Y:S01]  /*4d40*/  FFMA.FTZ R88, R88, R15.reuse, -R55.reuse ;  /* 0x0000000f58587223 */ /* 0x180fe20000010837 */
[----:B------:R-:W-:Y:S01]  /*4d50*/  ISETP.GT.AND P6, PT, R33, 0x99, !P6 ;  /* 0x000000992100780c */ /* 0x000fe200077c4270 */
[-CC-:B------:R-:W-:Y:S01]  /*4d60*/  FFMA.FTZ R3, R166, R15.reuse, -R55.reuse ;  /* 0x0000000fa6037223 */ /* 0x180fe20000010837 */
[----:B------:R-:W-:Y:S01]  /*4d70*/  FSEL R53, R0, -INF , !P1 ;  /* 0xff80000000357808 */ /* 0x000fe20004800000 */
[-CC-:B------:R-:W-:Y:S01]  /*4d80*/  FFMA.FTZ R0, R168, R15.reuse, -R55.reuse ;  /* 0x0000000fa8007223 */ /* 0x180fe20000010837 */
[----:B------:R-:W-:Y:S01]  /*4d90*/  ISETP.NE.AND P1, PT, R49, RZ, PT ;  /* 0x000000ff3100720c */ /* 0x000fe20003f25270 */
[-CC-:B------:R-:W-:Y:S01]  /*4da0*/  FFMA.FTZ R7, R164, R15.reuse, -R55.reuse ;  /* 0x0000000fa4077223 */ /* 0x180fe20000010837 */
[----:B------:R-:W-:Y:S01]  /*4db0*/  FMNMX.FTZ R21, R53, R92, !PT ;  /* 0x0000005c35157209 */ /* 0x000fe20007810000 */
[--C-:B------:R-:W-:Y:S01]  /*4dc0*/  FFMA.FTZ R49, R34, R15, -R55.reuse ;  /* 0x0000000f22317223 */ /* 0x100fe20000010837 */
[----:B------:R-:W-:Y:S01]  /*4dd0*/  ISETP.GT.AND P1, PT, R33, 0x88, !P1 ;  /* 0x000000882100780c */ /* 0x000fe20004f24270 */
[----:B------:R-:W-:Y:S01]  /*4de0*/  MUFU.EX2 R0, R0 ;  /* 0x0000000000007308 */ /* 0x000fe20000000800 */
[----:B------:R-:W-:Y:S01]  /*4df0*/  FMNMX.FTZ R27, R90, R21, !PT ;  /* 0x000000155a1b7209 */ /* 0x000fe20007810000 */
[-CC-:B------:R-:W-:Y:S01]  /*4e00*/  FFMA.FTZ R152, R152, R15.reuse, -R55.reuse ;  /* 0x0000000f98987223 */ /* 0x180fe20000010837 */
[C---:B------:R-:W-:Y:S01]  /*4e10*/  ISETP.LT.OR P1, PT, R31.reuse, 0x89, P1 ;  /* 0x000000891f00780c */ /* 0x040fe20000f21670 */
[--C-:B------:R-:W-:Y:S01]  /*4e20*/  FFMA.FTZ R11, R162, R15, -R55.reuse ;  /* 0x0000000fa20b7223 */ /* 0x100fe20000010837 */
[----:B------:R-:W-:Y:S01]  /*4e30*/  FMNMX.FTZ R27, R10, R27, !PT ;  /* 0x0000001b0a1b7209 */ /* 0x000fe20007810000 */
[--C-:B------:R-:W-:Y:S01]  /*4e40*/  FFMA.FTZ R154, R154, R15, -R55.reuse ;  /* 0x0000000f9a9a7223 */ /* 0x100fe20000010837 */
[----:B------:R-:W-:Y:S01]  /*4e50*/  FSEL R84, R24, -INF , !P1 ;  /* 0xff80000018547808 */ /* 0x000fe20004800000 */
[----:B------:R-:W0:Y:S01]  /*4e60*/  MUFU.EX2 R3, R3 ;  /* 0x0000000300037308 */ /* 0x000e220000000800 */
[----:B------:R-:W-:Y:S01]  /*4e70*/  FMNMX.FTZ R27, R96, R27, !PT ;  /* 0x0000001b601b7209 */ /* 0x000fe20007810000 */
[-CC-:B------:R-:W-:Y:S01]  /*4e80*/  FFMA.FTZ R13, R160, R15.reuse, -R55.reuse ;  /* 0x0000000fa00d7223 */ /* 0x180fe20000010837 */
[----:B------:R-:W-:Y:S01]  /*4e90*/  ISETP.LT.OR P6, PT, R31, 0x9a, P6 ;  /* 0x0000009a1f00780c */ /* 0x000fe200037c1670 */
[--C-:B------:R-:W-:Y:S01]  /*4ea0*/  FFMA.FTZ R156, R156, R15, -R55.reuse ;  /* 0x0000000f9c9c7223 */ /* 0x100fe20000010837 */
[----:B------:R-:W-:Y:S01]  /*4eb0*/  FMNMX.FTZ R27, R94, R27, !PT ;  /* 0x0000001b5e1b7209 */ /* 0x000fe20007810000 */
[--C-:B------:R-:W-:Y:S01]  /*4ec0*/  FFMA.FTZ R158, R158, R15, -R55.reuse ;  /* 0x0000000f9e9e7223 */ /* 0x100fe20000010837 */
[----:B------:R-:W-:Y:S01]  /*4ed0*/  FSEL R30, R30, -INF , !P6 ;  /* 0xff8000001e1e7808 */ /* 0x000fe20007000000 */
[----:B------:R1:W-:Y:S01]  /*4ee0*/  MUFU.EX2 R24, R88 ;  /* 0x0000005800187308 */ /* 0x0003e20000000800 */
[----:B------:R-:W-:Y:S01]  /*4ef0*/  FMNMX.FTZ R35, R12, R27, !PT ;  /* 0x0000001b0c237209 */ /* 0x000fe20007810000 */
[-CC-:B------:R-:W-:Y:S01]  /*4f00*/  FFMA.FTZ R33, R38, R15.reuse, -R55.reuse ;  /* 0x0000000f26217223 */ /* 0x180fe20000010837 */
[-CC-:B------:R-:W-:Y:S01]  /*4f10*/  FFMA.FTZ R150, R150, R15.reuse, -R55.reuse ;  /* 0x0000000f96967223 */ /* 0x180fe20000010837 */
[--C-:B------:R-:W-:Y:S01]  /*4f20*/  FFMA.FTZ R148, R148, R15, -R55.reuse ;  /* 0x0000000f94947223 */ /* 0x100fe20000010837 */
[----:B------:R-:W-:Y:S01]  /*4f30*/  FMNMX.FTZ R35, R98, R35, !PT ;  /* 0x0000002362237209 */ /* 0x000fe20007810000 */
[-CC-:B------:R-:W-:Y:S01]  /*4f40*/  FFMA.FTZ R146, R146, R15.reuse, -R55.reuse ;  /* 0x0000000f92927223 */ /* 0x180fe20000010837 */
[--C-:B------:R-:W-:Y:S01]  /*4f50*/  FFMA.FTZ R144, R144, R15, -R55.reuse ;  /* 0x0000000f90907223 */ /* 0x100fe20000010837 */
[----:B------:R-:W2:Y:S01]  /*4f60*/  MUFU.EX2 R7, R7 ;  /* 0x0000000700077308 */ /* 0x000ea20000000800 */
[----:B------:R-:W-:Y:S01]  /*4f70*/  FMNMX.FTZ R35, R106, R35, !PT ;  /* 0x000000236a237209 */ /* 0x000fe20007810000 */
[-CC-:B------:R-:W-:Y:S01]  /*4f80*/  FFMA.FTZ R142, R142, R15.reuse, -R55.reuse ;  /* 0x0000000f8e8e7223 */ /* 0x180fe20000010837 */
[----:B-1----:R-:W-:Y:S01]  /*4f90*/  FSEL R88, R28, -INF , !P4 ;  /* 0xff8000001c587808 */ /* 0x002fe20006000000 */
[--C-:B------:R-:W-:Y:S01]  /*4fa0*/  FFMA.FTZ R28, R80, R15, -R55.reuse ;  /* 0x0000000f501c7223 */ /* 0x100fe20000010837 */
[----:B------:R-:W-:Y:S01]  /*4fb0*/  FMNMX.FTZ R35, R104, R35, !PT ;  /* 0x0000002368237209 */ /* 0x000fe20007810000 */
[--C-:B------:R-:W-:Y:S01]  /*4fc0*/  FFMA.FTZ R140, R140, R15, -R55.reuse ;  /* 0x0000000f8c8c7223 */ /* 0x100fe20000010837 */
[----:B------:R-:W-:Y:S01]  /*4fd0*/  FSEL R80, R29, -INF , !P5 ;  /* 0xff8000001d507808 */ /* 0x000fe20006800000 */
[----:B------:R-:W1:Y:S01]  /*4fe0*/  MUFU.EX2 R152, R152 ;  /* 0x0000009800987308 */ /* 0x000e620000000800 */
[----:B------:R-:W-:Y:S01]  /*4ff0*/  FMNMX.FTZ R37, R102, R35, !PT ;  /* 0x0000002366257209 */ /* 0x000fe20007810000 */
[-CC-:B------:R-:W-:Y:S01]  /*5000*/  FFMA.FTZ R29, R48, R15.reuse, -R55.reuse ;  /* 0x0000000f301d7223 */ /* 0x180fe20000010837 */
[-CC-:B------:R-:W-:Y:S01]  /*5010*/  FFMA.FTZ R138, R138, R15.reuse, -R55.reuse ;  /* 0x0000000f8a8a7223 */ /* 0x180fe20000010837 */
[--C-:B------:R-:W-:Y:S01]  /*5020*/  FFMA.FTZ R130, R130, R15, -R55.reuse ;  /* 0x0000000f82827223 */ /* 0x100fe20000010837 */
[----:B------:R-:W-:Y:S01]  /*5030*/  FMNMX.FTZ R37, R72, R37, !PT ;  /* 0x0000002548257209 */ /* 0x000fe20007810000 */
[-CC-:B------:R-:W-:Y:S01]  /*5040*/  FFMA.FTZ R126, R126, R15.reuse, -R55.reuse ;  /* 0x0000000f7e7e7223 */ /* 0x180fe20000010837 */
[--C-:B------:R-:W-:Y:S01]  /*5050*/  FFMA.FTZ R43, R120, R15, -R55.reuse ;  /* 0x0000000f782b7223 */ /* 0x100fe20000010837 */
[----:B------:R-:W3:Y:S01]  /*5060*/  MUFU.EX2 R11, R11 ;  /* 0x0000000b000b7308 */ /* 0x000ee20000000800 */
[----:B------:R-:W-:Y:S01]  /*5070*/  FMNMX.FTZ R37, R110, R37, !PT ;  /* 0x000000256e257209 */ /* 0x000fe20007810000 */
[-CC-:B------:R-:W-:Y:S01]  /*5080*/  FFMA.FTZ R112, R112, R15.reuse, -R55.reuse ;  /* 0x0000000f70707223 */ /* 0x180fe20000010837 */
[-CC-:B------:R-:W-:Y:S01]  /*5090*/  FFMA.FTZ R100, R100, R15.reuse, -R55.reuse ;  /* 0x0000000f64647223 */ /* 0x180fe20000010837 */
[--C-:B------:R-:W-:Y:S01]  /*50a0*/  FFMA.FTZ R50, R50, R15, -R55.reuse ;  /* 0x0000000f32327223 */ /* 0x100fe20000010837 */
[----:B------:R-:W-:Y:S01]  /*50b0*/  FMNMX.FTZ R37, R108, R37, !PT ;  /* 0x000000256c257209 */ /* 0x000fe20007810000 */
[-CC-:B------:R-:W-:Y:S01]  /*50c0*/  FFMA.FTZ R48, R70, R15.reuse, -R55.reuse ;  /* 0x0000000f46307223 */ /* 0x180fe20000010837 */
[--C-:B------:R-:W-:Y:S01]  /*50d0*/  FFMA.FTZ R31, R68, R15, -R55.reuse ;  /* 0x0000000f441f7223 */ /* 0x100fe20000010837 */
[----:B------:R-:W4:Y:S01]  /*50e0*/  MUFU.EX2 R154, R154 ;  /* 0x0000009a009a7308 */ /* 0x000f220000000800 */
[----:B------:R-:W-:Y:S01]  /*50f0*/  FMNMX.FTZ R39, R74, R37, !PT ;  /* 0x000000254a277209 */ /* 0x000fe20007810000 */
[-CC-:B------:R-:W-:Y:S01]  /*5100*/  FFMA.FTZ R66, R66, R15.reuse, -R55.reuse ;  /* 0x0000000f42427223 */ /* 0x180fe20000010837 */
[-CC-:B------:R-:W-:Y:S01]  /*5110*/  FFMA.FTZ R38, R64, R15.reuse, -R55.reuse ;  /* 0x0000000f40267223 */ /* 0x180fe20000010837 */
[--C-:B------:R-:W-:Y:S01]  /*5120*/  FFMA.FTZ R52, R52, R15, -R55.reuse ;  /* 0x0000000f34347223 */ /* 0x100fe20000010837 */
[----:B------:R-:W-:Y:S01]  /*5130*/  FMNMX.FTZ R39, R76, R39, !PT ;  /* 0x000000274c277209 */ /* 0x000fe20007810000 */
[-CC-:B------:R-:W-:Y:S01]  /*5140*/  FFMA.FTZ R36, R36, R15.reuse, -R55.reuse ;  /* 0x0000000f24247223 */ /* 0x180fe20000010837 */
[----:B------:R-:W-:Y:S01]  /*5150*/  FFMA.FTZ R32, R32, R15, -R55 ;  /* 0x0000000f20207223 */ /* 0x000fe20000010837 */
[----:B------:R-:W5:Y:S01]  /*5160*/  MUFU.EX2 R13, R13 ;  /* 0x0000000d000d7308 */ /* 0x000f620000000800 */
[----:B------:R-:W-:-:S04]  /*5170*/  FMNMX.FTZ R39, R114, R39, !PT ;  /* 0x0000002772277209 */ /* 0x000fc80007810000 */
[----:B------:R-:W-:-:S03]  /*5180*/  FMNMX.FTZ R39, R56, R39, !PT ;  /* 0x0000002738277209 */ /* 0x000fc60007810000 */
[----:B------:R-:W5:Y:S01]  /*5190*/  MUFU.EX2 R156, R156 ;  /* 0x0000009c009c7308 */ /* 0x000f620000000800 */
[----:B------:R-:W-:-:S04]  /*51a0*/  FMNMX.FTZ R41, R58, R39, !PT ;  /* 0x000000273a297209 */ /* 0x000fc80007810000 */
[----:B------:R-:W-:-:S03]  /*51b0*/  FMNMX.FTZ R41, R116, R41, !PT ;  /* 0x0000002974297209 */ /* 0x000fc60007810000 */
[----:B------:R-:W-:Y:S01]  /*51c0*/  MUFU.EX2 R21, R158 ;  /* 0x0000009e00157308 */ /* 0x000fe20000000800 */
        /* <DEDUP_REMOVED lines=14> */
[----:B------:R0:W-:Y:S01]  /*52b0*/  MUFU.EX2 R41, R86 ;  /* 0x0000005600297308 */ /* 0x0001e20000000800 */
[----:B------:R-:W-:-:S04]  /*52c0*/  FMNMX.FTZ R47, R46, R45, !PT ;  /* 0x0000002d2e2f7209 */ /* 0x000fc80007810000 */
[----:B------:R-:W-:-:S03]  /*52d0*/  FMNMX.FTZ R47, R134, R47, !PT ;  /* 0x0000002f862f7209 */ /* 0x000fc60007810000 */
[----:B------:R2:W-:Y:S01]  /*52e0*/  MUFU.EX2 R45, R20 ;  /* 0x00000014002d7308 */ /* 0x0005e20000000800 */
[----:B------:R-:W-:Y:S02]  /*52f0*/  FMNMX.FTZ R47, R26, R47, !PT ;  /* 0x0000002f1a2f7209 */ /* 0x000fe40007810000 */
[----:B0-----:R-:W-:Y:S01]  /*5300*/  FSEL R86, R25, -INF , !P2 ;  /* 0xff80000019567808 */ /* 0x001fe20005000000 */
[----:B------:R-:W-:Y:S01]  /*5310*/  FFMA.FTZ R25, R78, R15, -R55 ;  /* 0x0000000f4e197223 */ /* 0x000fe20000010837 */
[----:B------:R-:W-:-:S03]  /*5320*/  FMNMX.FTZ R47, R136, R47, !PT ;  /* 0x0000002f882f7209 */ /* 0x000fc60007810000 */
[----:B------:R-:W-:Y:S01]  /*5330*/  MUFU.EX2 R142, R142 ;  /* 0x0000008e008e7308 */ /* 0x000fe20000000800 */
[----:B------:R-:W-:Y:S01]  /*5340*/  FMNMX.FTZ R47, R84, R47, !PT ;  /* 0x0000002f542f7209 */ /* 0x000fe20007810000 */
[----:B--2---:R-:W-:Y:S01]  /*5350*/  FFMA.FTZ R20, R82, R15, -R55 ;  /* 0x0000000f52147223 */ /* 0x004fe20000010837 */
[----:B------:R-:W-:Y:S02]  /*5360*/  FSEL R82, R23, -INF , !P3 ;  /* 0xff80000017527808 */ /* 0x000fe40005800000 */
[----:B------:R-:W-:-:S03]  /*5370*/  FMNMX.FTZ R47, R86, R47, !PT ;  /* 0x0000002f562f7209 */ /* 0x000fc60007810000 */
[----:B------:R0:W-:Y:S01]  /*5380*/  MUFU.EX2 R23, R20 ;  /* 0x0000001400177308 */ /* 0x0001e20000000800 */
[----:B------:R-:W-:-:S04]  /*5390*/  FMNMX.FTZ R47, R82, R47, !PT ;  /* 0x0000002f522f7209 */ /* 0x000fc80007810000 */
[----:B------:R-:W-:-:S03]  /*53a0*/  FMNMX.FTZ R47, R88, R47, !PT ;  /* 0x0000002f582f7209 */ /* 0x000fc60007810000 */
[----:B------:R-:W-:Y:S01]  /*53b0*/  MUFU.EX2 R37, R140 ;  /* 0x0000008c00257308 */ /* 0x000fe20000000800 */
[----:B------:R-:W-:-:S04]  /*53c0*/  FMNMX.FTZ R47, R80, R47, !PT ;  /* 0x0000002f502f7209 */ /* 0x000fc80007810000 */
[----:B------:R-:W-:-:S03]  /*53d0*/  FMNMX.FTZ R47, R30, R47, !PT ;  /* 0x0000002f1e2f7209 */ /* 0x000fc60007810000 */
[----:B------:R-:W-:Y:S02]  /*53e0*/  MUFU.EX2 R138, R138 ;  /* 0x0000008a008a7308 */ /* 0x000fe40000000800 */
[----:B0-----:R-:W0:Y:S06]  /*53f0*/  SHFL.BFLY PT, R20, R47, 0x2, 0x1f ;  /* 0x0c401f002f147f89 */ /* 0x001e2c00000e0000 */
[----:B------:R-:W-:Y:S08]  /*5400*/  MUFU.EX2 R39, R130 ;  /* 0x0000008200277308 */ /* 0x000ff00000000800 */
[----:B------:R-:W-:Y:S08]  /*5410*/  MUFU.EX2 R126, R126 ;  /* 0x0000007e007e7308 */ /* 0x000ff00000000800 */
[----:B------:R-:W-:Y:S01]  /*5420*/  MUFU.EX2 R43, R43 ;  /* 0x0000002b002b7308 */ /* 0x000fe20000000800 */
[----:B0-----:R-:W-:Y:S01]  /*5430*/  FMNMX.FTZ R51, R47, R20, !PT ;  /* 0x000000142f337209 */ /* 0x001fe20007810000 */
[----:B------:R-:W-:-:S04]  /*5440*/  FFMA.FTZ R47, R54, R15, -R55 ;  /* 0x0000000f362f7223 */ /* 0x000fc80000010837 */
[----:B------:R-:W0:Y:S02]  /*5450*/  SHFL.BFLY PT, R20, R51, 0x1, 0x1f ;  /* 0x0c201f0033147f89 */ /* 0x000e2400000e0000 */
[----:B------:R-:W-:Y:S08]  /*5460*/  MUFU.EX2 R112, R112 ;  /* 0x0000007000707308 */ /* 0x000ff00000000800 */
[----:B------:R-:W-:Y:S08]  /*5470*/  MUFU.EX2 R100, R100 ;  /* 0x0000006400647308 */ /* 0x000ff00000000800 */
[----:B------:R-:W-:Y:S01]  /*5480*/  MUFU.EX2 R25, R25 ;  /* 0x0000001900197308 */ /* 0x000fe20000000800 */
[----:B0-----:R-:W-:Y:S01]  /*5490*/  FMNMX.FTZ R20, R51, R20, !PT ;  /* 0x0000001433147209 */ /* 0x001fe20007810000 */
[----:B------:R-:W-:-:S06]  /*54a0*/  FFMA.FTZ R51, R6, R15, -R55 ;  /* 0x0000000f06337223 */ /* 0x000fcc0000010837 */
[----:B------:R-:W-:Y:S01]  /*54b0*/  MUFU.EX2 R50, R50 ;  /* 0x0000003200327308 */ /* 0x000fe20000000800 */
[C---:B------:R-:W-:Y:S01]  /*54c0*/  FSETP.NEU.FTZ.AND P1, PT, R20.reuse, -INF , PT ;  /* 0xff8000001400780b */ /* 0x040fe20003f3d000 */
[----:B------:R-:W-:-:S05]  /*54d0*/  FFMA.FTZ R34, R20, R15, -8 ;  /* 0xc100000014227423 */ /* 0x000fca000001000f */
[----:B------:R-:W-:Y:S01]  /*54e0*/  FSEL R63, R34, RZ, P1 ;  /* 0x000000ff223f7208 */ /* 0x000fe20000800000 */
[----:B------:R-:W-:Y:S01]  /*54f0*/  MUFU.EX2 R28, R28 ;  /* 0x0000001c001c7308 */ /* 0x000fe20000000800 */
[----:B------:R-:W-:-:S03]  /*5500*/  PLOP3.LUT P1, PT, PT, PT, UP0, 0x40, 0x0 ;  /* 0x000000000000781c */ /* 0x000fc60003f2e808 */
[-CC-:B------:R-:W-:Y:S01]  /*5510*/  FFMA.FTZ R6, R53, R15.reuse, -R63.reuse ;  /* 0x0000000f35067223 */ /* 0x180fe2000001083f */
[-CC-:B------:R-:W-:Y:S01]  /*5520*/  FFMA.FTZ R53, R92, R15.reuse, -R63.reuse ;  /* 0x0000000f5c357223 */ /* 0x180fe2000001083f */
[-CC-:B------:R-:W-:Y:S01]  /*5530*/  FFMA.FTZ R90, R90, R15.reuse, -R63.reuse ;  /* 0x0000000f5a5a7223 */ /* 0x180fe2000001083f */
[-C--:B------:R-:W-:Y:S01]  /*5540*/  FFMA.FTZ R61, R56, R15.reuse, -R63 ;  /* 0x0000000f383d7223 */ /* 0x080fe2000001083f */
[----:B------:R-:W-:Y:S01]  /*5550*/  FADD.FTZ R56, R0, R3 ;  /* 0x0000000300387221 */ /* 0x000fe20000010000 */
[-CC-:B------:R-:W-:Y:S01]  /*5560*/  FFMA.FTZ R34, R10, R15.reuse, -R63.reuse ;  /* 0x0000000f0a227223 */ /* 0x180fe2000001083f */
[----:B------:R-:W-:Y:S01]  /*5570*/  MUFU.EX2 R6, R6 ;  /* 0x0000000600067308 */ /* 0x000fe20000000800 */
[-CC-:B------:R-:W-:Y:S01]  /*5580*/  FFMA.FTZ R10, R96, R15.reuse, -R63.reuse ;  /* 0x0000000f600a7223 */ /* 0x180fe2000001083f */
[----:B------:R-:W-:Y:S01]  /*5590*/  FADD.FTZ R77, R7, R56 ;  /* 0x00000038074d7221 */ /* 0x000fe20000010000 */
[-CC-:B------:R-:W-:Y:S01]  /*55a0*/  FFMA.FTZ R55, R94, R15.reuse, -R63.reuse ;  /* 0x0000000f5e377223 */ /* 0x180fe2000001083f */
[-CC-:B------:R-:W-:Y:S01]  /*55b0*/  FFMA.FTZ R54, R12, R15.reuse, -R63.reuse ;  /* 0x0000000f0c367223 */ /* 0x180fe2000001083f */
[-C--:B------:R-:W-:Y:S01]  /*55c0*/  FFMA.FTZ R98, R98, R15.reuse, -R63 ;  /* 0x0000000f62627223 */ /* 0x080fe2000001083f */
[----:B-1----:R-:W-:Y:S01]  /*55d0*/  FADD.FTZ R56, R152, R77 ;  /* 0x0000004d98387221 */ /* 0x002fe20000010000 */
[-CC-:B------:R-:W-:Y:S01]  /*55e0*/  FFMA.FTZ R12, R106, R15.reuse, -R63.reuse ;  /* 0x0000000f6a0c7223 */ /* 0x180fe2000001083f */
[----:B------:R-:W0:Y:S01]  /*55f0*/  MUFU.EX2 R53, R53 ;  /* 0x0000003500357308 */ /* 0x000e220000000800 */
[-CC-:B------:R-:W-:Y:S01]  /*5600*/  FFMA.FTZ R57, R104, R15.reuse, -R63.reuse ;  /* 0x0000000f68397223 */ /* 0x180fe2000001083f */
[----:B---3--:R-:W-:Y:S01]  /*5610*/  FADD.FTZ R77, R11, R56 ;  /* 0x000000380b4d7221 */ /* 0x008fe20000010000 */
[-CC-:B------:R-:W-:Y:S01]  /*5620*/  FFMA.FTZ R102, R102, R15.reuse, -R63.reuse ;  /* 0x0000000f66667223 */ /* 0x180fe2000001083f */
[----:B------:R-:W-:Y:S01]  /*5630*/  FFMA.FTZ R72, R72, R15, -R63 ;  /* 0x0000000f48487223 */ /* 0x000fe2000001083f */
[----:B------:R-:W-:Y:S01]  /*5640*/  F2FP.SATFINITE.E4M3.F32.PACK_AB_MERGE_C R152, R152, R7, RZ ;  /* 0x000000079898723e */ /* 0x000fe200048070ff */
[----:B----4-:R-:W-:Y:S01]  /*5650*/  FADD.FTZ R56, R154, R77 ;  /* 0x0000004d9a387221 */ /* 0x010fe20000010000 */
[-CC-:B------:R-:W-:Y:S01]  /*5660*/  FFMA.FTZ R59, R108, R15.reuse, -R63.reuse ;  /* 0x0000000f6c3b7223 */ /* 0x180fe2000001083f */
[----:B------:R-:W1:Y:S01]  /*5670*/  MUFU.EX2 R90, R90 ;  /* 0x0000005a005a7308 */ /* 0x000e620000000800 */
[----:B------:R-:W-:Y:S01]  /*5680*/  F2FP.SATFINITE.E4M3.F32.PACK_AB_MERGE_C R184, R3, R0, R152 ;  /* 0x0000000003b8723e */ /* 0x000fe20004807098 */
[----:B-----5:R-:W-:Y:S01]  /*5690*/  FADD.FTZ R81, R13, R56 ;  /* 0x000000380d517221 */ /* 0x020fe20000010000 */
[-CC-:B------:R-:W-:Y:S01]  /*56a0*/  FFMA.FTZ R74, R74, R15.reuse, -R63.reuse ;  /* 0x0000000f4a4a7223 */ /* 0x180fe2000001083f */
[-CC-:B------:R-:W-:Y:S01]  /*56b0*/  FFMA.FTZ R76, R76, R15.reuse, -R63.reuse ;  /* 0x0000000f4c4c7223 */ /* 0x180fe2000001083f */
[----:B------:R-:W-:Y:S01]  /*56c0*/  FFMA.FTZ R58, R58, R15, -R63 ;  /* 0x0000000f3a3a7223 */ /* 0x000fe2000001083f */
[C---:B------:R-:W-:Y:S01]  /*56d0*/  FADD.FTZ R68, R156.reuse, R81 ;  /* 0x000000519c447221 */ /* 0x040fe20000010000 */
[----:B------:R-:W-:Y:S01]  /*56e0*/  F2FP.SATFINITE.E4M3.F32.PACK_AB_MERGE_C R156, R156, R13, RZ ;  /* 0x0000000d9c9c723e */ /* 0x000fe200048070ff */
[----:B------:R2:W3:Y:S01]  /*56f0*/  MUFU.EX2 R65, R34 ;  /* 0x0000002200417308 */ /* 0x0004e20000000800 */
[----:B0-----:R-:W-:Y:S01]  /*5700*/  FADD.FTZ R79, R6, R53 ;  /* 0x00000035064f7221 */ /* 0x001fe20000010000 */
[----:B------:R-:W-:Y:S01]  /*5710*/  FADD.FTZ R81, R21, R68 ;  /* 0x0000004415517221 */ /* 0x000fe20000010000 */
[----:B------:R-:W-:Y:S01]  /*5720*/  F2FP.SATFINITE.E4M3.F32.PACK_AB_MERGE_C R186, R154, R11, R156 ;  /* 0x0000000b9aba723e */ /* 0x000fe2000480709c */
[-CC-:B------:R-:W-:Y:S01]  /*5730*/  FFMA.FTZ R116, R116, R15.reuse, -R63.reuse ;  /* 0x0000000f74747223 */ /* 0x180fe2000001083f */
[-CC-:B------:R-:W-:Y:S01]  /*5740*/  FFMA.FTZ R60, R60, R15.reuse, -R63.reuse ;  /* 0x0000000f3c3c7223 */ /* 0x180fe2000001083f */
[-CC-:B------:R-:W-:Y:S01]  /*5750*/  FFMA.FTZ R118, R118, R15.reuse, -R63.reuse ;  /* 0x0000000f76767223 */ /* 0x180fe2000001083f */
[-C--:B------:R-:W-:Y:S01]  /*5760*/  FFMA.FTZ R62, R62, R15.reuse, -R63 ;  /* 0x0000000f3e3e7223 */ /* 0x080fe2000001083f */
[----:B------:R-:W0:Y:S01]  /*5770*/  MUFU.EX2 R10, R10 ;  /* 0x0000000a000a7308 */ /* 0x000e220000000800 */
[----:B-1----:R-:W-:Y:S01]  /*5780*/  FADD.FTZ R56, R90, R79 ;  /* 0x0000004f5a387221 */ /* 0x002fe20000010000 */
[-CC-:B--2---:R-:W-:Y:S01]  /*5790*/  FFMA.FTZ R34, R110, R15.reuse, -R63.reuse ;  /* 0x0000000f6e227223 */ /* 0x184fe2000001083f */
[-CC-:B------:R-:W-:Y:S01]  /*57a0*/  FFMA.FTZ R122, R122, R15.reuse, -R63.reuse ;  /* 0x0000000f7a7a7223 */ /* 0x180fe2000001083f */
[-CC-:B------:R-:W-:Y:S01]  /*57b0*/  FFMA.FTZ R40, R40, R15.reuse, -R63.reuse ;  /* 0x0000000f28287223 */ /* 0x180fe2000001083f */
[-CC-:B------:R-:W-:Y:S01]  /*57c0*/  FFMA.FTZ R124, R124, R15.reuse, -R63.reuse ;  /* 0x0000000f7c7c7223 */ /* 0x180fe2000001083f */
[-CC-:B------:R-:W-:Y:S01]  /*57d0*/  FFMA.FTZ R42, R42, R15.reuse, -R63.reuse ;  /* 0x0000000f2a2a7223 */ /* 0x180fe2000001083f */
[-C--:B------:R-:W-:Y:S01]  /*57e0*/  FFMA.FTZ R128, R128, R15.reuse, -R63 ;  /* 0x0000000f80807223 */ /* 0x080fe2000001083f */
[----:B------:R-:W1:Y:S01]  /*57f0*/  MUFU.EX2 R55, R55 ;  /* 0x0000003700377308 */ /* 0x000e620000000800 */
[----:B---3--:R-:W-:Y:S01]  /*5800*/  FADD.FTZ R79, R65, R56 ;  /* 0x00000038414f7221 */ /* 0x008fe20000010000 */
[----:B------:R-:W-:Y:S01]  /*5810*/  FADD.FTZ R56, R150, R81 ;  /* 0x0000005196387221 */ /* 0x000fe20000010000 */
[-CC-:B------:R-:W-:Y:S01]  /*5820*/  FFMA.FTZ R44, R44, R15.reuse, -R63.reuse ;  /* 0x0000000f2c2c7223 */ /* 0x180fe2000001083f */
[-CC-:B------:R-:W-:Y:S01]  /*5830*/  FFMA.FTZ R132, R132, R15.reuse, -R63.reuse ;  /* 0x0000000f84847223 */ /* 0x180fe2000001083f */
[-CC-:B------:R-:W-:Y:S01]  /*5840*/  FFMA.FTZ R46, R46, R15.reuse, -R63.reuse ;  /* 0x0000000f2e2e7223 */ /* 0x180fe2000001083f */
[-CC-:B------:R-:W-:Y:S01]  /*5850*/  FFMA.FTZ R134, R134, R15.reuse, -R63.reuse ;  /* 0x0000000f86867223 */ /* 0x180fe2000001083f */
[----:B------:R-:W-:Y:S01]  /*5860*/  FFMA.FTZ R26, R26, R15, -R63 ;  /* 0x0000000f1a1a7223 */ /* 0x000fe2000001083f */
[----:B------:R2:W3:Y:S01]  /*5870*/  MUFU.EX2 R64, R54 ;  /* 0x0000003600407308 */ /* 0x0004e20000000800 */
[----:B0-----:R-:W-:Y:S01]  /*5880*/  FADD.FTZ R22, R10, R79 ;  /* 0x0000004f0a167221 */ /* 0x001fe20000010000 */
[----:B------:R-:W-:Y:S01]  /*5890*/  FADD.FTZ R79, R27, R56 ;  /* 0x000000381b4f7221 */ /* 0x000fe20000010000 */
[----:B------:R-:W-:Y:S01]  /*58a0*/  F2FP.SATFINITE.E4M3.F32.PACK_AB_MERGE_C R27, R146, R27, RZ ;  /* 0x0000001b921b723e */ /* 0x000fe200048070ff */
[-CC-:B------:R-:W-:Y:S01]  /*58b0*/  FFMA.FTZ R136, R136, R15.reuse, -R63.reuse ;  /* 0x0000000f88887223 */ /* 0x180fe2000001083f */
[----:B------:R-:W-:Y:S01]  /*58c0*/  FFMA.FTZ R84, R84, R15, -R63 ;  /* 0x0000000f54547223 */ /* 0x000fe2000001083f */
[----:B------:R-:W-:Y:S01]  /*58d0*/  FADD.FTZ R146, R146, R79 ;  /* 0x0000004f92927221 */ /* 0x000fe20000010000 */
[----:B------:R-:W-:Y:S01]  /*58e0*/  F2FP.SATFINITE.E4M3.F32.PACK_AB_MERGE_C R180, R150, R21, R27 ;  /* 0x0000001596b4723e */ /* 0x000fe2000480701b */
[----:B------:R-:W0:Y:S01]  /*58f0*/  MUFU.EX2 R67, R98 ;  /* 0x0000006200437308 */ /* 0x000e220000000800 */
[----:B-1----:R-:W-:Y:S01]  /*5900*/  FADD.FTZ R13, R55, R22 ;  /* 0x00000016370d7221 */ /* 0x002fe20000010000 */
[--C-:B--2---:R-:W-:Y:S01]  /*5910*/  FFMA.FTZ R54, R114, R15, -R63.reuse ;  /* 0x0000000f72367223 */ /* 0x104fe2000001083f */
[----:B------:R-:W-:Y:S01]  /*5920*/  F2FP.SATFINITE.E4M3.F32.PACK_AB_MERGE_C R21, R112, R43, RZ ;  /* 0x0000002b7015723e */ /* 0x000fe200048070ff */
[-CC-:B------:R-:W-:Y:S01]  /*5930*/  FFMA.FTZ R86, R86, R15.reuse, -R63.reuse ;  /* 0x0000000f56567223 */ /* 0x180fe2000001083f */
[----:B------:R-:W-:Y:S01]  /*5940*/  F2FP.SATFINITE.E4M3.F32.PACK_AB_MERGE_C R65, R65, R90, RZ ;  /* 0x0000005a4141723e */ /* 0x000fe200048070ff */
[----:B------:R-:W-:Y:S01]  /*5950*/  FFMA.FTZ R82, R82, R15, -R63 ;  /* 0x0000000f52527223 */ /* 0x000fe2000001083f */
[----:B------:R-:W-:Y:S01]  /*5960*/  F2FP.SATFINITE.E4M3.F32.PACK_AB_MERGE_C R176, R126, R39, R21 ;  /* 0x000000277eb0723e */ /* 0x000fe20004807015 */
[----:B------:R-:W1:Y:S01]  /*5970*/  MUFU.EX2 R12, R12 ;  /* 0x0000000c000c7308 */ /* 0x000e620000000800 */
[----:B---3--:R-:W-:Y:S01]  /*5980*/  FADD.FTZ R22, R64, R13 ;  /* 0x0000000d40167221 */ /* 0x008fe20000010000 */
[----:B------:R-:W-:Y:S01]  /*5990*/  FADD.FTZ R13, R35, R146 ;  /* 0x00000092230d7221 */ /* 0x000fe20000010000 */
[----:B------:R-:W-:Y:S01]  /*59a0*/  F2FP.SATFINITE.E4M3.F32.PACK_AB_MERGE_C R21, R24, R45, RZ ;  /* 0x0000002d1815723e */ /* 0x000fe200048070ff */
[-C--:B------:R-:W-:Y:S01]  /*59b0*/  FFMA.FTZ R88, R88, R15.reuse, -R63 ;  /* 0x0000000f58587223 */ /* 0x080fe2000001083f */
[----:B------:R-:W-:Y:S01]  /*59c0*/  F2FP.SATFINITE.E4M3.F32.PACK_AB_MERGE_C R185, R53, R6, R65 ;  /* 0x0000000635b9723e */ /* 0x000fe20004807041 */
[-C--:B------:R-:W-:Y:S01]  /*59d0*/  FFMA.FTZ R80, R80, R15.reuse, -R63 ;  /* 0x0000000f50507223 */ /* 0x080fe2000001083f */
[----:B------:R-:W-:Y:S01]  /*59e0*/  F2FP.SATFINITE.E4M3.F32.PACK_AB_MERGE_C R178, R41, R100, R21 ;  /* 0x0000006429b2723e */ /* 0x000fe20004807015 */
[----:B------:R-:W2:Y:S01]  /*59f0*/  MUFU.EX2 R57, R57 ;  /* 0x0000003900397308 */ /* 0x000ea20000000800 */
[C---:B0-----:R-:W-:Y:S01]  /*5a00*/  FADD.FTZ R3, R67.reuse, R22 ;  /* 0x0000001643037221 */ /* 0x041fe20000010000 */
[----:B------:R-:W-:Y:S01]  /*5a10*/  FADD.FTZ R22, R142, R13 ;  /* 0x0000000d8e167221 */ /* 0x000fe20000010000 */
[----:B------:R-:W-:Y:S01]  /*5a20*/  FFMA.FTZ R30, R30, R15, -R63 ;  /* 0x0000000f1e1e7223 */ /* 0x000fe2000001083f */
[----:B------:R-:W-:-:S02]  /*5a30*/  F2FP.SATFINITE.E4M3.F32.PACK_AB_MERGE_C R64, R67, R64, RZ ;  /* 0x000000404340723e */ /* 0x000fc400048070ff */
[----:B------:R-:W-:Y:S01]  /*5a40*/  FADD.FTZ R13, R37, R22 ;  /* 0x00000016250d7221 */ /* 0x000fe20000010000 */
[----:B------:R-:W-:Y:S01]  /*5a50*/  F2FP.SATFINITE.E4M3.F32.PACK_AB_MERGE_C R37, R138, R37, RZ ;  /* 0x000000258a25723e */ /* 0x000fe200048070ff */
[----:B------:R-:W0:Y:S01]  /*5a60*/  MUFU.EX2 R102, R102 ;  /* 0x0000006600667308 */ /* 0x000e220000000800 */
[----:B-1----:R-:W-:Y:S01]  /*5a70*/  FADD.FTZ R0, R12, R3 ;  /* 0x000000030c007221 */ /* 0x002fe20000010000 */
[----:B------:R-:W-:Y:S01]  /*5a80*/  FADD.FTZ R138, R138, R13 ;  /* 0x0000000d8a8a7221 */ /* 0x000fe20000010000 */
[----:B------:R-:W-:Y:S02]  /*5a90*/  F2FP.SATFINITE.E4M3.F32.PACK_AB_MERGE_C R182, R142, R35, R37 ;  /* 0x000000238eb6723e */ /* 0x000fe40004807025 */
[----:B------:R-:W-:Y:S01]  /*5aa0*/  F2FP.SATFINITE.E4M3.F32.PACK_AB_MERGE_C R187, R55, R10, R64 ;  /* 0x0000000a37bb723e */ /* 0x000fe20004807040 */
[----:B------:R-:W-:Y:S02]  /*5ab0*/  FADD.FTZ R13, R39, R138 ;  /* 0x0000008a270d7221 */ /* 0x000fe40000010000 */
[----:B------:R-:W1:Y:S01]  /*5ac0*/  MUFU.EX2 R69, R72 ;  /* 0x0000004800457308 */ /* 0x000e620000000800 */
[----:B--2---:R-:W-:Y:S01]  /*5ad0*/  FADD.FTZ R11, R57, R0 ;  /* 0x00000000390b7221 */ /* 0x004fe20000010000 */
[----:B------:R-:W-:-:S04]  /*5ae0*/  FADD.FTZ R22, R126, R13 ;  /* 0x0000000d7e167221 */ /* 0x000fc80000010000 */
[----:B------:R-:W-:Y:S01]  /*5af0*/  FADD.FTZ R43, R43, R22 ;  /* 0x000000162b2b7221 */ /* 0x000fe20000010000 */
[----:B------:R-:W-:Y:S01]  /*5b00*/  F2FP.SATFINITE.E4M3.F32.PACK_AB_MERGE_C R22, R50, R25, RZ ;  /* 0x000000193216723e */ /* 0x000fe200048070ff */
[----:B------:R-:W2:Y:S01]  /*5b10*/  MUFU.EX2 R34, R34 ;  /* 0x0000002200227308 */ /* 0x000ea20000000800 */
[----:B0-----:R-:W-:Y:S01]  /*5b20*/  FADD.FTZ R0, R102, R11 ;  /* 0x0000000b66007221 */ /* 0x001fe20000010000 */
[----:B------:R-:W-:Y:S01]  /*5b30*/  FADD.FTZ R43, R112, R43 ;  /* 0x0000002b702b7221 */ /* 0x000fe20000010000 */
[----:B------:R-:W-:-:S03]  /*5b40*/  F2FP.SATFINITE.E4M3.F32.PACK_AB_MERGE_C R172, R28, R23, R22 ;  /* 0x000000171cac723e */ /* 0x000fc60004807016 */
[----:B------:R-:W-:Y:S02]  /*5b50*/  FADD.FTZ R100, R100, R43 ;  /* 0x0000002b64647221 */ /* 0x000fe40000010000 */
[----:B------:R-:W0:Y:S01]  /*5b60*/  MUFU.EX2 R59, R59 ;  /* 0x0000003b003b7308 */ /* 0x000e220000000800 */
[----:B-1----:R-:W-:Y:S01]  /*5b70*/  FADD.FTZ R11, R69, R0 ;  /* 0x00000000450b7221 */ /* 0x002fe20000010000 */
[----:B------:R-:W-:Y:S01]  /*5b80*/  FADD.FTZ R100, R41, R100 ;  /* 0x0000006429647221 */ /* 0x000fe20000010000 */
[----:B------:R-:W-:-:S03]  /*5b90*/  F2FP.SATFINITE.E4M3.F32.PACK_AB_MERGE_C R69, R69, R102, RZ ;  /* 0x000000664545723e */ /* 0x000fc600048070ff */
[----:B------:R-:W-:Y:S01]  /*5ba0*/  FADD.FTZ R45, R45, R100 ;  /* 0x000000642d2d7221 */ /* 0x000fe20000010000 */
[----:B------:R-:W-:Y:S01]  /*5bb0*/  F2FP.SATFINITE.E4M3.F32.PACK_AB_MERGE_C R181, R57, R12, R69 ;  /* 0x0000000c39b5723e */ /* 0x000fe20004807045 */
[----:B------:R-:W1:Y:S01]  /*5bc0*/  MUFU.EX2 R74, R74 ;  /* 0x0000004a004a7308 */ /* 0x000e620000000800 */
[----:B--2---:R-:W-:Y:S01]  /*5bd0*/  FADD.FTZ R0, R34, R11 ;  /* 0x0000000b22007221 */ /* 0x004fe20000010000 */
[----:B------:R-:W-:Y:S01]  /*5be0*/  FADD.FTZ R24, R24, R45 ;  /* 0x0000002d18187221 */ /* 0x000fe20000010000 */
[----:B------:R-:W-:-:S05]  /*5bf0*/  VIADD R12, R19, 0xfffffffe ;  /* 0xfffffffe130c7836 */ /* 0x000fca0000000000 */
[----:B------:R-:W2:Y:S01]  /*5c00*/  MUFU.EX2 R71, R76 ;  /* 0x0000004c00477308 */ /* 0x000ea20000000800 */
[----:B0-----:R-:W-:-:S07]  /*5c10*/  FADD.FTZ R13, R59, R0 ;  /* 0x000000003b0d7221 */ /* 0x001fce0000010000 */
[----:B------:R-:W0:Y:S01]  /*5c20*/  MUFU.EX2 R54, R54 ;  /* 0x0000003600367308 */ /* 0x000e220000000800 */
[----:B-1----:R-:W-:-:S07]  /*5c30*/  FADD.FTZ R0, R74, R13 ;  /* 0x0000000d4a007221 */ /* 0x002fce0000010000 */
[----:B------:R-:W1:Y:S01]  /*5c40*/  MUFU.EX2 R61, R61 ;  /* 0x0000003d003d7308 */ /* 0x000e620000000800 */
[C---:B--2---:R-:W-:Y:S01]  /*5c50*/  FADD.FTZ R13, R71.reuse, R0 ;  /* 0x00000000470d7221 */ /* 0x044fe20000010000 */
[----:B------:R-:W-:-:S04]  /*5c60*/  F2FP.SATFINITE.E4M3.F32.PACK_AB_MERGE_C R71, R71, R74, RZ ;  /* 0x0000004a4747723e */ /* 0x000fc800048070ff */
[----:B------:R-:W-:Y:S02]  /*5c70*/  F2FP.SATFINITE.E4M3.F32.PACK_AB_MERGE_C R183, R59, R34, R71 ;  /* 0x000000223bb7723e */ /* 0x000fe40004807047 */
[----:B------:R-:W2:Y:S01]  /*5c80*/  MUFU.EX2 R58, R58 ;  /* 0x0000003a003a7308 */ /* 0x000ea20000000800 */
[----:B0-----:R-:W-:-:S07]  /*5c90*/  FADD.FTZ R0, R54, R13 ;  /* 0x0000000d36007221 */ /* 0x001fce0000010000 */
[----:B------:R-:W0:Y:S01]  /*5ca0*/  MUFU.EX2 R73, R116 ;  /* 0x0000007400497308 */ /* 0x000e220000000800 */
[----:B-1----:R-:W-:-:S07]  /*5cb0*/  FADD.FTZ R21, R61, R0 ;  /* 0x000000003d157221 */ /* 0x002fce0000010000 */
[----:B------:R-:W1:Y:S01]  /*5cc0*/  MUFU.EX2 R60, R60 ;  /* 0x0000003c003c7308 */ /* 0x000e620000000800 */
[----:B--2---:R-:W-:-:S07]  /*5cd0*/  FADD.FTZ R0, R58, R21 ;  /* 0x000000153a007221 */ /* 0x004fce0000010000 */
[----:B------:R-:W2:Y:S01]  /*5ce0*/  MUFU.EX2 R75, R118 ;  /* 0x00000076004b7308 */ /* 0x000ea20000000800 */
[C---:B0-----:R-:W-:Y:S01]  /*5cf0*/  FADD.FTZ R21, R73.reuse, R0 ;  /* 0x0000000049157221 */ /* 0x041fe20000010000 */
[----:B------:R-:W-:-:S04]  /*5d00*/  F2FP.SATFINITE.E4M3.F32.PACK_AB_MERGE_C R58, R73, R58, RZ ;  /* 0x0000003a493a723e */ /* 0x000fc800048070ff */
[----:B------:R-:W-:Y:S02]  /*5d10*/  F2FP.SATFINITE.E4M3.F32.PACK_AB_MERGE_C R177, R61, R54, R58 ;  /* 0x000000363db1723e */ /* 0x000fe4000480703a */
[----:B------:R-:W0:Y:S01]  /*5d20*/  MUFU.EX2 R62, R62 ;  /* 0x0000003e003e7308 */ /* 0x000e220000000800 */
[----:B-1----:R-:W-:-:S07]  /*5d30*/  FADD.FTZ R0, R60, R21 ;  /* 0x000000153c007221 */ /* 0x002fce0000010000 */
[----:B------:R-:W1:Y:S01]  /*5d40*/  MUFU.EX2 R77, R122 ;  /* 0x0000007a004d7308 */ /* 0x000e620000000800 */
[----:B--2---:R-:W-:-:S07]  /*5d50*/  FADD.FTZ R27, R75, R0 ;  /* 0x000000004b1b7221 */ /* 0x004fce0000010000 */
[----:B------:R-:W2:Y:S01]  /*5d60*/  MUFU.EX2 R40, R40 ;  /* 0x0000002800287308 */ /* 0x000ea20000000800 */
[----:B0-----:R-:W-:Y:S01]  /*5d70*/  FADD.FTZ R0, R62, R27 ;  /* 0x0000001b3e007221 */ /* 0x001fe20000010000 */
[----:B------:R-:W-:-:S04]  /*5d80*/  FADD.FTZ R27, R23, R24 ;  /* 0x00000018171b7221 */ /* 0x000fc80000010000 */
        /* <DEDUP_REMOVED lines=8> */
[----:B--2---:R-:W-:-:S07]  /*5e10*/  FADD.FTZ R0, R40, R23 ;  /* 0x0000001728007221 */ /* 0x004fce0000010000 */
[----:B------:R-:W-:Y:S01]  /*5e20*/  MUFU.EX2 R31, R31 ;  /* 0x0000001f001f7308 */ /* 0x000fe20000000800 */
[----:B0-----:R-:W-:-:S07]  /*5e30*/  FADD.FTZ R25, R7, R0 ;  /* 0x0000000007197221 */ /* 0x001fce0000010000 */
[----:B------:R-:W0:Y:S01]  /*5e40*/  MUFU.EX2 R66, R66 ;  /* 0x0000004200427308 */ /* 0x000e220000000800 */
[----:B-1----:R-:W-:-:S07]  /*5e50*/  FADD.FTZ R0, R42, R25 ;  /* 0x000000192a007221 */ /* 0x002fce0000010000 */
[----:B------:R-:W1:Y:S08]  /*5e60*/  MUFU.EX2 R3, R128 ;  /* 0x0000008000037308 */ /* 0x000e700000000800 */
[----:B------:R-:W-:Y:S01]  /*5e70*/  MUFU.EX2 R29, R29 ;  /* 0x0000001d001d7308 */ /* 0x000fe20000000800 */
[----:B0-----:R-:W-:-:S07]  /*5e80*/  F2FP.SATFINITE.E4M3.F32.PACK_AB_MERGE_C R22, R66, R31, RZ ;  /* 0x0000001f4216723e */ /* 0x001fce00048070ff */
[----:B------:R-:W0:Y:S01]  /*5e90*/  MUFU.EX2 R48, R48 ;  /* 0x0000003000307308 */ /* 0x000e220000000800 */
[C---:B-1----:R-:W-:Y:S01]  /*5ea0*/  F2FP.SATFINITE.E4M3.F32.PACK_AB_MERGE_C R42, R3.reuse, R42, RZ ;  /* 0x0000002a032a723e */ /* 0x042fe200048070ff */
[----:B------:R-:W-:-:S03]  /*5eb0*/  FADD.FTZ R3, R3, R0 ;  /* 0x0000000003037221 */ /* 0x000fc60000010000 */
[----:B------:R-:W-:-:S03]  /*5ec0*/  F2FP.SATFINITE.E4M3.F32.PACK_AB_MERGE_C R173, R7, R40, R42 ;  /* 0x0000002807ad723e */ /* 0x000fc6000480702a */
[----:B------:R-:W1:Y:S08]  /*5ed0*/  MUFU.EX2 R44, R44 ;  /* 0x0000002c002c7308 */ /* 0x000e700000000800 */
[----:B------:R-:W2:Y:S01]  /*5ee0*/  MUFU.EX2 R11, R132 ;  /* 0x00000084000b7308 */ /* 0x000ea20000000800 */
[----:B0-----:R-:W-:Y:S01]  /*5ef0*/  F2FP.SATFINITE.E4M3.F32.PACK_AB_MERGE_C R174, R48, R29, R22 ;  /* 0x0000001d30ae723e */ /* 0x001fe20004807016 */
[----:B------:R-:W-:-:S04]  /*5f00*/  FADD.FTZ R29, R29, R50 ;  /* 0x000000321d1d7221 */ /* 0x000fc80000010000 */
[----:B------:R-:W-:Y:S02]  /*5f10*/  FADD.FTZ R48, R48, R29 ;  /* 0x0000001d30307221 */ /* 0x000fe40000010000 */
[----:B------:R-:W0:Y:S01]  /*5f20*/  MUFU.EX2 R46, R46 ;  /* 0x0000002e002e7308 */ /* 0x000e220000000800 */
[----:B-1----:R-:W-:Y:S01]  /*5f30*/  FADD.FTZ R0, R44, R3 ;  /* 0x000000032c007221 */ /* 0x002fe20000010000 */
[----:B------:R-:W-:-:S04]  /*5f40*/  FADD.FTZ R31, R31, R48 ;  /* 0x000000301f1f7221 */ /* 0x000fc80000010000 */
[----:B------:R-:W-:Y:S02]  /*5f50*/  FADD.FTZ R66, R66, R31 ;  /* 0x0000001f42427221 */ /* 0x000fe40000010000 */
[----:B------:R-:W-:Y:S01]  /*5f60*/  MUFU.EX2 R47, R47 ;  /* 0x0000002f002f7308 */ /* 0x000fe20000000800 */
[----:B--2---:R-:W-:-:S07]  /*5f70*/  FADD.FTZ R25, R11, R0 ;  /* 0x000000000b197221 */ /* 0x004fce0000010000 */
[----:B------:R-:W1:Y:S01]  /*5f80*/  MUFU.EX2 R52, R52 ;  /* 0x0000003400347308 */ /* 0x000e620000000800 */
[----:B0-----:R-:W-:-:S07]  /*5f90*/  FADD.FTZ R0, R46, R25 ;  /* 0x000000192e007221 */ /* 0x001fce0000010000 */
[----:B------:R-:W0:Y:S08]  /*5fa0*/  MUFU.EX2 R13, R134 ;  /* 0x00000086000d7308 */ /* 0x000e300000000800 */
[----:B------:R-:W-:Y:S01]  /*5fb0*/  MUFU.EX2 R33, R33 ;  /* 0x0000002100217308 */ /* 0x000fe20000000800 */
[----:B-1----:R-:W-:-:S07]  /*5fc0*/  F2FP.SATFINITE.E4M3.F32.PACK_AB_MERGE_C R6, R52, R47, RZ ;  /* 0x0000002f3406723e */ /* 0x002fce00048070ff */
[----:B------:R-:W1:Y:S01]  /*5fd0*/  MUFU.EX2 R38, R38 ;  /* 0x0000002600267308 */ /* 0x000e620000000800 */
[C---:B0-----:R-:W-:Y:S01]  /*5fe0*/  F2FP.SATFINITE.E4M3.F32.PACK_AB_MERGE_C R46, R13.reuse, R46, RZ ;  /* 0x0000002e0d2e723e */ /* 0x041fe200048070ff */
[----:B------:R-:W-:-:S03]  /*5ff0*/  FADD.FTZ R13, R13, R0 ;  /* 0x000000000d0d7221 */ /* 0x000fc60000010000 */
[----:B------:R-:W-:-:S03]  /*6000*/  F2FP.SATFINITE.E4M3.F32.PACK_AB_MERGE_C R175, R11, R44, R46 ;  /* 0x0000002c0baf723e */ /* 0x000fc6000480702e */
[----:B------:R-:W0:Y:S08]  /*6010*/  MUFU.EX2 R26, R26 ;  /* 0x0000001a001a7308 */ /* 0x000e300000000800 */
[----:B------:R-:W2:Y:S01]  /*6020*/  MUFU.EX2 R21, R136 ;  /* 0x0000008800157308 */ /* 0x000ea20000000800 */
[----:B-1----:R-:W-:Y:S01]  /*6030*/  F2FP.SATFINITE.E4M3.F32.PACK_AB_MERGE_C R168, R38, R33, R6 ;  /* 0x0000002126a8723e */ /* 0x002fe20004807006 */
[----:B------:R-:W-:-:S04]  /*6040*/  FADD.FTZ R33, R33, R66 ;  /* 0x0000004221217221 */ /* 0x000fc80000010000 */
[----:B------:R-:W-:Y:S02]  /*6050*/  FADD.FTZ R38, R38, R33 ;  /* 0x0000002126267221 */ /* 0x000fe40000010000 */
[----:B------:R-:W1:Y:S01]  /*6060*/  MUFU.EX2 R84, R84 ;  /* 0x0000005400547308 */ /* 0x000e620000000800 */
[----:B0-----:R-:W-:Y:S01]  /*6070*/  FADD.FTZ R0, R26, R13 ;  /* 0x0000000d1a007221 */ /* 0x001fe20000010000 */
[----:B------:R-:W-:-:S04]  /*6080*/  FADD.FTZ R47, R47, R38 ;  /* 0x000000262f2f7221 */ /* 0x000fc80000010000 */
[----:B------:R-:W-:Y:S02]  /*6090*/  FADD.FTZ R47, R52, R47 ;  /* 0x0000002f342f7221 */ /* 0x000fe40000010000 */
[----:B------:R-:W-:Y:S01]  /*60a0*/  MUFU.EX2 R32, R32 ;  /* 0x0000002000207308 */ /* 0x000fe20000000800 */
[----:B--2---:R-:W-:-:S07]  /*60b0*/  FADD.FTZ R7, R21, R0 ;  /* 0x0000000015077221 */ /* 0x004fce0000010000 */
        /* <DEDUP_REMOVED lines=16> */
[----:B------:R-:W-:-:S06]  /*61c0*/  FADD.FTZ R32, R32, R49 ;  /* 0x0000003120207221 */ /* 0x000fcc0000010000 */
[----:B------:R-:W1:Y:S01]  /*61d0*/  MUFU.EX2 R13, R30 ;  /* 0x0000001e000d7308 */ /* 0x000e620000000800 */
[----:B--2---:R-:W-:-:S04]  /*61e0*/  FADD.FTZ R7, R3, R0 ;  /* 0x0000000003077221 */ /* 0x004fc80000010000 */
[----:B0-----:R-:W-:Y:S01]  /*61f0*/  FADD.FTZ R6, R80, R7 ;  /* 0x0000000750067221 */ /* 0x001fe20000010000 */
[----:B------:R-:W-:Y:S01]  /*6200*/  FADD.FTZ R7, R51, R32 ;  /* 0x0000002033077221 */ /* 0x000fe20000010000 */
[C---:B-1----:R-:W-:Y:S02]  /*6210*/  F2FP.SATFINITE.E4M3.F32.PACK_AB_MERGE_C R0, R13.reuse, R80, RZ ;  /* 0x000000500d00723e */ /* 0x042fe400048070ff */
[----:B------:R-:W-:Y:S02]  /*6220*/  FADD.FTZ R6, R13, R6 ;  /* 0x000000060d067221 */ /* 0x000fe40000010000 */
[----:B------:R-:W-:Y:S01]  /*6230*/  F2FP.SATFINITE.E4M3.F32.PACK_AB_MERGE_C R171, R3, R82, R0 ;  /* 0x0000005203ab723e */ /* 0x000fe20004807000 */
[----:B------:R-:W-:Y:S06]  /*6240*/  @P1 BRA `(.L_x_1177) ;  /* 0x00000000004c1947 */ /* 0x000fec0003800000 */
[----:B------:R-:W-:Y:S01]  /*6250*/  ISETP.LT.AND P1, PT, RZ, UR46, PT ;  /* 0x0000002eff007c0c */ /* 0x000fe2000bf21270 */
[----:B------:R-:W-:-:S12]  /*6260*/  UIADD3 UR11, UR46, -0x1, URZ ;  /* 0xffffffff2e0b7890 */ /* 0x000fd8000fffe03f */
[----:B------:R-:W-:Y:S05]  /*6270*/  @P1 BRA `(.L_x_1178) ;  /* 0x0000000000201947 */ /* 0x000fea0003800000 */
[----:B------:R-:W-:Y:S01]  /*6280*/  ULDC UR14, c[0x0][0x9e4] ;  /* 0x00027900000e7ab9 */ /* 0x000fe20000000800 */
[----:B------:R-:W-:Y:S02]  /*6290*/  UIADD3 UR11, -UR46, URZ, URZ ;  /* 0x0000003f2e0b7290 */ /* 0x000fe4000fffe13f */
[----:B------:R-:W-:-:S11]  /*62a0*/  UISETP.NE.AND UP0, UPT, UR14, 0x1, UPT ;  /* 0x000000010e00788c */ /* 0x000fd6000bf05270 */
[----:B------:R-:W-:Y:S02]  /*62b0*/  @UP0 ULDC.64 UR16, c[0x0][0x9e8] ;  /* 0x00027a0000100ab9 */ /* 0x000fe40000000a00 */
[----:B------:R-:W-:-:S04]  /*62c0*/  UIMAD.WIDE.U32 UR6, UR11, UR16, URZ ;  /* 0x000000100b0672a5 */ /* 0x000fc8000f8e003f */
[----:B------:R-:W-:-:S04]  /*62d0*/  @UP0 USHF.R.U32.HI UR11, URZ, UR17, UR7 ;  /* 0x000000113f0b0299 */ /* 0x000fc80008011607 */
[----:B------:R-:W-:Y:S01]  /*62e0*/  ULOP3.LUT UR11, URZ, UR11, URZ, 0x33, !UPT ;  /* 0x0000000b3f0b7292 */ /* 0x000fe2000f8e333f */
[----:B------:R-:W-:Y:S11]  /*62f0*/  BRA `(.L_x_1179) ;  /* 0x0000000000147947 */ /* 0x000ff60003800000 */
.L_x_1178:
[----:B------:R-:W-:Y:S02]  /*6300*/  ULDC UR14, c[0x0][0x9e4] ;  /* 0x00027900000e7ab9 */ /* 0x000fe40000000800 */
[----:B------:R-:W-:-:S11]  /*6310*/  UISETP.NE.AND UP0, UPT, UR14, 0x1, UPT ;  /* 0x000000010e00788c */ /* 0x000fd6000bf05270 */
[----:B------:R-:W-:Y:S02]  /*6320*/  @UP0 ULDC.64 UR16, c[0x0][0x9e8] ;  /* 0x00027a0000100ab9 */ /* 0x000fe40000000a00 */
[----:B------:R-:W-:-:S04]  /*6330*/  UIMAD.WIDE.U32 UR6, UR11, UR16, URZ ;  /* 0x000000100b0672a5 */ /* 0x000fc8000f8e003f */
[----:B------:R-:W-:-:S12]  /*6340*/  @UP0 USHF.R.U32.HI UR11, URZ, UR17, UR7 ;  /* 0x000000113f0b0299 */ /* 0x000fd80008011607 */
.L_x_1179:
[----:B------:R-:W-:-:S04]  /*6350*/  UIMAD UR11, UR11, UR14, UR14 ;  /* 0x0000000e0b0b72a4 */ /* 0x000fc8000f8e020e */
[----:B------:R-:W-:-:S04]  /*6360*/  UISETP.LT.AND UP0, UPT, UR10, UR11, UPT ;  /* 0x0000000b0a00728c */ /* 0x000fc8000bf01270 */
[----:B------:R-:W-:-:S12]  /*6370*/  USEL UR10, UR10, UR11, UP0 ;  /* 0x0000000b0a0a7287 */ /* 0x000fd80008000000 */
.L_x_1177:
[----:B------:R-:W-:Y:S01]  /*6380*/  UIMAD.WIDE UR6, UR10, 0x66666667, URZ ;  /* 0x666666670a0678a5 */ /* 0x000fe2000f8e023f */
[----:B------:R-:W0:Y:S01]  /*6390*/  S2UR UR46, SR_CgaCtaId ;  /* 0x00000000002e79c3 */ /* 0x000e220000008800 */
[----:B------:R-:W-:Y:S01]  /*63a0*/  UMOV UR48, URZ ;  /* 0x0000003f00307c82 */ /* 0x000fe20008000000 */
[----:B------:R-:W-:Y:S01]  /*63b0*/  UMOV UR47, URZ ;  /* 0x0000003f002f7c82 */ /* 0x000fe20008000000 */
[----:B------:R-:W-:Y:S01]  /*63c0*/  USHF.R.U32.HI UR6, URZ, 0x1f, UR7 ;  /* 0x0000001f3f067899 */ /* 0x000fe20008011607 */
[----:B------:R-:W-:Y:S02]  /*63d0*/  CS2R R24, SRZ ;  /* 0x0000000000187805 */ /* 0x000fe4000001ff00 */
[----:B------:R-:W-:Y:S02]  /*63e0*/  CS2R R26, SRZ ;  /* 0x00000000001a7805 */ /* 0x000fe4000001ff00 */
[----:B------:R-:W-:Y:S01]  /*63f0*/  CS2R R28, SRZ ;  /* 0x00000000001c7805 */ /* 0x000fe2000001ff00 */
[----:B------:R-:W-:Y:S01]  /*6400*/  ULEA.HI.SX32 UR6, UR7, UR6, 0x1a ;  /* 0x0000000607067291 */ /* 0x000fe2000f8fd23f */
[----:B------:R-:W-:-:S02]  /*6410*/  CS2R R30, SRZ ;  /* 0x00000000001e7805 */ /* 0x000fc4000001ff00 */
[----:B------:R-:W-:Y:S02]  /*6420*/  CS2R R32, SRZ ;  /* 0x0000000000207805 */ /* 0x000fe4000001ff00 */
[----:B------:R-:W-:Y:S01]  /*6430*/  CS2R R34, SRZ ;  /* 0x0000000000227805 */ /* 0x000fe2000001ff00 */
[----:B------:R-:W-:Y:S01]  /*6440*/  UISETP.LT.AND UP0, UPT, UR39, UR6, UPT ;  /* 0x000000062700728c */ /* 0x000fe2000bf01270 */
[----:B------:R-:W-:Y:S02]  /*6450*/  CS2R R36, SRZ ;  /* 0x0000000000247805 */ /* 0x000fe4000001ff00 */
[----:B------:R-:W-:Y:S02]  /*6460*/  CS2R R38, SRZ ;  /* 0x0000000000267805 */ /* 0x000fe4000001ff00 */
[----:B------:R-:W-:Y:S01]  /*6470*/  CS2R R40, SRZ ;  /* 0x0000000000287805 */ /* 0x000fe2000001ff00 */
[----:B------:R-:W-:Y:S01]  /*6480*/  USEL UR56, UR39, UR6, !UP0 ;  /* 0x0000000627387287 */ /* 0x000fe2000c000000 */
[----:B------:R-:W-:-:S02]  /*6490*/  CS2R R42, SRZ ;  /* 0x00000000002a7805 */ /* 0x000fc4000001ff00 */
[----:B------:R-:W-:Y:S02]  /*64a0*/  CS2R R44, SRZ ;  /* 0x00000000002c7805 */ /* 0x000fe4000001ff00 */
[----:B------:R-:W-:Y:S02]  /*64b0*/  CS2R R46, SRZ ;  /* 0x00000000002e7805 */ /* 0x000fe4000001ff00 */
[----:B------:R-:W-:Y:S02]  /*64c0*/  CS2R R48, SRZ ;  /* 0x0000000000307805 */ /* 0x000fe4000001ff00 */
[----:B------:R-:W-:Y:S02]  /*64d0*/  CS2R R50, SRZ ;  /* 0x0000000000327805 */ /* 0x000fe4000001ff00 */
[----:B------:R-:W-:Y:S02]  /*64e0*/  ISETP.GE.AND P1, PT, R12, UR56, PT ;  /* 0x000000380c007c0c */ /* 0x000fe4000bf26270 */
        /* <DEDUP_REMOVED lines=17> */
[----:B------:R-:W-:Y:S01]  /*6600*/  CS2R R86, SRZ ;  /* 0x0000000000567805 */ /* 0x000fe2000001ff00 */
[----:B0-----:R-:W-:Y:S06]  /*6610*/  @!P1 BRA `(.L_x_1180) ;  /* 0x0000005000989947 */ /* 0x001fec0003800000 */
        /* <DEDUP_REMOVED lines=35> */
[----:B------:R-:W-:Y:S01]  /*6850*/  UMOV UR57, URZ ;  /* 0x0000003f00397c82 */ /* 0x000fe20008000000 */
[----:B------:R-:W-:Y:S01]  /*6860*/  ULDC UR52, c[0x0][0x9e4] ;  /* 0x0002790000347ab9 */ /* 0x000fe20000000800 */
[----:B------:R-:W-:Y:S01]  /*6870*/  ULDC UR53, c[0x0][0x288] ;  /* 0x0000a20000357ab9 */ /* 0x000fe20000000800 */
[----:B------:R-:W-:Y:S01]  /*6880*/  ULDC UR55, c[0x0][0x2f0] ;  /* 0x0000bc0000377ab9 */ /* 0x000fe20000000800 */
[----:B------:R-:W-:-:S05]  /*6890*/  ULDC UR54, c[0x0][0x9e0] ;  /* 0x0002780000367ab9 */ /* 0x000fca0000000800 */
.L_x_1199:
[----:B------:R-:W-:Y:S01]  /*68a0*/  ISETP.NE.AND P2, PT, RZ, UR40, PT ;  /* 0x00000028ff007c0c */ /* 0x000fe2000bf45270 */
[----:B------:R-:W-:-:S04]  /*68b0*/  UISETP.NE.AND UP0, UPT, UR57, 0x1, UPT ;  /* 0x000000013900788c */ /* 0x000fc8000bf05270 */
[----:B------:R-:W-:-:S04]  /*68c0*/  USEL UR47, URZ, 0x1, UP0 ;  /* 0x000000013f2f7887 */ /* 0x000fc80008000000 */
[----:B------:R-:W-:-:S04]  /*68d0*/  ULOP3.LUT UR47, UR58, UR47, URZ, 0x3c, !UPT ;  /* 0x0000002f3a2f7292 */ /* 0x000fc8000f8e3c3f */
[----:B------:R-:W-:Y:S08]  /*68e0*/  @P2 BRA `(.L_x_1181) ;  /* 0x0000000000382947 */ /* 0x000ff00003800000 */
[----:B------:R-:W-:Y:S05]  /*68f0*/  @!P0 BRA `(.L_x_1182) ;  /* 0x0000000000048947 */ /* 0x000fea0003800000 */
[----:B------:R-:W-:Y:S01]  /*6900*/  BPT.TRAP 0x1 ;  /* 0x000000040000795c */ /* 0x000fe20000300000 */
.L_x_1182:
        /* <DEDUP_REMOVED lines=9> */
.L_x_1183:
[----:B-1----:R-:W-:Y:S05]  /*69a0*/  @P1 BRA `(.L_x_1181) ;  /* 0x0000000000081947 */ /* 0x002fea0003800000 */
[----:B------:R-:W1:Y:S02]  /*69b0*/  SYNCS.PHASECHK.TRANS64.TRYWAIT P1, [UR6+0x22830], R13 ;  /* 0x0228300dff0075a7 */ /* 0x000e640008020146 */
[----:B-1----:R-:W-:Y:S05]  /*69c0*/  @!P1 BRA `(.L_x_1184) ;  /* 0x0000015800409947 */ /* 0x002fea0003800000 */
.L_x_1181:
[----:B01----:R-:W-:Y:S01]  /*69d0*/  VIADD R13, R17, 0x8 ;  /* 0x00000008110d7836 */ /* 0x003fe20000000000 */
        /* <DEDUP_REMOVED lines=34> */
[----:B------:R-:W-:Y:S02]  /*6c00*/  UIADD3 UR11, UR59, 0x302, URZ ;  /* 0x000003023b0b7890 */ /* 0x000fe4000fffe03f */
[----:B------:R-:W-:Y:S01]  /*6c10*/  UIADD3 UR14, UR59, 0x6, URZ ;  /* 0x000000063b0e7890 */ /* 0x000fe2000fffe03f */
[----:B------:R-:W-:Y:S01]  /*6c20*/  UMOV UR15, 0x40000040 ;  /* 0x40000040000f7882 */ /* 0x000fe20000000000 */
        /* <DEDUP_REMOVED lines=96> */
.L_x_1186:
[----:B------:R-:W-:Y:S01]  /*7230*/  ULEA UR6, UR57, UR41, 0x3 ;  /* 0x0000002939067291 */ /* 0x000fe2000f8e183f */
[----:B------:R-:W-:-:S05]  /*7240*/  IMAD.U32 R13, RZ, RZ, UR58 ;  /* 0x0000003aff0d7e24 */ /* 0x000fca000f8e00ff */
[----:B------:R-:W-:-:S04]  /*7250*/  SHF.L.U32 R13, R13, 0x1f, RZ ;  /* 0x0000001f0d0d7819 */ /* 0x000fc800000006ff */
[----:B------:R0:W1:Y:S01]  /*7260*/  SYNCS.PHASECHK.TRANS64.TRYWAIT P1, [UR6+0x22850], R13 ;  /* 0x0228500dff0075a7 */ /* 0x0000620008020146 */
[----:B------:R-:W-:Y:S05]  /*7270*/  @!P0 BRA `(.L_x_1187) ;  /* 0x0000000000048947 */ /* 0x000fea0003800000 */
[----:B------:R-:W-:Y:S01]  /*7280*/  BPT.TRAP 0x1 ;  /* 0x000000040000795c */ /* 0x000fe20000300000 */
.L_x_1187:
[----:B-1----:R-:W-:Y:S05]  /*7290*/  @P1 BRA `(.L_x_1185) ;  /* 0x0000000000081947 */ /* 0x002fea0003800000 */
[----:B------:R-:W1:Y:S02]  /*72a0*/  SYNCS.PHASECHK.TRANS64.TRYWAIT P1, [UR6+0x22850], R13 ;  /* 0x0228500dff0075a7 */ /* 0x000e640008020146 */
[----:B-1----:R-:W-:Y:S05]  /*72b0*/  @!P1 BRA `(.L_x_1188) ;  /* 0x00000150001c9947 */ /* 0x002fea0003800000 */
.L_x_1185:
        /* <DEDUP_REMOVED lines=34> */
.L_x_1189:
[----:B------:R-:W-:Y:S01]  /*74e0*/  UISETP.NE.AND UP1, UPT, UR44, URZ, UPT ;  /* 0x0000003f2c00728c */ /* 0x000fe2000bf25270 */
[C---:B------:R-:W-:Y:S01]  /*74f0*/  FMUL.FTZ R188, R2.reuse, R88 ;  /* 0x0000005802bc7220 */ /* 0x040fe20000410000 */
[C---:B------:R-:W-:Y:S01]  /*7500*/  FMUL.FTZ R186, R2.reuse, R117 ;  /* 0x0000007502ba7220 */ /* 0x040fe20000410000 */
[----:B------:R-:W-:Y:S02]  /*7510*/  IMAD.MOV.U32 R117, RZ, RZ, R8 ;  /* 0x000000ffff757224 */ /* 0x000fe400078e0008 */
[C---:B0-----:R-:W-:Y:S01]  /*7520*/  FMUL.FTZ R13, R2.reuse, R154 ;  /* 0x0000009a020d7220 */ /* 0x041fe20000410000 */
[C---:B------:R-:W-:Y:S01]  /*7530*/  FMUL.FTZ R154, R2.reuse, R157 ;  /* 0x0000009d029a7220 */ /* 0x040fe20000410000 */
[----:B------:R-:W-:Y:S01]  /*7540*/  PLOP3.LUT P1, PT, PT, PT, UP1, 0x80, 0x0 ;  /* 0x000000000000781c */ /* 0x000fe20003f2f018 */
[C---:B------:R-:W-:Y:S01]  /*7550*/  FMUL.FTZ R157, R2.reuse, R160 ;  /* 0x000000a0029d7220 */ /* 0x040fe20000410000 */
[----:B------:R-:W-:Y:S01]  /*7560*/  PLOP3.LUT P2, PT, PT, PT, UP1, 0x80, 0x0 ;  /* 0x000000000000781c */ /* 0x000fe20003f4f018 */
[C---:B------:R-:W-:Y:S01]  /*7570*/  FMUL.FTZ R178, R2.reuse, R109 ;  /* 0x0000006d02b27220 */ /* 0x040fe20000410000 */
[C---:B------:R-:W-:Y:S01]  /*7580*/  FMUL.FTZ R21, R2.reuse, R162 ;  /* 0x000000a202157220 */ /* 0x040fe20000410000 */
[----:B------:R-:W-:Y:S01]  /*7590*/  @UP1 ULDC UR7, c[0x0][0x44c] ;  /* 0x0001130000071ab9 */ /* 0x000fe20000000800 */
[C---:B------:R-:W-:Y:S01]  /*75a0*/  FMUL.FTZ R160, R2.reuse, R137 ;  /* 0x0000008902a07220 */ /* 0x040fe20000410000 */
[C---:B------:R-:W-:Y:S01]  /*75b0*/  FMUL.FTZ R109, R2.reuse, R115 ;  /* 0x00000073026d7220 */ /* 0x040fe20000410000 */
[C---:B------:R-:W-:Y:S01]  /*75c0*/  FMUL.FTZ R198, R2.reuse, R96 ;  /* 0x0000006002c67220 */ /* 0x040fe20000410000 */
[C---:B------:R-:W-:Y:S01]  /*75d0*/  FMUL.FTZ R14, R2.reuse, R155 ;  /* 0x0000009b020e7220 */ /* 0x040fe20000410000 */
[C---:B------:R-:W-:Y:S01]  /*75e0*/  FMUL.FTZ R137, R2.reuse, R139 ;  /* 0x0000008b02897220 */ /* 0x040fe20000410000 */
[----:B------:R-:W-:Y:S01]  /*75f0*/  FMUL.FTZ R162, R2, R141 ;  /* 0x0000008d02a27220 */ /* 0x000fe20000410000 */
[----:B------:R-:W-:-:S02]  /*7600*/  IMAD R115, R12, -0xa0, RZ ;  /* 0xffffff600c737824 */ /* 0x000fc400078e02ff */
[----:B------:R-:W-:Y:S01]  /*7610*/  FMUL.FTZ R155, R2, R156 ;  /* 0x0000009c029b7220 */ /* 0x000fe20000410000 */
[----:B------:R-:W-:Y:S01]  /*7620*/  @P1 IMAD.HI.U32 R88, R8, UR7, RZ ;  /* 0x0000000708581c27 */ /* 0x000fe2000f8e00ff */
[----:B------:R-:W-:-:S03]  /*7630*/  @UP1 ULDC UR7, c[0x0][0x450] ;  /* 0x0001140000071ab9 */ /* 0x000fc60000000800 */
[C---:B------:R-:W-:Y:S01]  /*7640*/  FMUL.FTZ R139, R2.reuse, R143 ;  /* 0x0000008f028b7220 */ /* 0x040fe20000410000 */
[C---:B------:R-:W-:Y:S01]  /*7650*/  FMUL.FTZ R141, R2.reuse, R147 ;  /* 0x00000093028d7220 */ /* 0x040fe20000410000 */
[C---:B------:R-:W-:Y:S01]  /*7660*/  FMUL.FTZ R156, R2.reuse, R161 ;  /* 0x000000a1029c7220 */ /* 0x040fe20000410000 */
[----:B------:R-:W-:Y:S01]  /*7670*/  @P2 SHF.R.U32.HI R117, RZ, UR7, R88 ;  /* 0x00000007ff752c19 */ /* 0x000fe20008011658 */
[C---:B------:R-:W-:Y:S01]  /*7680*/  FMUL.FTZ R147, R2.reuse, R149 ;  /* 0x0000009502937220 */ /* 0x040fe20000410000 */
[C---:B------:R-:W-:Y:S01]  /*7690*/  FMUL.FTZ R143, R2.reuse, R151 ;  /* 0x00000097028f7220 */ /* 0x040fe20000410000 */
[----:B------:R-:W-:Y:S01]  /*76a0*/  UISETP.NE.AND UP0, UPT, UR43, URZ, UPT ;  /* 0x0000003f2b00728c */ /* 0x000fe2000bf05270 */
[C---:B------:R-:W-:Y:S01]  /*76b0*/  FMUL.FTZ R19, R2.reuse, R158 ;  /* 0x0000009e02137220 */ /* 0x040fe20000410000 */
[----:B------:R-:W0:Y:S01]  /*76c0*/  SHFL.IDX PT, R96, R117, RZ, 0x1c1f ;  /* 0x001c1fff75607589 */ /* 0x000e2200000e0000 */
        /* <DEDUP_REMOVED lines=18> */
[----:B------:R-:W-:Y:S01]  /*77f0*/  ULEA UR6, UR48, UR41, 0x3 ;  /* 0x0000002930067291 */ /* 0x000fe2000f8e183f */
[----:B------:R-:W-:-:S02]  /*7800*/  VIADD R88, R115, 0x1 ;  /* 0x0000000173587836 */ /* 0x000fc40000000000 */
        /* <DEDUP_REMOVED lines=41> */
[----:B------:R-:W-:Y:S01]  /*7aa0*/  UIADD3 UR6, UR6, 0x22840, URZ ;  /* 0x0002284006067890 */ /* 0x000fe2000fffe03f */
[----:B------:R-:W-:Y:S01]  /*7ab0*/  IMAD R99, R9, -0x2, R88 ;  /* 0xfffffffe09637824 */ /* 0x000fe200078e0258 */
[----:B------:R-:W-:Y:S01]  /*7ac0*/  PLOP3.LUT P1, PT, PT, PT, UP0, 0x40, 0x0 ;  /* 0x000000000000781c */ /* 0x000fe20003f2e808 */
[----:B------:R-:W1:Y:S01]  /*7ad0*/  MUFU.TANH R15, R15 ;  /* 0x0000000f000f7308 */ /* 0x000e620000002400 */
[----:B------:R-:W-:Y:S01]  /*7ae0*/  UPRMT UR6, UR46, 0x654, UR6 ;  /* 0x000006542e067896 */ /* 0x000fe20008000006 */
[----:B------:R-:W-:-:S02]  /*7af0*/  IMAD R88, R16, UR55, R99 ;  /* 0x0000003710587c24 */ /* 0x000fc4000f8e0263 */
[----:B------:R-:W-:Y:S01]  /*7b00*/  FMUL.FTZ R101, R2, R101 ;  /* 0x0000006502657220 */ /* 0x000fe20000410000 */
[----:B------:R-:W-:Y:S02]  /*7b10*/  VIADD R99, R99, 0xffffffff ;  /* 0xffffffff63637836 */ /* 0x000fe40000000000 */
[----:B------:R-:W-:Y:S01]  /*7b20*/  VIADD R88, R88, -UR53 ;  /* 0x8000003558587c36 */ /* 0x000fe20008000000 */
[----:B------:R-:W2:Y:S03]  /*7b30*/  MUFU.TANH R153, R153 ;  /* 0x0000009900997308 */ /* 0x000ea60000002400 */
[C---:B------:R-:W-:Y:S01]  /*7b40*/  VIADD R103, R88.reuse, UR54 ;  /* 0x0000003658677c36 */ /* 0x040fe20008000000 */
[----:B------:R-:W-:Y:S01]  /*7b50*/  SYNCS.ARRIVE.TRANS64.RED.A1T0 RZ, [UR6], RZ ;  /* 0x000000ffffff79a7 */ /* 0x000fe20008100406 */
[----:B------:R-:W-:Y:S02]  /*7b60*/  VIADD R119, R88, UR49 ;  /* 0x0000003158777c36 */ /* 0x000fe40008000000 */
[--C-:B0-----:R-:W-:Y:S01]  /*7b70*/  IMAD.IADD R95, R103, 0x1, R96.reuse ;  /* 0x00000001675f7824 */ /* 0x101fe200078e0260 */
[----:B------:R-:W0:Y:S08]  /*7b80*/  MUFU.TANH R13, R13 ;  /* 0x0000000d000d7308 */ /* 0x000e300000002400 */
[----:B------:R-:W3:Y:S08]  /*7b90*/  MUFU.TANH R14, R14 ;  /* 0x0000000e000e7308 */ /* 0x000ef00000002400 */
[----:B------:R-:W4:Y:S08]  /*7ba0*/  MUFU.TANH R155, R155 ;  /* 0x0000009b009b7308 */ /* 0x000f300000002400 */
        /* <DEDUP_REMOVED lines=74> */
[----:B------:R5:W0:Y:S02]  /*8050*/  MUFU.TANH R202, R101 ;  /* 0x0000006500ca7308 */ /* 0x000a240000002400 */
[----:B-----5:R-:W-:Y:S01]  /*8060*/  IMAD.IADD R101, R119, 0x1, R96 ;  /* 0x0000000177657824 */ /* 0x020fe200078e0260 */
[----:B-1234-:R-:W-:Y:S06]  /*8070*/  @P1 BRA `(.L_x_1190) ;  /* 0x0000000000581947 */ /* 0x01efec0003800000 */
[----:B------:R-:W-:Y:S01]  /*8080*/  IMAD R88, R16, UR55, R96 ;  /* 0x0000003710587c24 */ /* 0x000fe2000f8e0260 */
[----:B------:R-:W-:Y:S03]  /*8090*/  BSSY B0, `(.L_x_1191) ;  /* 0x0000011000007945 */ /* 0x000fe60003800000 */
[----:B------:R-:W-:-:S05]  /*80a0*/  VIADD R96, R88, -UR53 ;  /* 0x8000003558607c36 */ /* 0x000fca0008000000 */
[----:B------:R-:W-:-:S13]  /*80b0*/  ISETP.GT.AND P1, PT, R96, -0x1, PT ;  /* 0xffffffff6000780c */ /* 0x000fda0003f24270 */
[----:B------:R-:W-:Y:S05]  /*80c0*/  @P1 BRA `(.L_x_1192) ;  /* 0x0000000000201947 */ /* 0x000fea0003800000 */
[----:B------:R-:W-:Y:S01]  /*80d0*/  IMAD.U32 R98, RZ, RZ, UR52 ;  /* 0x00000034ff627e24 */ /* 0x000fe2000f8e00ff */
[----:B------:R-:W-:-:S04]  /*80e0*/  LOP3.LUT R97, RZ, R96, RZ, 0x33, !PT ;  /* 0x00000060ff617212 */ /* 0x000fc800078e33ff */
[----:B------:R-:W-:-:S13]  /*80f0*/  ISETP.NE.AND P1, PT, R98, 0x1, PT ;  /* 0x000000016200780c */ /* 0x000fda0003f25270 */
[----:B------:R-:W1:Y:S02]  /*8100*/  @P1 LDC.64 R88, c[0x0][0x9e8] ;  /* 0x00027a00ff581b82 */ /* 0x000e640000000a00 */
[----:B-1----:R-:W-:-:S05]  /*8110*/  @P1 IMAD.HI.U32 R88, R97, R88, RZ ;  /* 0x0000005861581227 */ /* 0x002fca00078e00ff */
[----:B------:R-:W-:-:S04]  /*8120*/  @P1 SHF.R.U32.HI R97, RZ, R89, R88 ;  /* 0x00000059ff611219 */ /* 0x000fc80000011658 */
[----:B------:R-:W-:Y:S01]  /*8130*/  LOP3.LUT R96, RZ, R97, RZ, 0x33, !PT ;  /* 0x00000061ff607212 */ /* 0x000fe200078e33ff */
[----:B------:R-:W-:Y:S06]  /*8140*/  BRA `(.L_x_1193) ;  /* 0x0000000000147947 */ /* 0x000fec0003800000 */
.L_x_1192:
[----:B------:R-:W-:-:S05]  /*8150*/  IMAD.U32 R98, RZ, RZ, UR52 ;  /* 0x00000034ff627e24 */ /* 0x000fca000f8e00ff */
[----:B------:R-:W-:-:S13]  /*8160*/  ISETP.NE.AND P1, PT, R98, 0x1, PT ;  /* 0x000000016200780c */ /* 0x000fda0003f25270 */
[----:B------:R-:W1:Y:S02]  /*8170*/  @P1 LDC.64 R88, c[0x0][0x9e8] ;  /* 0x00027a00ff581b82 */ /* 0x000e640000000a00 */
[----:B-1----:R-:W-:-:S05]  /*8180*/  @P1 IMAD.HI.U32 R88, R96, R88, RZ ;  /* 0x0000005860581227 */ /* 0x002fca00078e00ff */
[----:B------:R-:W-:-:S07]  /*8190*/  @P1 SHF.R.U32.HI R96, RZ, R89, R88 ;  /* 0x00000059ff601219 */ /* 0x000fce0000011658 */
.L_x_1193:
[----:B------:R-:W-:Y:S05]  /*81a0*/  BSYNC B0 ;  /* 0x0000000000007941 */ /* 0x000fea0003800000 */
.L_x_1191:
[----:B------:R-:W-:-:S05]  /*81b0*/  IMAD R96, R96, R98, R99 ;  /* 0x0000006260607224 */ /* 0x000fca00078e0263 */
[----:B------:R-:W-:Y:S02]  /*81c0*/  VIADDMNMX R95, R96, R98, R95, PT ;  /* 0x00000062605f7246 */ /* 0x000fe4000380015f */
[----:B------:R-:W-:-:S07]  /*81d0*/  VIMNMX R101, R101, R96, !PT ;  /* 0x0000006065657248 */ /* 0x000fce0007fe0100 */
.L_x_1190:
[C---:B------:R-:W-:Y:S01]  /*81e0*/  ISETP.GE.AND P2, PT, R115.reuse, 0x9, PT ;  /* 0x000000097300780c */ /* 0x040fe20003f46270 */
[----:B------:R-:W1:Y:S01]  /*81f0*/  SHFL.IDX PT, R88, R117, 0x1, 0x1c1f ;  /* 0x003c1f0075587f89 */ /* 0x000e6200000e0000 */
[C---:B------:R-:W-:Y:S01]  /*8200*/  ISETP.GE.AND P1, PT, R115.reuse, 0x2, PT ;  /* 0x000000027300780c */ /* 0x040fe20003f26270 */
[----:B------:R-:W-:Y:S01]  /*8210*/  UISETP.NE.AND UP0, UPT, UR43, URZ, UPT ;  /* 0x0000003f2b00728c */ /* 0x000fe2000bf05270 */
[----:B------:R-:W-:Y:S02]  /*8220*/  ISETP.GE.AND P5, PT, R115, 0xa, PT ;  /* 0x0000000a7300780c */ /* 0x000fe40003fa6270 */
[----:B------:R-:W-:Y:S02]  /*8230*/  LOP3.LUT R0, R0, 0xfffffffd, RZ, 0xc0, !PT ;  /* 0xfffffffd00007812 */ /* 0x000fe400078ec0ff */
[----:B------:R-:W-:Y:S02]  /*8240*/  ISETP.GT.AND P3, PT, R101, 0x1, !P1 ;  /* 0x000000016500780c */ /* 0x000fe40004f64270 */
[----:B------:R-:W-:-:S02]  /*8250*/  ISETP.GE.AND P4, PT, R115, 0x11, PT ;  /* 0x000000117300780c */ /* 0x000fc40003f86270 */
[----:B------:R-:W-:Y:S02]  /*8260*/  ISETP.LT.OR P3, PT, R95, 0x2, P3 ;  /* 0x000000025f00780c */ /* 0x000fe40001f61670 */
[----:B------:R-:W-:Y:S02]  /*8270*/  @P2 LOP3.LUT R0, R0, 0x2, RZ, 0xfc, !PT ;  /* 0x0000000200002812 */ /* 0x000fe400078efcff */
[----:B------:R-:W-:Y:S02]  /*8280*/  ISETP.GT.AND P2, PT, R101, 0x8, !P2 ;  /* 0x000000086500780c */ /* 0x000fe40005744270 */
[----:B------:R-:W-:Y:S02]  /*8290*/  LOP3.LUT R0, R0, 0xfffffffb, RZ, 0xc0, !PT ;  /* 0xfffffffb00007812 */ /* 0x000fe400078ec0ff */
[----:B------:R-:W-:Y:S02]  /*82a0*/  ISETP.LT.OR P2, PT, R95, 0x9, P2 ;  /* 0x000000095f00780c */ /* 0x000fe40001741670 */
[----:B------:R-:W-:-:S02]  /*82b0*/  FSEL R96, R153, -INF , !P3 ;  /* 0xff80000099607808 */ /* 0x000fc40005800000 */
[----:B------:R-:W-:Y:S02]  /*82c0*/  @P5 LOP3.LUT R0, R0, 0x4, RZ, 0xfc, !PT ;  /* 0x0000000400005812 */ /* 0x000fe400078efcff */
[----:B------:R-:W-:Y:S02]  /*82d0*/  ISETP.GT.AND P3, PT, R101, 0x9, !P5 ;  /* 0x000000096500780c */ /* 0x000fe40006f64270 */
[----:B------:R-:W-:Y:S02]  /*82e0*/  FSEL R98, R155, -INF , !P2 ;  /* 0xff8000009b627808 */ /* 0x000fe40005000000 */
[----:B------:R-:W-:Y:S02]  /*82f0*/  LOP3.LUT R0, R0, 0xfffffff7, RZ, 0xc0, !PT ;  /* 0xfffffff700007812 */ /* 0x000fe400078ec0ff */
[----:B------:R-:W-:Y:S02]  /*8300*/  ISETP.GT.AND P2, PT, R101, 0x10, !P4 ;  /* 0x000000106500780c */ /* 0x000fe40006744270 */
[----:B------:R-:W-:-:S02]  /*8310*/  ISETP.LT.OR P3, PT, R95, 0xa, P3 ;  /* 0x0000000a5f00780c */ /* 0x000fc40001f61670 */
[----:B------:R-:W-:Y:S02]  /*8320*/  @P4 LOP3.LUT R0, R0, 0x8, RZ, 0xfc, !PT ;  /* 0x0000000800004812 */ /* 0x000fe400078efcff */
[----:B------:R-:W-:Y:S02]  /*8330*/  ISETP.LT.OR P2, PT, R95, 0x11, P2 ;  /* 0x000000115f00780c */ /* 0x000fe40001741670 */
[----:B0-----:R-:W-:Y:S02]  /*8340*/  FSEL R154, R154, -INF , !P3 ;  /* 0xff8000009a9a7808 */ /* 0x001fe40005800000 */
[C---:B------:R-:W-:Y:S02]  /*8350*/  ISETP.GE.AND P4, PT, R115.reuse, 0x12, PT ;  /* 0x000000127300780c */ /* 0x040fe40003f86270 */
[----:B------:R-:W-:Y:S02]  /*8360*/  ISETP.GE.AND P3, PT, R115, 0x19, PT ;  /* 0x000000197300780c */ /* 0x000fe40003f66270 */
[----:B------:R-:W-:-:S02]  /*8370*/  FSEL R100, R157, -INF , !P2 ;  /* 0xff8000009d647808 */ /* 0x000fc40005000000 */
[----:B------:R-:W-:Y:S02]  /*8380*/  ISETP.GT.AND P2, PT, R101, 0x11, !P4 ;  /* 0x000000116500780c */ /* 0x000fe40006744270 */
[----:B------:R-:W-:Y:S02]  /*8390*/  LOP3.LUT R3, R3, 0xfffffffd, RZ, 0xc0, !PT ;  /* 0xfffffffd03037812 */ /* 0x000fe400078ec0ff */
[----:B------:R-:W-:Y:S02]  /*83a0*/  ISETP.LT.OR P2, PT, R95, 0x12, P2 ;  /* 0x000000125f00780c */ /* 0x000fe40001741670 */
[----:B------:R-:W-:Y:S02]  /*83b0*/  LOP3.LUT R0, R0, 0xffffffef, RZ, 0xc0, !PT ;  /* 0xffffffef00007812 */ /* 0x000fe400078ec0ff */
[----:B------:R-:W-:Y:S02]  /*83c0*/  FSEL R102, R156, -INF , !P2 ;  /* 0xff8000009c667808 */ /* 0x000fe40005000000 */
[----:B------:R-:W-:-:S02]  /*83d0*/  @P3 LOP3.LUT R3, R3, 0x2, RZ, 0xfc, !PT ;  /* 0x0000000203033812 */ /* 0x000fc400078efcff */
[----:B------:R-:W-:Y:S02]  /*83e0*/  ISETP.GT.AND P2, PT, R101, 0x18, !P3 ;  /* 0x000000186500780c */ /* 0x000fe40005f44270 */
[----:B------:R-:W-:Y:S02]  /*83f0*/  ISETP.GE.AND P3, PT, R115, 0x1a, PT ;  /* 0x0000001a7300780c */ /* 0x000fe40003f66270 */
[----:B------:R-:W-:Y:S02]  /*8400*/  ISETP.LT.OR P2, PT, R95, 0x19, P2 ;  /* 0x000000195f00780c */ /* 0x000fe40001741670 */
[----:B------:R-:W-:Y:S02]  /*8410*/  LOP3.LUT R3, R3, 0xfffffffe, RZ, 0xc0, !PT ;  /* 0xfffffffe03037812 */ /* 0x000fe400078ec0ff */
[----:B------:R-:W-:Y:S02]  /*8420*/  FSEL R116, R159, -INF , !P2 ;  /* 0xff8000009f747808 */ /* 0x000fe40005000000 */
[----:B------:R-:W-:-:S02]  /*8430*/  ISETP.GT.AND P2, PT, R101, 0x19, !P3 ;  /* 0x000000196500780c */ /* 0x000fc40005f44270 */
[----:B------:R-:W-:Y:S02]  /*8440*/  @P4 LOP3.LUT R0, R0, 0x10, RZ, 0xfc, !PT ;  /* 0x0000001000004812 */ /* 0x000fe400078efcff */
[----:B------:R-:W-:Y:S02]  /*8450*/  ISETP.LT.OR P2, PT, R95, 0x1a, P2 ;  /* 0x0000001a5f00780c */ /* 0x000fe40001741670 */
[----:B------:R-:W-:Y:S02]  /*8460*/  @P3 LOP3.LUT R3, R3, 0x1, RZ, 0xfc, !PT ;  /* 0x0000000103033812 */ /* 0x000fe400078efcff */
[----:B------:R-:W-:Y:S02]  /*8470*/  ISETP.GE.AND P3, PT, R115, 0x21, PT ;  /* 0x000000217300780c */ /* 0x000fe40003f66270 */
[----:B------:R-:W-:Y:S02]  /*8480*/  LOP3.LUT R0, R0, 0x7fffffff, RZ, 0xc0, !PT ;  /* 0x7fffffff00007812 */ /* 0x000fe400078ec0ff */
[----:B------:R-:W-:-:S02]  /*8490*/  FSEL R118, R158, -INF , !P2 ;  /* 0xff8000009e767808 */ /* 0x000fc40005000000 */
[----:B------:R-:W-:Y:S02]  /*84a0*/  ISETP.GT.AND P2, PT, R101, 0x20, !P3 ;  /* 0x000000206500780c */ /* 0x000fe40005f44270 */
[----:B------:R-:W-:Y:S02]  /*84b0*/  LOP3.LUT R3, R3, 0xfffffffb, RZ, 0xc0, !PT ;  /* 0xfffffffb03037812 */ /* 0x000fe400078ec0ff */
[----:B------:R-:W-:-:S03]  /*84c0*/  ISETP.LT.OR P2, PT, R95, 0x21, P2 ;  /* 0x000000215f00780c */ /* 0x000fc60001741670 */
[----:B------:R-:W-:Y:S02]  /*84d0*/  @P3 LOP3.LUT R0, R0, 0x80000000, RZ, 0xfc, !PT ;  /* 0x8000000000003812 */ /* 0x000fe400078efcff */
[----:B------:R-:W-:Y:S02]  /*84e0*/  ISETP.GE.AND P3, PT, R115, 0x22, PT ;  /* 0x000000227300780c */ /* 0x000fe40003f66270 */
[----:B------:R-:W-:Y:S02]  /*84f0*/  LOP3.LUT R0, R0, 0xbfffffff, RZ, 0xc0, !PT ;  /* 0xbfffffff00007812 */ /* 0x000fe400078ec0ff */
[----:B------:R-:W-:Y:S02]  /*8500*/  FSEL R128, R161, -INF , !P2 ;  /* 0xff800000a1807808 */ /* 0x000fe40005000000 */
[----:B------:R-:W-:-:S04]  /*8510*/  ISETP.GT.AND P2, PT, R101, 0x21, !P3 ;  /* 0x000000216500780c */ /* 0x000fc80005f44270 */
        /* <DEDUP_REMOVED lines=141> */
[----:B------:R-:W-:Y:S02]  /*8df0*/  FSEL R188, R188, -INF , !P2 ;  /* 0xff800000bcbc7808 */ /* 0x000fe40005000000 */
[----:B------:R-:W-:Y:S02]  /*8e00*/  LOP3.LUT R0, R0, 0xffffffbf, RZ, 0xc0, !PT ;  /* 0xffffffbf00007812 */ /* 0x000fe400078ec0ff */
[----:B------:R-:W-:-:S04]  /*8e10*/  ISETP.GT.AND P2, PT, R101, 0x81, !P3 ;  /* 0x000000816500780c */ /* 0x000fc80005f44270 */
[----:B------:R-:W-:-:S03]  /*8e20*/  ISETP.LT.OR P2, PT, R95, 0x82, P2 ;  /* 0x000000825f00780c */ /* 0x000fc60001741670 */
[----:B------:R-:W-:Y:S02]  /*8e30*/  @P3 LOP3.LUT R0, R0, 0x40, RZ, 0xfc, !PT ;  /* 0x0000004000003812 */ /* 0x000fe400078efcff */
[----:B------:R-:W-:Y:S02]  /*8e40*/  ISETP.GE.AND P3, PT, R115, 0x89, PT ;  /* 0x000000897300780c */ /* 0x000fe40003f66270 */
[----:B------:R-:W-:Y:S02]  /*8e50*/  FSEL R190, R190, -INF , !P2 ;  /* 0xff800000bebe7808 */ /* 0x000fe40005000000 */
[----:B------:R-:W-:Y:S02]  /*8e60*/  ISETP.GT.AND P2, PT, R101, 0x88, !P3 ;  /* 0x000000886500780c */ /* 0x000fe40005f44270 */
[----:B------:R-:W-:Y:S02]  /*8e70*/  LOP3.LUT R0, R0, 0xffffffdf, RZ, 0xc0, !PT ;  /* 0xffffffdf00007812 */ /* 0x000fe400078ec0ff */
[----:B------:R-:W-:-:S04]  /*8e80*/  ISETP.LT.OR P2, PT, R95, 0x89, P2 ;  /* 0x000000895f00780c */ /* 0x000fc80001741670 */
[----:B------:R-:W-:Y:S02]  /*8e90*/  FSEL R192, R192, -INF , !P2 ;  /* 0xff800000c0c07808 */ /* 0x000fe40005000000 */
[----:B------:R-:W-:Y:S02]  /*8ea0*/  ISETP.GE.AND P2, PT, R115, 0x8a, PT ;  /* 0x0000008a7300780c */ /* 0x000fe40003f46270 */
[----:B------:R-:W-:Y:S02]  /*8eb0*/  @P3 LOP3.LUT R0, R0, 0x20, RZ, 0xfc, !PT ;  /* 0x0000002000003812 */ /* 0x000fe400078efcff */
[----:B------:R-:W-:Y:S02]  /*8ec0*/  ISETP.GT.AND P3, PT, R101, 0x89, !P2 ;  /* 0x000000896500780c */ /* 0x000fe40005764270 */
[----:B------:R-:W-:Y:S02]  /*8ed0*/  LOP3.LUT R0, R0, 0xfffffffe, RZ, 0xc0, !PT ;  /* 0xfffffffe00007812 */ /* 0x000fe400078ec0ff */
        /* <DEDUP_REMOVED lines=14> */
[----:B------:R-:W-:-:S13]  /*8fc0*/  ISETP.GE.AND P6, PT, R115, 0x1, PT ;  /* 0x000000017300780c */ /* 0x000fda0003fc6270 */
[----:B------:R-:W-:Y:S02]  /*8fd0*/  @P6 LOP3.LUT R0, R0, 0x1, RZ, 0xfc, !PT ;  /* 0x0000000100006812 */ /* 0x000fe400078efcff */
[----:B------:R-:W-:-:S04]  /*8fe0*/  ISETP.GT.AND P6, PT, R101, RZ, !P6 ;  /* 0x000000ff6500720c */ /* 0x000fc800077c4270 */
[----:B------:R-:W-:-:S04]  /*8ff0*/  ISETP.LT.OR P6, PT, R95, 0x1, P6 ;  /* 0x000000015f00780c */ /* 0x000fc800037c1670 */
[----:B------:R-:W-:Y:S02]  /*9000*/  FSEL R97, R15, -INF , !P6 ;  /* 0xff8000000f617808 */ /* 0x000fe40007000000 */
[----:B------:R-:W-:Y:S01]  /*9010*/  ISETP.GE.AND P6, PT, R115, 0x9a, PT ;  /* 0x0000009a7300780c */ /* 0x000fe20003fc6270 */
[----:B-1----:R-:W-:-:S12]  /*9020*/  IMAD.IADD R115, R119, 0x1, R88 ;  /* 0x0000000177737824 */ /* 0x002fd800078e0258 */
[----:B------:R-:W-:Y:S02]  /*9030*/  @P6 LOP3.LUT R3, R3, 0x4, RZ, 0xfc, !PT ;  /* 0x0000000403036812 */ /* 0x000fe400078efcff */
[----:B------:R-:W-:-:S04]  /*9040*/  ISETP.GT.AND P6, PT, R101, 0x99, !P6 ;  /* 0x000000996500780c */ /* 0x000fc800077c4270 */
[----:B------:R-:W-:Y:S01]  /*9050*/  ISETP.LT.OR P6, PT, R95, 0x9a, P6 ;  /* 0x0000009a5f00780c */ /* 0x000fe200037c1670 */
[----:B------:R-:W-:-:S03]  /*9060*/  IMAD.IADD R95, R103, 0x1, R88 ;  /* 0x00000001675f7824 */ /* 0x000fc600078e0258 */
[----:B------:R-:W-:Y:S02]  /*9070*/  FSEL R202, R202, -INF , !P6 ;  /* 0xff800000caca7808 */ /* 0x000fe40007000000 */
[----:B------:R-:W-:-:S13]  /*9080*/  PLOP3.LUT P6, PT, PT, PT, UP0, 0x40, 0x0 ;  /* 0x000000000000781c */ /* 0x000fda0003fce808 */
[----:B------:R-:W-:Y:S05]  /*9090*/  @P6 BRA `(.L_x_1194) ;  /* 0x0000000000586947 */ /* 0x000fea0003800000 */
        /* <DEDUP_REMOVED lines=8> */
[----:B------:R-:W0:Y:S02]  /*9120*/  @P6 LDC.64 R88, c[0x0][0x9e8] ;  /* 0x00027a00ff586b82 */ /* 0x000e240000000a00 */
[----:B0-----:R-:W-:-:S05]  /*9130*/  @P6 IMAD.HI.U32 R88, R15, R88, RZ ;  /* 0x000000580f586227 */ /* 0x001fca00078e00ff */
[----:B------:R-:W-:-:S04]  /*9140*/  @P6 SHF.R.U32.HI R15, RZ, R89, R88 ;  /* 0x00000059ff0f6219 */ /* 0x000fc80000011658 */
[----:B------:R-:W-:Y:S01]  /*9150*/  LOP3.LUT R15, RZ, R15, RZ, 0x33, !PT ;  /* 0x0000000fff0f7212 */ /* 0x000fe200078e33ff */
[----:B------:R-:W-:Y:S06]  /*9160*/  BRA `(.L_x_1197) ;  /* 0x0000000000147947 */ /* 0x000fec0003800000 */
.L_x_1196:
[----:B------:R-:W-:-:S05]  /*9170*/  IMAD.U32 R204, RZ, RZ, UR52 ;  /* 0x00000034ffcc7e24 */ /* 0x000fca000f8e00ff */
[----:B------:R-:W-:-:S13]  /*9180*/  ISETP.NE.AND P6, PT, R204, 0x1, PT ;  /* 0x00000001cc00780c */ /* 0x000fda0003fc5270 */
[----:B------:R-:W0:Y:S02]  /*9190*/  @P6 LDC.64 R88, c[0x0][0x9e8] ;  /* 0x00027a00ff586b82 */ /* 0x000e240000000a00 */
[----:B0-----:R-:W-:-:S05]  /*91a0*/  @P6 IMAD.HI.U32 R88, R15, R88, RZ ;  /* 0x000000580f586227 */ /* 0x001fca00078e00ff */
[----:B------:R-:W-:-:S07]  /*91b0*/  @P6 SHF.R.U32.HI R15, RZ, R89, R88 ;  /* 0x00000059ff0f6219 */ /* 0x000fce0000011658 */
.L_x_1197:
[----:B------:R-:W-:Y:S05]  /*91c0*/  BSYNC B0 ;  /* 0x0000000000007941 */ /* 0x000fea0003800000 */
.L_x_1195:
[----:B------:R-:W-:-:S05]  /*91d0*/  IMAD R88, R15, R204, R99 ;  /* 0x000000cc0f587224 */ /* 0x000fca00078e0263 */
[----:B------:R-:W-:Y:S02]  /*91e0*/  VIADDMNMX R95, R88, R204, R95, PT ;  /* 0x000000cc585f7246 */ /* 0x000fe4000380015f */
[----:B------:R-:W-:-:S07]  /*91f0*/  VIMNMX R115, R115, R88, !PT ;  /* 0x0000005873737248 */ /* 0x000fce0007fe0100 */
.L_x_1194:
[----:B------:R-:W-:Y:S02]  /*9200*/  ISETP.GT.AND P1, PT, R115, 0x1, !P1 ;  /* 0x000000017300780c */ /* 0x000fe40004f24270 */
[----:B------:R-:W-:Y:S02]  /*9210*/  LOP3.LUT P6, RZ, R0, 0x8000000, RZ, 0xc0, !PT ;  /* 0x0800000000ff7812 */ /* 0x000fe400078cc0ff */
[----:B------:R-:W-:Y:S02]  /*9220*/  ISETP.LT.OR P1, PT, R95, 0x2, P1 ;  /* 0x000000025f00780c */ /* 0x000fe40000f21670 */
[----:B------:R-:W-:Y:S02]  /*9230*/  FMNMX.FTZ R15, R97, R11, !PT ;  /* 0x0000000b610f7209 */ /* 0x000fe40007810000 */
[----:B------:R-:W-:Y:S02]  /*9240*/  FSEL R88, R14, -INF , !P1 ;  /* 0xff8000000e587808 */ /* 0x000fe40004800000 */
[----:B------:R-:W-:-:S02]  /*9250*/  LOP3.LUT P1, RZ, R0, 0x2, RZ, 0xc0, !PT ;  /* 0x0000000200ff7812 */ /* 0x000fc4000782c0ff */
[----:B------:R-:W-:Y:S02]  /*9260*/  FMNMX.FTZ R15, R96, R15, !PT ;  /* 0x0000000f600f7209 */ /* 0x000fe40007810000 */
[----:B------:R-:W-:Y:S02]  /*9270*/  ISETP.GT.AND P1, PT, R115, 0x8, !P1 ;  /* 0x000000087300780c */ /* 0x000fe40004f24270 */
[----:B------:R-:W-:Y:S02]  /*9280*/  FMNMX.FTZ R15, R98, R15, !PT ;  /* 0x0000000f620f7209 */ /* 0x000fe40007810000 */
[----:B------:R-:W-:Y:S02]  /*9290*/  ISETP.LT.OR P1, PT, R95, 0x9, P1 ;  /* 0x000000095f00780c */ /* 0x000fe40000f21670 */
[----:B------:R-:W-:Y:S02]  /*92a0*/  FMNMX.FTZ R15, R154, R15, !PT ;  /* 0x0000000f9a0f7209 */ /* 0x000fe40007810000 */
[----:B------:R-:W-:-:S02]  /*92b0*/  FSEL R204, R19, -INF , !P1 ;  /* 0xff80000013cc7808 */ /* 0x000fc40004800000 */
[----:B------:R-:W-:Y:S02]  /*92c0*/  LOP3.LUT P1, RZ, R0, 0x4, RZ, 0xc0, !PT ;  /* 0x0000000400ff7812 */ /* 0x000fe4000782c0ff */
[----:B------:R-:W-:Y:S02]  /*92d0*/  FMNMX.FTZ R15, R100, R15, !PT ;  /* 0x0000000f640f7209 */ /* 0x000fe40007810000 */
[----:B------:R-:W-:Y:S02]  /*92e0*/  ISETP.GT.AND P1, PT, R115, 0x9, !P1 ;  /* 0x000000097300780c */ /* 0x000fe40004f24270 */
[----:B------:R-:W-:Y:S02]  /*92f0*/  FMNMX.FTZ R15, R102, R15, !PT ;  /* 0x0000000f660f7209 */ /* 0x000fe40007810000 */
[----:B------:R-:W-:Y:S02]  /*9300*/  ISETP.LT.OR P1, PT, R95, 0xa, P1 ;  /* 0x0000000a5f00780c */ /* 0x000fe40000f21670 */
[----:B------:R-:W-:-:S02]  /*9310*/  FMNMX.FTZ R15, R116, R15, !PT ;  /* 0x0000000f740f7209 */ /* 0x000fc40007810000 */
[----:B------:R-:W-:Y:S02]  /*9320*/  FSEL R206, R20, -INF , !P1 ;  /* 0xff80000014ce7808 */ /* 0x000fe40004800000 */
[----:B------:R-:W-:Y:S02]  /*9330*/  LOP3.LUT P1, RZ, R0, 0x8, RZ, 0xc0, !PT ;  /* 0x0000000800ff7812 */ /* 0x000fe4000782c0ff */
[----:B------:R-:W-:Y:S02]  /*9340*/  FMNMX.FTZ R15, R118, R15, !PT ;  /* 0x0000000f760f7209 */ /* 0x000fe40007810000 */
[----:B------:R-:W-:Y:S02]  /*9350*/  ISETP.GT.AND P1, PT, R115, 0x10, !P1 ;  /* 0x000000107300780c */ /* 0x000fe40004f24270 */
[----:B------:R-:W-:Y:S02]  /*9360*/  FMNMX.FTZ R15, R128, R15, !PT ;  /* 0x0000000f800f7209 */ /* 0x000fe40007810000 */
[----:B------:R-:W-:-:S02]  /*9370*/  ISETP.LT.OR P1, PT, R95, 0x11, P1 ;  /* 0x000000115f00780c */ /* 0x000fc40000f21670 */
[----:B------:R-:W-:Y:S02]  /*9380*/  FMNMX.FTZ R15, R130, R15, !PT ;  /* 0x0000000f820f7209 */ /* 0x000fe40007810000 */
[----:B------:R-:W-:Y:S02]  /*9390*/  FSEL R208, R21, -INF , !P1 ;  /* 0xff80000015d07808 */ /* 0x000fe40004800000 */
[----:B------:R-:W-:Y:S02]  /*93a0*/  LOP3.LUT P1, RZ, R0, 0x10, RZ, 0xc0, !PT ;  /* 0x0000001000ff7812 */ /* 0x000fe4000782c0ff */
[----:B------:R-:W-:Y:S02]  /*93b0*/  FMNMX.FTZ R15, R132, R15, !PT ;  /* 0x0000000f840f7209 */ /* 0x000fe40007810000 */
[----:B------:R-:W-:Y:S02]  /*93c0*/  ISETP.GT.AND P1, PT, R115, 0x11, !P1 ;  /* 0x000000117300780c */ /* 0x000fe40004f24270 */
[----:B------:R-:W-:-:S02]  /*93d0*/  FMNMX.FTZ R15, R134, R15, !PT ;  /* 0x0000000f860f7209 */ /* 0x000fc40007810000 */
[----:B------:R-:W-:Y:S02]  /*93e0*/  ISETP.LT.OR P1, PT, R95, 0x12, P1 ;  /* 0x000000125f00780c */ /* 0x000fe40000f21670 */
[----:B------:R-:W-:Y:S02]  /*93f0*/  FMNMX.FTZ R15, R144, R15, !PT ;  /* 0x0000000f900f7209 */ /* 0x000fe40007810000 */
[----:B------:R-:W-:Y:S02]  /*9400*/  FSEL R22, R22, -INF , !P1 ;  /* 0xff80000016167808 */ /* 0x000fe40004800000 */
[----:B------:R-:W-:Y:S02]  /*9410*/  LOP3.LUT P1, RZ, R3, 0x2, RZ, 0xc0, !PT ;  /* 0x0000000203ff7812 */ /* 0x000fe4000782c0ff */
[----:B------:R-:W-:Y:S02]  /*9420*/  FMNMX.FTZ R15, R146, R15, !PT ;  /* 0x0000000f920f7209 */ /* 0x000fe40007810000 */
[----:B------:R-:W-:-:S02]  /*9430*/  ISETP.GT.AND P1, PT, R115, 0x18, !P1 ;  /* 0x000000187300780c */ /* 0x000fc40004f24270 */
[----:B------:R-:W-:Y:S02]  /*9440*/  FMNMX.FTZ R15, R148, R15, !PT ;  /* 0x0000000f940f7209 */ /* 0x000fe40007810000 */
[----:B------:R-:W-:Y:S02]  /*9450*/  ISETP.LT.OR P1, PT, R95, 0x19, P1 ;  /* 0x000000195f00780c */ /* 0x000fe40000f21670 */
[----:B------:R-:W-:Y:S02]  /*9460*/  FMNMX.FTZ R15, R150, R15, !PT ;  /* 0x0000000f960f7209 */ /* 0x000fe40007810000 */
[----:B------:R-:W-:Y:S02]  /*9470*/  FSEL R210, R23, -INF , !P1 ;  /* 0xff80000017d27808 */ /* 0x000fe40004800000 */
[----:B------:R-:W-:Y:S02]  /*9480*/  LOP3.LUT P1, RZ, R3, 0x1, RZ, 0xc0, !PT ;  /* 0x0000000103ff7812 */ /* 0x000fe4000782c0ff */
[----:B------:R-:W-:-:S02]  /*9490*/  FMNMX.FTZ R15, R156, R15, !PT ;  /* 0x0000000f9c0f7209 */ /* 0x000fc40007810000 */
[----:B------:R-:W-:Y:S02]  /*94a0*/  ISETP.GT.AND P1, PT, R115, 0x19, !P1 ;  /* 0x000000197300780c */ /* 0x000fe40004f24270 */
[----:B------:R-:W-:Y:S02]  /*94b0*/  FMNMX.FTZ R15, R158, R15, !PT ;  /* 0x0000000f9e0f7209 */ /* 0x000fe40007810000 */
        /* <DEDUP_REMOVED lines=31> */
[----:B------:R-:W-:Y:S02]  /*96b0*/  ISETP.GT.AND P1, PT, R115, 0x30, !P6 ;  /* 0x000000307300780c */ /* 0x000fe40007724270 */
[----:B------:R-:W-:Y:S02]  /*96c0*/  LOP3.LUT P6, RZ, R0, 0x10000, RZ, 0xc0, !PT ;  /* 0x0001000000ff7812 */ /* 0x000fe400078cc0ff */
        /* <DEDUP_REMOVED lines=21> */
[----:B------:R-:W-:Y:S01]  /*9820*/  ISETP.LT.OR P1, PT, R95, 0x3a, P1 ;  /* 0x0000003a5f00780c */ /* 0x000fe20000f21670 */
[----:B------:R-:W0:Y:S01]  /*9830*/  LDC R15, c[0x0][0x988] ;  /* 0x00026200ff0f7b82 */ /* 0x000e220000000800 */
[----:B------:R-:W-:Y:S01]  /*9840*/  ISETP.GT.AND P2, PT, R115, 0x89, !P2 ;  /* 0x000000897300780c */ /* 0x000fe20005744270 */
[----:B------:R-:W1:Y:S01]  /*9850*/  SHFL.BFLY PT, R14, R19, 0x2, 0x1f ;  /* 0x0c401f00130e7f89 */ /* 0x000e6200000e0000 */
[----:B------:R-:W-:Y:S02]  /*9860*/  FSEL R218, R143, -INF , !P1 ;  /* 0xff8000008fda7808 */ /* 0x000fe40004800000 */
[----:B------:R-:W-:-:S02]  /*9870*/  LOP3.LUT P1, RZ, R0, 0x800000, RZ, 0xc0, !PT ;  /* 0x0080000000ff7812 */ /* 0x000fc4000782c0ff */
[C---:B------:R-:W-:Y:S02]  /*9880*/  ISETP.GT.AND P3, PT, R115.reuse, 0x90, !P3 ;  /* 0x000000907300780c */ /* 0x040fe40005f64270 */
[C---:B------:R-:W-:Y:S02]  /*9890*/  ISETP.GT.AND P1, PT, R115.reuse, 0x40, !P1 ;  /* 0x000000407300780c */ /* 0x040fe40004f24270 */
[----:B------:R-:W-:Y:S02]  /*98a0*/  ISETP.GT.AND P4, PT, R115, 0x91, !P4 ;  /* 0x000000917300780c */ /* 0x000fe40006784270 */
[----:B------:R-:W-:Y:S02]  /*98b0*/  ISETP.LT.OR P1, PT, R95, 0x41, P1 ;  /* 0x000000415f00780c */ /* 0x000fe40000f21670 */
[----:B------:R-:W-:Y:S02]  /*98c0*/  ISETP.GT.AND P5, PT, R115, 0x98, !P5 ;  /* 0x000000987300780c */ /* 0x000fe40006fa4270 */
[----:B------:R-:W-:-:S02]  /*98d0*/  FSEL R120, R120, -INF , !P1 ;  /* 0xff80000078787808 */ /* 0x000fc40004800000 */
[----:B------:R-:W-:Y:S02]  /*98e0*/  LOP3.LUT P1, RZ, R0, 0x400000, RZ, 0xc0, !PT ;  /* 0x0040000000ff7812 */ /* 0x000fe4000782c0ff */
[----:B------:R-:W-:Y:S02]  /*98f0*/  ISETP.LT.OR P2, PT, R95, 0x8a, P2 ;  /* 0x0000008a5f00780c */ /* 0x000fe40001741670 */
[----:B------:R-:W-:Y:S02]  /*9900*/  ISETP.GT.AND P1, PT, R115, 0x41, !P1 ;  /* 0x000000417300780c */ /* 0x000fe40004f24270 */
[C---:B------:R-:W-:Y:S02]  /*9910*/  ISETP.LT.OR P3, PT, R95.reuse, 0x91, P3 ;  /* 0x000000915f00780c */ /* 0x040fe40001f61670 */
[----:B------:R-:W-:Y:S02]  /*9920*/  ISETP.LT.OR P1, PT, R95, 0x42, P1 ;  /* 0x000000425f00780c */ /* 0x000fe40000f21670 */
[----:B-1----:R-:W-:-:S02]  /*9930*/  FMNMX.FTZ R20, R19, R14, !PT ;  /* 0x0000000e13147209 */ /* 0x002fc40007810000 */
[----:B------:R-:W-:Y:S02]  /*9940*/  FSEL R220, R121, -INF , !P1 ;  /* 0xff80000079dc7808 */ /* 0x000fe40004800000 */
[----:B------:R-:W-:Y:S01]  /*9950*/  LOP3.LUT P1, RZ, R0, 0x200000, RZ, 0xc0, !PT ;  /* 0x0020000000ff7812 */ /* 0x000fe2000782c0ff */
[----:B------:R-:W1:Y:S01]  /*9960*/  SHFL.BFLY PT, R21, R20, 0x1, 0x1f ;  /* 0x0c201f0014157f89 */ /* 0x000e6200000e0000 */
[----:B------:R-:W-:Y:S02]  /*9970*/  ISETP.LT.OR P4, PT, R95, 0x92, P4 ;  /* 0x000000925f00780c */ /* 0x000fe40002781670 */
[----:B------:R-:W-:Y:S02]  /*9980*/  ISETP.GT.AND P1, PT, R115, 0x48, !P1 ;  /* 0x000000487300780c */ /* 0x000fe40004f24270 */
[C---:B------:R-:W-:Y:S02]  /*9990*/  ISETP.LT.OR P5, PT, R95.reuse, 0x99, P5 ;  /* 0x000000995f00780c */ /* 0x040fe40002fa1670 */
[----:B------:R-:W-:-:S02]  /*99a0*/  ISETP.LT.OR P1, PT, R95, 0x49, P1 ;  /* 0x000000495f00780c */ /* 0x000fc40000f21670 */
[----:B------:R-:W-:Y:S02]  /*99b0*/  FSEL R92, R92, -INF , !P4 ;  /* 0xff8000005c5c7808 */ /* 0x000fe40006000000 */
[----:B------:R-:W-:Y:S02]  /*99c0*/  FSEL R122, R122, -INF , !P1 ;  /* 0xff8000007a7a7808 */ /* 0x000fe40004800000 */
[----:B------:R-:W-:-:S04]  /*99d0*/  LOP3.LUT P1, RZ, R0, 0x100000, RZ, 0xc0, !PT ;  /* 0x0010000000ff7812 */ /* 0x000fc8000782c0ff */
[----:B------:R-:W-:-:S04]  /*99e0*/  ISETP.GT.AND P1, PT, R115, 0x49, !P1 ;  /* 0x000000497300780c */ /* 0x000fc80004f24270 */
[----:B------:R-:W-:Y:S02]  /*99f0*/  ISETP.LT.OR P1, PT, R95, 0x4a, P1 ;  /* 0x0000004a5f00780c */ /* 0x000fe40000f21670 */
[----:B-1----:R-:W-:Y:S02]  /*9a00*/  FMNMX.FTZ R14, R20, R21, !PT ;  /* 0x00000015140e7209 */ /* 0x002fe40007810000 */
[----:B------:R-:W-:Y:S02]  /*9a10*/  FSEL R222, R123, -INF , !P1 ;  /* 0xff8000007bde7808 */ /* 0x000fe40004800000 */
[----:B------:R-:W-:Y:S01]  /*9a20*/  LOP3.LUT P1, RZ, R0, 0x80000, RZ, 0xc0, !PT ;  /* 0x0008000000ff7812 */ /* 0x000fe2000782c0ff */
[----:B0-----:R-:W-:-:S03]  /*9a30*/  FFMA.FTZ R117, R14, R15, -8 ;  /* 0xc10000000e757423 */ /* 0x001fc6000001000f */
[----:B------:R-:W-:-:S04]  /*9a40*/  ISETP.GT.AND P1, PT, R115, 0x50, !P1 ;  /* 0x000000507300780c */ /* 0x000fc80004f24270 */
[----:B------:R-:W-:-:S04]  /*9a50*/  ISETP.LT.OR P1, PT, R95, 0x51, P1 ;  /* 0x000000515f00780c */ /* 0x000fc80000f21670 */
[----:B------:R-:W-:Y:S02]  /*9a60*/  FSEL R124, R124, -INF , !P1 ;  /* 0xff8000007c7c7808 */ /* 0x000fe40004800000 */
[----:B------:R-:W-:-:S04]  /*9a70*/  LOP3.LUT P1, RZ, R0, 0x40000, RZ, 0xc0, !PT ;  /* 0x0004000000ff7812 */ /* 0x000fc8000782c0ff */
[----:B------:R-:W-:-:S04]  /*9a80*/  ISETP.GT.AND P1, PT, R115, 0x51, !P1 ;  /* 0x000000517300780c */ /* 0x000fc80004f24270 */
[----:B------:R-:W-:-:S04]  /*9a90*/  ISETP.LT.OR P1, PT, R95, 0x52, P1 ;  /* 0x000000525f00780c */ /* 0x000fc80000f21670 */
[----:B------:R-:W-:Y:S02]  /*9aa0*/  FSEL R224, R125, -INF , !P1 ;  /* 0xff8000007de07808 */ /* 0x000fe40004800000 */
[----:B------:R-:W-:-:S04]  /*9ab0*/  LOP3.LUT P1, RZ, R0, 0x20000, RZ, 0xc0, !PT ;  /* 0x0002000000ff7812 */ /* 0x000fc8000782c0ff */
[----:B------:R-:W-:-:S04]  /*9ac0*/  ISETP.GT.AND P1, PT, R115, 0x58, !P1 ;  /* 0x000000587300780c */ /* 0x000fc80004f24270 */
[----:B------:R-:W-:-:S04]  /*9ad0*/  ISETP.LT.OR P1, PT, R95, 0x59, P1 ;  /* 0x000000595f00780c */ /* 0x000fc80000f21670 */
[----:B------:R-:W-:Y:S02]  /*9ae0*/  FSEL R126, R126, -INF , !P1 ;  /* 0xff8000007e7e7808 */ /* 0x000fe40004800000 */
[----:B------:R-:W-:Y:S02]  /*9af0*/  ISETP.GT.AND P1, PT, R115, 0x59, !P6 ;  /* 0x000000597300780c */ /* 0x000fe40007724270 */
[----:B------:R-:W-:Y:S02]  /*9b00*/  LOP3.LUT P6, RZ, R0, 0x20, RZ, 0xc0, !PT ;  /* 0x0000002000ff7812 */ /* 0x000fe400078cc0ff */
        /* <DEDUP_REMOVED lines=46> */
[----:B------:R-:W-:Y:S02]  /*9df0*/  ISETP.GT.AND P1, PT, R115, RZ, !P6 ;  /* 0x000000ff7300720c */ /* 0x000fe40007724270 */
[----:B------:R-:W-:Y:S02]  /*9e00*/  LOP3.LUT P6, RZ, R3, 0x4, RZ, 0xc0, !PT ;  /* 0x0000000403ff7812 */ /* 0x000fe400078cc0ff */
[----:B------:R-:W-:Y:S02]  /*9e10*/  ISETP.LT.OR P1, PT, R95, 0x1, P1 ;  /* 0x000000015f00780c */ /* 0x000fe40000f21670 */
[----:B------:R-:W-:Y:S02]  /*9e20*/  ISETP.GT.AND P6, PT, R115, 0x99, !P6 ;  /* 0x000000997300780c */ /* 0x000fe400077c4270 */
[----:B------:R-:W-:-:S02]  /*9e30*/  FSEL R105, R13, -INF , !P1 ;  /* 0xff8000000d697808 */ /* 0x000fc40004800000 */
[----:B------:R-:W-:Y:S02]  /*9e40*/  FSETP.NEU.FTZ.AND P1, PT, R14, -INF , PT ;  /* 0xff8000000e00780b */ /* 0x000fe40003f3d000 */
[----:B------:R-:W-:Y:S02]  /*9e50*/  FMNMX.FTZ R89, R105, R10, !PT ;  /* 0x0000000a69597209 */ /* 0x000fe40007810000 */
[----:B------:R-:W-:Y:S02]  /*9e60*/  FSEL R117, R117, RZ, P1 ;  /* 0x000000ff75757208 */ /* 0x000fe40000800000 */
[----:B------:R-:W-:-:S03]  /*9e70*/  ISETP.LT.OR P6, PT, R95, 0x9a, P6 ;  /* 0x0000009a5f00780c */ /* 0x000fc600037c1670 */
[--C-:B------:R-:W-:Y:S01]  /*9e80*/  FFMA.FTZ R13, R97, R15, -R117.reuse ;  /* 0x0000000f610d7223 */ /* 0x100fe20000010875 */
[----:B------:R-:W-:Y:S01]  /*9e90*/  FMNMX.FTZ R97, R88, R89, !PT ;  /* 0x0000005958617209 */ /* 0x000fe20007810000 */
[-CC-:B------:R-:W-:Y:S01]  /*9ea0*/  FFMA.FTZ R148, R148, R15.reuse, -R117.reuse ;  /* 0x0000000f94947223 */ /* 0x180fe20000010875 */
[----:B------:R-:W-:-:S01]  /*9eb0*/  FFMA.FTZ R23, R116, R15, -R117 ;  /* 0x0000000f74177223 */ /* 0x000fc20000010875 */
[--C-:B------:R-:W-:Y:S01]  /*9ec0*/  FFMA.FTZ R116, R130, R15, -R117.reuse ;  /* 0x0000000f82747223 */ /* 0x100fe20000010875 */
[----:B------:R-:W-:Y:S01]  /*9ed0*/  FMNMX.FTZ R97, R204, R97, !PT ;  /* 0x00000061cc617209 */ /* 0x000fe20007810000 */
[-CC-:B------:R-:W-:Y:S01]  /*9ee0*/  FFMA.FTZ R130, R150, R15.reuse, -R117.reuse ;  /* 0x0000000f96827223 */ /* 0x180fe20000010875 */
[----:B------:R-:W-:Y:S01]  /*9ef0*/  FSEL R150, R91, -INF , !P3 ;  /* 0xff8000005b967808 */ /* 0x000fe20005800000 */
[--C-:B------:R-:W-:Y:S01]  /*9f00*/  FFMA.FTZ R19, R98, R15, -R117.reuse ;  /* 0x0000000f62137223 */ /* 0x100fe20000010875 */
[----:B------:R-:W-:Y:S01]  /*9f10*/  FMNMX.FTZ R97, R206, R97, !PT ;  /* 0x00000061ce617209 */ /* 0x000fe20007810000 */
[-CC-:B------:R-:W-:Y:S01]  /*9f20*/  FFMA.FTZ R98, R154, R15.reuse, -R117.reuse ;  /* 0x0000000f9a627223 */ /* 0x180fe20000010875 */
[----:B------:R-:W-:Y:S01]  /*9f30*/  FSEL R154, R93, -INF , !P5 ;  /* 0xff8000005d9a7808 */ /* 0x000fe20006800000 */
[--C-:B------:R-:W-:Y:S01]  /*9f40*/  FFMA.FTZ R128, R128, R15, -R117.reuse ;  /* 0x0000000f80807223 */ /* 0x100fe20000010875 */
[----:B------:R-:W-:Y:S01]  /*9f50*/  FMNMX.FTZ R97, R208, R97, !PT ;  /* 0x00000061d0617209 */ /* 0x000fe20007810000 */
[--C-:B------:R-:W-:Y:S01]  /*9f60*/  FFMA.FTZ R132, R132, R15, -R117.reuse ;  /* 0x0000000f84847223 */ /* 0x100fe20000010875 */
[----:B------:R-:W-:Y:S01]  /*9f70*/  FSEL R94, R94, -INF , !P6 ;  /* 0xff8000005e5e7808 */ /* 0x000fe20007000000 */
[----:B------:R0:W-:Y:S01]  /*9f80*/  MUFU.EX2 R89, R128 ;  /* 0x0000008000597308 */ /* 0x0001e20000000800 */
[----:B------:R-:W-:Y:S01]  /*9f90*/  FMNMX.FTZ R99, R22, R97, !PT ;  /* 0x0000006116637209 */ /* 0x000fe20007810000 */
[-CC-:B------:R-:W-:Y:S01]  /*9fa0*/  FFMA.FTZ R144, R144, R15.reuse, -R117.reuse ;  /* 0x0000000f90907223 */ /* 0x180fe20000010875 */
[----:B------:R-:W-:-:S01]  /*9fb0*/  FFMA.FTZ R21, R100, R15, -R117 ;  /* 0x0000000f64157223 */ /* 0x000fc20000010875 */
[--C-:B------:R-:W-:Y:S01]  /*9fc0*/  FFMA.FTZ R156, R156, R15, -R117.reuse ;  /* 0x0000000f9c9c7223 */ /* 0x100fe20000010875 */
[----:B------:R-:W-:Y:S01]  /*9fd0*/  FMNMX.FTZ R99, R210, R99, !PT ;  /* 0x00000063d2637209 */ /* 0x000fe20007810000 */
[-CC-:B------:R-:W-:Y:S01]  /*9fe0*/  FFMA.FTZ R160, R160, R15.reuse, -R117.reuse ;  /* 0x0000000fa0a07223 */ /* 0x180fe20000010875 */
[----:B------:R-:W-:-:S01]  /*9ff0*/  FFMA.FTZ R164, R164, R15, -R117 ;  /* 0x0000000fa4a47223 */ /* 0x000fc20000010875 */
[--C-:B------:R-:W-:Y:S01]  /*a000*/  FFMA.FTZ R96, R96, R15, -R117.reuse ;  /* 0x0000000f60607223 */ /* 0x100fe20000010875 */
[----:B------:R-:W-:Y:S01]  /*a010*/  FMNMX.FTZ R99, R152, R99, !PT ;  /* 0x0000006398637209 */ /* 0x000fe20007810000 */
[-CC-:B0-----:R-:W-:Y:S01]  /*a020*/  FFMA.FTZ R128, R146, R15.reuse, -R117.reuse ;  /* 0x0000000f92807223 */ /* 0x181fe20000010875 */
[----:B------:R-:W-:-:S01]  /*a030*/  FFMA.FTZ R146, R170, R15, -R117 ;  /* 0x0000000faa927223 */ /* 0x000fc20000010875 */
[--C-:B------:R-:W-:Y:S01]  /*a040*/  FFMA.FTZ R100, R102, R15, -R117.reuse ;  /* 0x0000000f66647223 */ /* 0x100fe20000010875 */
[----:B------:R-:W-:Y:S01]  /*a050*/  FMNMX.FTZ R99, R136, R99, !PT ;  /* 0x0000006388637209 */ /* 0x000fe20007810000 */
[-CC-:B------:R-:W-:Y:S01]  /*a060*/  FFMA.FTZ R102, R118, R15.reuse, -R117.reuse ;  /* 0x0000000f76667223 */ /* 0x180fe20000010875 */
[----:B------:R-:W-:Y:S01]  /*a070*/  MUFU.EX2 R13, R13 ;  /* 0x0000000d000d7308 */ /* 0x000fe20000000800 */
[----:B------:R-:W-:-:S01]  /*a080*/  FFMA.FTZ R118, R134, R15, -R117 ;  /* 0x0000000f86767223 */ /* 0x000fc20000010875 */
[----:B------:R-:W-:Y:S01]  /*a090*/  FMNMX.FTZ R101, R212, R99, !PT ;  /* 0x00000063d4657209 */ /* 0x000fe20007810000 */
[----:B------:R-:W-:-:S01]  /*a0a0*/  FFMA.FTZ R134, R162, R15, -R117 ;  /* 0x0000000fa2867223 */ /* 0x000fc20000010875 */
[-CC-:B------:R-:W-:Y:S01]  /*a0b0*/  FFMA.FTZ R172, R172, R15.reuse, -R117.reuse ;  /* 0x0000000facac7223 */ /* 0x180fe20000010875 */
[----:B------:R-:W-:-:S01]  /*a0c0*/  FFMA.FTZ R91, R174, R15, -R117 ;  /* 0x0000000fae5b7223 */ /* 0x000fc20000010875 */
[----:B------:R-:W-:Y:S01]  /*a0d0*/  FMNMX.FTZ R101, R138, R101, !PT ;  /* 0x000000658a657209 */ /* 0x000fe20007810000 */
[----:B------:R-:W-:-:S01]  /*a0e0*/  FFMA.FTZ R93, R176, R15, -R117 ;  /* 0x0000000fb05d7223 */ /* 0x000fc20000010875 */
[----:B------:R0:W-:Y:S01]  /*a0f0*/  MUFU.EX2 R97, R132 ;  /* 0x0000008400617308 */ /* 0x0001e20000000800 */
[----:B------:R-:W-:-:S01]  /*a100*/  FFMA.FTZ R95, R180, R15, -R117 ;  /* 0x0000000fb45f7223 */ /* 0x000fc20000010875 */
[----:B------:R-:W-:Y:S01]  /*a110*/  FMNMX.FTZ R101, R214, R101, !PT ;  /* 0x00000065d6657209 */ /* 0x000fe20007810000 */
[----:B------:R-:W-:-:S01]  /*a120*/  FFMA.FTZ R162, R190, R15, -R117 ;  /* 0x0000000fbea27223 */ /* 0x000fc20000010875 */
[-CC-:B------:R-:W-:Y:S01]  /*a130*/  FFMA.FTZ R129, R198, R15.reuse, -R117.reuse ;  /* 0x0000000fc6817223 */ /* 0x180fe20000010875 */
[----:B------:R-:W-:-:S01]  /*a140*/  FFMA.FTZ R194, R194, R15, -R117 ;  /* 0x0000000fc2c27223 */ /* 0x000fc20000010875 */
[----:B------:R-:W-:-:S02]  /*a150*/  FMNMX.FTZ R101, R140, R101, !PT ;  /* 0x000000658c657209 */ /* 0x000fc40007810000 */
[----:B------:R1:W-:Y:S01]  /*a160*/  MUFU.EX2 R99, R144 ;  /* 0x0000009000637308 */ /* 0x0003e20000000800 */
[----:B0-----:R-:W-:-:S01]  /*a170*/  FFMA.FTZ R132, R158, R15, -R117 ;  /* 0x0000000f9e847223 */ /* 0x001fc20000010875 */
[----:B------:R-:W-:Y:S01]  /*a180*/  FMNMX.FTZ R103, R216, R101, !PT ;  /* 0x00000065d8677209 */ /* 0x000fe20007810000 */
[----:B------:R-:W-:-:S03]  /*a190*/  FFMA.FTZ R158, R182, R15, -R117 ;  /* 0x0000000fb69e7223 */ /* 0x000fc60000010875 */
[----:B------:R-:W-:Y:S02]  /*a1a0*/  FMNMX.FTZ R103, R142, R103, !PT ;  /* 0x000000678e677209 */ /* 0x000fe40007810000 */
[----:B------:R0:W-:Y:S01]  /*a1b0*/  MUFU.EX2 R101, R148 ;  /* 0x0000009400657308 */ /* 0x0001e20000000800 */
[----:B-1----:R-:W-:-:S01]  /*a1c0*/  FFMA.FTZ R144, R166, R15, -R117 ;  /* 0x0000000fa6907223 */ /* 0x002fc20000010875 */
[----:B------:R-:W-:Y:S01]  /*a1d0*/  FMNMX.FTZ R103, R218, R103, !PT ;  /* 0x00000067da677209 */ /* 0x000fe20007810000 */
[----:B------:R-:W-:-:S03]  /*a1e0*/  FFMA.FTZ R166, R200, R15, -R117 ;  /* 0x0000000fc8a67223 */ /* 0x000fc60000010875 */
[----:B------:R-:W-:Y:S02]  /*a1f0*/  FMNMX.FTZ R103, R120, R103, !PT ;  /* 0x0000006778677209 */ /* 0x000fe40007810000 */
[----:B------:R-:W-:Y:S01]  /*a200*/  MUFU.EX2 R96, R96 ;  /* 0x0000006000607308 */ /* 0x000fe20000000800 */
[----:B0-----:R-:W-:Y:S02]  /*a210*/  FSEL R148, R90, -INF , !P2 ;  /* 0xff8000005a947808 */ /* 0x001fe40005000000 */
[----:B------:R-:W-:-:S04]  /*a220*/  FMNMX.FTZ R119, R220, R103, !PT ;  /* 0x00000067dc777209 */ /* 0x000fc80007810000 */
[----:B------:R-:W-:Y:S01]  /*a230*/  FMNMX.FTZ R119, R122, R119, !PT ;  /* 0x000000777a777209 */ /* 0x000fe20007810000 */
[----:B------:R0:W-:Y:S03]  /*a240*/  MUFU.EX2 R103, R156 ;  /* 0x0000009c00677308 */ /* 0x0001e60000000800 */
[----:B------:R-:W-:-:S04]  /*a250*/  FMNMX.FTZ R119, R222, R119, !PT ;  /* 0x00000077de777209 */ /* 0x000fc80007810000 */
[----:B------:R-:W-:Y:S01]  /*a260*/  FMNMX.FTZ R119, R124, R119, !PT ;  /* 0x000000777c777209 */ /* 0x000fe20007810000 */
[----:B------:R-:W-:Y:S01]  /*a270*/  MUFU.EX2 R90, R172 ;  /* 0x000000ac005a7308 */ /* 0x000fe20000000800 */
[----:B0-----:R-:W-:-:S02]  /*a280*/  FFMA.FTZ R156, R178, R15, -R117 ;  /* 0x0000000fb29c7223 */ /* 0x001fc40000010875 */
        /* <DEDUP_REMOVED lines=12> */
[----:B------:R-:W-:-:S01]  /*a350*/  FFMA.FTZ R123, R168, R15, -R117 ;  /* 0x0000000fa87b7223 */ /* 0x000fc20000010875 */
[----:B------:R-:W-:Y:S01]  /*a360*/  FSEL R168, R14, RZ, P1 ;  /* 0x000000ff0ea87208 */ /* 0x000fe20000800000 */
[----:B0-----:R-:W-:-:S01]  /*a370*/  FFMA.FTZ R164, R196, R15, -R117 ;  /* 0x0000000fc4a47223 */ /* 0x001fc20000010875 */
[----:B------:R-:W-:Y:S01]  /*a380*/  FMNMX.FTZ R125, R109, R20, !PT ;  /* 0x000000146d7d7209 */ /* 0x000fe20007810000 */
[----:B------:R-:W-:Y:S02]  /*a390*/  MUFU.EX2 R98, R98 ;  /* 0x0000006200627308 */ /* 0x000fe40000000800 */
[----:B------:R-:W-:-:S01]  /*a3a0*/  FADD.FTZ R170, -R168, R11 ;  /* 0x0000000ba8aa7221 */ /* 0x000fc20000010100 */
[----:B------:R-:W-:Y:S01]  /*a3b0*/  FMNMX.FTZ R20, R110, R125, !PT ;  /* 0x0000007d6e147209 */ /* 0x000fe20007810000 */
[----:B------:R-:W-:-:S02]  /*a3c0*/  FFMA.FTZ R168, R202, R15, -R117 ;  /* 0x0000000fcaa87223 */ /* 0x000fc40000010875 */
[----:B------:R-:W-:Y:S01]  /*a3d0*/  FMUL.FTZ R170, R170, R15 ;  /* 0x0000000faaaa7220 */ /* 0x000fe20000410000 */
[----:B------:R-:W-:Y:S01]  /*a3e0*/  FMNMX.FTZ R125, R111, R20, !PT ;  /* 0x000000146f7d7209 */ /* 0x000fe20007810000 */
[----:B------:R-:W-:Y:S03]  /*a3f0*/  MUFU.EX2 R21, R21 ;  /* 0x0000001500157308 */ /* 0x000fe60000000800 */
[----:B------:R-:W-:Y:S01]  /*a400*/  FMNMX.FTZ R20, R112, R125, !PT ;  /* 0x0000007d70147209 */ /* 0x000fe20007810000 */
[----:B------:R-:W-:-:S03]  /*a410*/  FFMA.FTZ R125, R188, R15, -R117 ;  /* 0x0000000fbc7d7223 */ /* 0x000fc60000010875 */
        /* <DEDUP_REMOVED lines=8> */
[----:B0-----:R-:W-:-:S02]  /*a4a0*/  FFMA.FTZ R7, R170, R7, R13 ;  /* 0x00000007aa077223 */ /* 0x001fc4000001000d */
[----:B------:R-:W-:-:S04]  /*a4b0*/  FMNMX.FTZ R115, R154, R115, !PT ;  /* 0x000000739a737209 */ /* 0x000fc80007810000 */
[----:B------:R-:W-:Y:S01]  /*a4c0*/  FMNMX.FTZ R20, R94, R115, !PT ;  /* 0x000000735e147209 */ /* 0x000fe20007810000 */
[----:B------:R-:W-:-:S01]  /*a4d0*/  FFMA.FTZ R115, R184, R15, -R117 ;  /* 0x0000000fb8737223 */ /* 0x000fc20000010875 */
[----:B------:R-:W-:Y:S03]  /*a4e0*/  MUFU.EX2 R102, R102 ;  /* 0x0000006600667308 */ /* 0x000fe60000000800 */
[----:B------:R-:W0:Y:S05]  /*a4f0*/  SHFL.BFLY PT, R127, R20, 0x2, 0x1f ;  /* 0x0c401f00147f7f89 */ /* 0x000e2a00000e0000 */
        /* <DEDUP_REMOVED lines=9> */
[----:B0-----:R-:W-:-:S07]  /*a590*/  FMNMX.FTZ R20, R131, R20, !PT ;  /* 0x0000001483147209 */ /* 0x001fce0007810000 */
[----:B------:R-:W-:Y:S01]  /*a5a0*/  MUFU.EX2 R144, R144 ;  /* 0x0000009000907308 */ /* 0x000fe20000000800 */
[C---:B------:R-:W-:Y:S01]  /*a5b0*/  FSETP.NEU.FTZ.AND P1, PT, R20.reuse, -INF , PT ;  /* 0xff8000001400780b */ /* 0x040fe20003f3d000 */
[----:B------:R-:W-:-:S03]  /*a5c0*/  FFMA.FTZ R11, R20, R15, -8 ;  /* 0xc1000000140b7423 */ /* 0x000fc6000001000f */
[----:B------:R-:W-:-:S03]  /*a5d0*/  FSEL R147, R20, RZ, P1 ;  /* 0x000000ff14937208 */ /* 0x000fc60000800000 */
[----:B------:R-:W-:Y:S01]  /*a5e0*/  MUFU.EX2 R123, R123 ;  /* 0x0000007b007b7308 */ /* 0x000fe20000000800 */
[----:B------:R-:W-:-:S05]  /*a5f0*/  FSEL R11, R11, RZ, P1 ;  /* 0x000000ff0b0b7208 */ /* 0x000fca0000800000 */
[----:B------:R-:W-:Y:S01]  /*a600*/  FFMA.FTZ R151, R122, R15, -R11 ;  /* 0x0000000f7a977223 */ /* 0x000fe2000001080b */
[----:B------:R-:W-:-:S01]  /*a610*/  FADD.FTZ R122, -R147, R10 ;  /* 0x0000000a937a7221 */ /* 0x000fc20000010100 */
[-CC-:B------:R-:W-:Y:S01]  /*a620*/  FFMA.FTZ R105, R105, R15.reuse, -R11.reuse ;  /* 0x0000000f69697223 */ /* 0x180fe2000001080b */
[----:B------:R-:W-:-:S01]  /*a630*/  FFMA.FTZ R88, R88, R15, -R11 ;  /* 0x0000000f58587223 */ /* 0x000fc2000001080b */
[-CC-:B------:R-:W-:Y:S01]  /*a640*/  FFMA.FTZ R117, R204, R15.reuse, -R11.reuse ;  /* 0x0000000fcc757223 */ /* 0x180fe2000001080b */
[-C--:B------:R-:W-:Y:S01]  /*a650*/  FMUL.FTZ R122, R122, R15.reuse ;  /* 0x0000000f7a7a7220 */ /* 0x080fe20000410000 */
        /* <DEDUP_REMOVED lines=32> */
[----:B------:R-:W-:-:S02]  /*a860*/  FFMA.FTZ R154, R154, R15, -R11 ;  /* 0x0000000f9a9a7223 */ /* 0x000fc4000001080b */
[----:B------:R-:W3:Y:S08]  /*a870*/  MUFU.EX2 R172, R172 ;  /* 0x000000ac00ac7308 */ /* 0x000ef00000000800 */
[----:B------:R-:W4:Y:S08]  /*a880*/  MUFU.EX2 R133, R133 ;  /* 0x0000008500857308 */ /* 0x000f300000000800 */
[----:B------:R0:W-:Y:S08]  /*a890*/  MUFU.EX2 R10, R151 ;  /* 0x00000097000a7308 */ /* 0x0001f00000000800 */
[----:B------:R-:W5:Y:S01]  /*a8a0*/  MUFU.EX2 R22, R22 ;  /* 0x0000001600167308 */ /* 0x000f620000000800 */
[----:B0-----:R-:W-:-:S01]  /*a8b0*/  FFMA.FTZ R151, R122, R6, R105 ;  /* 0x000000067a977223 */ /* 0x001fc20000010069 */
[----:B------:R-:W-:-:S03]  /*a8c0*/  FADD.FTZ R6, R96, R7 ;  /* 0x0000000760067221 */ /* 0x000fc60000010000 */
[----:B-1----:R-:W-:Y:S01]  /*a8d0*/  FADD.FTZ R174, R88, R151 ;  /* 0x0000009758ae7221 */ /* 0x002fe20000010000 */
[----:B------:R-:W-:-:S01]  /*a8e0*/  FADD.FTZ R7, R19, R6 ;  /* 0x0000000613077221 */ /* 0x000fc20000010000 */
[----:B------:R-:W-:Y:S01]  /*a8f0*/  FFMA.FTZ R151, R226, R15, -R11 ;  /* 0x0000000fe2977223 */ /* 0x000fe2000001080b */
[----:B------:R-:W0:Y:S01]  /*a900*/  MUFU.EX2 R135, R135 ;  /* 0x0000008700877308 */ /* 0x000e220000000800 */
[----:B--2---:R-:W-:-:S01]  /*a910*/  FADD.FTZ R153, R117, R174 ;  /* 0x000000ae75997221 */ /* 0x004fc20000010000 */
[----:B------:R-:W-:-:S03]  /*a920*/  FADD.FTZ R6, R98, R7 ;  /* 0x0000000762067221 */ /* 0x000fc60000010000 */
[----:B---3--:R-:W-:Y:S01]  /*a930*/  FADD.FTZ R174, R172, R153 ;  /* 0x00000099acae7221 */ /* 0x008fe20000010000 */
[----:B------:R-:W-:-:S02]  /*a940*/  FADD.FTZ R7, R21, R6 ;  /* 0x0000000615077221 */ /* 0x000fc40000010000 */
[----:B------:R-:W1:Y:S01]  /*a950*/  MUFU.EX2 R152, R152 ;  /* 0x0000009800987308 */ /* 0x000e620000000800 */
[----:B----4-:R-:W-:-:S01]  /*a960*/  FADD.FTZ R153, R133, R174 ;  /* 0x000000ae85997221 */ /* 0x010fc20000010000 */
[----:B------:R-:W-:-:S03]  /*a970*/  FADD.FTZ R6, R100, R7 ;  /* 0x0000000764067221 */ /* 0x000fc60000010000 */
[----:B-----5:R-:W-:Y:S01]  /*a980*/  FADD.FTZ R174, R22, R153 ;  /* 0x0000009916ae7221 */ /* 0x020fe20000010000 */
[----:B------:R-:W-:-:S01]  /*a990*/  FADD.FTZ R7, R23, R6 ;  /* 0x0000000617077221 */ /* 0x000fc20000010000 */
[----:B------:R-:W-:Y:S01]  /*a9a0*/  FFMA.FTZ R153, R228, R15, -R11 ;  /* 0x0000000fe4997223 */ /* 0x000fe2000001080b */
[----:B------:R-:W2:Y:S01]  /*a9b0*/  MUFU.EX2 R136, R136 ;  /* 0x0000008800887308 */ /* 0x000ea20000000800 */
[----:B0-----:R-:W-:-:S01]  /*a9c0*/  FADD.FTZ R155, R135, R174 ;  /* 0x000000ae879b7221 */ /* 0x001fc20000010000 */
[----:B------:R-:W-:-:S04]  /*a9d0*/  FADD.FTZ R6, R102, R7 ;  /* 0x0000000766067221 */ /* 0x000fc80000010000 */
[----:B------:R-:W-:Y:S02]  /*a9e0*/  FADD.FTZ R7, R89, R6 ;  /* 0x0000000659077221 */ /* 0x000fe40000010000 */
[----:B------:R-:W0:Y:S01]  /*a9f0*/  MUFU.EX2 R137, R137 ;  /* 0x0000008900897308 */ /* 0x000e220000000800 */
[----:B-1----:R-:W-:-:S01]  /*aa00*/  FADD.FTZ R155, R152, R155 ;  /* 0x0000009b989b7221 */ /* 0x002fc20000010000 */
[----:B------:R-:W-:-:S06]  /*aa10*/  FADD.FTZ R174, R116, R7 ;  /* 0x0000000774ae7221 */ /* 0x000fcc0000010000 */
[----:B------:R-:W1:Y:S01]  /*aa20*/  MUFU.EX2 R138, R138 ;  /* 0x0000008a008a7308 */ /* 0x000e620000000800 */
[----:B--2---:R-:W-:-:S01]  /*aa30*/  FADD.FTZ R6, R136, R155 ;  /* 0x0000009b88067221 */ /* 0x004fc20000010000 */
[----:B------:R-:W-:-:S04]  /*aa40*/  FADD.FTZ R155, R97, R174 ;  /* 0x000000ae619b7221 */ /* 0x000fc80000010000 */
[----:B------:R-:W-:Y:S02]  /*aa50*/  FADD.FTZ R174, R118, R155 ;  /* 0x0000009b76ae7221 */ /* 0x000fe40000010000 */
[----:B------:R-:W2:Y:S01]  /*aa60*/  MUFU.EX2 R139, R139 ;  /* 0x0000008b008b7308 */ /* 0x000ea20000000800 */
[----:B0-----:R-:W-:-:S01]  /*aa70*/  FADD.FTZ R7, R137, R6 ;  /* 0x0000000689077221 */ /* 0x001fc20000010000 */
[----:B------:R-:W-:-:S04]  /*aa80*/  FADD.FTZ R155, R99, R174 ;  /* 0x000000ae639b7221 */ /* 0x000fc80000010000 */
[----:B------:R-:W-:Y:S02]  /*aa90*/  FADD.FTZ R174, R128, R155 ;  /* 0x0000009b80ae7221 */ /* 0x000fe40000010000 */
[----:B------:R-:W0:Y:S01]  /*aaa0*/  MUFU.EX2 R140, R140 ;  /* 0x0000008c008c7308 */ /* 0x000e220000000800 */
[----:B-1----:R-:W-:-:S01]  /*aab0*/  FADD.FTZ R6, R138, R7 ;  /* 0x000000078a067221 */ /* 0x002fc20000010000 */
[----:B------:R-:W-:-:S04]  /*aac0*/  FADD.FTZ R155, R101, R174 ;  /* 0x000000ae659b7221 */ /* 0x000fc80000010000 */
[----:B------:R-:W-:Y:S02]  /*aad0*/  FADD.FTZ R174, R130, R155 ;  /* 0x0000009b82ae7221 */ /* 0x000fe40000010000 */
[----:B------:R-:W1:Y:S01]  /*aae0*/  MUFU.EX2 R141, R141 ;  /* 0x0000008d008d7308 */ /* 0x000e620000000800 */
[----:B--2---:R-:W-:-:S01]  /*aaf0*/  FADD.FTZ R7, R139, R6 ;  /* 0x000000068b077221 */ /* 0x004fc20000010000 */
[----:B------:R-:W-:-:S04]  /*ab00*/  FADD.FTZ R155, R103, R174 ;  /* 0x000000ae679b7221 */ /* 0x000fc80000010000 */
[----:B------:R-:W-:Y:S01]  /*ab10*/  FADD.FTZ R174, R132, R155 ;  /* 0x0000009b84ae7221 */ /* 0x000fe20000010000 */
[----:B------:R-:W-:-:S01]  /*ab20*/  FFMA.FTZ R155, R111, R15, -R11 ;  /* 0x0000000f6f9b7223 */ /* 0x000fc2000001080b */
[----:B------:R-:W2:Y:S01]  /*ab30*/  MUFU.EX2 R142, R142 ;  /* 0x0000008e008e7308 */ /* 0x000ea20000000800 */
[----:B0-----:R-:W-:-:S01]  /*ab40*/  FADD.FTZ R6, R140, R7 ;  /* 0x000000078c067221 */ /* 0x001fc20000010000 */
[----:B------:R-:W-:-:S04]  /*ab50*/  FADD.FTZ R111, R119, R174 ;  /* 0x000000ae776f7221 */ /* 0x000fc80000010000 */
[----:B------:R-:W-:Y:S01]  /*ab60*/  FADD.FTZ R174, R134, R111 ;  /* 0x0000006f86ae7221 */ /* 0x000fe20000010000 */
[----:B------:R-:W-:-:S01]  /*ab70*/  FFMA.FTZ R111, R112, R15, -R11 ;  /* 0x0000000f706f7223 */ /* 0x000fc2000001080b */
[----:B------:R-:W0:Y:S01]  /*ab80*/  MUFU.EX2 R143, R143 ;  /* 0x0000008f008f7308 */ /* 0x000e220000000800 */
[----:B-1----:R-:W-:-:S01]  /*ab90*/  FADD.FTZ R7, R141, R6 ;  /* 0x000000068d077221 */ /* 0x002fc20000010000 */
[----:B------:R-:W-:Y:S01]  /*aba0*/  FADD.FTZ R157, R121, R174 ;  /* 0x000000ae799d7221 */ /* 0x000fe20000010000 */
[----:B------:R-:W-:-:S03]  /*abb0*/  FFMA.FTZ R112, R113, R15, -R11 ;  /* 0x0000000f71707223 */ /* 0x000fc6000001080b */
[----:B------:R-:W-:Y:S02]  /*abc0*/  FADD.FTZ R174, R144, R157 ;  /* 0x0000009d90ae7221 */ /* 0x000fe40000010000 */
[----:B------:R-:W1:Y:S01]  /*abd0*/  MUFU.EX2 R120, R120 ;  /* 0x0000007800787308 */ /* 0x000e620000000800 */
[----:B--2---:R-:W-:-:S01]  /*abe0*/  FADD.FTZ R6, R142, R7 ;  /* 0x000000078e067221 */ /* 0x004fc20000010000 */
[----:B------:R-:W-:-:S06]  /*abf0*/  FADD.FTZ R113, R123, R174 ;  /* 0x000000ae7b717221 */ /* 0x000fcc0000010000 */
[----:B------:R-:W2:Y:S01]  /*ac00*/  MUFU.EX2 R145, R145 ;  /* 0x0000009100917308 */ /* 0x000ea20000000800 */
[----:B0-----:R-:W-:-:S07]  /*ac10*/  FADD.FTZ R7, R143, R6 ;  /* 0x000000068f077221 */ /* 0x001fce0000010000 */
[----:B------:R-:W0:Y:S01]  /*ac20*/  MUFU.EX2 R147, R147 ;  /* 0x0000009300937308 */ /* 0x000e220000000800 */
[----:B-1----:R-:W-:-:S07]  /*ac30*/  FADD.FTZ R6, R120, R7 ;  /* 0x0000000778067221 */ /* 0x002fce0000010000 */
[----:B------:R-:W1:Y:S01]  /*ac40*/  MUFU.EX2 R124, R124 ;  /* 0x0000007c007c7308 */ /* 0x000e620000000800 */
[----:B--2---:R-:W-:-:S04]  /*ac50*/  FADD.FTZ R7, R145, R6 ;  /* 0x0000000691077221 */ /* 0x004fc80000010000 */
[----:B------:R-:W-:-:S03]  /*ac60*/  FADD.FTZ R6, R10, R7 ;  /* 0x000000070a067221 */ /* 0x000fc60000010000 */
        /* <DEDUP_REMOVED lines=25> */
[-CC-:B------:R-:W-:Y:S01]  /*ae00*/  FFMA.FTZ R113, R150, R15.reuse, -R11.reuse ;  /* 0x0000000f96717223 */ /* 0x180fe2000001080b */
[----:B------:R-:W-:-:S05]  /*ae10*/  FFMA.FTZ R11, R94, R15, -R11 ;  /* 0x0000000f5e0b7223 */ /* 0x000fca000001080b */
[----:B------:R-:W2:Y:S01]  /*ae20*/  MUFU.EX2 R108, R108 ;  /* 0x0000006c006c7308 */ /* 0x000ea20000000800 */
[----:B0-----:R-:W-:-:S07]  /*ae30*/  FADD.FTZ R7, R107, R6 ;  /* 0x000000066b077221 */ /* 0x001fce0000010000 */
[----:B------:R-:W-:Y:S01]  /*ae40*/  MUFU.EX2 R158, R158 ;  /* 0x0000009e009e7308 */ /* 0x000fe20000000800 */
[----:B-1----:R-:W-:-:S07]  /*ae50*/  FADD.FTZ R157, R95, R174 ;  /* 0x000000ae5f9d7221 */ /* 0x002fce0000010000 */
[----:B------:R-:W0:Y:S01]  /*ae60*/  MUFU.EX2 R109, R109 ;  /* 0x0000006d006d7308 */ /* 0x000e220000000800 */
[----:B--2---:R-:W-:-:S07]  /*ae70*/  FADD.FTZ R6, R108, R7 ;  /* 0x000000076c067221 */ /* 0x004fce0000010000 */
[----:B------:R-:W-:Y:S08]  /*ae80*/  MUFU.EX2 R115, R115 ;  /* 0x0000007300737308 */ /* 0x000ff00000000800 */
[----:B------:R-:W1:Y:S01]  /*ae90*/  MUFU.EX2 R110, R110 ;  /* 0x0000006e006e7308 */ /* 0x000e620000000800 */
[----:B0-----:R-:W-:-:S07]  /*aea0*/  FADD.FTZ R7, R109, R6 ;  /* 0x000000066d077221 */ /* 0x001fce0000010000 */
[----:B------:R-:W-:Y:S08]  /*aeb0*/  MUFU.EX2 R160, R160 ;  /* 0x000000a000a07308 */ /* 0x000ff00000000800 */
[----:B------:R-:W0:Y:S01]  /*aec0*/  MUFU.EX2 R155, R155 ;  /* 0x0000009b009b7308 */ /* 0x000e220000000800 */
[----:B-1----:R-:W-:-:S07]  /*aed0*/  FADD.FTZ R6, R110, R7 ;  /* 0x000000076e067221 */ /* 0x002fce0000010000 */
[----:B------:R-:W-:Y:S08]  /*aee0*/  MUFU.EX2 R125, R125 ;  /* 0x0000007d007d7308 */ /* 0x000ff00000000800 */
[----:B------:R-:W1:Y:S01]  /*aef0*/  MUFU.EX2 R111, R111 ;  /* 0x0000006f006f7308 */ /* 0x000e620000000800 */
[----:B0-----:R-:W-:-:S07]  /*af00*/  FADD.FTZ R6, R155, R6 ;  /* 0x000000069b067221 */ /* 0x001fce0000010000 */
[----:B------:R-:W-:Y:S08]  /*af10*/  MUFU.EX2 R162, R162 ;  /* 0x000000a200a27308 */ /* 0x000ff00000000800 */
[----:B------:R-:W0:Y:S08]  /*af20*/  MUFU.EX2 R112, R112 ;  /* 0x0000007000707308 */ /* 0x000e300000000800 */
[----:B------:R2:W3:Y:S08]  /*af30*/  MUFU.EX2 R176, R114 ;  /* 0x0000007200b07308 */ /* 0x0004f00000000800 */
[----:B------:R-:W4:Y:S01]  /*af40*/  MUFU.EX2 R127, R127 ;  /* 0x0000007f007f7308 */ /* 0x000f220000000800 */
[----:B--2---:R-:W-:-:S04]  /*af50*/  FADD.FTZ R114, R158, R157 ;  /* 0x0000009d9e727221 */ /* 0x004fc80000010000 */
[----:B------:R-:W-:-:S03]  /*af60*/  FADD.FTZ R157, R115, R114 ;  /* 0x00000072739d7221 */ /* 0x000fc60000010000 */
[----:B------:R-:W2:Y:S01]  /*af70*/  MUFU.EX2 R164, R164 ;  /* 0x000000a400a47308 */ /* 0x000ea20000000800 */
[----:B------:R-:W-:-:S01]  /*af80*/  FADD.FTZ R114, R160, R157 ;  /* 0x0000009da0727221 */ /* 0x000fc20000010000 */
[----:B-1----:R-:W-:-:S03]  /*af90*/  FADD.FTZ R157, R111, R6 ;  /* 0x000000066f9d7221 */ /* 0x002fc60000010000 */
[----:B------:R-:W-:Y:S01]  /*afa0*/  FADD.FTZ R7, R125, R114 ;  /* 0x000000727d077221 */ /* 0x000fe20000010000 */
[----:B0-----:R-:W-:-:S02]  /*afb0*/  FADD.FTZ R157, R112, R157 ;  /* 0x0000009d709d7221 */ /* 0x001fc40000010000 */
[----:B------:R-:W-:Y:S01]  /*afc0*/  MUFU.EX2 R148, R148 ;  /* 0x0000009400947308 */ /* 0x000fe20000000800 */
[----:B------:R-:W-:-:S01]  /*afd0*/  FADD.FTZ R6, R162, R7 ;  /* 0x00000007a2067221 */ /* 0x000fc20000010000 */
[----:B---3--:R-:W-:-:S03]  /*afe0*/  FADD.FTZ R157, R176, R157 ;  /* 0x0000009db09d7221 */ /* 0x008fc60000010000 */
[----:B----4-:R-:W-:-:S03]  /*aff0*/  FADD.FTZ R7, R127, R6 ;  /* 0x000000067f077221 */ /* 0x010fc60000010000 */
[----:B------:R-:W0:Y:S01]  /*b000*/  MUFU.EX2 R129, R129 ;  /* 0x0000008100817308 */ /* 0x000e220000000800 */
[----:B--2---:R-:W-:-:S07]  /*b010*/  FADD.FTZ R6, R164, R7 ;  /* 0x00000007a4067221 */ /* 0x004fce0000010000 */
[----:B------:R-:W-:Y:S08]  /*b020*/  MUFU.EX2 R113, R113 ;  /* 0x0000007100717308 */ /* 0x000ff00000000800 */
[----:B------:R-:W1:Y:S01]  /*b030*/  MUFU.EX2 R166, R166 ;  /* 0x000000a600a67308 */ /* 0x000e620000000800 */
[----:B0-----:R-:W-:-:S07]  /*b040*/  FADD.FTZ R7, R129, R6 ;  /* 0x0000000681077221 */ /* 0x001fce0000010000 */
[----:B------:R0:W2:Y:S08]  /*b050*/  MUFU.EX2 R171, R92 ;  /* 0x0000005c00ab7308 */ /* 0x0000b00000000800 */
[----:B------:R-:W3:Y:S01]  /*b060*/  MUFU.EX2 R131, R194 ;  /* 0x000000c200837308 */ /* 0x000ee20000000800 */
[----:B0-----:R-:W-:-:S01]  /*b070*/  FADD.FTZ R92, R148, R157 ;  /* 0x0000009d945c7221 */ /* 0x001fc20000010000 */
[----:B-1----:R-:W-:-:S03]  /*b080*/  FADD.FTZ R6, R166, R7 ;  /* 0x00000007a6067221 */ /* 0x002fc60000010000 */
[----:B------:R-:W-:-:S03]  /*b090*/  FADD.FTZ R92, R113, R92 ;  /* 0x0000005c715c7221 */ /* 0x000fc60000010000 */
[----:B------:R-:W0:Y:S01]  /*b0a0*/  MUFU.EX2 R159, R154 ;  /* 0x0000009a009f7308 */ /* 0x000e220000000800 */
[----:B--2---:R-:W-:-:S07]  /*b0b0*/  FADD.FTZ R92, R171, R92 ;  /* 0x0000005cab5c7221 */ /* 0x004fce0000010000 */
[----:B------:R-:W1:Y:S01]  /*b0c0*/  MUFU.EX2 R168, R168 ;  /* 0x000000a800a87308 */ /* 0x000e620000000800 */
[----:B---3--:R-:W-:-:S07]  /*b0d0*/  FADD.FTZ R7, R131, R6 ;  /* 0x0000000683077221 */ /* 0x008fce0000010000 */
[----:B------:R-:W2:Y:S01]  /*b0e0*/  MUFU.EX2 R94, R11 ;  /* 0x0000000b005e7308 */ /* 0x000ea20000000800 */
[----:B0-----:R-:W-:-:S01]  /*b0f0*/  FADD.FTZ R92, R159, R92 ;  /* 0x0000005c9f5c7221 */ /* 0x001fc20000010000 */
[----:B-1----:R-:W-:-:S03]  /*b100*/  FADD.FTZ R7, R168, R7 ;  /* 0x00000007a8077221 */ /* 0x002fc60000010000 */
[----:B--2---:R-:W-:Y:S01]  /*b110*/  FADD.FTZ R6, R94, R92 ;  /* 0x0000005c5e067221 */ /* 0x004fe20000010000 */
[----:B------:R-:W-:Y:S06]  /*b120*/  @!P0 BRA `(.L_x_1198) ;  /* 0x0000000000048947 */ /* 0x000fec0003800000 */
[----:B------:R-:W-:Y:S01]  /*b130*/  BPT.TRAP 0x1 ;  /* 0x000000040000795c */ /* 0x000fe20000300000 */
.L_x_1198:
[----:B------:R-:W-:Y:S01]  /*b140*/  ULEA UR6, UR57, UR41, 0x3 ;  /* 0x0000002939067291 */ /* 0x000fe2000f8e183f */
[----:B------:R-:W-:Y:S01]  /*b150*/  ISETP.GT.AND P1, PT, R12, UR56, PT ;  /* 0x000000380c007c0c */ /* 0x000fe2000bf24270 */
[----:B------:R-:W-:Y:S01]  /*b160*/  UMOV UR58, UR47 ;  /* 0x0000002f003a7c82 */ /* 0x000fe20008000000 */
[----:B------:R-:W-:Y:S01]  /*b170*/  F2FP.SATFINITE.E4M3.F32.PACK_AB_MERGE_C R131, R168, R131, RZ ;  /* 0x00000083a883723e */ /* 0x000fe200048070ff */
[----:B------:R-:W-:Y:S01]  /*b180*/  UIADD3 UR6, UR6, 0x22860, URZ ;  /* 0x0002286006067890 */ /* 0x000fe2000fffe03f */
[----:B------:R-:W-:Y:S01]  /*b190*/  F2FP.SATFINITE.E4M3.F32.PACK_AB_MERGE_C R10, R147, R10, RZ ;  /* 0x0000000a930a723e */ /* 0x000fe200048070ff */
[----:B------:R-:W-:Y:S01]  /*b1a0*/  UMOV UR57, UR48 ;  /* 0x0000003000397c82 */ /* 0x000fe20008000000 */
[----:B------:R-:W-:Y:S01]  /*b1b0*/  F2FP.SATFINITE.E4M3.F32.PACK_AB_MERGE_C R11, R148, R176, RZ ;  /* 0x000000b0940b723e */ /* 0x000fe200048070ff */
[----:B------:R-:W-:Y:S01]  /*b1c0*/  UPRMT UR6, UR46, 0x654, UR6 ;  /* 0x000006542e067896 */ /* 0x000fe20008000006 */
[----:B------:R-:W-:Y:S01]  /*b1d0*/  F2FP.SATFINITE.E4M3.F32.PACK_AB_MERGE_C R131, R166, R129, R131 ;  /* 0x00000081a683723e */ /* 0x000fe20004807083 */
[-C--:B------:R-:W-:Y:S01]  /*b1e0*/  FMUL.FTZ R24, R24, R170.reuse ;  /* 0x000000aa18187220 */ /* 0x080fe20000410000 */
[----:B------:R-:W-:Y:S01]  /*b1f0*/  F2FP.SATFINITE.E4M3.F32.PACK_AB_MERGE_C R19, R98, R19, RZ ;  /* 0x000000136213723e */ /* 0x000fe200048070ff */
[-C--:B------:R-:W-:Y:S01]  /*b200*/  FMUL.FTZ R25, R25, R170.reuse ;  /* 0x000000aa19197220 */ /* 0x080fe20000410000 */
[----:B------:R-:W-:Y:S01]  /*b210*/  F2FP.SATFINITE.E4M3.F32.PACK_AB_MERGE_C R117, R172, R117, RZ ;  /* 0x00000075ac75723e */ /* 0x000fe200048070ff */
[-C--:B------:R-:W-:Y:S01]  /*b220*/  FMUL.FTZ R28, R28, R170.reuse ;  /* 0x000000aa1c1c7220 */ /* 0x080fe20000410000 */
[----:B------:R-:W-:Y:S01]  /*b230*/  F2FP.SATFINITE.E4M3.F32.PACK_AB_MERGE_C R23, R102, R23, RZ ;  /* 0x000000176617723e */ /* 0x000fe200048070ff */
[-C--:B------:R-:W-:Y:S01]  /*b240*/  FMUL.FTZ R29, R29, R170.reuse ;  /* 0x000000aa1d1d7220 */ /* 0x080fe20000410000 */
[----:B------:R-:W-:Y:S01]  /*b250*/  F2FP.SATFINITE.E4M3.F32.PACK_AB_MERGE_C R135, R152, R135, RZ ;  /* 0x000000879887723e */ /* 0x000fe200048070ff */
[----:B------:R-:W-:Y:S01]  /*b260*/  SYNCS.ARRIVE.TRANS64.RED.A1T0 RZ, [UR6], RZ ;  /* 0x000000ffffff79a7 */ /* 0x000fe20008100406 */
        /* <DEDUP_REMOVED lines=44> */
[----:B------:R-:W-:Y:S01]  /*b530*/  VIADD R12, R12, 0xffffffff ;  /* 0xffffffff0c0c7836 */ /* 0x000fe20000000000 */
        /* <DEDUP_REMOVED lines=17> */
[----:B------:R-:W-:Y:S01]  /*b650*/  FMUL.FTZ R42, R42, R122 ;  /* 0x0000007a2a2a7220 */ /* 0x000fe20000410000 */
[----:B------:R-:W-:Y:S01]  /*b660*/  F2FP.SATFINITE.E4M3.F32.PACK_AB_MERGE_C R179, R149, R124, R126 ;  /* 0x0000007c95b3723e */ /* 0x000fe2000480707e */
[----:B------:R-:W-:Y:S01]  /*b670*/  FMUL.FTZ R43, R43, R122 ;  /* 0x0000007a2b2b7220 */ /* 0x000fe20000410000 */
        /* <DEDUP_REMOVED lines=28> */
[----:B------:R-:W-:-:S02]  /*b840*/  IMAD.MOV.U32 R10, RZ, RZ, R20 ;  /* 0x000000ffff0a7224 */ /* 0x000fc400078e0014 */
[----:B------:R-:W-:Y:S02]  /*b850*/  IMAD.MOV.U32 R11, RZ, RZ, R14 ;  /* 0x000000ffff0b7224 */ /* 0x000fe400078e000e */
[----:B------:R-:W-:Y:S01]  /*b860*/  IMAD.MOV.U32 R170, RZ, RZ, R131 ;  /* 0x000000ffffaa7224 */ /* 0x000fe200078e0083 */
[----:B------:R-:W-:Y:S06]  /*b870*/  @P1 BRA `(.L_x_1199) ;  /* 0xffffffb000081947 */ /* 0x000fec000383ffff */
.L_x_1180:
[----:B------:R-:W0:Y:S01]  /*b880*/  LDC R11, c[0x0][0x2f0] ;  /* 0x0000bc00ff0b7b82 */ /* 0x000e220000000800 */
[----:B------:R-:W-:Y:S02]  /*b890*/  UIADD3 UR53, -UR53, 0x1, URZ ;  /* 0x0000000135357890 */ /* 0x000fe4000fffe13f */
[----:B------:R-:W-:Y:S02]  /*b8a0*/  UISETP.NE.AND UP1, UPT, UR44, URZ, UPT ;  /* 0x0000003f2c00728c */ /* 0x000fe4000bf25270 */
[----:B------:R-:W-:-:S03]  /*b8b0*/  UISETP.NE.AND UP0, UPT, UR43, URZ, UPT ;  /* 0x0000003f2b00728c */ /* 0x000fc6000bf05270 */
[----:B------:R-:W1:Y:S03]  /*b8c0*/  S2UR UR6, SR_CTAID.X ;  /* 0x00000000000679c3 */ /* 0x000e660000002500 */
[----:B------:R-:W-:-:S03]  /*b8d0*/  PLOP3.LUT P1, PT, PT, PT, UP0, 0x40, 0x0 ;  /* 0x000000000000781c */ /* 0x000fc60003f2e808 */
[----:B------:R-:W-:Y:S01]  /*b8e0*/  @UP1 ULDC UR14, c[0x0][0x450] ;  /* 0x00011400000e1ab9 */ /* 0x000fe20000000800 */
[----:B0-----:R-:W-:-:S05]  /*b8f0*/  IMAD R11, R16, R11, UR53 ;  /* 0x00000035100b7e24 */ /* 0x001fca000f8e020b */
[----:B------:R-:W-:Y:S01]  /*b900*/  R2UR UR11, R11 ;  /* 0x000000000b0b72ca */ /* 0x000fe200000e0000 */
[----:B-1----:R-:W-:-:S03]  /*b910*/  ULEA UR10, UR6, 0x7f, 0x7 ;  /* 0x0000007f060a7891 */ /* 0x002fc6000f8e383f */
[----:B------:R-:W-:Y:S02]  /*b920*/  @UP1 ULDC UR6, c[0x0][0x44c] ;  /* 0x0001130000061ab9 */ /* 0x000fe40000000800 */
[----:B------:R-:W-:-:S04]  /*b930*/  UIMAD.WIDE.U32 UR6, UR10, UR6, URZ ;  /* 0x000000060a0672a5 */ /* 0x000fc8000f8e003f */
[----:B------:R-:W-:-:S04]  /*b940*/  @UP1 USHF.R.U32.HI UR10, URZ, UR14, UR7 ;  /* 0x0000000e3f0a1299 */ /* 0x000fc80008011607 */
[----:B------:R-:W-:-:S03]  /*b950*/  UIADD3 UR10, UR11, UR10, URZ ;  /* 0x0000000a0b0a7290 */ /* 0x000fc6000fffe03f */
[----:B------:R-:W-:Y:S02]  /*b960*/  ULDC UR11, c[0x0][0x9dc] ;  /* 0x00027700000b7ab9 */ /* 0x000fe40000000800 */
[----:B------:R-:W-:Y:S01]  /*b970*/  UIADD3 UR11, UR10, -UR11, URZ ;  /* 0x8000000b0a0b7290 */ /* 0x000fe2000fffe03f */
[----:B------:R-:W-:Y:S11]  /*b980*/  @P1 BRA `(.L_x_1200) ;  /* 0x00000000004c1947 */ /* 0x000ff60003800000 */
[----:B------:R-:W-:-:S06]  /*b990*/  UISETP.GT.AND UP0, UPT, UR10, -0x1, UPT ;  /* 0xffffffff0a00788c */ /* 0x000fcc000bf04270 */
[----:B------:R-:W-:-:S13]  /*b9a0*/  PLOP3.LUT P1, PT, PT, PT, UP0, 0x80, 0x0 ;  /* 0x000000000000781c */ /* 0x000fda0003f2f008 */
[----:B------:R-:W-:Y:S05]  /*b9b0*/  @P1 BRA `(.L_x_1201) ;  /* 0x0000000000201947 */ /* 0x000fea0003800000 */
[----:B------:R-:W-:Y:S01]  /*b9c0*/  ULDC UR14, c[0x0][0x9e4] ;  /* 0x00027900000e7ab9 */ /* 0x000fe20000000800 */
[----:B------:R-:W-:Y:S02]  /*b9d0*/  ULOP3.LUT UR10, URZ, UR10, URZ, 0x33, !UPT ;  /* 0x0000000a3f0a7292 */ /* 0x000fe4000f8e333f */
[----:B------:R-:W-:-:S11]  /*b9e0*/  UISETP.NE.AND UP0, UPT, UR14, 0x1, UPT ;  /* 0x000000010e00788c */ /* 0x000fd6000bf05270 */
[----:B------:R-:W-:Y:S02]  /*b9f0*/  @UP0 ULDC.64 UR16, c[0x0][0x9e8] ;  /* 0x00027a0000100ab9 */ /* 0x000fe40000000a00 */
[----:B------:R-:W-:-:S04]  /*ba00*/  UIMAD.WIDE.U32 UR6, UR10, UR16, URZ ;  /* 0x000000100a0672a5 */ /* 0x000fc8000f8e003f */
[----:B------:R-:W-:-:S04]  /*ba10*/  @UP0 USHF.R.U32.HI UR10, URZ, UR17, UR7 ;  /* 0x000000113f0a0299 */ /* 0x000fc80008011607 */
[----:B------:R-:W-:Y:S01]  /*ba20*/  ULOP3.LUT UR10, URZ, UR10, URZ, 0x33, !UPT ;  /* 0x0000000a3f0a7292 */ /* 0x000fe2000f8e333f */
[----:B------:R-:W-:Y:S11]  /*ba30*/  BRA `(.L_x_1202) ;  /* 0x0000000000147947 */ /* 0x000ff60003800000 */
.L_x_1201:
[----:B------:R-:W-:Y:S02]  /*ba40*/  ULDC UR14, c[0x0][0x9e4] ;  /* 0x00027900000e7ab9 */ /* 0x000fe40000000800 */
[----:B------:R-:W-:-:S11]  /*ba50*/  UISETP.NE.AND UP0, UPT, UR14, 0x1, UPT ;  /* 0x000000010e00788c */ /* 0x000fd6000bf05270 */
[----:B------:R-:W-:Y:S02]  /*ba60*/  @UP0 ULDC.64 UR16, c[0x0][0x9e8] ;  /* 0x00027a0000100ab9 */ /* 0x000fe40000000a00 */
[----:B------:R-:W-:-:S04]  /*ba70*/  UIMAD.WIDE.U32 UR6, UR10, UR16, URZ ;  /* 0x000000100a0672a5 */ /* 0x000fc8000f8e003f */
[----:B------:R-:W-:-:S12]  /*ba80*/  @UP0 USHF.R.U32.HI UR10, URZ, UR17, UR7 ;  /* 0x000000113f0a0299 */ /* 0x000fd80008011607 */
.L_x_1202:
[----:B------:R-:W-:-:S04]  /*ba90*/  UIMAD UR10, UR10, UR14, URZ ;  /* 0x0000000e0a0a72a4 */ /* 0x000fc8000f8e023f */
[----:B------:R-:W-:-:S04]  /*baa0*/  UISETP.LT.AND UP0, UPT, UR11, UR10, UPT ;  /* 0x0000000a0b00728c */ /* 0x000fc8000bf01270 */
[----:B------:R-:W-:-:S12]  /*bab0*/  USEL UR11, UR11, UR10, !UP0 ;  /* 0x0000000a0b0b7287 */ /* 0x000fd8000c000000 */
.L_x_1200:
[----:B------:R-:W-:-:S04]  /*bac0*/  UIADD3 UR6, UR11, 0x9f, URZ ;  /* 0x0000009f0b067890 */ /* 0x000fc8000fffe03f */
[----:B------:R-:W-:-:S04]  /*bad0*/  UIMAD.WIDE UR6, UR6, 0x66666667, URZ ;  /* 0x66666667060678a5 */ /* 0x000fc8000f8e023f */
[----:B------:R-:W-:-:S04]  /*bae0*/  USHF.R.U32.HI UR6, URZ, 0x1f, UR7 ;  /* 0x0000001f3f067899 */ /* 0x000fc80008011607 */
[----:B------:R-:W-:-:S04]  /*baf0*/  ULEA.HI.SX32 UR6, UR7, UR6, 0x1a ;  /* 0x0000000607067291 */ /* 0x000fc8000f8fd23f */
[----:B------:R-:W-:-:S04]  /*bb00*/  UISETP.LT.AND UP0, UPT, UR39, UR6, UPT ;  /* 0x000000062700728c */ /* 0x000fc8000bf01270 */
[----:B------:R-:W-:-:S06]  /*bb10*/  USEL UR52, UR39, UR6, !UP0 ;  /* 0x0000000627347287 */ /* 0x000fcc000c000000 */
[----:B------:R-:W-:-:S13]  /*bb20*/  ISETP.GE.AND P1, PT, R12, UR52, PT ;  /* 0x000000340c007c0c */ /* 0x000fda000bf26270 */
[----:B------:R-:W-:Y:S05]  /*bb30*/  @!P1 BRA `(.L_x_1203) ;  /* 0x0000003000cc9947 */ /* 0x000fea0003800000 */
[----:B------:R-:W-:Y:S01]  /*bb40*/  IMAD.MOV.U32 R10, RZ, RZ, R20 ;  /* 0x000000ffff0a7224 */ /* 0x000fe200078e0014 */
[----:B------:R-:W-:Y:S01]  /*bb50*/  UMOV UR54, UR47 ;  /* 0x0000002f00367c82 */ /* 0x000fe20008000000 */
[----:B------:R-:W-:Y:S01]  /*bb60*/  IMAD.MOV.U32 R11, RZ, RZ, R14 ;  /* 0x000000ffff0b7224 */ /* 0x000fe200078e000e */
[----:B------:R-:W-:-:S06]  /*bb70*/  UMOV UR53, UR48 ;  /* 0x0000003000357c82 */ /* 0x000fcc0008000000 */
.L_x_1214:
[----:B------:R-:W-:Y:S01]  /*bb80*/  ISETP.NE.AND P2, PT, RZ, UR40, PT ;  /* 0x00000028ff007c0c */ /* 0x000fe2000bf45270 */
[----:B------:R-:W-:-:S04]  /*bb90*/  UISETP.NE.AND UP0, UPT, UR53, 0x1, UPT ;  /* 0x000000013500788c */ /* 0x000fc8000bf05270 */
[----:B------:R-:W-:-:S04]  /*bba0*/  USEL UR47, URZ, 0x1, UP0 ;  /* 0x000000013f2f7887 */ /* 0x000fc80008000000 */
[----:B------:R-:W-:-:S04]  /*bbb0*/  ULOP3.LUT UR47, UR54, UR47, URZ, 0x3c, !UPT ;  /* 0x0000002f362f7292 */ /* 0x000fc8000f8e3c3f */
[----:B------:R-:W-:Y:S08]  /*bbc0*/  @P2 BRA `(.L_x_1204) ;  /* 0x0000000000382947 */ /* 0x000ff00003800000 */
[----:B------:R-:W-:Y:S05]  /*bbd0*/  @!P0 BRA `(.L_x_1205) ;  /* 0x0000000000048947 */ /* 0x000fea0003800000 */
[----:B------:R-:W-:Y:S01]  /*bbe0*/  BPT.TRAP 0x1 ;  /* 0x000000040000795c */ /* 0x000fe20000300000 */
.L_x_1205:
        /* <DEDUP_REMOVED lines=9> */
.L_x_1206:
[----:B-1----:R-:W-:Y:S05]  /*bc80*/  @P1 BRA `(.L_x_1204) ;  /* 0x0000000000081947 */ /* 0x002fea0003800000 */
[----:B------:R-:W1:Y:S02]  /*bc90*/  SYNCS.PHASECHK.TRANS64.TRYWAIT P1, [UR6+0x22830], R13 ;  /* 0x0228300dff0075a7 */ /* 0x000e640008020146 */
[----:B-1----:R-:W-:Y:S05]  /*bca0*/  @!P1 BRA `(.L_x_1207) ;  /* 0x0000010400b89947 */ /* 0x002fea0003800000 */
.L_x_1204:
        /* <DEDUP_REMOVED lines=134> */
.L_x_1209:
[----:B------:R-:W-:Y:S01]  /*c510*/  ULEA UR6, UR53, UR41, 0x3 ;  /* 0x0000002935067291 */ /* 0x000fe2000f8e183f */
[----:B------:R-:W-:-:S05]  /*c520*/  IMAD.U32 R13, RZ, RZ, UR54 ;  /* 0x00000036ff0d7e24 */ /* 0x000fca000f8e00ff */
[----:B------:R-:W-:-:S04]  /*c530*/  SHF.L.U32 R13, R13, 0x1f, RZ ;  /* 0x0000001f0d0d7819 */ /* 0x000fc800000006ff */
[----:B------:R0:W1:Y:S01]  /*c540*/  SYNCS.PHASECHK.TRANS64.TRYWAIT P1, [UR6+0x22850], R13 ;  /* 0x0228500dff0075a7 */ /* 0x0000620008020146 */
[----:B------:R-:W-:Y:S05]  /*c550*/  @!P0 BRA `(.L_x_1210) ;  /* 0x0000000000048947 */ /* 0x000fea0003800000 */
[----:B------:R-:W-:Y:S01]  /*c560*/  BPT.TRAP 0x1 ;  /* 0x000000040000795c */ /* 0x000fe20000300000 */
.L_x_1210:
[----:B-1----:R-:W-:Y:S05]  /*c570*/  @P1 BRA `(.L_x_1208) ;  /* 0x0000000000081947 */ /* 0x002fea0003800000 */
[----:B------:R-:W1:Y:S02]  /*c580*/  SYNCS.PHASECHK.TRANS64.TRYWAIT P1, [UR6+0x22850], R13 ;  /* 0x0228500dff0075a7 */ /* 0x000e640008020146 */
[----:B-1----:R-:W-:Y:S05]  /*c590*/  @!P1 BRA `(.L_x_1211) ;  /* 0x000000fc00949947 */ /* 0x002fea0003800000 */
.L_x_1208:
        /* <DEDUP_REMOVED lines=34> */
.L_x_1212:
        /* <DEDUP_REMOVED lines=104> */
[----:B------:R-:W-:-:S04]  /*ce40*/  ULEA UR6, UR48, UR41, 0x3 ;  /* 0x0000002930067291 */ /* 0x000fc8000f8e183f */
[----:B------:R-:W-:Y:S02]  /*ce50*/  UIADD3 UR6, UR6, 0x22840, URZ ;  /* 0x0002284006067890 */ /* 0x000fe4000fffe03f */
[----:B------:R-:W1:Y:S01]  /*ce60*/  MUFU.TANH R178, R178 ;  /* 0x000000b200b27308 */ /* 0x000e620000002400 */
[----:B--2---:R-:W-:Y:S01]  /*ce70*/  FMNMX.FTZ R15, R164, R15, !PT ;  /* 0x0000000fa40f7209 */ /* 0x004fe20007810000 */
[----:B------:R-:W-:-:S06]  /*ce80*/  UPRMT UR6, UR46, 0x654, UR6 ;  /* 0x000006542e067896 */ /* 0x000fcc0008000006 */
[----:B------:R-:W2:Y:S01]  /*ce90*/  MUFU.TANH R162, R162 ;  /* 0x000000a200a27308 */ /* 0x000ea20000002400 */
[----:B0-----:R-:W-:Y:S02]  /*cea0*/  FMNMX.FTZ R19, R158, R19, !PT ;  /* 0x000000139e137209 */ /* 0x001fe40007810000 */
[----:B------:R-:W-:Y:S05]  /*ceb0*/  SYNCS.ARRIVE.TRANS64.RED.A1T0 RZ, [UR6], RZ ;  /* 0x000000ffffff79a7 */ /* 0x000fea0008100406 */
        /* <DEDUP_REMOVED lines=135> */
[----:B--2---:R-:W-:-:S05]  /*d730*/  FMNMX.FTZ R23, R21, R14, !PT ;  /* 0x0000000e15177209 */ /* 0x004fca0007810000 */
[----:B------:R-:W2:Y:S01]  /*d740*/  SHFL.BFLY PT, R14, R23, 0x1, 0x1f ;  /* 0x0c201f00170e7f89 */ /* 0x000ea200000e0000 */
[----:B-1----:R-:W-:-:S05]  /*d750*/  FMNMX.FTZ R89, R19, R20, !PT ;  /* 0x0000001413597209 */ /* 0x002fca0007810000 */
[----:B------:R-:W1:Y:S01]  /*d760*/  SHFL.BFLY PT, R20, R89, 0x1, 0x1f ;  /* 0x0c201f0059147f89 */ /* 0x000e6200000e0000 */
[----:B--2---:R-:W-:-:S05]  /*d770*/  FMNMX.FTZ R14, R23, R14, !PT ;  /* 0x0000000e170e7209 */ /* 0x004fca0007810000 */
[C---:B0-----:R-:W-:Y:S01]  /*d780*/  FFMA.FTZ R115, R14.reuse, R15, -8 ;  /* 0xc10000000e737423 */ /* 0x041fe2000001000f */
[----:B------:R-:W-:-:S03]  /*d790*/  FADD.FTZ R11, -R14, R11 ;  /* 0x0000000b0e0b7221 */ /* 0x000fc60000010100 */
[-CC-:B------:R-:W-:Y:S01]  /*d7a0*/  FFMA.FTZ R117, R200, R15.reuse, -R115.reuse ;  /* 0x0000000fc8757223 */ /* 0x180fe20000010873 */
[-C--:B------:R-:W-:Y:S01]  /*d7b0*/  FMUL.FTZ R91, R11, R15.reuse ;  /* 0x0000000f0b5b7220 */ /* 0x080fe20000410000 */
[-CC-:B------:R-:W-:Y:S01]  /*d7c0*/  FFMA.FTZ R200, R97, R15.reuse, -R115.reuse ;  /* 0x0000000f61c87223 */ /* 0x180fe20000010873 */
[----:B------:R-:W-:-:S01]  /*d7d0*/  FFMA.FTZ R19, R168, R15, -R115 ;  /* 0x0000000fa8137223 */ /* 0x000fc20000010873 */
[-CC-:B------:R-:W-:Y:S01]  /*d7e0*/  FFMA.FTZ R119, R204, R15.reuse, -R115.reuse ;  /* 0x0000000fcc777223 */ /* 0x180fe20000010873 */
[----:B------:R-:W-:-:S01]  /*d7f0*/  FFMA.FTZ R168, R170, R15, -R115 ;  /* 0x0000000faaa87223 */ /* 0x000fc20000010873 */
[-CC-:B------:R-:W-:Y:S01]  /*d800*/  FFMA.FTZ R21, R172, R15.reuse, -R115.reuse ;  /* 0x0000000fac157223 */ /* 0x180fe20000010873 */
[----:B-1----:R-:W-:Y:S01]  /*d810*/  FMNMX.FTZ R20, R89, R20, !PT ;  /* 0x0000001459147209 */ /* 0x002fe20007810000 */
[-CC-:B------:R-:W-:Y:S01]  /*d820*/  FFMA.FTZ R170, R174, R15.reuse, -R115.reuse ;  /* 0x0000000faeaa7223 */ /* 0x180fe20000010873 */
[----:B------:R-:W-:Y:S01]  /*d830*/  MUFU.EX2 R19, R19 ;  /* 0x0000001300137308 */ /* 0x000fe20000000800 */
[----:B------:R-:W-:-:S01]  /*d840*/  FFMA.FTZ R174, R198, R15, -R115 ;  /* 0x0000000fc6ae7223 */ /* 0x000fc20000010873 */
[----:B------:R-:W-:Y:S01]  /*d850*/  FFMA.FTZ R198, R93, R15, -R115 ;  /* 0x0000000f5dc67223 */ /* 0x000fe20000010873 */
[----:B------:R-:W-:-:S01]  /*d860*/  FADD.FTZ R11, -R20, R10 ;  /* 0x0000000a140b7221 */ /* 0x000fc20000010100 */
[-C--:B------:R-:W-:Y:S01]  /*d870*/  FFMA.FTZ R97, R20, R15.reuse, -8 ;  /* 0xc100000014617423 */ /* 0x080fe2000001000f */
[----:B------:R-:W-:-:S01]  /*d880*/  FFMA.FTZ R93, R95, R15, -R115 ;  /* 0x0000000f5f5d7223 */ /* 0x000fc20000010873 */
[-C--:B------:R-:W-:Y:S01]  /*d890*/  FFMA.FTZ R95, R99, R15.reuse, -R115 ;  /* 0x0000000f635f7223 */ /* 0x080fe20000010873 */
[-C--:B------:R-:W-:Y:S01]  /*d8a0*/  FMUL.FTZ R11, R11, R15.reuse ;  /* 0x0000000f0b0b7220 */ /* 0x080fe20000410000 */
[-CC-:B------:R-:W-:Y:S01]  /*d8b0*/  FFMA.FTZ R204, R13, R15.reuse, -R97.reuse ;  /* 0x0000000f0dcc7223 */ /* 0x180fe20000010861 */
[----:B------:R-:W-:-:S01]  /*d8c0*/  FFMA.FTZ R13, R22, R15, -R97 ;  /* 0x0000000f160d7223 */ /* 0x000fc20000010861 */
[----:B------:R-:W0:Y:S01]  /*d8d0*/  MUFU.EX2 R10, R91 ;  /* 0x0000005b000a7308 */ /* 0x000e220000000800 */
[----:B------:R-:W-:-:S01]  /*d8e0*/  FFMA.FTZ R22, R152, R15, -R97 ;  /* 0x0000000f98167223 */ /* 0x000fc20000010861 */
[-C--:B------:R-:W-:Y:S01]  /*d8f0*/  FFMA.FTZ R23, R160, R15.reuse, -R115 ;  /* 0x0000000fa0177223 */ /* 0x080fe20000010873 */
[----:B------:R-:W-:-:S01]  /*d900*/  FFMA.FTZ R99, R154, R15, -R97 ;  /* 0x0000000f9a637223 */ /* 0x000fc20000010861 */
[-CC-:B------:R-:W-:Y:S01]  /*d910*/  FFMA.FTZ R160, R176, R15.reuse, -R115.reuse ;  /* 0x0000000fb0a07223 */ /* 0x180fe20000010873 */
[----:B------:R-:W-:-:S01]  /*d920*/  FFMA.FTZ R176, R202, R15, -R115 ;  /* 0x0000000fcab07223 */ /* 0x000fc20000010873 */
[-C--:B------:R-:W-:Y:S01]  /*d930*/  FFMA.FTZ R202, R101, R15.reuse, -R115 ;  /* 0x0000000f65ca7223 */ /* 0x080fe20000010873 */
        /* <DEDUP_REMOVED lines=10> */
[----:B0-----:R-:W-:-:S01]  /*d9e0*/  FFMA.FTZ R7, R10, R7, R19 ;  /* 0x000000070a077223 */ /* 0x001fc20000010013 */
[-CC-:B------:R-:W-:Y:S01]  /*d9f0*/  FFMA.FTZ R122, R124, R15.reuse, -R97.reuse ;  /* 0x0000000f7c7a7223 */ /* 0x180fe20000010861 */
[----:B------:R-:W-:-:S01]  /*da00*/  FFMA.FTZ R124, R128, R15, -R97 ;  /* 0x0000000f807c7223 */ /* 0x000fc20000010861 */
[-C--:B------:R-:W-:Y:S01]  /*da10*/  FFMA.FTZ R164, R178, R15.reuse, -R115 ;  /* 0x0000000fb2a47223 */ /* 0x080fe20000010873 */
        /* <DEDUP_REMOVED lines=20> */
[----:B0-----:R-:W-:-:S01]  /*db60*/  FADD.FTZ R128, R168, R7 ;  /* 0x00000007a8807221 */ /* 0x001fc20000010000 */
[-CC-:B------:R-:W-:Y:S01]  /*db70*/  FFMA.FTZ R127, R220, R15.reuse, -R115.reuse ;  /* 0x0000000fdc7f7223 */ /* 0x180fe20000010873 */
[----:B------:R-:W-:-:S01]  /*db80*/  FFMA.FTZ R192, R222, R15, -R115 ;  /* 0x0000000fdec07223 */ /* 0x000fc20000010873 */
[-CC-:B------:R-:W-:Y:S01]  /*db90*/  FFMA.FTZ R129, R224, R15.reuse, -R115.reuse ;  /* 0x0000000fe0817223 */ /* 0x180fe20000010873 */
[----:B------:R-:W-:-:S01]  /*dba0*/  FFMA.FTZ R194, R226, R15, -R115 ;  /* 0x0000000fe2c27223 */ /* 0x000fc20000010873 */
[-C--:B------:R-:W-:Y:S01]  /*dbb0*/  FFMA.FTZ R131, R228, R15.reuse, -R115 ;  /* 0x0000000fe4837223 */ /* 0x080fe20000010873 */
[----:B------:R-:W-:-:S01]  /*dbc0*/  FFMA.FTZ R115, R138, R15, -R97 ;  /* 0x0000000f8a737223 */ /* 0x000fc20000010861 */
[----:B------:R-:W0:Y:S01]  /*dbd0*/  MUFU.EX2 R22, R22 ;  /* 0x0000001600167308 */ /* 0x000e220000000800 */
        /* <DEDUP_REMOVED lines=24> */
[----:B--2---:R-:W-:-:S01]  /*dd60*/  FADD.FTZ R128, R170, R147 ;  /* 0x00000093aa807221 */ /* 0x004fc20000010000 */
[----:B------:R-:W-:-:S06]  /*dd70*/  FFMA.FTZ R100, R100, R15, -R97 ;  /* 0x0000000f64647223 */ /* 0x000fcc0000010861 */
        /* <DEDUP_REMOVED lines=10> */
[-CC-:B------:R-:W-:Y:S01]  /*de20*/  FFMA.FTZ R147, R106, R15.reuse, -R97.reuse ;  /* 0x0000000f6a937223 */ /* 0x180fe20000010861 */
[----:B------:R-:W-:-:S05]  /*de30*/  FFMA.FTZ R106, R108, R15, -R97 ;  /* 0x0000000f6c6a7223 */ /* 0x000fca0000010861 */
        /* <DEDUP_REMOVED lines=15> */
[----:B-1----:R-:W-:-:S01]  /*df30*/  FADD.FTZ R108, R138, R149 ;  /* 0x000000958a6c7221 */ /* 0x002fc20000010000 */
[----:B------:R-:W-:-:S06]  /*df40*/  FFMA.FTZ R149, R110, R15, -R97 ;  /* 0x0000000f6e957223 */ /* 0x000fcc0000010861 */
[----:B------:R-:W1:Y:S01]  /*df50*/  MUFU.EX2 R140, R140 ;  /* 0x0000008c008c7308 */ /* 0x000e620000000800 */
[----:B0-----:R-:W-:-:S07]  /*df60*/  FADD.FTZ R7, R103, R6 ;  /* 0x0000000667077221 */ /* 0x001fce0000010000 */
        /* <DEDUP_REMOVED lines=19> */
[----:B0-----:R-:W-:-:S01]  /*e0a0*/  FADD.FTZ R153, R137, R110 ;  /* 0x0000006e89997221 */ /* 0x001fc20000010000 */
[----:B------:R-:W-:-:S06]  /*e0b0*/  FFMA.FTZ R110, R116, R15, -R97 ;  /* 0x0000000f746e7223 */ /* 0x000fcc0000010861 */
        /* <DEDUP_REMOVED lines=47> */
[-CC-:B------:R-:W-:Y:S01]  /*e3b0*/  FFMA.FTZ R90, R96, R15.reuse, -R97.reuse ;  /* 0x0000000f605a7223 */ /* 0x180fe20000010861 */
[----:B------:R-:W-:-:S05]  /*e3c0*/  FFMA.FTZ R97, R102, R15, -R97 ;  /* 0x0000000f66617223 */ /* 0x000fca0000010861 */
[----:B------:R-:W1:Y:S01]  /*e3d0*/  MUFU.EX2 R149, R149 ;  /* 0x0000009500957308 */ /* 0x000e620000000800 */
[----:B0-----:R-:W-:-:S07]  /*e3e0*/  FADD.FTZ R6, R106, R7 ;  /* 0x000000076a067221 */ /* 0x001fce0000010000 */
[----:B------:R-:W0:Y:S01]  /*e3f0*/  MUFU.EX2 R127, R127 ;  /* 0x0000007f007f7308 */ /* 0x000e220000000800 */
[----:B--2---:R-:W-:-:S07]  /*e400*/  FADD.FTZ R112, R188, R157 ;  /* 0x0000009dbc707221 */ /* 0x004fce0000010000 */
[----:B------:R-:W2:Y:S01]  /*e410*/  MUFU.EX2 R108, R108 ;  /* 0x0000006c006c7308 */ /* 0x000ea20000000800 */
[----:B-1----:R-:W-:-:S07]  /*e420*/  FADD.FTZ R7, R149, R6 ;  /* 0x0000000695077221 */ /* 0x002fce0000010000 */
[----:B------:R-:W-:Y:S01]  /*e430*/  MUFU.EX2 R192, R192 ;  /* 0x000000c000c07308 */ /* 0x000fe20000000800 */
[----:B0-----:R-:W-:-:S07]  /*e440*/  FADD.FTZ R157, R127, R112 ;  /* 0x000000707f9d7221 */ /* 0x001fce0000010000 */
        /* <DEDUP_REMOVED lines=11> */
[----:B------:R-:W0:Y:S08]  /*e500*/  MUFU.EX2 R196, R196 ;  /* 0x000000c400c47308 */ /* 0x000e300000000800 */
[----:B------:R2:W-:Y:S01]  /*e510*/  MUFU.EX2 R159, R92 ;  /* 0x0000005c009f7308 */ /* 0x0005e20000000800 */
[----:B-1----:R-:W-:-:S07]  /*e520*/  FADD.FTZ R6, R88, R7 ;  /* 0x0000000758067221 */ /* 0x002fce0000010000 */
[----:B------:R-:W1:Y:S01]  /*e530*/  MUFU.EX2 R153, R153 ;  /* 0x0000009900997308 */ /* 0x000e620000000800 */
[----:B--2---:R-:W-:-:S04]  /*e540*/  FADD.FTZ R92, R192, R157 ;  /* 0x0000009dc05c7221 */ /* 0x004fc80000010000 */
[----:B------:R-:W-:-:S03]  /*e550*/  FADD.FTZ R157, R129, R92 ;  /* 0x0000005c819d7221 */ /* 0x000fc60000010000 */
[----:B------:R-:W2:Y:S01]  /*e560*/  MUFU.EX2 R105, R105 ;  /* 0x0000006900697308 */ /* 0x000ea20000000800 */
[----:B------:R-:W-:-:S04]  /*e570*/  FADD.FTZ R92, R194, R157 ;  /* 0x0000009dc25c7221 */ /* 0x000fc80000010000 */
[----:B------:R-:W-:-:S03]  /*e580*/  FADD.FTZ R157, R131, R92 ;  /* 0x0000005c839d7221 */ /* 0x000fc60000010000 */
[----:B------:R-:W3:Y:S01]  /*e590*/  MUFU.EX2 R198, R198 ;  /* 0x000000c600c67308 */ /* 0x000ee20000000800 */
[----:B0-----:R-:W-:-:S01]  /*e5a0*/  FADD.FTZ R92, R196, R157 ;  /* 0x0000009dc45c7221 */ /* 0x001fc20000010000 */
[----:B-1----:R-:W-:-:S04]  /*e5b0*/  FADD.FTZ R6, R153, R6 ;  /* 0x0000000699067221 */ /* 0x002fc80000010000 */
[----:B------:R-:W-:Y:S02]  /*e5c0*/  FADD.FTZ R6, R159, R6 ;  /* 0x000000069f067221 */ /* 0x000fe40000010000 */
[----:B------:R-:W0:Y:S01]  /*e5d0*/  MUFU.EX2 R94, R94 ;  /* 0x0000005e005e7308 */ /* 0x000e220000000800 */
[----:B--2---:R-:W-:-:S07]  /*e5e0*/  FADD.FTZ R7, R105, R92 ;  /* 0x0000005c69077221 */ /* 0x004fce0000010000 */
[----:B------:R-:W1:Y:S01]  /*e5f0*/  MUFU.EX2 R93, R93 ;  /* 0x0000005d005d7308 */ /* 0x000e620000000800 */
[----:B---3--:R-:W-:-:S07]  /*e600*/  FADD.FTZ R92, R198, R7 ;  /* 0x00000007c65c7221 */ /* 0x008fce0000010000 */
        /* <DEDUP_REMOVED lines=14> */
[----:B-1----:R-:W-:-:S03]  /*e6f0*/  FADD.FTZ R7, R202, R157 ;  /* 0x0000009dca077221 */ /* 0x002fc60000010000 */
[----:B--2---:R-:W-:Y:S01]  /*e700*/  FADD.FTZ R6, R97, R6 ;  /* 0x0000000661067221 */ /* 0x004fe20000010000 */
[----:B------:R-:W-:Y:S06]  /*e710*/  @!P0 BRA `(.L_x_1213) ;  /* 0x0000000000048947 */ /* 0x000fec0003800000 */
[----:B------:R-:W-:Y:S01]  /*e720*/  BPT.TRAP 0x1 ;  /* 0x000000040000795c */ /* 0x000fe20000300000 */
.L_x_1213:
        /* <DEDUP_REMOVED lines=114> */
[----:B------:R-:W-:Y:S01]  /*ee50*/  F2FP.SATFINITE.E4M3.F32.PACK_AB_MERGE_C R171, R98, R90, R97 ;  /* 0x0000005a62ab723e */ /* 0x000fe20004807061 */
[----:B------:R-:W-:Y:S06]  /*ee60*/  @P1 BRA `(.L_x_1214) ;  /* 0xffffffcc00441947 */ /* 0x000fec000383ffff */
.L_x_1203:
[----:B------:R-:W-:-:S13]  /*ee70*/  ISETP.GE.AND P1, PT, R12, UR39, PT ;  /* 0x000000270c007c0c */ /* 0x000fda000bf26270 */
[----:B------:R-:W-:Y:S05]  /*ee80*/  @!P1 BRA `(.L_x_1215) ;  /* 0x0000005000049947 */ /* 0x000fea0003800000 */
[C---:B------:R-:W-:Y:S01]  /*ee90*/  VIADD R13, R17.reuse, 0x8 ;  /* 0x00000008110d7836 */ /* 0x040fe20000000000 */
[----:B------:R-:W-:Y:S01]  /*eea0*/  IADD3 R17, -R17, 0xb, RZ ;  /* 0x0000000b11117810 */ /* 0x000fe20007ffe1ff */
[----:B------:R-:W-:Y:S01]  /*eeb0*/  IMAD.MOV.U32 R10, RZ, RZ, R20 ;  /* 0x000000ffff0a7224 */ /* 0x000fe200078e0014 */
[----:B------:R-:W-:Y:S01]  /*eec0*/  UMOV UR57, UR47 ;  /* 0x0000002f00397c82 */ /* 0x000fe20008000000 */
[----:B------:R-:W-:Y:S01]  /*eed0*/  IMAD.MOV.U32 R11, RZ, RZ, R14 ;  /* 0x000000ffff0b7224 */ /* 0x000fe200078e000e */
[----:B------:R-:W-:Y:S01]  /*eee0*/  UMOV UR56, UR48 ;  /* 0x0000003000387c82 */ /* 0x000fe20008000000 */
[----:B------:R-:W-:Y:S01]  /*eef0*/  ULDC UR52, c[0x0][0x9e4] ;  /* 0x0002790000347ab9 */ /* 0x000fe20000000800 */
[----:B------:R-:W-:Y:S01]  /*ef00*/  ULDC UR55, c[0x0][0x288] ;  /* 0x0000a20000377ab9 */ /* 0x000fe20000000800 */
[----:B------:R-:W-:Y:S01]  /*ef10*/  ULDC UR53, c[0x0][0x2f0] ;  /* 0x0000bc0000357ab9 */ /* 0x000fe20000000800 */
[----:B------:R-:W-:-:S05]  /*ef20*/  ULDC UR54, c[0x0][0x9e0] ;  /* 0x0002780000367ab9 */ /* 0x000fca0000000800 */
.L_x_1234:
[----:B------:R-:W-:Y:S01]  /*ef30*/  UIADD3 UR48, UR56, 0x1, URZ ;  /* 0x0000000138307890 */ /* 0x000fe2000fffe03f */
[----:B------:R-:W-:-:S03]  /*ef40*/  ISETP.NE.AND P2, PT, RZ, UR40, PT ;  /* 0x00000028ff007c0c */ /* 0x000fc6000bf45270 */
[----:B------:R-:W-:-:S04]  /*ef50*/  UISETP.NE.AND UP0, UPT, UR48, 0x2, UPT ;  /* 0x000000023000788c */ /* 0x000fc8000bf05270 */
[----:B------:R-:W-:Y:S02]  /*ef60*/  USEL UR47, URZ, 0x1, UP0 ;  /* 0x000000013f2f7887 */ /* 0x000fe40008000000 */
[----:B------:R-:W-:Y:S02]  /*ef70*/  USEL UR48, UR48, URZ, UP0 ;  /* 0x0000003f30307287 */ /* 0x000fe40008000000 */
[----:B------:R-:W-:Y:S02]  /*ef80*/  ULOP3.LUT UR47, UR57, UR47, URZ, 0x3c, !UPT ;  /* 0x0000002f392f7292 */ /* 0x000fe4000f8e3c3f */
[----:B------:R-:W-:Y:S10]  /*ef90*/  @P2 BRA `(.L_x_1216) ;  /* 0x00000000002c2947 */ /* 0x000ff40003800000 */
[----:B------:R-:W-:Y:S05]  /*efa0*/  @!P0 BRA `(.L_x_1217) ;  /* 0x0000000000048947 */ /* 0x000fea0003800000 */
[----:B------:R-:W-:Y:S01]  /*efb0*/  BPT.TRAP 0x1 ;  /* 0x000000040000795c */ /* 0x000fe20000300000 */
.L_x_1217:
[----:B------:R-:W-:Y:S01]  /*efc0*/  ULEA UR6, UR48, UR41, 0x3 ;  /* 0x0000002930067291 */ /* 0x000fe2000f8e183f */
[----:B------:R-:W-:-:S05]  /*efd0*/  IMAD.U32 R14, RZ, RZ, UR47 ;  /* 0x0000002fff0e7e24 */ /* 0x000fca000f8e00ff */
[----:B------:R-:W-:-:S04]  /*efe0*/  SHF.L.U32 R14, R14, 0x1f, RZ ;  /* 0x0000001f0e0e7819 */ /* 0x000fc800000006ff */
[----:B------:R0:W1:Y:S01]  /*eff0*/  SYNCS.PHASECHK.TRANS64.TRYWAIT P1, [UR6+0x22830], R14 ;  /* 0x0228300eff0075a7 */ /* 0x0000620008020146 */
[----:B------:R-:W-:Y:S05]  /*f000*/  @!P0 BRA `(.L_x_1218) ;  /* 0x0000000000048947 */ /* 0x000fea0003800000 */
[----:B------:R-:W-:Y:S01]  /*f010*/  BPT.TRAP 0x1 ;  /* 0x000000040000795c */ /* 0x000fe20000300000 */
.L_x_1218:
[----:B-1----:R-:W-:Y:S05]  /*f020*/  @P1 BRA `(.L_x_1216) ;  /* 0x0000000000081947 */ /* 0x002fea0003800000 */
[----:B------:R-:W1:Y:S02]  /*f030*/  SYNCS.PHASECHK.TRANS64.TRYWAIT P1, [UR6+0x22830], R14 ;  /* 0x0228300eff0075a7 */ /* 0x000e640008020146 */
[----:B-1----:R-:W-:Y:S05]  /*f040*/  @!P1 BRA `(.L_x_1219) ;  /* 0x000000d400009947 */ /* 0x002fea0003800000 */
.L_x_1216:
[----:B------:R2:W-:Y:S01]  /*f050*/  BAR.SYNC.DEFER_BLOCKING R13, 0x100 ;  /* 0x0004000d0000751d */ /* 0x0005e20000010000 */
[C---:B------:R-:W-:Y:S01]  /*f060*/  R2UR UR16, R4.reuse ;  /* 0x00000000041072ca */ /* 0x040fe200000e0000 */
[----:B------:R-:W-:Y:S01]  /*f070*/  UIMAD UR58, UR48, 0x500, UR45 ;  /* 0x00000500303a78a4 */ /* 0x000fe2000f8e022d */
[C---:B------:R-:W-:Y:S02]  /*f080*/  R2UR UR17, R5.reuse ;  /* 0x00000000051172ca */ /* 0x040fe400000e0000 */
[C---:B------:R-:W-:Y:S01]  /*f090*/  R2UR UR20, R4.reuse ;  /* 0x00000000041472ca */ /* 0x040fe200000e0000 */
[----:B------:R-:W-:Y:S01]  /*f0a0*/  UMOV UR19, 0x40000040 ;  /* 0x4000004000137882 */ /* 0x000fe20000000000 */
[C---:B------:R-:W-:Y:S01]  /*f0b0*/  R2UR UR21, R5.reuse ;  /* 0x00000000051572ca */ /* 0x040fe200000e0000 */
[----:B------:R-:W-:Y:S01]  /*f0c0*/  UIADD3 UR22, UR58, 0x100, URZ ;  /* 0x000001003a167890 */ /* 0x000fe2000fffe03f */
[C---:B------:R-:W-:Y:S01]  /*f0d0*/  R2UR UR24, R4.reuse ;  /* 0x00000000041872ca */ /* 0x040fe200000e0000 */
[----:B------:R-:W-:Y:S01]  /*f0e0*/  UMOV UR18, UR58 ;  /* 0x0000003a00127c82 */ /* 0x000fe20008000000 */
[----:B------:R-:W-:Y:S01]  /*f0f0*/  UMOV UR23, 0x40000040 ;  /* 0x4000004000177882 */ /* 0x000fe20000000000 */
[C---:B------:R-:W-:Y:S01]  /*f100*/  R2UR UR25, R5.reuse ;  /* 0x00000000051972ca */ /* 0x040fe200000e0000 */
[----:B------:R-:W-:Y:S01]  /*f110*/  UIADD3 UR26, UR58, 0x200, URZ ;  /* 0x000002003a1a7890 */ /* 0x000fe2000fffe03f */
[C---:B------:R-:W-:Y:S01]  /*f120*/  R2UR UR28, R4.reuse ;  /* 0x00000000041c72ca */ /* 0x040fe200000e0000 */
[----:B------:R-:W-:Y:S01]  /*f130*/  UMOV UR27, 0x40000040 ;  /* 0x40000040001b7882 */ /* 0x000fe20000000000 */
[C---:B------:R-:W-:Y:S01]  /*f140*/  R2UR UR29, R5.reuse ;  /* 0x00000000051d72ca */ /* 0x040fe200000e0000 */
[----:B------:R-:W-:Y:S01]  /*f150*/  UIADD3 UR30, UR58, 0x300, URZ ;  /* 0x000003003a1e7890 */ /* 0x000fe2000fffe03f */
[----:B------:R-:W-:Y:S01]  /*f160*/  R2UR UR32, R4 ;  /* 0x00000000042072ca */ /* 0x000fe200000e0000 */
[----:B------:R-:W-:Y:S01]  /*f170*/  UMOV UR31, 0x40000040 ;  /* 0x40000040001f7882 */ /* 0x000fe20000000000 */
[----:B------:R-:W-:Y:S01]  /*f180*/  R2UR UR33, R5 ;  /* 0x00000000052172ca */ /* 0x000fe200000e0000 */
        /* <DEDUP_REMOVED lines=107> */
[----:B--2---:R-:W-:Y:S05]  /*f840*/  @P2 BRA `(.L_x_1220) ;  /* 0x00000000002c2947 */ /* 0x004fea0003800000 */
[----:B------:R-:W-:Y:S05]  /*f850*/  @!P0 BRA `(.L_x_1221) ;  /* 0x0000000000048947 */ /* 0x000fea0003800000 */
[----:B------:R-:W-:Y:S01]  /*f860*/  BPT.TRAP 0x1 ;  /* 0x000000040000795c */ /* 0x000fe20000300000 */
.L_x_1221:
[----:B------:R-:W-:Y:S01]  /*f870*/  ULEA UR6, UR56, UR41, 0x3 ;  /* 0x0000002938067291 */ /* 0x000fe2000f8e183f */
[----:B01----:R-:W-:-:S05]  /*f880*/  IMAD.U32 R14, RZ, RZ, UR57 ;  /* 0x00000039ff0e7e24 */ /* 0x003fca000f8e00ff */
[----:B------:R-:W-:-:S04]  /*f890*/  SHF.L.U32 R14, R14, 0x1f, RZ ;  /* 0x0000001f0e0e7819 */ /* 0x000fc800000006ff */
[----:B------:R0:W1:Y:S01]  /*f8a0*/  SYNCS.PHASECHK.TRANS64.TRYWAIT P1, [UR6+0x22850], R14 ;  /* 0x0228500eff0075a7 */ /* 0x0000620008020146 */
[----:B------:R-:W-:Y:S05]  /*f8b0*/  @!P0 BRA `(.L_x_1222) ;  /* 0x0000000000048947 */ /* 0x000fea0003800000 */
[----:B------:R-:W-:Y:S01]  /*f8c0*/  BPT.TRAP 0x1 ;  /* 0x000000040000795c */ /* 0x000fe20000300000 */
.L_x_1222:
[----:B-1----:R-:W-:Y:S05]  /*f8d0*/  @P1 BRA `(.L_x_1220) ;  /* 0x0000000000081947 */ /* 0x002fea0003800000 */
[----:B------:R-:W1:Y:S02]  /*f8e0*/  SYNCS.PHASECHK.TRANS64.TRYWAIT P1, [UR6+0x22850], R14 ;  /* 0x0228500eff0075a7 */ /* 0x000e640008020146 */
[----:B-1----:R-:W-:Y:S05]  /*f8f0*/  @!P1 BRA `(.L_x_1223) ;  /* 0x000000c800ec9947 */ /* 0x002fea0003800000 */
.L_x_1220:
[----:B------:R-:W-:Y:S01]  /*f900*/  UIADD3 UR6, UR41, 0x400, URZ ;  /* 0x0000040029067890 */ /* 0x000fe2000fffe03f */
[----:B------:R-:W-:Y:S01]  /*f910*/  WARPGROUP.ARRIVE ;  /* 0x00000000000079c5 */ /* 0x000fe20000000000 */
[----:B------:R-:W-:Y:S02]  /*f920*/  UMOV UR7, 0xc0000010 ;  /* 0xc000001000077882 */ /* 0x000fe40000000000 */
        /* <DEDUP_REMOVED lines=30> */
.L_x_1224:
[----:B------:R-:W-:Y:S01]  /*fb10*/  UISETP.NE.AND UP1, UPT, UR44, URZ, UPT ;  /* 0x0000003f2c00728c */ /* 0x000fe2000bf25270 */
[C---:B------:R-:W-:Y:S01]  /*fb20*/  FMUL.FTZ R188, R2.reuse, R88 ;  /* 0x0000005802bc7220 */ /* 0x040fe20000410000 */
[C---:B------:R-:W-:Y:S01]  /*fb30*/  FMUL.FTZ R178, R2.reuse, R109 ;  /* 0x0000006d02b27220 */ /* 0x040fe20000410000 */
[C---:B------:R-:W-:Y:S01]  /*fb40*/  FMUL.FTZ R109, R2.reuse, R115 ;  /* 0x00000073026d7220 */ /* 0x040fe20000410000 */
[----:B------:R-:W-:Y:S02]  /*fb50*/  IMAD.MOV.U32 R115, RZ, RZ, R8 ;  /* 0x000000ffff737224 */ /* 0x000fe400078e0008 */
[C---:B01----:R-:W-:Y:S01]  /*fb60*/  FMUL.FTZ R14, R2.reuse, R155 ;  /* 0x0000009b020e7220 */ /* 0x043fe20000410000 */
        /* <DEDUP_REMOVED lines=11> */
[C---:B------:R-:W-:Y:S01]  /*fc20*/  FMUL.FTZ R159, R2.reuse, R164 ;  /* 0x000000a4029f7220 */ /* 0x040fe20000410000 */
        /* <DEDUP_REMOVED lines=15> */
[----:B------:R-:W-:Y:S01]  /*fd20*/  IMAD R117, R12, -0xa0, RZ ;  /* 0xffffff600c757824 */ /* 0x000fe200078e02ff */
[----:B------:R-:W-:Y:S01]  /*fd30*/  UISETP.NE.AND UP0, UPT, UR43, URZ, UPT ;  /* 0x0000003f2b00728c */ /* 0x000fe2000bf05270 */
        /* <DEDUP_REMOVED lines=19> */
[----:B------:R-:W-:Y:S01]  /*fe70*/  ULEA UR6, UR48, UR41, 0x3 ;  /* 0x0000002930067291 */ /* 0x000fe2000f8e183f */
        /* <DEDUP_REMOVED lines=34> */
[----:B------:R-:W-:-:S02]  /*100a0*/  VIADD R88, R117, 0x1 ;  /* 0x0000000175587836 */ /* 0x000fc40000000000 */
[C---:B------:R-:W-:Y:S01]  /*100b0*/  FMUL.FTZ R94, R2.reuse, R103 ;  /* 0x00000067025e7220 */ /* 0x040fe20000410000 */
[C---:B------:R-:W-:Y:S01]  /*100c0*/  FMUL.FTZ R100, R2.reuse, R100 ;  /* 0x0000006402647220 */ /* 0x040fe20000410000 */
[----:B------:R-:W-:Y:S01]  /*100d0*/  UIADD3 UR6, UR6, 0x22840, URZ ;  /* 0x0002284006067890 */ /* 0x000fe2000fffe03f */
[----:B------:R-:W-:Y:S01]  /*100e0*/  PLOP3.LUT P1, PT, PT, PT, UP0, 0x40, 0x0 ;  /* 0x000000000000781c */ /* 0x000fe20003f2e808 */
[----:B------:R-:W-:Y:S01]  /*100f0*/  IMAD R99, R9, -0x2, R88 ;  /* 0xfffffffe09637824 */ /* 0x000fe200078e0258 */
[----:B------:R-:W1:Y:S01]  /*10100*/  MUFU.TANH R15, R15 ;  /* 0x0000000f000f7308 */ /* 0x000e620000002400 */
[----:B------:R-:W-:Y:S01]  /*10110*/  UPRMT UR6, UR46, 0x654, UR6 ;  /* 0x000006542e067896 */ /* 0x000fe20008000006 */
[----:B------:R-:W-:Y:S02]  /*10120*/  FMUL.FTZ R101, R2, R101 ;  /* 0x0000006502657220 */ /* 0x000fe40000410000 */
[C---:B------:R-:W-:Y:S01]  /*10130*/  IADD3 R88, R99.reuse, -UR55, R18 ;  /* 0x8000003763587c10 */ /* 0x040fe2000fffe012 */
[----:B------:R-:W-:-:S03]  /*10140*/  VIADD R99, R99, 0xffffffff ;  /* 0xffffffff63637836 */ /* 0x000fc60000000000 */
[----:B------:R-:W3:Y:S01]  /*10150*/  MUFU.TANH R168, R168 ;  /* 0x000000a800a87308 */ /* 0x000ee20000002400 */
[C---:B------:R-:W-:Y:S01]  /*10160*/  VIADD R103, R88.reuse, UR54 ;  /* 0x0000003658677c36 */ /* 0x040fe20008000000 */
[----:B------:R-:W-:Y:S01]  /*10170*/  SYNCS.ARRIVE.TRANS64.RED.A1T0 RZ, [UR6], RZ ;  /* 0x000000ffffff79a7 */ /* 0x000fe20008100406 */
[----:B------:R-:W-:Y:S02]  /*10180*/  VIADD R119, R88, UR49 ;  /* 0x0000003158777c36 */ /* 0x000fe40008000000 */
[----:B0-----:R-:W-:-:S03]  /*10190*/  IMAD.IADD R95, R103, 0x1, R96 ;  /* 0x00000001675f7824 */ /* 0x001fc600078e0260 */
[----:B------:R-:W0:Y:S08]  /*101a0*/  MUFU.TANH R19, R19 ;  /* 0x0000001300137308 */ /* 0x000e300000002400 */
        /* <DEDUP_REMOVED lines=78> */
[----:B-1-34-:R-:W-:Y:S06]  /*10690*/  @P1 BRA `(.L_x_1225) ;  /* 0x0000000000581947 */ /* 0x01afec0003800000 */
        /* <DEDUP_REMOVED lines=13> */
.L_x_1227:
[----:B------:R-:W-:-:S05]  /*10770*/  IMAD.U32 R98, RZ, RZ, UR52 ;  /* 0x00000034ff627e24 */ /* 0x000fca000f8e00ff */
[----:B------:R-:W-:-:S13]  /*10780*/  ISETP.NE.AND P1, PT, R98, 0x1, PT ;  /* 0x000000016200780c */ /* 0x000fda0003f25270 */
[----:B------:R-:W1:Y:S02]  /*10790*/  @P1 LDC.64 R88, c[0x0][0x9e8] ;  /* 0x00027a00ff581b82 */ /* 0x000e640000000a00 */
[----:B-1----:R-:W-:-:S05]  /*107a0*/  @P1 IMAD.HI.U32 R88, R96, R88, RZ ;  /* 0x0000005860581227 */ /* 0x002fca00078e00ff */
[----:B------:R-:W-:-:S07]  /*107b0*/  @P1 SHF.R.U32.HI R96, RZ, R89, R88 ;  /* 0x00000059ff601219 */ /* 0x000fce0000011658 */
.L_x_1228:
[----:B------:R-:W-:Y:S05]  /*107c0*/  BSYNC B0 ;  /* 0x0000000000007941 */ /* 0x000fea0003800000 */
.L_x_1226:
[----:B------:R-:W-:-:S05]  /*107d0*/  IMAD R96, R96, R98, R99 ;  /* 0x0000006260607224 */ /* 0x000fca00078e0263 */
[----:B------:R-:W-:Y:S02]  /*107e0*/  VIADDMNMX R95, R96, R98, R95, PT ;  /* 0x00000062605f7246 */ /* 0x000fe4000380015f */
[----:B------:R-:W-:-:S07]  /*107f0*/  VIMNMX R101, R101, R96, !PT ;  /* 0x0000006065657248 */ /* 0x000fce0007fe0100 */
.L_x_1225:
        /* <DEDUP_REMOVED lines=16> */
[----:B0-----:R-:W-:Y:S02]  /*10900*/  FSEL R96, R155, -INF , !P2 ;  /* 0xff8000009b607808 */ /* 0x001fe40005000000 */
[----:B------:R-:W-:Y:S02]  /*10910*/  LOP3.LUT R0, R0, 0xfffffff7, RZ, 0xc0, !PT ;  /* 0xfffffff700007812 */ /* 0x000fe400078ec0ff */
[----:B------:R-:W-:Y:S02]  /*10920*/  ISETP.GT.AND P2, PT, R101, 0x10, !P4 ;  /* 0x000000106500780c */ /* 0x000fe40006744270 */
[----:B------:R-:W-:-:S02]  /*10930*/  ISETP.LT.OR P3, PT, R95, 0xa, P3 ;  /* 0x0000000a5f00780c */ /* 0x000fc40001f61670 */
[----:B------:R-:W-:Y:S02]  /*10940*/  @P4 LOP3.LUT R0, R0, 0x8, RZ, 0xfc, !PT ;  /* 0x0000000800004812 */ /* 0x000fe400078efcff */
[----:B------:R-:W-:Y:S02]  /*10950*/  ISETP.LT.OR P2, PT, R95, 0x11, P2 ;  /* 0x000000115f00780c */ /* 0x000fe40001741670 */
[----:B------:R-:W-:Y:S02]  /*10960*/  FSEL R154, R154, -INF , !P3 ;  /* 0xff8000009a9a7808 */ /* 0x000fe40005800000 */
        /* <DEDUP_REMOVED lines=226> */
.L_x_1231:
[----:B------:R-:W-:-:S05]  /*11790*/  IMAD.U32 R204, RZ, RZ, UR52 ;  /* 0x00000034ffcc7e24 */ /* 0x000fca000f8e00ff */
[----:B------:R-:W-:-:S13]  /*117a0*/  ISETP.NE.AND P6, PT, R204, 0x1, PT ;  /* 0x00000001cc00780c */ /* 0x000fda0003fc5270 */
[----:B------:R-:W0:Y:S02]  /*117b0*/  @P6 LDC.64 R88, c[0x0][0x9e8] ;  /* 0x00027a00ff586b82 */ /* 0x000e240000000a00 */
[----:B0-----:R-:W-:-:S05]  /*117c0*/  @P6 IMAD.HI.U32 R88, R15, R88, RZ ;  /* 0x000000580f586227 */ /* 0x001fca00078e00ff */
[----:B------:R-:W-:-:S07]  /*117d0*/  @P6 SHF.R.U32.HI R15, RZ, R89, R88 ;  /* 0x00000059ff0f6219 */ /* 0x000fce0000011658 */
.L_x_1232:
[----:B------:R-:W-:Y:S05]  /*117e0*/  BSYNC B0 ;  /* 0x0000000000007941 */ /* 0x000fea0003800000 */
.L_x_1230:
[----:B------:R-:W-:-:S05]  /*117f0*/  IMAD R88, R15, R204, R99 ;  /* 0x000000cc0f587224 */ /* 0x000fca00078e0263 */
[----:B------:R-:W-:Y:S02]  /*11800*/  VIADDMNMX R95, R88, R204, R95, PT ;  /* 0x000000cc585f7246 */ /* 0x000fe4000380015f */
[----:B------:R-:W-:-:S07]  /*11810*/  VIMNMX R117, R117, R88, !PT ;  /* 0x0000005875757248 */ /* 0x000fce0007fe0100 */
.L_x_1229:
        /* <DEDUP_REMOVED lines=99> */
[----:B------:R-:W-:Y:S01]  /*11e50*/  ISETP.GT.AND P2, PT, R117, 0x89, !P2 ;  /* 0x000000897500780c */ /* 0x000fe20005744270 */
[----:B------:R-:W0:Y:S01]  /*11e60*/  SHFL.BFLY PT, R15, R20, 0x2, 0x1f ;  /* 0x0c401f00140f7f89 */ /* 0x000e2200000e0000 */
        /* <DEDUP_REMOVED lines=13> */
[----:B0-----:R-:W-:-:S02]  /*11f40*/  FMNMX.FTZ R21, R20, R15, !PT ;  /* 0x0000000f14157209 */ /* 0x001fc40007810000 */
[----:B------:R-:W-:Y:S01]  /*11f50*/  FSEL R220, R121, -INF , !P1 ;  /* 0xff80000079dc7808 */ /* 0x000fe20004800000 */
[----:B------:R-:W0:Y:S01]  /*11f60*/  LDC R15, c[0x0][0x988] ;  /* 0x00026200ff0f7b82 */ /* 0x000e220000000800 */
        /* <DEDUP_REMOVED lines=80> */
[----:B------:R-:W-:Y:S02]  /*12470*/  ISETP.LT.OR P6, PT, R95, 0x9a, P6 ;  /* 0x0000009a5f00780c */ /* 0x000fe400037c1670 */
[----:B------:R-:W-:Y:S02]  /*12480*/  FSEL R121, R121, RZ, P1 ;  /* 0x000000ff79797208 */ /* 0x000fe40000800000 */
[----:B------:R-:W-:-:S03]  /*12490*/  FSEL R94, R94, -INF , !P6 ;  /* 0xff8000005e5e7808 */ /* 0x000fc60007000000 */
[-CC-:B------:R-:W-:Y:S01]  /*124a0*/  FFMA.FTZ R19, R97, R15.reuse, -R121.reuse ;  /* 0x0000000f61137223 */ /* 0x180fe20000010879 */
        /* <DEDUP_REMOVED lines=10> */
[----:B------:R-:W-:-:S01]  /*12550*/  FFMA.FTZ R130, R130, R15, -R121 ;  /* 0x0000000f82827223 */ /* 0x000fc20000010879 */
[--C-:B------:R-:W-:Y:S01]  /*12560*/  FFMA.FTZ R134, R134, R15, -R121.reuse ;  /* 0x0000000f86867223 */ /* 0x100fe20000010879 */
[----:B------:R-:W-:Y:S01]  /*12570*/  FMNMX.FTZ R99, R206, R99, !PT ;  /* 0x00000063ce637209 */ /* 0x000fe20007810000 */
[----:B------:R0:W-:Y:S01]  /*12580*/  MUFU.EX2 R97, R118 ;  /* 0x0000007600617308 */ /* 0x0001e20000000800 */
[----:B------:R-:W-:-:S01]  /*12590*/  FFMA.FTZ R23, R98, R15, -R121 ;  /* 0x0000000f62177223 */ /* 0x000fc20000010879 */
[--C-:B------:R-:W-:Y:S01]  /*125a0*/  FFMA.FTZ R158, R158, R15, -R121.reuse ;  /* 0x0000000f9e9e7223 */ /* 0x100fe20000010879 */
[----:B------:R-:W-:Y:S01]  /*125b0*/  FMNMX.FTZ R99, R22, R99, !PT ;  /* 0x0000006316637209 */ /* 0x000fe20007810000 */
[-CC-:B------:R-:W-:Y:S01]  /*125c0*/  FFMA.FTZ R162, R162, R15.reuse, -R121.reuse ;  /* 0x0000000fa2a27223 */ /* 0x180fe20000010879 */
[----:B------:R-:W-:-:S01]  /*125d0*/  FFMA.FTZ R168, R168, R15, -R121 ;  /* 0x0000000fa8a87223 */ /* 0x000fc20000010879 */
[--C-:B------:R-:W-:Y:S01]  /*125e0*/  FFMA.FTZ R98, R100, R15, -R121.reuse ;  /* 0x0000000f64627223 */ /* 0x100fe20000010879 */
[----:B------:R-:W-:Y:S01]  /*125f0*/  FMNMX.FTZ R101, R208, R99, !PT ;  /* 0x00000063d0657209 */ /* 0x000fe20007810000 */
[-CC-:B------:R-:W-:Y:S01]  /*12600*/  FFMA.FTZ R100, R116, R15.reuse, -R121.reuse ;  /* 0x0000000f74647223 */ /* 0x180fe20000010879 */
[----:B0-----:R-:W-:-:S01]  /*12610*/  FFMA.FTZ R118, R144, R15, -R121 ;  /* 0x0000000f90767223 */ /* 0x001fc20000010879 */
[--C-:B------:R-:W-:Y:S01]  /*12620*/  FFMA.FTZ R144, R170, R15, -R121.reuse ;  /* 0x0000000faa907223 */ /* 0x100fe20000010879 */
[----:B------:R-:W-:Y:S01]  /*12630*/  FMNMX.FTZ R101, R152, R101, !PT ;  /* 0x0000006598657209 */ /* 0x000fe20007810000 */
[----:B------:R-:W-:Y:S01]  /*12640*/  MUFU.EX2 R19, R19 ;  /* 0x0000001300137308 */ /* 0x000fe20000000800 */
[----:B------:R-:W-:-:S01]  /*12650*/  FFMA.FTZ R21, R96, R15, -R121 ;  /* 0x0000000f60157223 */ /* 0x000fc20000010879 */
        /* <DEDUP_REMOVED lines=15> */
[----:B0-----:R-:W-:-:S01]  /*12750*/  FFMA.FTZ R130, R156, R15, -R121 ;  /* 0x0000000f9c827223 */ /* 0x001fc20000010879 */
[--C-:B------:R-:W-:Y:S01]  /*12760*/  FFMA.FTZ R156, R182, R15, -R121.reuse ;  /* 0x0000000fb69c7223 */ /* 0x100fe20000010879 */
[----:B------:R-:W-:Y:S01]  /*12770*/  FMNMX.FTZ R103, R214, R103, !PT ;  /* 0x00000067d6677209 */ /* 0x000fe20007810000 */
[----:B------:R-:W-:-:S03]  /*12780*/  FFMA.FTZ R194, R194, R15, -R121 ;  /* 0x0000000fc2c27223 */ /* 0x000fc60000010879 */
[----:B------:R-:W-:Y:S01]  /*12790*/  FMNMX.FTZ R103, R140, R103, !PT ;  /* 0x000000678c677209 */ /* 0x000fe20007810000 */
[----:B------:R-:W-:Y:S01]  /*127a0*/  MUFU.EX2 R168, R168 ;  /* 0x000000a800a87308 */ /* 0x000fe20000000800 */
[----:B-1----:R-:W-:-:S01]  /*127b0*/  FFMA.FTZ R134, R164, R15, -R121 ;  /* 0x0000000fa4867223 */ /* 0x002fc20000010879 */
[----:B------:R-:W-:Y:S01]  /*127c0*/  FFMA.FTZ R164, R196, R15, -R121 ;  /* 0x0000000fc4a47223 */ /* 0x000fe20000010879 */
[----:B------:R-:W-:-:S04]  /*127d0*/  FMNMX.FTZ R105, R216, R103, !PT ;  /* 0x00000067d8697209 */ /* 0x000fc80007810000 */
[----:B------:R-:W-:Y:S01]  /*127e0*/  FMNMX.FTZ R105, R142, R105, !PT ;  /* 0x000000698e697209 */ /* 0x000fe20007810000 */
[----:B------:R0:W-:Y:S03]  /*127f0*/  MUFU.EX2 R103, R146 ;  /* 0x0000009200677308 */ /* 0x0001e60000000800 */
[----:B------:R-:W-:-:S04]  /*12800*/  FMNMX.FTZ R105, R218, R105, !PT ;  /* 0x00000069da697209 */ /* 0x000fc80007810000 */
[----:B------:R-:W-:Y:S01]  /*12810*/  FMNMX.FTZ R105, R120, R105, !PT ;  /* 0x0000006978697209 */ /* 0x000fe20007810000 */
        /* <DEDUP_REMOVED lines=8> */
[----:B0-----:R-:W-:Y:S01]  /*128a0*/  FSEL R150, R93, -INF , !P5 ;  /* 0xff8000005d967808 */ /* 0x001fe20006800000 */
[----:B------:R-:W-:Y:S01]  /*128b0*/  FFMA.FTZ R93, R176, R15, -R121 ;  /* 0x0000000fb05d7223 */ /* 0x000fe20000010879 */
        /* <DEDUP_REMOVED lines=87> */
[----:B------:R-:W3:Y:S01]  /*12e30*/  MUFU.EX2 R121, R121 ;  /* 0x0000007900797308 */ /* 0x000ee20000000800 */
[----:B------:R-:W-:-:S01]  /*12e40*/  FFMA.FTZ R109, R109, R15, -R11 ;  /* 0x0000000f6d6d7223 */ /* 0x000fc2000001080b */
[-CC-:B------:R-:W-:Y:S01]  /*12e50*/  FFMA.FTZ R110, R110, R15.reuse, -R11.reuse ;  /* 0x0000000f6e6e7223 */ /* 0x180fe2000001080b */
[----:B------:R-:W-:-:S01]  /*12e60*/  FFMA.FTZ R114, R114, R15, -R11 ;  /* 0x0000000f72727223 */ /* 0x000fc2000001080b */
[-CC-:B------:R-:W-:Y:S01]  /*12e70*/  FFMA.FTZ R146, R146, R15.reuse, -R11.reuse ;  /* 0x0000000f92927223 */ /* 0x180fe2000001080b */
[----:B------:R-:W-:-:S01]  /*12e80*/  FFMA.FTZ R92, R92, R15, -R11 ;  /* 0x0000000f5c5c7223 */ /* 0x000fc2000001080b */
[----:B------:R-:W-:-:S02]  /*12e90*/  FFMA.FTZ R150, R150, R15, -R11 ;  /* 0x0000000f96967223 */ /* 0x000fc4000001080b */
[----:B------:R-:W4:Y:S08]  /*12ea0*/  MUFU.EX2 R172, R172 ;  /* 0x000000ac00ac7308 */ /* 0x000f300000000800 */
[----:B------:R-:W5:Y:S08]  /*12eb0*/  MUFU.EX2 R22, R22 ;  /* 0x0000001600167308 */ /* 0x000f700000000800 */
[----:B------:R0:W-:Y:S08]  /*12ec0*/  MUFU.EX2 R10, R153 ;  /* 0x00000099000a7308 */ /* 0x0001f00000000800 */
[----:B------:R-:W2:Y:S01]  /*12ed0*/  MUFU.EX2 R135, R135 ;  /* 0x0000008700877308 */ /* 0x000ea20000000800 */
[----:B0-----:R-:W-:-:S01]  /*12ee0*/  FFMA.FTZ R153, R122, R6, R119 ;  /* 0x000000067a997223 */ /* 0x001fc20000010077 */
[----:B------:R-:W-:-:S03]  /*12ef0*/  FADD.FTZ R6, R168, R7 ;  /* 0x00000007a8067221 */ /* 0x000fc60000010000 */
[----:B-1----:R-:W-:Y:S01]  /*12f00*/  FADD.FTZ R174, R88, R153 ;  /* 0x0000009958ae7221 */ /* 0x002fe20000010000 */
[----:B------:R-:W-:-:S01]  /*12f10*/  FADD.FTZ R7, R21, R6 ;  /* 0x0000000615077221 */ /* 0x000fc20000010000 */
[----:B------:R-:W-:Y:S01]  /*12f20*/  FFMA.FTZ R153, R226, R15, -R11 ;  /* 0x0000000fe2997223 */ /* 0x000fe2000001080b */
[----:B------:R-:W0:Y:S01]  /*12f30*/  MUFU.EX2 R137, R137 ;  /* 0x0000008900897308 */ /* 0x000e220000000800 */
[----:B---3--:R-:W-:-:S01]  /*12f40*/  FADD.FTZ R155, R121, R174 ;  /* 0x000000ae799b7221 */ /* 0x008fc20000010000 */
[----:B------:R-:W-:-:S03]  /*12f50*/  FADD.FTZ R6, R96, R7 ;  /* 0x0000000760067221 */ /* 0x000fc60000010000 */
[----:B----4-:R-:W-:Y:S01]  /*12f60*/  FADD.FTZ R155, R172, R155 ;  /* 0x0000009bac9b7221 */ /* 0x010fe20000010000 */
[----:B------:R-:W-:-:S02]  /*12f70*/  FADD.FTZ R7, R23, R6 ;  /* 0x0000000617077221 */ /* 0x000fc40000010000 */
[----:B------:R-:W1:Y:S01]  /*12f80*/  MUFU.EX2 R152, R152 ;  /* 0x0000009800987308 */ /* 0x000e620000000800 */
[----:B-----5:R-:W-:-:S01]  /*12f90*/  FADD.FTZ R6, R22, R155 ;  /* 0x0000009b16067221 */ /* 0x020fc20000010000 */
[----:B------:R-:W-:Y:S01]  /*12fa0*/  FADD.FTZ R174, R98, R7 ;  /* 0x0000000762ae7221 */ /* 0x000fe20000010000 */
[----:B------:R-:W-:-:S02]  /*12fb0*/  FFMA.FTZ R155, R228, R15, -R11 ;  /* 0x0000000fe49b7223 */ /* 0x000fc4000001080b */
[----:B--2---:R-:W-:Y:S01]  /*12fc0*/  FADD.FTZ R6, R135, R6 ;  /* 0x0000000687067221 */ /* 0x004fe20000010000 */
[----:B------:R-:W-:-:S02]  /*12fd0*/  FADD.FTZ R7, R89, R174 ;  /* 0x000000ae59077221 */ /* 0x000fc40000010000 */
        /* <DEDUP_REMOVED lines=36> */
[----:B------:R-:W-:-:S04]  /*13220*/  FADD.FTZ R113, R125, R174 ;  /* 0x000000ae7d717221 */ /* 0x000fc80000010000 */
[----:B------:R-:W-:Y:S02]  /*13230*/  FADD.FTZ R113, R144, R113 ;  /* 0x0000007190717221 */ /* 0x000fe40000010000 */
        /* <DEDUP_REMOVED lines=17> */
[----:B------:R-:W-:-:S06]  /*13350*/  FADD.FTZ R6, R90, R113 ;  /* 0x000000715a067221 */ /* 0x000fcc0000010000 */
        /* <DEDUP_REMOVED lines=12> */
[-CC-:B------:R-:W-:Y:S01]  /*13420*/  FFMA.FTZ R113, R148, R15.reuse, -R11.reuse ;  /* 0x0000000f94717223 */ /* 0x180fe2000001080b */
[----:B------:R-:W-:-:S05]  /*13430*/  FFMA.FTZ R11, R94, R15, -R11 ;  /* 0x0000000f5e0b7223 */ /* 0x000fca000001080b */
[----:B------:R-:W1:Y:S01]  /*13440*/  MUFU.EX2 R108, R108 ;  /* 0x0000006c006c7308 */ /* 0x000e620000000800 */
[----:B--2---:R-:W-:-:S07]  /*13450*/  FADD.FTZ R7, R107, R6 ;  /* 0x000000066b077221 */ /* 0x004fce0000010000 */
[----:B------:R-:W-:Y:S01]  /*13460*/  MUFU.EX2 R156, R156 ;  /* 0x0000009c009c7308 */ /* 0x000fe20000000800 */
[----:B0-----:R-:W-:-:S07]  /*13470*/  FADD.FTZ R159, R95, R174 ;  /* 0x000000ae5f9f7221 */ /* 0x001fce0000010000 */
[----:B------:R-:W0:Y:S01]  /*13480*/  MUFU.EX2 R109, R109 ;  /* 0x0000006d006d7308 */ /* 0x000e220000000800 */
[----:B-1----:R-:W-:-:S07]  /*13490*/  FADD.FTZ R6, R108, R7 ;  /* 0x000000076c067221 */ /* 0x002fce0000010000 */
        /* <DEDUP_REMOVED lines=44> */
.L_x_1233:
        /* <DEDUP_REMOVED lines=9> */
[----:B------:R-:W-:Y:S01]  /*137f0*/  F2FP.SATFINITE.E4M3.F32.PACK_AB_MERGE_C R11, R146, R176, RZ ;  /* 0x000000b0920b723e */ /* 0x000fe200048070ff */
[-C--:B------:R-:W-:Y:S01]  /*13800*/  FMUL.FTZ R24, R24, R170.reuse ;  /* 0x000000aa18187220 */ /* 0x080fe20000410000 */
[----:B------:R-:W-:Y:S01]  /*13810*/  F2FP.SATFINITE.E4M3.F32.PACK_AB_MERGE_C R133, R164, R131, R133 ;  /* 0x00000083a485723e */ /* 0x000fe20004807085 */
        /* <DEDUP_REMOVED lines=33> */
[----:B------:R-:W-:Y:S01]  /*13a30*/  F2FP.SATFINITE.E4M3.F32.PACK_AB_MERGE_C R184, R168, R19, R21 ;  /* 0x00000013a8b8723e */ /* 0x000fe20004807015 */
        /* <DEDUP_REMOVED lines=70> */
.L_x_1215:
[----:B------:R-:W-:Y:S06]  /*13ea0*/  BAR.ARV 0x8, 0x180 ;  /* 0x0206000000007b1d */ /* 0x000fec0000002000 */
[----:B------:R-:W-:Y:S05]  /*13eb0*/  @!P0 BRA `(.L_x_1235) ;  /* 0x0000000000048947 */ /* 0x000fea0003800000 */
[----:B------:R-:W-:Y:S01]  /*13ec0*/  BPT.TRAP 0x1 ;  /* 0x000000040000795c */ /* 0x000fe20000300000 */
.L_x_1235:
[----:B------:R-:W-:Y:S01]  /*13ed0*/  ULEA UR12, UR48, UR41, 0x3 ;  /* 0x00000029300c7291 */ /* 0x000fe2000f8e183f */
[----:B------:R-:W-:-:S05]  /*13ee0*/  IMAD.U32 R0, RZ, RZ, UR47 ;  /* 0x0000002fff007e24 */ /* 0x000fca000f8e00ff */
[----:B------:R-:W-:-:S04]  /*13ef0*/  SHF.L.U32 R0, R0, 0x1f, RZ ;  /* 0x0000001f00007819 */ /* 0x000fc800000006ff */
[----:B------:R0:W1:Y:S01]  /*13f00*/  SYNCS.PHASECHK.TRANS64.TRYWAIT P1, [UR12+0x22850], R0 ;  /* 0x02285000ff0075a7 */ /* 0x000062000802014c */
[----:B------:R-:W-:Y:S05]  /*13f10*/  @!P0 BRA `(.L_x_1236) ;  /* 0x0000000000048947 */ /* 0x000fea0003800000 */
[----:B------:R-:W-:Y:S01]  /*13f20*/  BPT.TRAP 0x1 ;  /* 0x000000040000795c */ /* 0x000fe20000300000 */
.L_x_1236:
[----:B-1----:R-:W-:Y:S05]  /*13f30*/  @P1 BRA `(.L_x_1237) ;  /* 0x0000000000081947 */ /* 0x002fea0003800000 */
[----:B------:R-:W1:Y:S02]  /*13f40*/  SYNCS.PHASECHK.TRANS64.TRYWAIT P1, [UR12+0x22850], R0 ;  /* 0x02285000ff0075a7 */ /* 0x000e64000802014c */
[----:B-1----:R-:W-:Y:S05]  /*13f50*/  @!P1 BRA `(.L_x_1238) ;  /* 0x00000084006c9947 */ /* 0x002fea0003800000 */
.L_x_1237:
[----:B------:R-:W-:Y:S01]  /*13f60*/  UIADD3 UR41, UR41, 0x400, URZ ;  /* 0x0000040029297890 */ /* 0x000fe2000fffe03f */
[----:B------:R-:W-:Y:S01]  /*13f70*/  WARPGROUP.ARRIVE ;  /* 0x00000000000079c5 */ /* 0x000fe20000000000 */
[----:B------:R-:W-:Y:S01]  /*13f80*/  UMOV UR7, 0xc0000010 ;  /* 0xc000001000077882 */ /* 0x000fe20000000000 */
[----:B------:R-:W-:Y:S01]  /*13f90*/  ULDC.64 UR8, c[0x0][0x9a0] ;  /* 0x0002680000087ab9 */ /* 0x000fe20000000a00 */
[----:B------:R-:W-:Y:S01]  /*13fa0*/  USHF.R.U32.HI UR41, URZ, 0x4, UR41 ;  /* 0x000000043f297899 */ /* 0x000fe20008011629 */
[----:B------:R-:W-:Y:S01]  /*13fb0*/  IMAD.MOV.U32 R4, RZ, RZ, 0x3f800000 ;  /* 0x3f800000ff047424 */ /* 0x000fe200078e00ff */
[----:B------:R-:W-:Y:S02]  /*13fc0*/  UISETP.NE.U32.AND UP0, UPT, UR8, URZ, UPT ;  /* 0x0000003f0800728c */ /* 0x000fe4000bf05070 */
[----:B------:R-:W-:Y:S02]  /*13fd0*/  ULOP3.LUT UR41, UR41, 0x3fff, URZ, 0xc0, !UPT ;  /* 0x00003fff29297892 */ /* 0x000fe4000f8ec03f */
[----:B------:R-:W-:-:S02]  /*13fe0*/  UISETP.NE.AND.EX UP0, UPT, UR9, URZ, UPT, UP0 ;  /* 0x0000003f0900728c */ /* 0x000fc4000bf05300 */
[----:B------:R-:W-:-:S04]  /*13ff0*/  ULOP3.LUT UR41, UR41, 0x10000, URZ, 0xfc, !UPT ;  /* 0x0001000029297892 */ /* 0x000fc8000f8efc3f */
[----:B------:R-:W-:Y:S01]  /*14000*/  UIMAD UR48, UR48, 0x500, UR41 ;  /* 0x00000500303078a4 */ /* 0x000fe2000f8e0229 */
[----:B------:R-:W-:-:S03]  /*14010*/  PLOP3.LUT P1, PT, PT, PT, UP0, 0x80, 0x0 ;  /* 0x000000000000781c */ /* 0x000fc60003f2f008 */
[----:B------:R-:W-:Y:S01]  /*14020*/  UIADD3 UR4, UR48, 0x100, URZ ;  /* 0x0000010030047890 */ /* 0x000fe2000fffe03f */
[----:B------:R-:W-:Y:S02]  /*14030*/  @UP0 ULDC.64 UR10, c[0x0][0x9c8] ;  /* 0x00027200000a0ab9 */ /* 0x000fe40000000a00 */
[----:B------:R-:W-:-:S06]  /*14040*/  UMOV UR6, UR48 ;  /* 0x0000003000067c82 */ /* 0x000fcc0008000000 */
[----:B------:R-:W-:Y:S01]  /*14050*/  QGMMA.64x128x32.F32.E4M3.E4M3 R24, R184, gdesc[UR4], R24, gsb0 ;  /* 0x01e00004b8187df3 */ /* 0x000fe20008000818 */
[----:B------:R-:W-:Y:S01]  /*14060*/  UMOV UR7, 0xc0000010 ;  /* 0xc000001000077882 */ /* 0x000fe20000000000 */
[----:B------:R-:W-:Y:S01]  /*14070*/  UMOV UR6, UR4 ;  /* 0x0000000400067c82 */ /* 0x000fe20008000000 */
        /* <DEDUP_REMOVED lines=16> */
[----:B------:R-:W-:-:S03]  /*14180*/  IMAD.U32 R2, RZ, RZ, UR6 ;  /* 0x00000006ff027e24 */ /* 0x000fc6000f8e00ff */
[----:B-1----:R-:W-:Y:S01]  /*14190*/  IMAD.U32 R3, RZ, RZ, UR7 ;  /* 0x00000007ff037e24 */ /* 0x002fe2000f8e00ff */
[----:B------:R-:W-:Y:S02]  /*141a0*/  UMOV UR7, 0xc0000010 ;  /* 0xc000001000077882 */ /* 0x000fe40000000000 */
[----:B------:R-:W-:Y:S02]  /*141b0*/  UMOV UR6, UR4 ;  /* 0x0000000400067c82 */ /* 0x000fe40008000000 */
[----:B------:R1:W2:Y:S01]  /*141c0*/  @P1 LDG.E R4, desc[UR50][R2.64] ;  /* 0x0000003202041981 */ /* 0x0002a2000c1e1900 */
[----:B------:R-:W-:Y:S01]  /*141d0*/  UIADD3 UR4, UR48, 0x300, URZ ;  /* 0x0000030030047890 */ /* 0x000fe2000fffe03f */
[----:B------:R-:W-:Y:S02]  /*141e0*/  WARPGROUP.DEPBAR.LE gsb0, 0x0 ;  /* 0x00008000000079c5 */ /* 0x000fe40000010000 */
[----:B------:R-:W-:-:S06]  /*141f0*/  WARPGROUP.ARRIVE ;  /* 0x00000000000079c5 */ /* 0x000fcc0000000000 */
[----:B------:R-:W-:Y:S01]  /*14200*/  QGMMA.64x128x32.F32.E4M3.E4M3 R24, R176, gdesc[UR4], R24, gsb0 ;  /* 0x01e00004b0187df3 */ /* 0x000fe20008000818 */
[----:B------:R-:W-:Y:S01]  /*14210*/  UMOV UR6, UR4 ;  /* 0x0000000400067c82 */ /* 0x000fe20008000000 */
[----:B------:R-:W-:Y:S01]  /*14220*/  UMOV UR7, 0xc0000010 ;  /* 0xc000001000077882 */ /* 0x000fe20000000000 */
[----:B------:R-:W-:Y:S01]  /*14230*/  UIADD3 UR48, UR48, 0x400, URZ ;  /* 0x0000040030307890 */ /* 0x000fe2000fffe03f */
[----:B0-----:R-:W0:Y:S04]  /*14240*/  SHFL.BFLY PT, R0, R7, 0x2, 0x1f ;  /* 0x0c401f0007007f89 */ /* 0x001e2800000e0000 */
[----:B------:R-:W3:Y:S01]  /*14250*/  SHFL.BFLY PT, R5, R6, 0x2, 0x1f ;  /* 0x0c401f0006057f89 */ /* 0x000ee200000e0000 */
[----:B------:R-:W-:Y:S02]  /*14260*/  WARPGROUP.DEPBAR.LE gsb0, 0x0 ;  /* 0x00008000000079c5 */ /* 0x000fe40000010000 */
[----:B------:R-:W-:-:S06]  /*14270*/  WARPGROUP.ARRIVE ;  /* 0x00000000000079c5 */ /* 0x000fcc0000000000 */
[----:B------:R-:W-:Y:S01]  /*14280*/  QGMMA.64x128x32.F32.E4M3.E4M3 R24, R172, gdesc[UR4], R24, gsb0 ;  /* 0x01e00004ac187df3 */ /* 0x000fe20008000818 */
[----:B------:R-:W-:Y:S01]  /*14290*/  UMOV UR6, UR48 ;  /* 0x0000003000067c82 */ /* 0x000fe20008000000 */
[----:B------:R-:W-:Y:S01]  /*142a0*/  UMOV UR7, 0xc0000010 ;  /* 0xc000001000077882 */ /* 0x000fe20000000000 */
[----:B0-----:R-:W-:Y:S01]  /*142b0*/  FADD.FTZ R0, R0, R7 ;  /* 0x0000000700007221 */ /* 0x001fe20000010000 */
[----:B---3--:R-:W-:-:S04]  /*142c0*/  FADD.FTZ R5, R5, R6 ;  /* 0x0000000605057221 */ /* 0x008fc80000010000 */
[----:B-1----:R-:W0:Y:S04]  /*142d0*/  SHFL.BFLY PT, R3, R0, 0x1, 0x1f ;  /* 0x0c201f0000037f89 */ /* 0x002e2800000e0000 */
[----:B------:R-:W1:Y:S01]  /*142e0*/  SHFL.BFLY PT, R2, R5, 0x1, 0x1f ;  /* 0x0c201f0005027f89 */ /* 0x000e6200000e0000 */
[----:B0-----:R-:W-:Y:S01]  /*142f0*/  FADD.FTZ R9, R0, R3 ;  /* 0x0000000300097221 */ /* 0x001fe20000010000 */
[----:B-1----:R-:W-:-:S04]  /*14300*/  FADD.FTZ R10, R5, R2 ;  /* 0x00000002050a7221 */ /* 0x002fc80000010000 */
[C---:B------:R-:W-:Y:S01]  /*14310*/  FSETP.NE.FTZ.AND P1, PT, R9.reuse, RZ, PT ;  /* 0x000000ff0900720b */ /* 0x040fe20003f35000 */
[----:B------:R-:W-:Y:S01]  /*14320*/  FMUL.FTZ R11, R9, 0.00390625 ;  /* 0x3b800000090b7820 */ /* 0x000fe20000410000 */
[----:B------:R-:W-:Y:S01]  /*14330*/  FMUL.FTZ R8, R10, 0.00390625 ;  /* 0x3b8000000a087820 */ /* 0x000fe20000410000 */
[----:B------:R-:W-:-:S03]  /*14340*/  IMAD.MOV.U32 R3, RZ, RZ, RZ ;  /* 0x000000ffff037224 */ /* 0x000fc600078e00ff */
        /* <DEDUP_REMOVED lines=11> */
[C---:B------:R-:W-:Y:S01]  /*14400*/  @P2 FMUL.FTZ R5, R15.reuse, 0.69314718246459960938 ;  /* 0x3f3172180f052820 */ /* 0x040fe20000410000 */
[----:B------:R-:W-:Y:S01]  /*14410*/  @P3 FMUL.FTZ R12, R15, 0.69314718246459960938 ;  /* 0x3f3172180f0c3820 */ /* 0x000fe20000410000 */
[----:B0-----:R-:W-:Y:S01]  /*14420*/  @P2 FMUL.FTZ R6, R6, 0.69314718246459960938 ;  /* 0x3f31721806062820 */ /* 0x001fe20000410000 */
[----:B------:R-:W-:-:S02]  /*14430*/  IMAD.MOV.U32 R0, RZ, RZ, -0x800000 ;  /* 0xff800000ff007424 */ /* 0x000fc400078e00ff */
[----:B--2---:R-:W-:Y:S01]  /*14440*/  FMUL.FTZ R3, R3, R4 ;  /* 0x0000000403037220 */ /* 0x004fe20000410000 */
[----:B------:R-:W-:Y:S02]  /*14450*/  IMAD.MOV.U32 R2, RZ, RZ, -0x800000 ;  /* 0xff800000ff027424 */ /* 0x000fe400078e00ff */
[----:B-1----:R-:W-:Y:S01]  /*14460*/  @P3 FMUL.FTZ R9, R8, 0.69314718246459960938 ;  /* 0x3f31721808093820 */ /* 0x002fe20000410000 */
[----:B------:R-:W-:-:S03]  /*14470*/  @P2 FFMA.FTZ R0, R5, R14, R6 ;  /* 0x0000000e05002223 */ /* 0x000fc60000010006 */
[----:B------:R-:W-:Y:S01]  /*14480*/  @P3 FFMA.FTZ R2, R12, R20, R9 ;  /* 0x000000140c023223 */ /* 0x000fe20000010009 */
[----:B---3--:R-:W-:Y:S01]  /*14490*/  FMUL.FTZ R7, R7, R4 ;  /* 0x0000000407077220 */ /* 0x008fe20000410000 */
[----:B------:R-:W-:Y:S02]  /*144a0*/  WARPGROUP.DEPBAR.LE gsb0, 0x0 ;  /* 0x00008000000079c5 */ /* 0x000fe40000010000 */
[----:B------:R-:W-:Y:S05]  /*144b0*/  @!P0 BRA `(.L_x_1239) ;  /* 0x0000000000048947 */ /* 0x000fea0003800000 */
[----:B------:R-:W-:Y:S01]  /*144c0*/  BPT.TRAP 0x1 ;  /* 0x000000040000795c */ /* 0x000fe20000300000 */
.L_x_1239:
        /* <DEDUP_REMOVED lines=68> */
.L_x_1161:
        /* <DEDUP_REMOVED lines=12> */
[----:B------:R-:W-:Y:S01]  /*149d0*/  LOP3.LUT P0, R3, R6, 0x3, RZ, 0xc0, !PT ;  /* 0x0000000306037812 */ /* 0x000fe2000780c0ff */
[----:B------:R-:W-:Y:S01]  /*149e0*/  UIMAD.WIDE.U32 UR4, UR42, UR8, URZ ;  /* 0x000000082a0472a5 */ /* 0x000fe2000f8e003f */
[----:B------:R-:W-:Y:S01]  /*149f0*/  BSSY B0, `(.L_x_1241) ;  /* 0x0000193000007945 */ /* 0x000fe20003800000 */
[----:B------:R-:W-:Y:S01]  /*14a00*/  UIMAD UR6, UR7, UR8, URZ ;  /* 0x00000008070672a4 */ /* 0x000fe2000f8e023f */
[----:B------:R-:W-:Y:S01]  /*14a10*/  ISETP.EQ.OR P0, PT, R3, 0x3, !P0 ;  /* 0x000000030300780c */ /* 0x000fe20004702670 */
[----:B------:R-:W-:Y:S02]  /*14a20*/  UIMAD UR8, UR7, UR10, URZ ;  /* 0x0000000a070872a4 */ /* 0x000fe4000f8e023f */
[----:B------:R-:W-:Y:S01]  /*14a30*/  UIMAD UR9, UR42, UR9, UR6 ;  /* 0x000000092a0972a4 */ /* 0x000fe2000f8e0206 */
[----:B------:R-:W-:Y:S01]  /*14a40*/  SEL R90, R64, R65, P0 ;  /* 0x00000041405a7207 */ /* 0x000fe20000000000 */
[----:B0-----:R-:W-:Y:S01]  /*14a50*/  VIADD R4, R6, 0xffffff80 ;  /* 0xffffff8006047836 */ /* 0x001fe20000000000 */
[----:B------:R-:W-:Y:S01]  /*14a60*/  SEL R97, R65, R64, P0 ;  /* 0x0000004041617207 */ /* 0x000fe20000000000 */
[----:B------:R-:W-:Y:S01]  /*14a70*/  UIADD3 UR9, UR5, UR9, URZ ;  /* 0x0000000905097290 */ /* 0x000fe2000fffe03f */
[----:B------:R-:W-:Y:S01]  /*14a80*/  SEL R92, R68, R69, P0 ;  /* 0x00000045445c7207 */ /* 0x000fe20000000000 */
[----:B------:R-:W-:Y:S01]  /*14a90*/  UIMAD.WIDE.U32 UR6, UR42, UR10, URZ ;  /* 0x0000000a2a0672a5 */ /* 0x000fe2000f8e003f */
[----:B------:R-:W-:Y:S01]  /*14aa0*/  SHF.R.S32.HI R3, RZ, 0x1f, R4 ;  /* 0x0000001fff037819 */ /* 0x000fe20000011404 */
[----:B------:R-:W-:Y:S01]  /*14ab0*/  UIMAD UR8, UR42, UR11, UR8 ;  /* 0x0000000b2a0872a4 */ /* 0x000fe2000f8e0208 */
[----:B------:R-:W-:-:S02]  /*14ac0*/  SEL R99, R69, R68, P0 ;  /* 0x0000004445637207 */ /* 0x000fc40000000000 */
[----:B------:R-:W-:Y:S01]  /*14ad0*/  LEA.HI R9, R3, R4, RZ, 0x7 ;  /* 0x0000000403097211 */ /* 0x000fe200078f38ff */
[----:B------:R-:W-:Y:S01]  /*14ae0*/  UIADD3 UR8, UR7, UR8, URZ ;  /* 0x0000000807087290 */ /* 0x000fe2000fffe03f */
[----:B------:R-:W-:Y:S02]  /*14af0*/  SEL R64, R42, R43, P0 ;  /* 0x0000002b2a407207 */ /* 0x000fe40000000000 */
[----:B------:R-:W-:Y:S02]  /*14b00*/  LOP3.LUT R13, R9, 0xffffff80, RZ, 0xc0, !PT ;  /* 0xffffff80090d7812 */ /* 0x000fe400078ec0ff */
[----:B------:R-:W-:Y:S01]  /*14b10*/  SEL R69, R43, R42, P0 ;  /* 0x0000002a2b457207 */ /* 0x000fe20000000000 */
[----:B------:R-:W-:Y:S01]  /*14b20*/  IMAD.U32 R43, RZ, RZ, UR7 ;  /* 0x00000007ff2b7e24 */ /* 0x000fe2000f8e00ff */
[----:B------:R-:W-:Y:S01]  /*14b30*/  SEL R102, R28, R29, P0 ;  /* 0x0000001d1c667207 */ /* 0x000fe20000000000 */
[----:B------:R-:W-:Y:S01]  /*14b40*/  IMAD.IADD R13, R4, 0x1, -R13 ;  /* 0x00000001040d7824 */ /* 0x000fe200078e0a0d */
[----:B------:R-:W-:Y:S01]  /*14b50*/  SEL R109, R29, R28, P0 ;  /* 0x0000001c1d6d7207 */ /* 0x000fe20000000000 */
[----:B------:R-:W-:Y:S01]  /*14b60*/  IMAD.U32 R43, RZ, RZ, UR8 ;  /* 0x00000008ff2b7e24 */ /* 0x000fe2000f8e00ff */
[----:B------:R-:W-:-:S02]  /*14b70*/  SEL R28, R56, R57, P0 ;  /* 0x00000039381c7207 */ /* 0x000fc40000000000 */
[----:B------:R-:W-:Y:S02]  /*14b80*/  SHF.R.S32.HI R42, RZ, 0x1f, R13 ;  /* 0x0000001fff2a7819 */ /* 0x000fe4000001140d */
[----:B------:R-:W-:Y:S02]  /*14b90*/  SEL R29, R57, R56, P0 ;  /* 0x00000038391d7207 */ /* 0x000fe40000000000 */
[----:B------:R-:W-:Y:S02]  /*14ba0*/  SEL R56, R30, R31, P0 ;  /* 0x0000001f1e387207 */ /* 0x000fe40000000000 */
[----:B------:R-:W-:Y:S01]  /*14bb0*/  SEL R89, R31, R30, P0 ;  /* 0x0000001e1f597207 */ /* 0x000fe20000000000 */
[----:B------:R-:W-:Y:S01]  /*14bc0*/  IMAD.U32 R31, RZ, RZ, UR5 ;  /* 0x00000005ff1f7e24 */ /* 0x000fe2000f8e00ff */
[----:B------:R-:W-:Y:S01]  /*14bd0*/  SEL R88, R72, R73, P0 ;  /* 0x0000004948587207 */ /* 0x000fe20000000000 */
[----:B------:R-:W-:Y:S01]  /*14be0*/  IMAD.U32 R31, RZ, RZ, UR9 ;  /* 0x00000009ff1f7e24 */ /* 0x000fe2000f8e00ff */
[----:B------:R-:W-:Y:S01]  /*14bf0*/  SEL R93, R73, R72, P0 ;  /* 0x00000048495d7207 */ /* 0x000fe20000000000 */
[----:B------:R-:W-:Y:S01]  /*14c00*/  ULDC.64 UR8, c[0x0][0xb28] ;  /* 0x0002ca0000087ab9 */ /* 0x000fe20000000a00 */
[----:B------:R-:W-:Y:S01]  /*14c10*/  SHF.R.S32.HI R30, RZ, 0x7, R9 ;  /* 0x00000007ff1e7819 */ /* 0x000fe20000011409 */
[----:B------:R-:W0:Y:S01]  /*14c20*/  S2R R73, SR_CTAID.X ;  /* 0x0000000000497919 */ /* 0x000e220000002500 */
[----:B------:R-:W-:-:S02]  /*14c30*/  LEA.HI R17, R42, R13, RZ, 0x2 ;  /* 0x0000000d2a117211 */ /* 0x000fc400078f10ff */
[----:B------:R-:W-:Y:S02]  /*14c40*/  LEA.HI R23, R3, R4, RZ, 0x2 ;  /* 0x0000000403177211 */ /* 0x000fe400078f10ff */
[----:B------:R-:W-:Y:S02]  /*14c50*/  SEL R18, R46, R47, P0 ;  /* 0x0000002f2e127207 */ /* 0x000fe40000000000 */
[----:B------:R-:W-:Y:S02]  /*14c60*/  SEL R65, R47, R46, P0 ;  /* 0x0000002e2f417207 */ /* 0x000fe40000000000 */
[----:B------:R-:W-:Y:S02]  /*14c70*/  LEA.HI R3, R9, R30, RZ, 0x1 ;  /* 0x0000001e09037211 */ /* 0x000fe400078f08ff */
[--C-:B------:R-:W-:Y:S02]  /*14c80*/  SHF.R.S32.HI R9, RZ, 0x2, R17.reuse ;  /* 0x00000002ff097819 */ /* 0x100fe40000011411 */
[----:B------:R-:W-:-:S02]  /*14c90*/  SHF.R.S32.HI R46, RZ, 0x1f, R17 ;  /* 0x0000001fff2e7819 */ /* 0x000fc40000011411 */
[----:B------:R-:W-:Y:S02]  /*14ca0*/  LOP3.LUT R23, R23, 0xfffffffc, RZ, 0xc0, !PT ;  /* 0xfffffffc17177812 */ /* 0x000fe400078ec0ff */
[----:B------:R-:W-:Y:S02]  /*14cb0*/  LEA.HI R46, R46, R9, RZ, 0x3 ;  /* 0x000000092e2e7211 */ /* 0x000fe400078f18ff */
[----:B------:R-:W-:Y:S01]  /*14cc0*/  LEA.HI R42, R42, R13, RZ, 0x5 ;  /* 0x0000000d2a2a7211 */ /* 0x000fe200078f28ff */
[----:B------:R-:W-:Y:S01]  /*14cd0*/  IMAD.IADD R23, R4, 0x1, -R23 ;  /* 0x0000000104177824 */ /* 0x000fe200078e0a17 */
[----:B------:R-:W-:Y:S02]  /*14ce0*/  LOP3.LUT R4, R46, 0xfffffff8, RZ, 0xc0, !PT ;  /* 0xfffffff82e047812 */ /* 0x000fe400078ec0ff */
[----:B------:R-:W-:Y:S02]  /*14cf0*/  SEL R8, R24, R25, P0 ;  /* 0x0000001918087207 */ /* 0x000fe40000000000 */
[----:B------:R-:W-:Y:S01]  /*14d00*/  SEL R7, R25, R24, P0 ;  /* 0x0000001819077207 */ /* 0x000fe20000000000 */
[----:B------:R-:W-:Y:S01]  /*14d10*/  IMAD.IADD R4, R9, 0x1, -R4 ;  /* 0x0000000109047824 */ /* 0x000fe200078e0a04 */
[----:B------:R-:W-:-:S02]  /*14d20*/  LOP3.LUT R3, R3, 0x3fffffe, RZ, 0xc0, !PT ;  /* 0x03fffffe03037812 */ /* 0x000fc400078ec0ff */
[----:B------:R-:W-:Y:S01]  /*14d30*/  SHF.R.S32.HI R9, RZ, 0x5, R42 ;  /* 0x00000005ff097819 */ /* 0x000fe2000001142a */
[----:B------:R-:W-:Y:S01]  /*14d40*/  IMAD.U32 R42, RZ, RZ, UR6 ;  /* 0x00000006ff2a7e24 */ /* 0x000fe2000f8e00ff */
[----:B------:R-:W-:Y:S01]  /*14d50*/  LEA.HI R25, R23, R23, RZ, 0x1 ;  /* 0x0000001717197211 */ /* 0x000fe200078f08ff */
[----:B------:R-:W-:Y:S01]  /*14d60*/  IMAD.IADD R3, R30, 0x1, -R3 ;  /* 0x000000011e037824 */ /* 0x000fe200078e0a03 */
[----:B------:R-:W-:Y:S01]  /*14d70*/  SEL R12, R34, R35, P0 ;  /* 0x00000023220c7207 */ /* 0x000fe20000000000 */
[----:B------:R-:W-:Y:S01]  /*14d80*/  IMAD R4, R9, 0x10, R4 ;  /* 0x0000001009047824 */ /* 0x000fe200078e0204 */
[----:B------:R-:W-:Y:S01]  /*14d90*/  LOP3.LUT R46, R25, 0x1ffffffe, RZ, 0xc0, !PT ;  /* 0x1ffffffe192e7812 */ /* 0x000fe200078ec0ff */
[----:B------:R-:W-:Y:S01]  /*14da0*/  IMAD.U32 R30, RZ, RZ, UR4 ;  /* 0x00000004ff1e7e24 */ /* 0x000fe2000f8e00ff */
[----:B------:R-:W-:Y:S01]  /*14db0*/  SEL R94, R60, R61, P0 ;  /* 0x0000003d3c5e7207 */ /* 0x000fe20000000000 */
[----:B------:R-:W-:Y:S01]  /*14dc0*/  IMAD R3, R3, 0x40, R4 ;  /* 0x0000004003037824 */ /* 0x000fe200078e0204 */
[----:B------:R-:W-:Y:S01]  /*14dd0*/  SEL R101, R61, R60, P0 ;  /* 0x0000003c3d657207 */ /* 0x000fe20000000000 */
[----:B------:R-:W-:Y:S01]  /*14de0*/  IMAD.IADD R46, R23, 0x1, -R46 ;  /* 0x00000001172e7824 */ /* 0x000fe200078e0a2e */
[----:B------:R-:W-:Y:S01]  /*14df0*/  SEL R10, R50, R51, P0 ;  /* 0x00000033320a7207 */ /* 0x000fe20000000000 */
[----:B------:R-:W1:Y:S01]  /*14e00*/  S2UR UR4, SR_CTAID.Y ;  /* 0x00000000000479c3 */ /* 0x000e620000002600 */
[----:B------:R-:W-:Y:S01]  /*14e10*/  SEL R11, R51, R50, P0 ;  /* 0x00000032330b7207 */ /* 0x000fe20000000000 */
[----:B------:R-:W-:Y:S01]  /*14e20*/  IMAD R4, R46, 0x8, R3 ;  /* 0x000000082e047824 */ /* 0x000fe200078e0203 */
[----:B------:R-:W-:Y:S01]  /*14e30*/  SEL R60, R80, R81, P0 ;  /* 0x00000051503c7207 */ /* 0x000fe20000000000 */
[----:B------:R-:W-:Y:S01]  /*14e40*/  ULDC.64 UR6, c[0x0][0xb48] ;  /* 0x0002d20000067ab9 */ /* 0x000fe20000000a00 */
[----:B------:R-:W-:-:S02]  /*14e50*/  SEL R91, R81, R80, P0 ;  /* 0x00000050515b7207 */ /* 0x000fc40000000000 */
[----:B------:R-:W-:Y:S01]  /*14e60*/  SEL R6, R86, R87, P0 ;  /* 0x0000005756067207 */ /* 0x000fe20000000000 */
[----:B------:R-:W3:Y:S01]  /*14e70*/  LDC R80, c[0x0][0xbe8] ;  /* 0x0002fa00ff507b82 */ /* 0x000ee20000000800 */
[----:B------:R-:W-:Y:S02]  /*14e80*/  SEL R87, R87, R86, P0 ;  /* 0x0000005657577207 */ /* 0x000fe40000000000 */
[----:B------:R-:W-:Y:S02]  /*14e90*/  SEL R20, R40, R41, P0 ;  /* 0x0000002928147207 */ /* 0x000fe40000000000 */
[----:B------:R-:W-:Y:S02]  /*14ea0*/  SEL R21, R41, R40, P0 ;  /* 0x0000002829157207 */ /* 0x000fe40000000000 */
[----:B------:R-:W-:Y:S02]  /*14eb0*/  SEL R24, R38, R39, P0 ;  /* 0x0000002726187207 */ /* 0x000fe40000000000 */
[----:B------:R-:W-:-:S02]  /*14ec0*/  SEL R57, R39, R38, P0 ;  /* 0x0000002627397207 */ /* 0x000fc40000000000 */
[----:B------:R-:W-:Y:S02]  /*14ed0*/  SEL R38, R70, R71, P0 ;  /* 0x0000004746267207 */ /* 0x000fe40000000000 */
[----:B------:R-:W-:Y:S01]  /*14ee0*/  SEL R41, R71, R70, P0 ;  /* 0x0000004647297207 */ /* 0x000fe20000000000 */
[C---:B0-----:R-:W-:Y:S01]  /*14ef0*/  IMAD R70, R73.reuse, 0x80, R3 ;  /* 0x0000008049467824 */ /* 0x041fe200078e0203 */
        /* <DEDUP_REMOVED lines=17> */
[----:B------:R-:W-:Y:S02]  /*15010*/  LOP3.LUT R68, R17, 0x7ffffffc, RZ, 0xc0, !PT ;  /* 0x7ffffffc11447812 */ /* 0x000fe400078ec0ff */
[----:B------:R-:W-:Y:S02]  /*15020*/  SEL R100, R36, R37, P0 ;  /* 0x0000002524647207 */ /* 0x000fe40000000000 */
[----:B------:R-:W-:Y:S01]  /*15030*/  SEL R107, R37, R36, P0 ;  /* 0x00000024256b7207 */ /* 0x000fe20000000000 */
[----:B------:R-:W-:Y:S01]  /*15040*/  IMAD.IADD R68, R13, 0x1, -R68 ;  /* 0x000000010d447824 */ /* 0x000fe200078e0a44 */
[----:B------:R-:W-:Y:S02]  /*15050*/  SEL R98, R44, R45, P0 ;  /* 0x0000002d2c627207 */ /* 0x000fe40000000000 */
[----:B------:R-:W-:Y:S02]  /*15060*/  SEL R105, R45, R44, P0 ;  /* 0x0000002c2d697207 */ /* 0x000fe40000000000 */
[----:B------:R-:W-:-:S02]  /*15070*/  SEL R44, R62, R63, P0 ;  /* 0x0000003f3e2c7207 */ /* 0x000fc40000000000 */
[----:B------:R-:W-:Y:S02]  /*15080*/  SEL R53, R63, R62, P0 ;  /* 0x0000003e3f357207 */ /* 0x000fe40000000000 */
[----:B------:R-:W-:Y:S02]  /*15090*/  LOP3.LUT P1, RZ, R13, 0x3, RZ, 0xc0, !PT ;  /* 0x000000030dff7812 */ /* 0x000fe4000782c0ff */
[----:B------:R-:W-:Y:S02]  /*150a0*/  SEL R81, R35, R34, P0 ;  /* 0x0000002223517207 */ /* 0x000fe40000000000 */
[----:B------:R-:W-:Y:S02]  /*150b0*/  SEL R26, R78, R79, P0 ;  /* 0x0000004f4e1a7207 */ /* 0x000fe40000000000 */
[----:B------:R-:W-:Y:S02]  /*150c0*/  SEL R35, R79, R78, P0 ;  /* 0x0000004e4f237207 */ /* 0x000fe40000000000 */
[----:B------:R-:W-:-:S02]  /*150d0*/  SEL R40, R66, R67, P0 ;  /* 0x0000004342287207 */ /* 0x000fc40000000000 */
[----:B------:R-:W-:Y:S02]  /*150e0*/  SEL R36, R74, R75, P0 ;  /* 0x0000004b4a247207 */ /* 0x000fe40000000000 */
[----:B------:R-:W-:Y:S02]  /*150f0*/  SEL R34, R82, R83, P0 ;  /* 0x0000005352227207 */ /* 0x000fe40000000000 */
[----:B------:R-:W-:Y:S02]  /*15100*/  SEL R45, R67, R66, P0 ;  /* 0x00000042432d7207 */ /* 0x000fe40000000000 */
[----:B---3--:R-:W-:Y:S02]  /*15110*/  ISETP.NE.AND P2, PT, R80, 0x1, PT ;  /* 0x000000015000780c */ /* 0x008fe40003f45270 */
[----:B------:R-:W-:Y:S02]  /*15120*/  SEL R39, R75, R74, P0 ;  /* 0x0000004a4b277207 */ /* 0x000fe40000000000 */
[----:B------:R-:W-:-:S09]  /*15130*/  SEL R37, R83, R82, P0 ;  /* 0x0000005253257207 */ /* 0x000fd20000000000 */
[----:B------:R-:W0:Y:S08]  /*15140*/  @P2 LDC R82, c[0x0][0xbec] ;  /* 0x0002fb00ff522b82 */ /* 0x000e300000000800 */
[----:B------:R-:W3:Y:S01]  /*15150*/  @P2 LDC R75, c[0x0][0xbf0] ;  /* 0x0002fc00ff4b2b82 */ /* 0x000ee20000000800 */
[----:B--2---:R2:W-:Y:S04]  /*15160*/  SHFL.IDX PT, R50, R12, R5, 0x1c1f ;  /* 0x001c1f050c327589 */ /* 0x0045e800000e0000 */
[----:B------:R-:W-:Y:S04]  /*15170*/  SHFL.IDX PT, R3, R6, R5, 0x1c1f ;  /* 0x001c1f0506037589 */ /* 0x000fe800000e0000 */
[----:B------:R-:W-:Y:S01]  /*15180*/  SHFL.IDX PT, R8, R8, R5, 0x1c1f ;  /* 0x001c1f0508087589 */ /* 0x000fe200000e0000 */
[----:B--2---:R-:W-:-:S03]  /*15190*/  LOP3.LUT R12, R5, 0x2, RZ, 0x3c, !PT ;  /* 0x00000002050c7812 */ /* 0x004fc600078e3cff */
[----:B------:R-:W-:Y:S04]  /*151a0*/  SHFL.IDX PT, R58, R10, R5, 0x1c1f ;  /* 0x001c1f050a3a7589 */ /* 0x000fe800000e0000 */
[----:B------:R2:W-:Y:S04]  /*151b0*/  SHFL.IDX PT, R6, R87, R12, 0x1c1f ;  /* 0x001c1f0c57067589 */ /* 0x0005e800000e0000 */
[----:B------:R-:W-:Y:S04]  /*151c0*/  SHFL.IDX PT, R7, R7, R12, 0x1c1f ;  /* 0x001c1f0c07077589 */ /* 0x000fe800000e0000 */
[----:B------:R-:W-:Y:S01]  /*151d0*/  SHFL.IDX PT, R9, R102, R5, 0x1c1f ;  /* 0x001c1f0566097589 */ /* 0x000fe200000e0000 */
[----:B--2---:R-:W2:Y:S03]  /*151e0*/  LDC.64 R86, c[0x0][0xb40] ;  /* 0x0002d000ff567b82 */ /* 0x004ea60000000a00 */
[----:B------:R-:W-:Y:S04]  /*151f0*/  SHFL.IDX PT, R10, R109, R12, 0x1c1f ;  /* 0x001c1f0c6d0a7589 */ /* 0x000fe800000e0000 */
[----:B------:R-:W-:Y:S04]  /*15200*/  SHFL.IDX PT, R14, R14, R5, 0x1c1f ;  /* 0x001c1f050e0e7589 */ /* 0x000fe800000e0000 */
[----:B------:R-:W-:Y:S04]  /*15210*/  SHFL.IDX PT, R15, R15, R12, 0x1c1f ;  /* 0x001c1f0c0f0f7589 */ /* 0x000fe800000e0000 */
[----:B------:R-:W-:Y:S04]  /*15220*/  SHFL.IDX PT, R20, R20, R5, 0x1c1f ;  /* 0x001c1f0514147589 */ /* 0x000fe800000e0000 */
[----:B------:R-:W-:Y:S04]  /*15230*/  SHFL.IDX PT, R54, R16, R5, 0x1c1f ;  /* 0x001c1f0510367589 */ /* 0x000fe800000e0000 */
[----:B------:R-:W-:Y:S01]  /*15240*/  SHFL.IDX PT, R21, R21, R12, 0x1c1f ;  /* 0x001c1f0c15157589 */ /* 0x000fe200000e0000 */
[----:B--2---:R-:W-:-:S03]  /*15250*/  IMAD.WIDE.U32 R42, R86, UR37, R42 ;  /* 0x00000025562a7c25 */ /* 0x004fc6000f8e002a */
[----:B------:R-:W-:Y:S04]  /*15260*/  SHFL.IDX PT, R13, R100, R5, 0x1c1f ;  /* 0x001c1f05640d7589 */ /* 0x000fe800000e0000 */
[----:B------:R-:W-:Y:S04]  /*15270*/  SHFL.IDX PT, R28, R28, R5, 0x1c1f ;  /* 0x001c1f051c1c7589 */ /* 0x000fe800000e0000 */
[----:B------:R-:W-:Y:S04]  /*15280*/  SHFL.IDX PT, R62, R18, R5, 0x1c1f ;  /* 0x001c1f05123e7589 */ /* 0x000fe800000e0000 */
[----:B------:R-:W-:Y:S04]  /*15290*/  SHFL.IDX PT, R16, R107, R12, 0x1c1f ;  /* 0x001c1f0c6b107589 */ /* 0x000fe800000e0000 */
[----:B------:R-:W2:Y:S04]  /*152a0*/  SHFL.IDX PT, R29, R29, R12, 0x1c1f ;  /* 0x001c1f0c1d1d7589 */ /* 0x000ea800000e0000 */
[----:B------:R-:W-:Y:S04]  /*152b0*/  SHFL.IDX PT, R17, R98, R5, 0x1c1f ;  /* 0x001c1f0562117589 */ /* 0x000fe800000e0000 */
[----:B------:R-:W-:Y:S04]  /*152c0*/  SHFL.IDX PT, R46, R32, R5, 0x1c1f ;  /* 0x001c1f05202e7589 */ /* 0x000fe800000e0000 */
[----:B------:R-:W-:Y:S04]  /*152d0*/  SHFL.IDX PT, R18, R105, R12, 0x1c1f ;  /* 0x001c1f0c69127589 */ /* 0x000fe800000e0000 */
[----:B------:R-:W-:Y:S04]  /*152e0*/  SHFL.IDX PT, R22, R22, R5, 0x1c1f ;  /* 0x001c1f0516167589 */ /* 0x000fe800000e0000 */
[----:B------:R-:W-:Y:S04]  /*152f0*/  SHFL.IDX PT, R25, R94, R5, 0x1c1f ;  /* 0x001c1f055e197589 */ /* 0x000fe800000e0000 */
[----:B------:R-:W-:Y:S04]  /*15300*/  SHFL.IDX PT, R19, R19, R12, 0x1c1f ;  /* 0x001c1f0c13137589 */ /* 0x000fe800000e0000 */
[----:B------:R-:W4:Y:S04]  /*15310*/  SHFL.IDX PT, R32, R101, R12, 0x1c1f ;  /* 0x001c1f0c65207589 */ /* 0x000f2800000e0000 */
[----:B------:R5:W-:Y:S04]  /*15320*/  SHFL.IDX PT, R79, R85, R12, 0x1c1f ;  /* 0x001c1f0c554f7589 */ /* 0x000be800000e0000 */
[----:B------:R-:W-:Y:S04]  /*15330*/  SHFL.IDX PT, R51, R24, R5, 0x1c1f ;  /* 0x001c1f0518337589 */ /* 0x000fe800000e0000 */
[----:B------:R-:W-:Y:S01]  /*15340*/  SHFL.IDX PT, R23, R96, R5, 0x1c1f ;  /* 0x001c1f0560177589 */ /* 0x000fe200000e0000 */
[----:B-----5:R-:W5:Y:S03]  /*15350*/  LDC.64 R84, c[0x0][0xbd8] ;  /* 0x0002f600ff547b82 */ /* 0x020f660000000a00 */
[----:B------:R-:W-:Y:S04]  /*15360*/  SHFL.IDX PT, R24, R103, R12, 0x1c1f ;  /* 0x001c1f0c67187589 */ /* 0x000fe800000e0000 */
[----:B------:R-:W-:Y:S04]  /*15370*/  SHFL.IDX PT, R47, R56, R5, 0x1c1f ;  /* 0x001c1f05382f7589 */ /* 0x000fe800000e0000 */
[----:B------:R1:W-:Y:S04]  /*15380*/  SHFL.IDX PT, R49, R90, R5, 0x1c1f ;  /* 0x001c1f055a317589 */ /* 0x0003e800000e0000 */
[----:B------:R-:W-:Y:S04]  /*15390*/  SHFL.IDX PT, R56, R97, R12, 0x1c1f ;  /* 0x001c1f0c61387589 */ /* 0x000fe800000e0000 */
[----:B------:R0:W-:Y:S01]  /*153a0*/  SHFL.IDX PT, R66, R88, R5, 0x1c1f ;  /* 0x001c1f0558427589 */ /* 0x0001e200000e0000 */
[----:B-1----:R-:W1:Y:S03]  /*153b0*/  @P2 LDC R90, c[0x0][0xbec] ;  /* 0x0002fb00ff5a2b82 */ /* 0x002e660000000800 */
[----:B------:R-:W-:Y:S04]  /*153c0*/  SHFL.IDX PT, R67, R93, R12, 0x1c1f ;  /* 0x001c1f0c5d437589 */ /* 0x000fe800000e0000 */
[----:B------:R-:W-:Y:S01]  /*153d0*/  SHFL.IDX PT, R33, R92, R5, 0x1c1f ;  /* 0x001c1f055c217589 */ /* 0x000fe200000e0000 */
[----:B0-----:R-:W0:Y:S03]  /*153e0*/  LDC R88, c[0x0][0xc50] ;  /* 0x00031400ff587b82 */ /* 0x001e260000000800 */
[----:B------:R-:W-:Y:S04]  /*153f0*/  SHFL.IDX PT, R61, R72, R5, 0x1c1f ;  /* 0x001c1f05483d7589 */ /* 0x000fe800000e0000 */
[----:B------:R-:W-:Y:S04]  /*15400*/  SHFL.IDX PT, R71, R60, R5, 0x1c1f ;  /* 0x001c1f053c477589 */ /* 0x000fe800000e0000 */
[----:B------:R-:W-:Y:S04]  /*15410*/  SHFL.IDX PT, R48, R48, R5, 0x1c1f ;  /* 0x001c1f0530307589 */ /* 0x000fe800000e0000 */
[----:B------:R-:W-:Y:S01]  /*15420*/  SHFL.IDX PT, R64, R64, R5, 0x1c1f ;  /* 0x001c1f0540407589 */ /* 0x000fe200000e0000 */
[----:B-1----:R-:W-:-:S03]  /*15430*/  @P2 IMAD.HI.U32 R90, R73, R90, RZ ;  /* 0x0000005a495a2227 */ /* 0x002fc600078e00ff */
[----:B------:R-:W-:Y:S04]  /*15440*/  SHFL.IDX PT, R52, R52, R5, 0x1c1f ;  /* 0x001c1f0534347589 */ /* 0x000fe800000e0000 */
[----:B------:R-:W-:Y:S04]  /*15450*/  SHFL.IDX PT, R44, R44, R5, 0x1c1f ;  /* 0x001c1f052c2c7589 */ /* 0x000fe800000e0000 */
[----:B------:R-:W-:Y:S04]  /*15460*/  SHFL.IDX PT, R40, R40, R5, 0x1c1f ;  /* 0x001c1f0528287589 */ /* 0x000fe800000e0000 */
[----:B------:R-:W-:Y:S04]  /*15470*/  SHFL.IDX PT, R38, R38, R5, 0x1c1f ;  /* 0x001c1f0526267589 */ /* 0x000fe800000e0000 */
[----:B------:R-:W-:Y:S04]  /*15480*/  SHFL.IDX PT, R36, R36, R5, 0x1c1f ;  /* 0x001c1f0524247589 */ /* 0x000fe800000e0000 */
[----:B------:R2:W-:Y:S04]  /*15490*/  SHFL.IDX PT, R4, R26, R5, 0x1c1f ;  /* 0x001c1f051a047589 */ /* 0x0005e800000e0000 */
[----:B------:R1:W-:Y:S04]  /*154a0*/  SHFL.IDX PT, R34, R34, R5, 0x1c1f ;  /* 0x001c1f0522227589 */ /* 0x0003e800000e0000 */
[----:B------:R-:W3:Y:S01]  /*154b0*/  SHFL.IDX PT, R60, R99, R12, 0x1c1f ;  /* 0x001c1f0c633c7589 */ /* 0x000ee200000e0000 */
[----:B--2---:R-:W-:-:S03]  /*154c0*/  SEL R26, R28, R29, P0 ;  /* 0x0000001d1c1a7207 */ /* 0x004fc60000000000 */
[----:B------:R-:W2:Y:S01]  /*154d0*/  SHFL.IDX PT, R72, R95, R12, 0x1c1f ;  /* 0x001c1f0c5f487589 */ /* 0x000ea200000e0000 */
[----:B------:R-:W-:Y:S02]  /*154e0*/  SEL R28, R29, R28, P0 ;  /* 0x0000001c1d1c7207 */ /* 0x000fe40000000000 */
[----:B-1----:R-:W-:Y:S01]  /*154f0*/  SEL R5, R3, R6, P0 ;  /* 0x0000000603057207 */ /* 0x002fe20000000000 */
[----:B------:R-:W-:Y:S01]  /*15500*/  SHFL.IDX PT, R77, R77, R12, 0x1c1f ;  /* 0x001c1f0c4d4d7589 */ /* 0x000fe200000e0000 */
[----:B------:R-:W-:Y:S02]  /*15510*/  SEL R3, R6, R3, P0 ;  /* 0x0000000306037207 */ /* 0x000fe40000000000 */
[----:B------:R-:W-:Y:S01]  /*15520*/  SEL R6, R8, R7, P0 ;  /* 0x0000000708067207 */ /* 0x000fe20000000000 */
[----:B------:R-:W1:Y:S01]  /*15530*/  SHFL.IDX PT, R74, R91, R12, 0x1c1f ;  /* 0x001c1f0c5b4a7589 */ /* 0x000e6200000e0000 */
[----:B------:R-:W-:Y:S02]  /*15540*/  SEL R8, R7, R8, P0 ;  /* 0x0000000807087207 */ /* 0x000fe40000000000 */
[----:B------:R-:W-:Y:S01]  /*15550*/  SEL R7, R9, R10, P0 ;  /* 0x0000000a09077207 */ /* 0x000fe20000000000 */
[----:B------:R-:W1:Y:S01]  /*15560*/  SHFL.IDX PT, R76, R89, R12, 0x1c1f ;  /* 0x001c1f0c594c7589 */ /* 0x000e6200000e0000 */
[----:B------:R-:W-:-:S02]  /*15570*/  SEL R9, R10, R9, P0 ;  /* 0x000000090a097207 */ /* 0x000fc40000000000 */
[----:B------:R-:W-:Y:S01]  /*15580*/  SEL R10, R14, R15, P0 ;  /* 0x0000000f0e0a7207 */ /* 0x000fe20000000000 */
[----:B------:R-:W-:Y:S01]  /*15590*/  SHFL.IDX PT, R78, R57, R12, 0x1c1f ;  /* 0x001c1f0c394e7589 */ /* 0x000fe200000e0000 */
[----:B------:R-:W-:Y:S02]  /*155a0*/  SEL R14, R15, R14, P0 ;  /* 0x0000000e0f0e7207 */ /* 0x000fe40000000000 */
[----:B------:R-:W-:Y:S01]  /*155b0*/  SEL R15, R16, R13, P0 ;  /* 0x0000000d100f7207 */ /* 0x000fe20000000000 */
[----:B------:R-:W1:Y:S01]  /*155c0*/  SHFL.IDX PT, R81, R81, R12, 0x1c1f ;  /* 0x001c1f0c51517589 */ /* 0x000e6200000e0000 */
[----:B----4-:R-:W-:-:S03]  /*155d0*/  SEL R29, R32, R25, P0 ;  /* 0x00000019201d7207 */ /* 0x010fc60000000000 */
[----:B------:R-:W-:Y:S04]  /*155e0*/  SHFL.IDX PT, R65, R65, R12, 0x1c1f ;  /* 0x001c1f0c41417589 */ /* 0x000fe800000e0000 */
[----:B------:R-:W-:Y:S04]  /*155f0*/  SHFL.IDX PT, R69, R69, R12, 0x1c1f ;  /* 0x001c1f0c45457589 */ /* 0x000fe800000e0000 */
[----:B------:R4:W-:Y:S04]  /*15600*/  SHFL.IDX PT, R59, R27, R12, 0x1c1f ;  /* 0x001c1f0c1b3b7589 */ /* 0x0009e800000e0000 */
[----:B------:R0:W-:Y:S04]  /*15610*/  SHFL.IDX PT, R63, R11, R12, 0x1c1f ;  /* 0x001c1f0c0b3f7589 */ /* 0x0001e800000e0000 */
[----:B------:R-:W-:Y:S01]  /*15620*/  SHFL.IDX PT, R53, R53, R12, 0x1c1f ;  /* 0x001c1f0c35357589 */ /* 0x000fe200000e0000 */
[----:B----4-:R-:W-:Y:S01]  /*15630*/  SEL R27, R25, R32, P0 ;  /* 0x00000020191b7207 */ /* 0x010fe20000000000 */
[----:B-----5:R-:W-:-:S02]  /*15640*/  IMAD R32, R84, UR38, RZ ;  /* 0x0000002654207c24 */ /* 0x020fc4000f8e02ff */
[----:B------:R-:W-:Y:S01]  /*15650*/  SHFL.IDX PT, R55, R55, R12, 0x1c1f ;  /* 0x001c1f0c37377589 */ /* 0x000fe200000e0000 */
[----:B---3--:R-:W-:Y:S02]  /*15660*/  SEL R25, R60, R33, P0 ;  /* 0x000000213c197207 */ /* 0x008fe40000000000 */
[----:B0-----:R-:W-:Y:S01]  /*15670*/  SEL R11, R13, R16, P0 ;  /* 0x000000100d0b7207 */ /* 0x001fe20000000000 */
[----:B------:R-:W-:Y:S01]  /*15680*/  SHFL.IDX PT, R41, R41, R12, 0x1c1f ;  /* 0x001c1f0c29297589 */ /* 0x000fe200000e0000 */
[----:B------:R-:W-:Y:S02]  /*15690*/  SEL R13, R17, R18, P0 ;  /* 0x00000012110d7207 */ /* 0x000fe40000000000 */
[----:B------:R-:W-:Y:S01]  /*156a0*/  SEL R16, R49, R56, P0 ;  /* 0x0000003831107207 */ /* 0x000fe20000000000 */
[----:B------:R-:W-:Y:S04]  /*156b0*/  SHFL.IDX PT, R45, R45, R12, 0x1c1f ;  /* 0x001c1f0c2d2d7589 */ /* 0x000fe800000e0000 */
[----:B------:R-:W-:Y:S04]  /*156c0*/  SHFL.IDX PT, R35, R35, R12, 0x1c1f ;  /* 0x001c1f0c23237589 */ /* 0x000fe800000e0000 */
[----:B------:R-:W-:Y:S04]  /*156d0*/  SHFL.IDX PT, R39, R39, R12, 0x1c1f ;  /* 0x001c1f0c27277589 */ /* 0x000fe800000e0000 */
[----:B------:R0:W-:Y:S02]  /*156e0*/  SHFL.IDX PT, R37, R37, R12, 0x1c1f ;  /* 0x001c1f0c25257589 */ /* 0x0001e400000e0000 */
[----:B0-----:R-:W-:-:S02]  /*156f0*/  SEL R12, R20, R21, P0 ;  /* 0x00000015140c7207 */ /* 0x001fc40000000000 */
        /* <DEDUP_REMOVED lines=9> */
[----:B------:R-:W0:Y:S01]  /*15790*/  @P2 LDC R85, c[0x0][0xbf0] ;  /* 0x0002fc00ff552b82 */ /* 0x000e220000000800 */
[----:B------:R-:W-:Y:S01]  /*157a0*/  IMAD.WIDE.U32 R56, R84, UR37, R30 ;  /* 0x0000002554387c25 */ /* 0x000fe2000f8e001e */
[----:B------:R-:W-:Y:S02]  /*157b0*/  SEL R30, R66, R67, P0 ;  /* 0x00000043421e7207 */ /* 0x000fe40000000000 */
[----:B------:R-:W-:Y:S01]  /*157c0*/  SEL R17, R33, R60, P0 ;  /* 0x0000003c21117207 */ /* 0x000fe20000000000 */
[----:B------:R-:W-:Y:S01]  /*157d0*/  IMAD R67, RZ, RZ, -UR42 ;  /* 0x8000002aff437e24 */ /* 0x000fe2000f8e02ff */
[----:B--2---:R-:W-:Y:S01]  /*157e0*/  SEL R31, R61, R72, P0 ;  /* 0x000000483d1f7207 */ /* 0x004fe20000000000 */
[----:B------:R-:W-:Y:S01]  /*157f0*/  IMAD R66, R86, UR38, RZ ;  /* 0x0000002656427c24 */ /* 0x000fe2000f8e02ff */
[----:B------:R-:W-:Y:S01]  /*15800*/  SEL R33, R72, R61, P0 ;  /* 0x0000003d48217207 */ /* 0x000fe20000000000 */
[----:B------:R-:W-:Y:S01]  /*15810*/  IMAD R83, R88, R67, UR4 ;  /* 0x0000000458537e24 */ /* 0x000fe2000f8e0243 */
[----:B------:R-:W-:Y:S01]  /*15820*/  ULDC.64 UR4, c[0x0][0xbe0] ;  /* 0x0002f80000047ab9 */ /* 0x000fe20000000a00 */
[----:B------:R-:W-:-:S02]  /*15830*/  IMAD R61, R87, UR37, R66 ;  /* 0x00000025573d7c24 */ /* 0x000fc4000f8e0242 */
[----:B------:R-:W-:Y:S01]  /*15840*/  @P2 IMAD.HI.U32 R60, R73, R82, RZ ;  /* 0x00000052493c2227 */ /* 0x000fe200078e00ff */
[----:B------:R-:W-:-:S03]  /*15850*/  SHF.R.S32.HI R72, RZ, 0x1f, R83 ;  /* 0x0000001fff487819 */ /* 0x000fc60000011453 */
[----:B------:R-:W-:Y:S02]  /*15860*/  IMAD.IADD R61, R43, 0x1, R61 ;  /* 0x000000012b3d7824 */ /* 0x000fe400078e023d */
[----:B------:R-:W-:Y:S02]  /*15870*/  IMAD R43, R72, UR4, RZ ;  /* 0x00000004482b7c24 */ /* 0x000fe4000f8e02ff */
[----:B------:R-:W-:Y:S02]  /*15880*/  IMAD.IADD R57, R57, 0x1, R49 ;  /* 0x0000000139397824 */ /* 0x000fe400078e0231 */
[----:B------:R-:W-:Y:S01]  /*15890*/  IMAD.MOV.U32 R49, RZ, RZ, R73 ;  /* 0x000000ffff317224 */ /* 0x000fe200078e0049 */
[----:B------:R-:W-:Y:S01]  /*158a0*/  @P2 SHF.R.U32.HI R49, RZ, R75, R60 ;  /* 0x0000004bff312219 */ /* 0x000fe2000001163c */
[----:B------:R-:W-:Y:S02]  /*158b0*/  IMAD.MOV.U32 R60, RZ, RZ, R42 ;  /* 0x000000ffff3c7224 */ /* 0x000fe400078e002a */
[----:B------:R-:W-:-:S02]  /*158c0*/  IMAD R66, R83, UR5, R43 ;  /* 0x0000000553427c24 */ /* 0x000fc4000f8e022b */
[----:B------:R-:W-:Y:S01]  /*158d0*/  IMAD.MOV.U32 R67, RZ, RZ, R73 ;  /* 0x000000ffff437224 */ /* 0x000fe200078e0049 */
[----:B0-----:R-:W-:Y:S01]  /*158e0*/  @P2 SHF.R.U32.HI R67, RZ, R85, R90 ;  /* 0x00000055ff432219 */ /* 0x001fe2000001165a */
[----:B------:R-:W-:Y:S01]  /*158f0*/  IMAD.WIDE.U32 R42, R83, UR4, R56 ;  /* 0x00000004532a7c25 */ /* 0x000fe2000f8e0038 */
[----:B------:R-:W-:-:S03]  /*15900*/  ULDC.64 UR4, c[0x0][0xb30] ;  /* 0x0002cc0000047ab9 */ /* 0x000fc60000000a00 */
[----:B------:R-:W-:Y:S01]  /*15910*/  IMAD R72, R72, UR6, RZ ;  /* 0x0000000648487c24 */ /* 0x000fe2000f8e02ff */
[----:B------:R-:W-:Y:S01]  /*15920*/  IADD3 R42, P2, R49, R42, RZ ;  /* 0x0000002a312a7210 */ /* 0x000fe20007f5e0ff */
[----:B------:R-:W-:Y:S01]  /*15930*/  IMAD.WIDE.U32 R56, R83, UR6, R60 ;  /* 0x0000000653387c25 */ /* 0x000fe2000f8e003c */
[----:B------:R-:W-:Y:S02]  /*15940*/  SHF.R.S32.HI R61, RZ, 0x1f, R49 ;  /* 0x0000001fff3d7819 */ /* 0x000fe40000011431 */
[----:B------:R-:W-:Y:S01]  /*15950*/  SHF.R.S32.HI R60, RZ, 0x1f, R67 ;  /* 0x0000001fff3c7819 */ /* 0x000fe20000011443 */
[----:B------:R-:W-:Y:S01]  /*15960*/  IMAD.MOV R49, RZ, RZ, -R49 ;  /* 0x000000ffff317224 */ /* 0x000fe200078e0a31 */
[----:B------:R-:W-:Y:S01]  /*15970*/  IADD3.X R43, R61, R43, R66, P2, !PT ;  /* 0x0000002b3d2b7210 */ /* 0x000fe200017fe442 */
[----:B------:R-:W-:Y:S01]  /*15980*/  IMAD R75, R83, UR7, R72 ;  /* 0x00000007534b7c24 */ /* 0x000fe2000f8e0248 */
[----:B------:R-:W-:Y:S01]  /*15990*/  ULDC.64 UR6, c[0x0][0xbc8] ;  /* 0x0002f20000067ab9 */ /* 0x000fe20000000a00 */
[----:B------:R-:W-:-:S02]  /*159a0*/  IMAD.MOV R72, RZ, RZ, -R67 ;  /* 0x000000ffff487224 */ /* 0x000fc400078e0a43 */
[----:B------:R-:W-:Y:S02]  /*159b0*/  IMAD R60, R60, UR4, RZ ;  /* 0x000000043c3c7c24 */ /* 0x000fe4000f8e02ff */
[C-C-:B------:R-:W-:Y:S02]  /*159c0*/  IMAD R49, R80.reuse, R49, R73.reuse ;  /* 0x0000003150317224 */ /* 0x140fe400078e0249 */
[----:B------:R-:W-:Y:S02]  /*159d0*/  IMAD R61, R80, R72, R73 ;  /* 0x00000048503d7224 */ /* 0x000fe400078e0249 */
[----:B------:R-:W-:Y:S01]  /*159e0*/  IMAD R73, R67, UR5, R60 ;  /* 0x0000000543497c24 */ /* 0x000fe2000f8e023c */
[----:B------:R-:W-:Y:S01]  /*159f0*/  SHF.R.S32.HI R60, RZ, 0x1f, R49 ;  /* 0x0000001fff3c7819 */ /* 0x000fe20000011431 */
[----:B------:R-:W-:Y:S01]  /*15a00*/  IMAD.IADD R57, R57, 0x1, R75 ;  /* 0x0000000139397824 */ /* 0x000fe200078e024b */
[----:B------:R-:W-:Y:S01]  /*15a10*/  SHF.R.S32.HI R66, RZ, 0x1f, R61 ;  /* 0x0000001fff427819 */ /* 0x000fe2000001143d */
[----:B------:R-:W0:Y:S01]  /*15a20*/  S2UR UR5, SR_CgaCtaId ;  /* 0x00000000000579c3 */ /* 0x000e220000008800 */
[----:B------:R-:W-:-:S04]  /*15a30*/  IMAD.WIDE.U32 R42, R49, UR6, R42 ;  /* 0x00000006312a7c25 */ /* 0x000fc8000f8e002a */
[----:B------:R-:W-:Y:S01]  /*15a40*/  IMAD.WIDE.U32 R56, R67, UR4, R56 ;  /* 0x0000000443387c25 */ /* 0x000fe2000f8e0038 */
[----:B------:R-:W-:-:S03]  /*15a50*/  UMOV UR4, 0x400 ;  /* 0x0000040000047882 */ /* 0x000fc60000000000 */
[----:B------:R-:W-:Y:S02]  /*15a60*/  IMAD R60, R60, UR6, RZ ;  /* 0x000000063c3c7c24 */ /* 0x000fe4000f8e02ff */
[----:B------:R-:W-:Y:S02]  /*15a70*/  IMAD R66, R66, UR8, RZ ;  /* 0x0000000842427c24 */ /* 0x000fe4000f8e02ff */
[----:B------:R-:W-:Y:S02]  /*15a80*/  IMAD.IADD R57, R57, 0x1, R73 ;  /* 0x0000000139397824 */ /* 0x000fe400078e0249 */
[----:B------:R-:W-:Y:S01]  /*15a90*/  IMAD R73, R49, UR7, R60 ;  /* 0x0000000731497c24 */ /* 0x000fe2000f8e023c */
[----:B------:R-:W-:Y:S01]  /*15aa0*/  ULDC.64 UR6, c[0x0][0xba8] ;  /* 0x0002ea0000067ab9 */ /* 0x000fe20000000a00 */
[C---:B------:R-:W-:Y:S01]  /*15ab0*/  IMAD R75, R61.reuse, UR9, R66 ;  /* 0x000000093d4b7c24 */ /* 0x040fe2000f8e0242 */
[----:B-1----:R-:W-:Y:S01]  /*15ac0*/  SEL R60, R74, R71, P0 ;  /* 0x000000474a3c7207 */ /* 0x002fe20000000000 */
[----:B------:R-:W-:Y:S01]  /*15ad0*/  IMAD.WIDE.U32 R66, R61, UR8, R56 ;  /* 0x000000083d427c25 */ /* 0x000fe2000f8e0038 */
[----:B------:R-:W-:Y:S01]  /*15ae0*/  SEL R56, R71, R74, P0 ;  /* 0x0000004a47387207 */ /* 0x000fe20000000000 */
[----:B------:R-:W-:Y:S01]  /*15af0*/  ULDC.64 UR8, c[0x0][0xb00] ;  /* 0x0002c00000087ab9 */ /* 0x000fe20000000a00 */
[C---:B------:R-:W-:Y:S01]  /*15b00*/  LEA R71, P2, R42.reuse, UR6, 0x2 ;  /* 0x000000062a477c11 */ /* 0x040fe2000f8410ff */
[----:B------:R-:W-:Y:S01]  /*15b10*/  IMAD.IADD R49, R43, 0x1, R73 ;  /* 0x000000012b317824 */ /* 0x000fe200078e0249 */
[----:B------:R-:W-:Y:S01]  /*15b20*/  ULDC UR6, c[0x0][0xa88] ;  /* 0x0002a20000067ab9 */ /* 0x000fe20000000800 */
[----:B------:R-:W-:Y:S01]  /*15b30*/  IMAD.IADD R43, R67, 0x1, R75 ;  /* 0x00000001432b7824 */ /* 0x000fe200078e024b */
[----:B0-----:R-:W-:Y:S01]  /*15b40*/  ULEA UR4, UR5, UR4, 0x18 ;  /* 0x0000000405047291 */ /* 0x001fe2000f8ec03f */
[----:B------:R-:W-:Y:S01]  /*15b50*/  SHFL.IDX PT, R72, R71, RZ, 0x1c1f ;  /* 0x001c1fff47487589 */ /* 0x000fe200000e0000 */
[----:B------:R-:W-:Y:S01]  /*15b60*/  LEA.HI.X R49, R42, UR7, R49, 0x2, P2 ;  /* 0x000000072a317c11 */ /* 0x000fe200090f1431 */
[----:B------:R-:W-:Y:S01]  /*15b70*/  IMAD R83, R80, UR6, RZ ;  /* 0x0000000650537c24 */ /* 0x000fe2000f8e02ff */
[----:B------:R-:W-:Y:S01]  /*15b80*/  UIADD3 UR4, UR4, 0x22820, URZ ;  /* 0x0002282004047890 */ /* 0x000fe2000fffe03f */
[----:B------:R0:W-:Y:S01]  /*15b90*/  SHFL.IDX PT, R74, R71, 0x1, 0x1c1f ;  /* 0x003c1f00474a7f89 */ /* 0x0001e200000e0000 */
[----:B------:R-:W-:Y:S01]  /*15ba0*/  VIADD R80, R70, 0x8 ;  /* 0x0000000846507836 */ /* 0x000fe20000000000 */
[----:B------:R-:W-:Y:S01]  /*15bb0*/  LEA R82, P3, R66, UR8, 0x2 ;  /* 0x0000000842527c11 */ /* 0x000fe2000f8610ff */
[----:B------:R-:W-:Y:S01]  /*15bc0*/  UPRMT UR4, URZ, 0x654, UR4 ;  /* 0x000006543f047896 */ /* 0x000fe20008000004 */
[----:B------:R-:W1:Y:S01]  /*15bd0*/  SHFL.IDX PT, R73, R49, RZ, 0x1c1f ;  /* 0x001c1fff31497589 */ /* 0x000e6200000e0000 */
[----:B------:R-:W-:-:S02]  /*15be0*/  ISETP.GE.OR P2, PT, R70, R83, P1 ;  /* 0x000000534600720c */ /* 0x000fc40000f46670 */
[-C--:B------:R-:W-:Y:S01]  /*15bf0*/  ISETP.GE.OR P1, PT, R80, R83.reuse, P1 ;  /* 0x000000535000720c */ /* 0x080fe20000f26670 */
[----:B------:R2:W3:Y:S01]  /*15c00*/  SHFL.IDX PT, R75, R49, 0x1, 0x1c1f ;  /* 0x003c1f00314b7f89 */ /* 0x0004e200000e0000 */
[----:B------:R-:W-:Y:S01]  /*15c10*/  LEA.HI.X R84, R66, UR9, R43, 0x2, P3 ;  /* 0x0000000942547c11 */ /* 0x000fe200098f142b */
[----:B0-----:R-:W-:Y:S01]  /*15c20*/  IMAD.SHL.U32 R71, R68, 0x2, RZ ;  /* 0x0000000244477824 */ /* 0x001fe200078e00ff */
[----:B------:R-:W-:Y:S01]  /*15c30*/  ISETP.GE.AND P3, PT, R70, R83, PT ;  /* 0x000000534600720c */ /* 0x000fe20003f66270 */
[----:B------:R-:W-:Y:S01]  /*15c40*/  SYNCS.ARRIVE.TRANS64.RED.A1T0 RZ, [UR4], RZ ;  /* 0x000000ffffff79a7 */ /* 0x000fe20008100404 */
[----:B------:R0:W4:Y:S01]  /*15c50*/  SHFL.IDX PT, R66, R82, RZ, 0x1c1f ;  /* 0x001c1fff52427589 */ /* 0x00012200000e0000 */
[----:B------:R-:W-:Y:S02]  /*15c60*/  SEL R57, R48, R77, P0 ;  /* 0x0000004d30397207 */ /* 0x000fe40000000000 */
[----:B------:R-:W-:Y:S01]  /*15c70*/  SEL R61, R77, R48, P0 ;  /* 0x000000304d3d7207 */ /* 0x000fe20000000000 */
[----:B------:R0:W0:Y:S01]  /*15c80*/  SHFL.IDX PT, R67, R84, RZ, 0x1c1f ;  /* 0x001c1fff54437589 */ /* 0x00002200000e0000 */
[----:B------:R-:W-:-:S02]  /*15c90*/  SEL R42, R46, R79, P0 ;  /* 0x0000004f2e2a7207 */ /* 0x000fc40000000000 */
[----:B------:R-:W-:Y:S02]  /*15ca0*/  SEL R43, R47, R76, P0 ;  /* 0x0000004c2f2b7207 */ /* 0x000fe40000000000 */
[----:B------:R-:W-:Y:S02]  /*15cb0*/  SEL R48, R50, R81, P0 ;  /* 0x0000005132307207 */ /* 0x000fe40000000000 */
[----:B--2---:R-:W-:Y:S02]  /*15cc0*/  SEL R49, R51, R78, P0 ;  /* 0x0000004e33317207 */ /* 0x004fe40000000000 */
[----:B------:R-:W-:Y:S01]  /*15cd0*/  SEL R46, R79, R46, P0 ;  /* 0x0000002e4f2e7207 */ /* 0x000fe20000000000 */
[----:B-1----:R1:W-:Y:S01]  /*15ce0*/  @!P2 ST.E desc[UR50][R72.64], R0 ;  /* 0x000000004800a985 */ /* 0x0023e2000c101932 */
[----:B------:R-:W-:Y:S02]  /*15cf0*/  SEL R47, R76, R47, P0 ;  /* 0x0000002f4c2f7207 */ /* 0x000fe40000000000 */
[----:B------:R-:W-:Y:S01]  /*15d00*/  SEL R50, R81, R50, P0 ;  /* 0x0000003251327207 */ /* 0x000fe20000000000 */
[----:B---3--:R1:W-:Y:S01]  /*15d10*/  @!P1 ST.E desc[UR50][R74.64], R2 ;  /* 0x000000024a009985 */ /* 0x0083e2000c101932 */
[----:B------:R-:W-:Y:S01]  /*15d20*/  SEL R51, R78, R51, P0 ;  /* 0x000000334e337207 */ /* 0x000fe20000000000 */
[----:B------:R-:W-:Y:S06]  /*15d30*/  @P3 BRA `(.L_x_1242) ;  /* 0x0000000400783947 */ /* 0x000fec0003800000 */
[C---:B-1----:R-:W-:Y:S01]  /*15d40*/  VIADD R0, R71.reuse, 0x8 ;  /* 0x0000000847007836 */ /* 0x042fe20000000000 */
        /* <DEDUP_REMOVED lines=8> */
[----:B------:R-:W-:-:S04]  /*15dd0*/  ISETP.GE.AND P1, PT, R70, UR4, PT ;  /* 0x0000000446007c0c */ /* 0x000fc8000bf26270 */
[----:B------:R-:W-:-:S03]  /*15de0*/  ISETP.GE.AND P5, PT, R79, UR4, PT ;  /* 0x000000044f007c0c */ /* 0x000fc6000bfa6270 */
[C-C-:B0---4-:R-:W-:Y:S02]  /*15df0*/  @!P2 IMAD.WIDE R72, R71.reuse, 0x4, R66.reuse ;  /* 0x000000044748a825 */ /* 0x151fe400078e0242 */
[----:B------:R-:W-:Y:S02]  /*15e00*/  @!P3 LEA.HI R0, R0, R0, RZ, 0x1 ;  /* 0x000000000000b211 */ /* 0x000fe400078f08ff */
[----:B------:R-:W-:Y:S01]  /*15e10*/  @!P4 LEA.HI R68, R68, R68, RZ, 0x1 ;  /* 0x000000444444c211 */ /* 0x000fe200078f08ff */
[----:B------:R0:W-:Y:S01]  /*15e20*/  @!P2 ST.E.64 desc[UR50][R72.64], R6 ;  /* 0x000000064800a985 */ /* 0x0001e2000c101b32 */
[----:B------:R-:W-:Y:S01]  /*15e30*/  @!P3 LOP3.LUT R75, R0, 0xfffffffe, RZ, 0xc0, !PT ;  /* 0xfffffffe004bb812 */ /* 0x000fe200078ec0ff */
[----:B------:R-:W-:Y:S01]  /*15e40*/  VIADD R0, R71, 0x28 ;  /* 0x0000002847007836 */ /* 0x000fe20000000000 */
[----:B------:R-:W-:Y:S02]  /*15e50*/  @!P1 LEA.HI R70, R70, R70, RZ, 0x1 ;  /* 0x0000004646469211 */ /* 0x000fe400078f08ff */
[----:B------:R-:W-:Y:S01]  /*15e60*/  @!P4 LOP3.LUT R77, R68, 0xfffffffe, RZ, 0xc0, !PT ;  /* 0xfffffffe444dc812 */ /* 0x000fe200078ec0ff */
[----:B------:R-:W-:Y:S01]  /*15e70*/  @!P3 IMAD.WIDE R74, R75, 0x4, R66 ;  /* 0x000000044b4ab825 */ /* 0x000fe200078e0242 */
[----:B------:R-:W-:-:S02]  /*15e80*/  ISETP.GE.AND P2, PT, R78, UR4, PT ;  /* 0x000000044e007c0c */ /* 0x000fc4000bf46270 */
[----:B------:R-:W-:Y:S01]  /*15e90*/  @!P5 LEA.HI R79, R79, R79, RZ, 0x1 ;  /* 0x0000004f4f4fd211 */ /* 0x000fe200078f08ff */
[----:B------:R-:W-:Y:S01]  /*15ea0*/  VIADD R68, R71, 0x30 ;  /* 0x0000003047447836 */ /* 0x000fe20000000000 */
[----:B------:R1:W-:Y:S01]  /*15eb0*/  @!P3 ST.E.64 desc[UR50][R74.64], R8 ;  /* 0x000000084a00b985 */ /* 0x0003e2000c101b32 */
[--C-:B------:R-:W-:Y:S01]  /*15ec0*/  @!P4 IMAD.WIDE R76, R77, 0x4, R66.reuse ;  /* 0x000000044d4cc825 */ /* 0x100fe200078e0242 */
[----:B------:R-:W-:Y:S02]  /*15ed0*/  ISETP.GE.AND P3, PT, R0, UR4, PT ;  /* 0x0000000400007c0c */ /* 0x000fe4000bf66270 */
[----:B0-----:R-:W-:Y:S01]  /*15ee0*/  @!P1 LOP3.LUT R7, R70, 0xfffffffe, RZ, 0xc0, !PT ;  /* 0xfffffffe46079812 */ /* 0x001fe200078ec0ff */
[C---:B------:R-:W-:Y:S01]  /*15ef0*/  VIADD R72, R71.reuse, 0x40 ;  /* 0x0000004047487836 */ /* 0x040fe20000000000 */
[----:B------:R-:W-:Y:S01]  /*15f00*/  ISETP.GE.AND P6, PT, R68, UR4, PT ;  /* 0x0000000444007c0c */ /* 0x000fe2000bfc6270 */
[----:B------:R-:W-:Y:S01]  /*15f10*/  VIADD R70, R71, 0x48 ;  /* 0x0000004847467836 */ /* 0x000fe20000000000 */
[----:B------:R0:W-:Y:S01]  /*15f20*/  @!P4 ST.E.64 desc[UR50][R76.64], R10 ;  /* 0x0000000a4c00c985 */ /* 0x0001e2000c101b32 */
[----:B------:R-:W-:Y:S01]  /*15f30*/  @!P1 IMAD.WIDE R6, R7, 0x4, R66 ;  /* 0x0000000407069825 */ /* 0x000fe200078e0242 */
[----:B------:R-:W-:-:S02]  /*15f40*/  ISETP.GE.AND P4, PT, R72, UR4, PT ;  /* 0x0000000448007c0c */ /* 0x000fc4000bf86270 */
[----:B------:R-:W-:Y:S02]  /*15f50*/  @!P2 LEA.HI R78, R78, R78, RZ, 0x1 ;  /* 0x0000004e4e4ea211 */ /* 0x000fe400078f08ff */
[----:B------:R2:W-:Y:S01]  /*15f60*/  @!P1 ST.E.64 desc[UR50][R6.64], R14 ;  /* 0x0000000e06009985 */ /* 0x0005e2000c101b32 */
[----:B------:R-:W-:Y:S02]  /*15f70*/  ISETP.GE.AND P1, PT, R70, UR4, PT ;  /* 0x0000000446007c0c */ /* 0x000fe4000bf26270 */
[----:B-1----:R-:W-:Y:S02]  /*15f80*/  @!P2 LOP3.LUT R9, R78, 0xfffffffe, RZ, 0xc0, !PT ;  /* 0xfffffffe4e09a812 */ /* 0x002fe400078ec0ff */
[----:B------:R-:W-:Y:S02]  /*15f90*/  @!P6 LEA.HI R68, R68, R68, RZ, 0x1 ;  /* 0x000000444444e211 */ /* 0x000fe400078f08ff */
[----:B------:R-:W-:Y:S01]  /*15fa0*/  @!P3 LEA.HI R0, R0, R0, RZ, 0x1 ;  /* 0x000000000000b211 */ /* 0x000fe200078f08ff */
[----:B------:R-:W-:Y:S01]  /*15fb0*/  @!P2 IMAD.WIDE R8, R9, 0x4, R66 ;  /* 0x000000040908a825 */ /* 0x000fe200078e0242 */
[----:B------:R-:W-:-:S02]  /*15fc0*/  @!P6 LOP3.LUT R73, R68, 0xfffffffe, RZ, 0xc0, !PT ;  /* 0xfffffffe4449e812 */ /* 0x000fc400078ec0ff */
        /* <DEDUP_REMOVED lines=14> */
[----:B------:R-:W-:Y:S02]  /*160b0*/  @!P5 ST.E.64 desc[UR50][R14.64], R22 ;  /* 0x000000160e00d985 */ /* 0x000fe4000c101b32 */
[----:B------:R-:W-:-:S02]  /*160c0*/  VIADD R12, R71, 0x58 ;  /* 0x00000058470c7836 */ /* 0x000fc40000000000 */
[----:B------:R0:W-:Y:S01]  /*160d0*/  @!P4 ST.E.64 desc[UR50][R8.64], R26 ;  /* 0x0000001a0800c985 */ /* 0x0001e2000c101b32 */
[----:B-1----:R-:W-:Y:S02]  /*160e0*/  @!P1 IMAD.WIDE R10, R13, 0x4, R66 ;  /* 0x000000040d0a9825 */ /* 0x002fe400078e0242 */
[----:B------:R-:W-:Y:S02]  /*160f0*/  ISETP.GE.AND P2, PT, R12, UR4, PT ;  /* 0x000000040c007c0c */ /* 0x000fe4000bf46270 */
[C---:B------:R-:W-:Y:S01]  /*16100*/  VIADD R13, R71.reuse, 0x60 ;  /* 0x00000060470d7836 */ /* 0x040fe20000000000 */
[----:B------:R1:W-:Y:S01]  /*16110*/  @!P1 ST.E.64 desc[UR50][R10.64], R28 ;  /* 0x0000001c0a009985 */ /* 0x0003e2000c101b32 */
[C---:B------:R-:W-:Y:S01]  /*16120*/  VIADD R20, R71.reuse, 0x68 ;  /* 0x0000006847147836 */ /* 0x040fe20000000000 */
[----:B------:R-:W-:Y:S01]  /*16130*/  ISETP.GE.AND P1, PT, R0, UR4, PT ;  /* 0x0000000400007c0c */ /* 0x000fe2000bf26270 */
[----:B--2---:R-:W-:Y:S01]  /*16140*/  VIADD R7, R71, 0x78 ;  /* 0x0000007847077836 */ /* 0x004fe20000000000 */
[----:B------:R-:W-:Y:S01]  /*16150*/  ISETP.GE.AND P3, PT, R13, UR4, PT ;  /* 0x000000040d007c0c */ /* 0x000fe2000bf66270 */
[----:B------:R-:W-:Y:S01]  /*16160*/  VIADD R6, R71, 0x70 ;  /* 0x0000007047067836 */ /* 0x000fe20000000000 */
[----:B------:R-:W-:-:S02]  /*16170*/  ISETP.GE.AND P4, PT, R20, UR4, PT ;  /* 0x0000000414007c0c */ /* 0x000fc4000bf86270 */
[----:B------:R-:W-:Y:S02]  /*16180*/  ISETP.GE.AND P6, PT, R7, UR4, PT ;  /* 0x0000000407007c0c */ /* 0x000fe4000bfc6270 */
[----:B------:R-:W-:Y:S02]  /*16190*/  ISETP.GE.AND P5, PT, R6, UR4, PT ;  /* 0x0000000406007c0c */ /* 0x000fe4000bfa6270 */
[----:B------:R-:W-:-:S03]  /*161a0*/  @!P2 LEA.HI R12, R12, R12, RZ, 0x1 ;  /* 0x0000000c0c0ca211 */ /* 0x000fc600078f08ff */
[----:B------:R-:W-:Y:S02]  /*161b0*/  @!P1 LEA.HI R0, R0, R0, RZ, 0x1 ;  /* 0x0000000000009211 */ /* 0x000fe400078f08ff */
[----:B------:R-:W-:Y:S02]  /*161c0*/  @!P3 LEA.HI R13, R13, R13, RZ, 0x1 ;  /* 0x0000000d0d0db211 */ /* 0x000fe400078f08ff */
[----:B------:R-:W-:Y:S02]  /*161d0*/  @!P4 LEA.HI R20, R20, R20, RZ, 0x1 ;  /* 0x000000141414c211 */ /* 0x000fe400078f08ff */
[----:B0-----:R-:W-:Y:S02]  /*161e0*/  @!P6 LEA.HI R8, R7, R7, RZ, 0x1 ;  /* 0x000000070708e211 */ /* 0x001fe400078f08ff */
[----:B------:R-:W-:Y:S02]  /*161f0*/  @!P5 LEA.HI R6, R6, R6, RZ, 0x1 ;  /* 0x000000060606d211 */ /* 0x000fe400078f08ff */
[----:B------:R-:W-:-:S02]  /*16200*/  @!P1 LOP3.LUT R7, R0, 0xfffffffe, RZ, 0xc0, !PT ;  /* 0xfffffffe00079812 */ /* 0x000fc400078ec0ff */
[----:B------:R-:W-:Y:S02]  /*16210*/  @!P2 LOP3.LUT R9, R12, 0xfffffffe, RZ, 0xc0, !PT ;  /* 0xfffffffe0c09a812 */ /* 0x000fe400078ec0ff */
[----:B-1----:R-:W-:Y:S02]  /*16220*/  @!P3 LOP3.LUT R11, R13, 0xfffffffe, RZ, 0xc0, !PT ;  /* 0xfffffffe0d0bb812 */ /* 0x002fe400078ec0ff */
[----:B------:R-:W-:Y:S02]  /*16230*/  @!P4 LOP3.LUT R13, R20, 0xfffffffe, RZ, 0xc0, !PT ;  /* 0xfffffffe140dc812 */ /* 0x000fe400078ec0ff */
        /* <DEDUP_REMOVED lines=14> */
.L_x_1242:
[----:B------:R-:W-:Y:S05]  /*16320*/  BSYNC B0 ;  /* 0x0000000000007941 */ /* 0x000fea0003800000 */
.L_x_1241:
[----:B------:R-:W-:Y:S01]  /*16330*/  ISETP.GE.AND P1, PT, R80, R83, PT ;  /* 0x000000535000720c */ /* 0x000fe20003f26270 */
[----:B------:R3:W0:Y:S01]  /*16340*/  SHFL.IDX PT, R27, R84, 0x1, 0x1c1f ;  /* 0x003c1f00541b7f89 */ /* 0x00062200000e0000 */
[----:B--2---:R-:W-:Y:S02]  /*16350*/  SEL R14, R64, R69, P0 ;  /* 0x00000045400e7207 */ /* 0x004fe40000000000 */
[----:B------:R-:W-:Y:S01]  /*16360*/  SEL R15, R62, R65, P0 ;  /* 0x000000413e0f7207 */ /* 0x000fe20000000000 */
[----:B------:R3:W2:Y:S01]  /*16370*/  SHFL.IDX PT, R26, R82, 0x1, 0x1c1f ;  /* 0x003c1f00521a7f89 */ /* 0x0006a200000e0000 */
        /* <DEDUP_REMOVED lines=19> */
[----:B-1----:R-:W-:Y:S01]  /*164b0*/  SEL R2, R37, R34, P0 ;  /* 0x0000002225027207 */ /* 0x002fe20000000000 */
[----:B0-23--:R-:W-:Y:S06]  /*164c0*/  @P1 BRA `(.L_x_1153) ;  /* 0x0000005c00481947 */ /* 0x00dfec0003800000 */
[C---:B------:R-:W-:Y:S01]  /*164d0*/  VIADD R0, R71.reuse, 0x8 ;  /* 0x0000000847007836 */ /* 0x040fe20000000000 */
        /* <DEDUP_REMOVED lines=9> */
[C---:B------:R-:W-:Y:S01]  /*16570*/  VIADD R29, R71.reuse, 0x30 ;  /* 0x00000030471d7836 */ /* 0x040fe20000000000 */
[----:B------:R-:W-:Y:S01]  /*16580*/  ISETP.GE.AND P3, PT, R12, UR4, PT ;  /* 0x000000040c007c0c */ /* 0x000fe2000bf66270 */
[----:B------:R-:W-:Y:S01]  /*16590*/  VIADD R30, R71, 0x38 ;  /* 0x00000038471e7836 */ /* 0x000fe20000000000 */
[----:B------:R-:W-:-:S03]  /*165a0*/  ISETP.GE.AND P5, PT, R28, UR4, PT ;  /* 0x000000041c007c0c */ /* 0x000fc6000bfa6270 */
[--C-:B------:R-:W-:Y:S02]  /*165b0*/  @!P0 IMAD.WIDE R6, R71, 0x4, R26.reuse ;  /* 0x0000000447068825 */ /* 0x100fe400078e021a */
[----:B------:R-:W-:Y:S02]  /*165c0*/  @!P4 LEA.HI R0, R0, R0, RZ, 0x1 ;  /* 0x000000000000c211 */ /* 0x000fe400078f08ff */
[----:B------:R-:W-:Y:S01]  /*165d0*/  @!P1 LEA.HI R10, R10, R10, RZ, 0x1 ;  /* 0x0000000a0a0a9211 */ /* 0x000fe200078f08ff */
[----:B------:R0:W-:Y:S01]  /*165e0*/  @!P0 ST.E.64 desc[UR50][R6.64], R42 ;  /* 0x0000002a06008985 */ /* 0x0001e2000c101b32 */
[----:B------:R-:W-:Y:S02]  /*165f0*/  @!P4 LOP3.LUT R9, R0, 0xfffffffe, RZ, 0xc0, !PT ;  /* 0xfffffffe0009c812 */ /* 0x000fe400078ec0ff */
[----:B------:R-:W-:Y:S02]  /*16600*/  ISETP.GE.AND P0, PT, R30, UR4, PT ;  /* 0x000000041e007c0c */ /* 0x000fe4000bf06270 */
[----:B------:R-:W-:Y:S01]  /*16610*/  @!P2 LEA.HI R0, R11, R11, RZ, 0x1 ;  /* 0x0000000b0b00a211 */ /* 0x000fe200078f08ff */
[----:B------:R-:W-:Y:S01]  /*16620*/  @!P4 IMAD.WIDE R8, R9, 0x4, R26 ;  /* 0x000000040908c825 */ /* 0x000fe200078e021a */
[----:B------:R-:W-:-:S02]  /*16630*/  @!P1 LOP3.LUT R11, R10, 0xfffffffe, RZ, 0xc0, !PT ;  /* 0xfffffffe0a0b9812 */ /* 0x000fc400078ec0ff */
[----:B------:R-:W-:Y:S01]  /*16640*/  @!P2 LOP3.LUT R13, R0, 0xfffffffe, RZ, 0xc0, !PT ;  /* 0xfffffffe000da812 */ /* 0x000fe200078ec0ff */
[----:B------:R-:W-:Y:S01]  /*16650*/  VIADD R0, R71, 0x40 ;  /* 0x0000004047007836 */ /* 0x000fe20000000000 */
[----:B------:R1:W-:Y:S01]  /*16660*/  @!P4 ST.E.64 desc[UR50][R8.64], R46 ;  /* 0x0000002e0800c985 */ /* 0x0003e2000c101b32 */
[----:B------:R-:W-:Y:S02]  /*16670*/  ISETP.GE.AND P4, PT, R29, UR4, PT ;  /* 0x000000041d007c0c */ /* 0x000fe4000bf86270 */
[----:B------:R-:W-:Y:S01]  /*16680*/  @!P3 LEA.HI R12, R12, R12, RZ, 0x1 ;  /* 0x0000000c0c0cb211 */ /* 0x000fe200078f08ff */
[--C-:B0-----:R-:W-:Y:S01]  /*16690*/  @!P1 IMAD.WIDE R6, R11, 0x4, R26.reuse ;  /* 0x000000040b069825 */ /* 0x101fe200078e021a */
[----:B------:R-:W-:Y:S02]  /*166a0*/  @!P5 LEA.HI R28, R28, R28, RZ, 0x1 ;  /* 0x0000001c1c1cd211 */ /* 0x000fe400078f08ff */
[----:B------:R-:W-:Y:S02]  /*166b0*/  @!P3 LOP3.LUT R11, R12, 0xfffffffe, RZ, 0xc0, !PT ;  /* 0xfffffffe0c0bb812 */ /* 0x000fe400078ec0ff */
[----:B------:R-:W-:Y:S01]  /*166c0*/  @!P0 LEA.HI R30, R30, R30, RZ, 0x1 ;  /* 0x0000001e1e1e8211 */ /* 0x000fe200078f08ff */
[----:B------:R0:W-:Y:S01]  /*166d0*/  @!P1 ST.E.64 desc[UR50][R6.64], R48 ;  /* 0x0000003006009985 */ /* 0x0001e2000c101b32 */
[----:B------:R-:W-:Y:S01]  /*166e0*/  ISETP.GE.AND P1, PT, R0, UR4, PT ;  /* 0x0000000400007c0c */ /* 0x000fe2000bf26270 */
[----:B------:R-:W-:Y:S01]  /*166f0*/  @!P3 IMAD.WIDE R10, R11, 0x4, R26 ;  /* 0x000000040b0ab825 */ /* 0x000fe200078e021a */
[----:B------:R-:W-:-:S02]  /*16700*/  @!P0 LOP3.LUT R31, R30, 0xfffffffe, RZ, 0xc0, !PT ;  /* 0xfffffffe1e1f8812 */ /* 0x000fc400078ec0ff */
[----:B------:R-:W-:Y:S01]  /*16710*/  @!P4 LEA.HI R29, R29, R29, RZ, 0x1 ;  /* 0x0000001d1d1dc211 */ /* 0x000fe200078f08ff */
[--C-:B-1----:R-:W-:Y:S01]  /*16720*/  @!P2 IMAD.WIDE R8, R13, 0x4, R26.reuse ;  /* 0x000000040d08a825 */ /* 0x102fe200078e021a */
[----:B------:R-:W-:Y:S02]  /*16730*/  @!P5 LOP3.LUT R13, R28, 0xfffffffe, RZ, 0xc0, !PT ;  /* 0xfffffffe1c0dd812 */ /* 0x000fe400078ec0ff */
[----:B------:R-:W-:Y:S01]  /*16740*/  @!P4 LOP3.LUT R29, R29, 0xfffffffe, RZ, 0xc0, !PT ;  /* 0xfffffffe1d1dc812 */ /* 0x000fe200078ec0ff */
[----:B------:R-:W-:Y:S01]  /*16750*/  VIADD R28, R71, 0x48 ;  /* 0x00000048471c7836 */ /* 0x000fe20000000000 */
[----:B------:R1:W-:Y:S01]  /*16760*/  @!P2 ST.E.64 desc[UR50][R8.64], R50 ;  /* 0x000000320800a985 */ /* 0x0003e2000c101b32 */
[--C-:B------:R-:W-:Y:S02]  /*16770*/  @!P5 IMAD.WIDE R12, R13, 0x4, R26.reuse ;  /* 0x000000040d0cd825 */ /* 0x100fe400078e021a */
[----:B------:R-:W-:Y:S01]  /*16780*/  @!P1 LEA.HI R0, R0, R0, RZ, 0x1 ;  /* 0x0000000000009211 */ /* 0x000fe200078f08ff */
[----:B------:R2:W-:Y:S01]  /*16790*/  @!P3 ST.E.64 desc[UR50][R10.64], R14 ;  /* 0x0000000e0a00b985 */ /* 0x0005e2000c101b32 */
[----:B0-----:R-:W-:Y:S01]  /*167a0*/  @!P4 IMAD.WIDE R6, R29, 0x4, R26 ;  /* 0x000000041d06c825 */ /* 0x001fe200078e021a */
[----:B------:R-:W-:-:S02]  /*167b0*/  ISETP.GE.AND P2, PT, R28, UR4, PT ;  /* 0x000000041c007c0c */ /* 0x000fc4000bf46270 */
[----:B------:R0:W-:Y:S04]  /*167c0*/  @!P5 ST.E.64 desc[UR50][R12.64], R64 ;  /* 0x000000400c00d985 */ /* 0x0001e8000c101b32 */
[----:B------:R-:W-:Y:S01]  /*167d0*/  @!P4 ST.E.64 desc[UR50][R6.64], R16 ;  /* 0x000000100600c985 */ /* 0x000fe2000c101b32 */
[----:B-1----:R-:W-:-:S04]  /*167e0*/  @!P0 IMAD.WIDE R8, R31, 0x4, R26 ;  /* 0x000000041f088825 */ /* 0x002fc800078e021a */
[C---:B--2---:R-:W-:Y:S01]  /*167f0*/  VIADD R10, R71.reuse, 0x50 ;  /* 0x00000050470a7836 */ /* 0x044fe20000000000 */
[----:B------:R1:W-:Y:S01]  /*16800*/  @!P0 ST.E.64 desc[UR50][R8.64], R58 ;  /* 0x0000003a08008985 */ /* 0x0003e2000c101b32 */
[C---:B------:R-:W-:Y:S01]  /*16810*/  VIADD R14, R71.reuse, 0x68 ;  /* 0x00000068470e7836 */ /* 0x040fe20000000000 */
[----:B------:R-:W-:Y:S01]  /*16820*/  @!P2 LEA.HI R28, R28, R28, RZ, 0x1 ;  /* 0x0000001c1c1ca211 */ /* 0x000fe200078f08ff */
[C---:B0-----:R-:W-:Y:S01]  /*16830*/  VIADD R12, R71.reuse, 0x58 ;  /* 0x00000058470c7836 */ /* 0x041fe20000000000 */
[----:B------:R-:W-:Y:S01]  /*16840*/  ISETP.GE.AND P3, PT, R10, UR4, PT ;  /* 0x000000040a007c0c */ /* 0x000fe2000bf66270 */
[C---:B------:R-:W-:Y:S01]  /*16850*/  VIADD R13, R71.reuse, 0x60 ;  /* 0x00000060470d7836 */ /* 0x040fe20000000000 */
[----:B------:R-:W-:Y:S01]  /*16860*/  ISETP.GE.AND P5, PT, R14, UR4, PT ;  /* 0x000000040e007c0c */ /* 0x000fe2000bfa6270 */
[C---:B------:R-:W-:Y:S01]  /*16870*/  VIADD R15, R71.reuse, 0x70 ;  /* 0x00000070470f7836 */ /* 0x040fe20000000000 */
[----:B------:R-:W-:Y:S01]  /*16880*/  ISETP.GE.AND P0, PT, R12, UR4, PT ;  /* 0x000000040c007c0c */ /* 0x000fe2000bf06270 */
[----:B------:R-:W-:Y:S01]  /*16890*/  VIADD R71, R71, 0x78 ;  /* 0x0000007847477836 */ /* 0x000fe20000000000 */
[----:B------:R-:W-:-:S02]  /*168a0*/  ISETP.GE.AND P4, PT, R13, UR4, PT ;  /* 0x000000040d007c0c */ /* 0x000fc4000bf86270 */
[----:B------:R-:W-:Y:S02]  /*168b0*/  ISETP.GE.AND P6, PT, R15, UR4, PT ;  /* 0x000000040f007c0c */ /* 0x000fe4000bfc6270 */
[----:B------:R-:W-:Y:S02]  /*168c0*/  @!P1 LOP3.LUT R11, R0, 0xfffffffe, RZ, 0xc0, !PT ;  /* 0xfffffffe000b9812 */ /* 0x000fe400078ec0ff */
[----:B-1----:R-:W-:Y:S02]  /*168d0*/  @!P2 LOP3.LUT R9, R28, 0xfffffffe, RZ, 0xc0, !PT ;  /* 0xfffffffe1c09a812 */ /* 0x002fe400078ec0ff */
[----:B------:R-:W-:Y:S01]  /*168e0*/  @!P3 LEA.HI R10, R10, R10, RZ, 0x1 ;  /* 0x0000000a0a0ab211 */ /* 0x000fe200078f08ff */
[--C-:B------:R-:W-:Y:S01]  /*168f0*/  @!P1 IMAD.WIDE R6, R11, 0x4, R26.reuse ;  /* 0x000000040b069825 */ /* 0x100fe200078e021a */
[----:B------:R-:W-:Y:S02]  /*16900*/  @!P5 LEA.HI R14, R14, R14, RZ, 0x1 ;  /* 0x0000000e0e0ed211 */ /* 0x000fe400078f08ff */
[----:B------:R-:W-:Y:S01]  /*16910*/  @!P0 LEA.HI R12, R12, R12, RZ, 0x1 ;  /* 0x0000000c0c0c8211 */ /* 0x000fe200078f08ff */
[----:B------:R-:W-:Y:S01]  /*16920*/  @!P2 IMAD.WIDE R8, R9, 0x4, R26 ;  /* 0x000000040908a825 */ /* 0x000fe200078e021a */
[----:B------:R-:W-:Y:S01]  /*16930*/  @!P4 LEA.HI R0, R13, R13, RZ, 0x1 ;  /* 0x0000000d0d00c211 */ /* 0x000fe200078f08ff */
[----:B------:R0:W-:Y:S01]  /*16940*/  @!P1 ST.E.64 desc[UR50][R6.64], R18 ;  /* 0x0000001206009985 */ /* 0x0001e2000c101b32 */
[----:B------:R-:W-:-:S02]  /*16950*/  @!P3 LOP3.LUT R11, R10, 0xfffffffe, RZ, 0xc0, !PT ;  /* 0xfffffffe0a0bb812 */ /* 0x000fc400078ec0ff */
[----:B------:R-:W-:Y:S01]  /*16960*/  @!P6 LEA.HI R16, R15, R15, RZ, 0x1 ;  /* 0x0000000f0f10e211 */ /* 0x000fe200078f08ff */
[----:B------:R1:W-:Y:S01]  /*16970*/  @!P2 ST.E.64 desc[UR50][R8.64], R52 ;  /* 0x000000340800a985 */ /* 0x0003e2000c101b32 */
[----:B------:R-:W-:Y:S01]  /*16980*/  @!P0 LOP3.LUT R13, R12, 0xfffffffe, RZ, 0xc0, !PT ;  /* 0xfffffffe0c0d8812 */ /* 0x000fe200078ec0ff */
[--C-:B------:R-:W-:Y:S01]  /*16990*/  @!P3 IMAD.WIDE R10, R11, 0x4, R26.reuse ;  /* 0x000000040b0ab825 */ /* 0x100fe200078e021a */
[----:B------:R-:W-:Y:S02]  /*169a0*/  @!P4 LOP3.LUT R15, R0, 0xfffffffe, RZ, 0xc0, !PT ;  /* 0xfffffffe000fc812 */ /* 0x000fe400078ec0ff */
[----:B------:R-:W-:Y:S01]  /*169b0*/  @!P5 LOP3.LUT R17, R14, 0xfffffffe, RZ, 0xc0, !PT ;  /* 0xfffffffe0e11d812 */ /* 0x000fe200078ec0ff */
[--C-:B------:R-:W-:Y:S01]  /*169c0*/  @!P0 IMAD.WIDE R12, R13, 0x4, R26.reuse ;  /* 0x000000040d0c8825 */ /* 0x100fe200078e021a */
[----:B------:R2:W-:Y:S01]  /*169d0*/  @!P3 ST.E.64 desc[UR50][R10.64], R20 ;  /* 0x000000140a00b985 */ /* 0x0005e2000c101b32 */
[----:B0-----:R-:W-:Y:S02]  /*169e0*/  @!P6 LOP3.LUT R19, R16, 0xfffffffe, RZ, 0xc0, !PT ;  /* 0xfffffffe1013e812 */ /* 0x001fe400078ec0ff */
[----:B------:R-:W-:Y:S01]  /*169f0*/  @!P4 IMAD.WIDE R6, R15, 0x4, R26 ;  /* 0x000000040f06c825 */ /* 0x000fe200078e021a */
[----:B------:R2:W-:Y:S01]  /*16a00*/  @!P0 ST.E.64 desc[UR50][R12.64], R40 ;  /* 0x000000280c008985 */ /* 0x0005e2000c101b32 */
[----:B------:R-:W-:-:S02]  /*16a10*/  ISETP.GE.AND P0, PT, R71, UR4, PT ;  /* 0x0000000447007c0c */ /* 0x000fc4000bf06270 */
[--C-:B-1----:R-:W-:Y:S01]  /*16a20*/  @!P5 IMAD.WIDE R8, R17, 0x4, R26.reuse ;  /* 0x000000041108d825 */ /* 0x102fe200078e021a */
[----:B------:R2:W-:Y:S03]  /*16a30*/  @!P4 ST.E.64 desc[UR50][R6.64], R22 ;  /* 0x000000160600c985 */ /* 0x0005e6000c101b32 */
[----:B------:R-:W-:Y:S01]  /*16a40*/  @!P6 IMAD.WIDE R14, R19, 0x4, R26 ;  /* 0x00000004130ee825 */ /* 0x000fe200078e021a */
        /* <DEDUP_REMOVED lines=8> */
.L_x_1240:
[----:B------:R-:W0:Y:S02]  /*16ad0*/  S2R R0, SR_TID.X ;  /* 0x0000000000007919 */ /* 0x000e240000002100 */
[----:B0-----:R-:W-:-:S05]  /*16ae0*/  VIADD R2, R0, 0xffffff80 ;  /* 0xffffff8000027836 */ /* 0x001fca0000000000 */
        /* <DEDUP_REMOVED lines=20> */
[----:B------:R-:W-:Y:S01]  /*16c30*/  IMAD.U32 R3, RZ, RZ, UR5 ;  /* 0x00000005ff037e24 */ /* 0x000fe2000f8e00ff */
[----:B------:R-:W2:Y:S01]  /*16c40*/  @P0 LDC R7, c[0x0][0xbec] ;  /* 0x0002fb00ff070b82 */ /* 0x000ea20000000800 */
[----:B------:R-:W-:Y:S01]  /*16c50*/  IMAD.U32 R2, RZ, RZ, UR4 ;  /* 0x00000004ff027e24 */ /* 0x000fe2000f8e00ff */
[----:B------:R-:W-:Y:S01]  /*16c60*/  ULDC.64 UR4, c[0x0][0xbe0] ;  /* 0x0002f80000047ab9 */ /* 0x000fe20000000a00 */
[----:B------:R-:W-:-:S05]  /*16c70*/  IMAD.U32 R3, RZ, RZ, UR6 ;  /* 0x00000006ff037e24 */ /* 0x000fca000f8e00ff */
        /* <DEDUP_REMOVED lines=24> */
[----:B------:R-:W-:-:S03]  /*16e00*/  ULDC.64 UR4, c[0x0][0xba8] ;  /* 0x0002ea0000047ab9 */ /* 0x000fc60000000a00 */
[----:B------:R-:W-:Y:S01]  /*16e10*/  IMAD.IADD R3, R3, 0x1, R5 ;  /* 0x0000000103037824 */ /* 0x000fe200078e0205 */
[----:B------:R-:W-:-:S04]  /*16e20*/  LEA R4, P0, R2, UR4, 0x2 ;  /* 0x0000000402047c11 */ /* 0x000fc8000f8010ff */
[----:B------:R-:W-:Y:S01]  /*16e30*/  LEA.HI.X R5, R2, UR5, R3, 0x2, P0 ;  /* 0x0000000502057c11 */ /* 0x000fe200080f1403 */
[----:B------:R-:W-:-:S05]  /*16e40*/  IMAD.MOV.U32 R3, RZ, RZ, -0x800000 ;  /* 0xff800000ff037424 */ /* 0x000fca00078e00ff */
[----:B------:R1:W-:Y:S01]  /*16e50*/  STG.E desc[UR50][R4.64], R3 ;  /* 0x0000000304007986 */ /* 0x0003e2000c101932 */
[----:B------:R-:W-:Y:S05]  /*16e60*/  BRA `(.L_x_1153) ;  /* 0x0000005000e07947 */ /* 0x000fea0003800000 */
.L_x_1151:
[----:B------:R-:W-:-:S08]  /*16e70*/  NOP ;  /* 0x0000000000007918 */ /* 0x000fd00000000000 */
[----:B------:R-:W0:-:S00]  /*16e80*/  USETMAXREG.DEALLOC.CTAPOOL 0x28 ;  /* 0x00000028000079c8 */ /* 0x000e0000080e0500 */
[----:B0-----:R-:W-:Y:S01]  /*16e90*/  LOP3.LUT R17, R0, 0x3, RZ, 0xc0, !PT ;  /* 0x0000000300117812 */ /* 0x001fe200078ec0ff */
[----:B------:R-:W0:Y:S05]  /*16ea0*/  S2R R27, SR_CTAID.Z ;  /* 0x00000000001b7919 */ /* 0x000e2a0000002700 */
[----:B-1----:R-:W1:Y:S01]  /*16eb0*/  S2UR UR6, SR_CTAID.Y ;  /* 0x00000000000679c3 */ /* 0x002e620000002600 */
        /* <DEDUP_REMOVED lines=13> */
.L_x_1243:
[----:B------:R-:W-:Y:S01]  /*16f90*/  ULDC UR7, c[0x0][0xc50] ;  /* 0x0003140000077ab9 */ /* 0x000fe20000000800 */
[----:B------:R-:W-:Y:S01]  /*16fa0*/  UMOV UR40, UR6 ;  /* 0x0000000600287c82 */ /* 0x000fe20008000000 */
[----:B------:R-:W-:-:S11]  /*16fb0*/  UISETP.NE.AND UP0, UPT, UR7, 0x1, UPT ;  /* 0x000000010700788c */ /* 0x000fd6000bf05270 */
[----:B------:R-:W-:Y:S01]  /*16fc0*/  @UP0 ULDC UR4, c[0x0][0xc54] ;  /* 0x0003150000040ab9 */ /* 0x000fe20000000800 */
[----:B------:R-:W-:Y:S01]  /*16fd0*/  @UP0 ULDC UR8, c[0x0][0xc58] ;  /* 0x0003160000080ab9 */ /* 0x000fe20000000800 */
[----:B------:R-:W-:-:S04]  /*16fe0*/  UIMAD.WIDE.U32 UR4, UR6, UR4, URZ ;  /* 0x00000004060472a5 */ /* 0x000fc8000f8e003f */
[----:B------:R-:W-:-:S12]  /*16ff0*/  @UP0 USHF.R.U32.HI UR40, URZ, UR8, UR5 ;  /* 0x000000083f280299 */ /* 0x000fd80008011605 */
.L_x_1244:
        /* <DEDUP_REMOVED lines=8> */
[----:B------:R-:W-:Y:S01]  /*17080*/  IMAD.MOV.U32 R18, RZ, RZ, RZ ;  /* 0x000000ffff127224 */ /* 0x000fe200078e00ff */
[----:B------:R-:W-:Y:S01]  /*17090*/  ULDC UR4, c[0x0][0x448] ;  /* 0x0001120000047ab9 */ /* 0x000fe20000000800 */
[----:B------:R-:W-:Y:S01]  /*170a0*/  ULDC UR6, c[0x0][0x2f0] ;  /* 0x0000bc0000067ab9 */ /* 0x000fe20000000800 */
[----:B------:R-:W-:Y:S01]  /*170b0*/  ULDC UR10, c[0x0][0x288] ;  /* 0x0000a200000a7ab9 */ /* 0x000fe20000000800 */
[----:B0-----:R-:W-:-:S04]  /*170c0*/  ISETP.NE.U32.AND P0, PT, R2, RZ, PT ;  /* 0x000000ff0200720c */ /* 0x001fc80003f05070 */
[----:B------:R-:W-:-:S13]  /*170d0*/  ISETP.NE.AND.EX P0, PT, R3, RZ, PT, P0 ;  /* 0x000000ff0300720c */ /* 0x000fda0003f05300 */
[----:B------:R-:W0:Y:S02]  /*170e0*/  @P0 LDC.64 R2, c[0x0][0xa28] ;  /* 0x00028a00ff020b82 */ /* 0x000e240000000a00 */
[----:B0-----:R-:W-:-:S05]  /*170f0*/  @P0 IMAD.WIDE R2, R27, 0x4, R2 ;  /* 0x000000041b020825 */ /* 0x001fca00078e0202 */
[----:B------:R0:W5:Y:S01]  /*17100*/  @P0 LDG.E R18, desc[UR50][R2.64] ;  /* 0x0000003202120981 */ /* 0x000162000c1e1900 */
[----:B------:R-:W1:Y:S01]  /*17110*/  S2UR UR41, SR_CTAID.X ;  /* 0x00000000002979c3 */ /* 0x000e620000002500 */
[----:B------:R-:W-:-:S03]  /*17120*/  UISETP.NE.AND UP1, UPT, UR4, 0x1, UPT ;  /* 0x000000010400788c */ /* 0x000fc6000bf25270 */
[----:B------:R-:W-:Y:S01]  /*17130*/  ULDC.64 UR4, c[0x0][0x418] ;  /* 0x0001060000047ab9 */ /* 0x000fe20000000a00 */
[----:B------:R-:W-:Y:S02]  /*17140*/  UP2UR UR48, UPR, URZ, 0x2 ;  /* 0x000000023f307883 */ /* 0x000fe40008000000 */
[----:B------:R-:W-:-:S03]  /*17150*/  UISETP.NE.U32.AND UP0, UPT, UR4, URZ, UPT ;  /* 0x0000003f0400728c */ /* 0x000fc6000bf05070 */
[----:B------:R-:W-:Y:S01]  /*17160*/  ULDC UR4, c[0x0][0x424] ;  /* 0x0001090000047ab9 */ /* 0x000fe20000000800 */
[----:B------:R-:W-:Y:S01]  /*17170*/  UISETP.NE.AND.EX UP0, UPT, UR5, URZ, UPT, UP0 ;  /* 0x0000003f0500728c */ /* 0x000fe2000bf05300 */
[----:B------:R-:W-:Y:S02]  /*17180*/  @UP1 ULDC UR9, c[0x0][0x450] ;  /* 0x0001140000091ab9 */ /* 0x000fe40000000800 */
[----:B------:R-:W-:Y:S01]  /*17190*/  @UP1 ULDC UR5, c[0x0][0x44c] ;  /* 0x0001130000051ab9 */ /* 0x000fe20000000800 */
[----:B------:R-:W-:-:S04]  /*171a0*/  USEL UR38, UR4, 0x1, UP0 ;  /* 0x0000000104267887 */ /* 0x000fc80008000000 */
[----:B------:R-:W-:Y:S02]  /*171b0*/  UIMAD UR7, UR38, UR6, 0x9f ;  /* 0x0000009f260774a4 */ /* 0x000fe4000f8e0206 */
[----:B------:R-:W-:Y:S02]  /*171c0*/  UIMAD UR38, UR38, UR6, URZ ;  /* 0x00000006262672a4 */ /* 0x000fe4000f8e023f */
[----:B------:R-:W-:Y:S02]  /*171d0*/  UIMAD.WIDE UR6, UR7, 0x66666667, URZ ;  /* 0x66666667070678a5 */ /* 0x000fe4000f8e023f */
[----:B-1----:R-:W-:Y:S02]  /*171e0*/  USHF.L.U32 UR41, UR41, 0x7, URZ ;  /* 0x0000000729297899 */ /* 0x002fe4000800063f */
[----:B------:R-:W-:Y:S02]  /*171f0*/  USHF.R.U32.HI UR42, URZ, 0x1f, UR7 ;  /* 0x0000001f3f2a7899 */ /* 0x000fe40008011607 */
[----:B------:R-:W-:-:S02]  /*17200*/  UIADD3 UR8, UR41, 0x7f, URZ ;  /* 0x0000007f29087890 */ /* 0x000fc4000fffe03f */
[----:B------:R-:W-:Y:S02]  /*17210*/  ULEA.HI.SX32 UR42, UR7, UR42, 0x1a ;  /* 0x0000002a072a7291 */ /* 0x000fe4000f8fd23f */
[----:B------:R-:W-:-:S04]  /*17220*/  UIMAD.WIDE.U32 UR4, UR8, UR5, URZ ;  /* 0x00000005080472a5 */ /* 0x000fc8000f8e003f */
[----:B------:R-:W-:Y:S02]  /*17230*/  @UP1 USHF.R.U32.HI UR8, URZ, UR9, UR5 ;  /* 0x000000093f081299 */ /* 0x000fe40008011605 */
[----:B------:R-:W-:Y:S01]  /*17240*/  UIADD3 UR9, UR38, 0x1, -UR10 ;  /* 0x0000000126097890 */ /* 0x000fe2000fffe80a */
[----:B------:R-:W-:Y:S02]  /*17250*/  ULDC.64 UR4, c[0x0][0x9e0] ;  /* 0x0002780000047ab9 */ /* 0x000fe40000000a00 */
[----:B------:R-:W-:Y:S02]  /*17260*/  UISETP.GE.AND UP0, UPT, UR5, 0x1, UPT ;  /* 0x000000010500788c */ /* 0x000fe4000bf06270 */
[----:B------:R-:W-:-:S04]  /*17270*/  UIADD3 UR9, UR9, UR8, URZ ;  /* 0x0000000809097290 */ /* 0x000fc8000fffe03f */
[----:B------:R-:W-:Y:S01]  /*17280*/  PLOP3.LUT P1, PT, PT, PT, UP0, 0x80, 0x0 ;  /* 0x000000000000781c */ /* 0x000fe20003f2f008 */
[----:B------:R-:W-:-:S12]  /*17290*/  UIADD3 UR4, UR9, UR4, URZ ;  /* 0x0000000409047290 */ /* 0x000fd8000fffe03f */
[----:B0-----:R-:W-:Y:S05]  /*172a0*/  @!P1 BRA `(.L_x_1246) ;  /* 0x0000000000449947 */ /* 0x001fea0003800000 */
        /* <DEDUP_REMOVED lines=10> */
.L_x_1247:
[----:B------:R-:W-:-:S11]  /*17350*/  UISETP.NE.AND UP0, UPT, UR5, 0x1, UPT ;  /* 0x000000010500788c */ /* 0x000fd6000bf05270 */
[----:B------:R-:W-:Y:S02]  /*17360*/  @UP0 ULDC.64 UR12, c[0x0][0x9e8] ;  /* 0x00027a00000c0ab9 */ /* 0x000fe40000000a00 */
[----:B------:R-:W-:-:S04]  /*17370*/  UIMAD.WIDE.U32 UR6, UR8, UR12, URZ ;  /* 0x0000000c080672a5 */ /* 0x000fc8000f8e003f */
[----:B------:R-:W-:-:S12]  /*17380*/  @UP0 USHF.R.U32.HI UR8, URZ, UR13, UR7 ;  /* 0x0000000d3f080299 */ /* 0x000fd80008011607 */
.L_x_1248:
[----:B------:R-:W-:-:S04]  /*17390*/  UIMAD UR8, UR8, UR5, UR5 ;  /* 0x00000005080872a4 */ /* 0x000fc8000f8e0205 */
[----:B------:R-:W-:-:S04]  /*173a0*/  UISETP.LT.AND UP0, UPT, UR4, UR8, UPT ;  /* 0x000000080400728c */ /* 0x000fc8000bf01270 */
[----:B------:R-:W-:-:S12]  /*173b0*/  USEL UR4, UR4, UR8, UP0 ;  /* 0x0000000804047287 */ /* 0x000fd80008000000 */
.L_x_1246:
[----:B------:R-:W-:Y:S02]  /*173c0*/  UISETP.NE.AND UP0, UPT, UR48, URZ, UPT ;  /* 0x0000003f3000728c */ /* 0x000fe4000bf05270 */
[----:B------:R-:W-:-:S03]  /*173d0*/  UIADD3 UR6, UR4, 0x9f, URZ ;  /* 0x0000009f04067890 */ /* 0x000fc6000fffe03f */
[----:B------:R-:W-:Y:S01]  /*173e0*/  UMOV UR4, UR41 ;  /* 0x0000002900047c82 */ /* 0x000fe20008000000 */
[----:B------:R-:W-:-:S04]  /*173f0*/  UIMAD.WIDE UR6, UR6, 0x66666667, URZ ;  /* 0x66666667060678a5 */ /* 0x000fc8000f8e023f */
[----:B------:R-:W-:Y:S01]  /*17400*/  USHF.R.U32.HI UR43, URZ, 0x1f, UR7 ;  /* 0x0000001f3f2b7899 */ /* 0x000fe20008011607 */
[----:B------:R-:W-:Y:S02]  /*17410*/  @UP0 ULDC UR8, c[0x0][0x44c] ;  /* 0x0001130000080ab9 */ /* 0x000fe40000000800 */
[----:B------:R-:W-:Y:S01]  /*17420*/  @UP0 ULDC UR6, c[0x0][0x450] ;  /* 0x0001140000060ab9 */ /* 0x000fe20000000800 */
[----:B------:R-:W-:Y:S02]  /*17430*/  UIMAD.WIDE.U32 UR8, UR41, UR8, URZ ;  /* 0x00000008290872a5 */ /* 0x000fe4000f8e003f */
[----:B------:R-:W-:Y:S02]  /*17440*/  ULEA.HI.SX32 UR43, UR7, UR43, 0x1a ;  /* 0x0000002b072b7291 */ /* 0x000fe4000f8fd23f */
[----:B------:R-:W-:Y:S02]  /*17450*/  @UP0 USHF.R.U32.HI UR4, URZ, UR6, UR9 ;  /* 0x000000063f040299 */ /* 0x000fe40008011609 */
[----:B------:R-:W-:-:S02]  /*17460*/  UISETP.LT.AND UP0, UPT, UR42, UR43, UPT ;  /* 0x0000002b2a00728c */ /* 0x000fc4000bf01270 */
[----:B------:R-:W-:Y:S01]  /*17470*/  UIADD3 UR4, UR4, -UR10, UR38 ;  /* 0x8000000a04047290 */ /* 0x000fe2000fffe026 */
[----:B------:R-:W-:Y:S01]  /*17480*/  ULDC UR8, c[0x0][0x9dc] ;  /* 0x0002770000087ab9 */ /* 0x000fe20000000800 */
[----:B------:R-:W-:Y:S02]  /*17490*/  USEL UR12, UR42, UR43, UP0 ;  /* 0x0000002b2a0c7287 */ /* 0x000fe40008000000 */
[----:B------:R-:W-:Y:S01]  /*174a0*/  UIADD3 UR8, UR4, -UR8, URZ ;  /* 0x8000000804087290 */ /* 0x000fe2000fffe03f */
[----:B------:R-:W-:Y:S11]  /*174b0*/  @!P1 BRA `(.L_x_1249) ;  /* 0x0000000000449947 */ /* 0x000ff60003800000 */
        /* <DEDUP_REMOVED lines=10> */
.L_x_1250:
[----:B------:R-:W-:-:S11]  /*17560*/  UISETP.NE.AND UP0, UPT, UR5, 0x1, UPT ;  /* 0x000000010500788c */ /* 0x000fd6000bf05270 */
[----:B------:R-:W-:Y:S02]  /*17570*/  @UP0 ULDC.64 UR10, c[0x0][0x9e8] ;  /* 0x00027a00000a0ab9 */ /* 0x000fe40000000a00 */
[----:B------:R-:W-:-:S04]  /*17580*/  UIMAD.WIDE.U32 UR6, UR4, UR10, URZ ;  /* 0x0000000a040672a5 */ /* 0x000fc8000f8e003f */
[----:B------:R-:W-:-:S12]  /*17590*/  @UP0 USHF.R.U32.HI UR4, URZ, UR11, UR7 ;  /* 0x0000000b3f040299 */ /* 0x000fd80008011607 */
.L_x_1251:
[----:B------:R-:W-:-:S04]  /*175a0*/  UIMAD UR4, UR4, UR5, URZ ;  /* 0x00000005040472a4 */ /* 0x000fc8000f8e023f */
[----:B------:R-:W-:-:S04]  /*175b0*/  UISETP.LT.AND UP0, UPT, UR8, UR4, UPT ;  /* 0x000000040800728c */ /* 0x000fc8000bf01270 */
[----:B------:R-:W-:-:S12]  /*175c0*/  USEL UR8, UR8, UR4, !UP0 ;  /* 0x0000000408087287 */ /* 0x000fd8000c000000 */
.L_x_1249:
[----:B------:R-:W-:Y:S02]  /*175d0*/  UIMAD.WIDE UR4, UR8, 0x66666667, URZ ;  /* 0x66666667080478a5 */ /* 0x000fe4000f8e023f */
[----:B------:R-:W-:Y:S02]  /*175e0*/  USHF.R.U32.HI UR9, URZ, 0x10, UR45 ;  /* 0x000000103f097899 */ /* 0x000fe4000801162d */
[----:B------:R-:W-:Y:S02]  /*175f0*/  USHF.R.U32.HI UR4, URZ, 0x1f, UR5 ;  /* 0x0000001f3f047899 */ /* 0x000fe40008011605 */
[----:B------:R-:W-:Y:S02]  /*17600*/  ULOP3.LUT UR45, UR45, 0xffff, URZ, 0xc0, !UPT ;  /* 0x0000ffff2d2d7892 */ /* 0x000fe4000f8ec03f */
[----:B------:R-:W-:Y:S01]  /*17610*/  ULEA.HI.SX32 UR4, UR5, UR4, 0x1a ;  /* 0x0000000405047291 */ /* 0x000fe2000f8fd23f */
[----:B------:R-:W-:-:S03]  /*17620*/  UMOV UR37, URZ ;  /* 0x0000003f00257c82 */ /* 0x000fc60008000000 */
[----:B------:R-:W-:-:S04]  /*17630*/  UISETP.LT.AND UP0, UPT, URZ, UR4, UPT ;  /* 0x000000043f00728c */ /* 0x000fc8000bf01270 */
[----:B------:R-:W-:Y:S02]  /*17640*/  USEL UR44, URZ, UR4, !UP0 ;  /* 0x000000043f2c7287 */ /* 0x000fe4000c000000 */
[----:B------:R-:W-:Y:S02]  /*17650*/  UISETP.NE.AND UP0, UPT, UR9, URZ, UPT ;  /* 0x0000003f0900728c */ /* 0x000fe4000bf05270 */
[----:B------:R-:W-:-:S06]  /*17660*/  UISETP.GT.AND UP1, UPT, UR12, UR44, UPT ;  /* 0x0000002c0c00728c */ /* 0x000fcc000bf24270 */
[----:B------:R-:W-:-:S03]  /*17670*/  PLOP3.LUT P0, PT, PT, PT, UP1, 0x80, 0x0 ;  /* 0x000000000000781c */ /* 0x000fc60003f0f018 */
[----:B------:R-:W-:-:S10]  /*17680*/  @!UP0 ULDC UR9, c[0x0][0x9f0] ;  /* 0x00027c0000098ab9 */ /* 0x000fd40000000800 */
[----:B------:R-:W-:Y:S05]  /*17690*/  @!P0 BRA `(.L_x_1252) ;  /* 0x00000000007c8947 */ /* 0x000fea0003800000 */
[----:B------:R-:W-:Y:S01]  /*176a0*/  IABS R0, UR9 ;  /* 0x0000000900007c13 */ /* 0x000fe20008000000 */
[----:B------:R-:W-:Y:S02]  /*176b0*/  UIADD3 UR4, UR9, -0x1, UR12 ;  /* 0xffffffff09047890 */ /* 0x000fe4000fffe00c */
[----:B------:R-:W-:Y:S02]  /*176c0*/  IABS R4, UR9 ;  /* 0x0000000900047c13 */ /* 0x000fe40008000000 */
[----:B------:R-:W-:Y:S01]  /*176d0*/  R2UR UR10, R0 ;  /* 0x00000000000a72ca */ /* 0x000fe200000e0000 */
[----:B------:R-:W-:-:S03]  /*176e0*/  UIADD3 UR6, -UR44, UR4, URZ ;  /* 0x000000042c067290 */ /* 0x000fc6000fffe13f */
[----:B------:R-:W-:-:S03]  /*176f0*/  UMOV UR4, URZ ;  /* 0x0000003f00047c82 */ /* 0x000fc60008000000 */
[----:B------:R-:W-:Y:S01]  /*17700*/  IABS R3, UR6 ;  /* 0x0000000600037c13 */ /* 0x000fe20008000000 */
[----:B------:R-:W-:-:S03]  /*17710*/  ULOP3.LUT UR6, UR6, UR9, URZ, 0x3c, !UPT ;  /* 0x0000000906067292 */ /* 0x000fc6000f8e3c3f */
[----:B------:R-:W-:Y:S02]  /*17720*/  R2UR UR8, R3 ;  /* 0x00000000030872ca */ /* 0x000fe400000e0000 */
        /* <DEDUP_REMOVED lines=22> */
.L_x_1252:
[----:B------:R-:W-:Y:S02]  /*17890*/  UIMAD UR49, UR45, UR37, UR44 ;  /* 0x000000252d3172a4 */ /* 0x000fe4000f8e022c */
[----:B------:R-:W-:Y:S02]  /*178a0*/  IMAD.U32 R3, RZ, RZ, UR37 ;  /* 0x00000025ff037e24 */ /* 0x000fe4000f8e00ff */
[----:B------:R-:W-:Y:S02]  /*178b0*/  IMAD.MOV.U32 R30, RZ, RZ, 0x1 ;  /* 0x00000001ff1e7424 */ /* 0x000fe400078e00ff */
[----:B------:R-:W-:Y:S02]  /*178c0*/  IMAD.MOV.U32 R2, RZ, RZ, 0x1 ;  /* 0x00000001ff027424 */ /* 0x000fe400078e00ff */
[----:B------:R-:W-:-:S05]  /*178d0*/  IMAD.U32 R0, RZ, RZ, UR49 ;  /* 0x00000031ff007e24 */ /* 0x000fca000f8e00ff */
[----:B------:R-:W-:-:S04]  /*178e0*/  VIADDMNMX R0, R0, R3, UR12, PT ;  /* 0x0000000c00007e46 */ /* 0x000fc8000b800103 */
[----:B------:R-:W-:Y:S01]  /*178f0*/  R2UR UR52, R0 ;  /* 0x00000000003472ca */ /* 0x000fe200000e0000 */
[----:B------:R-:W-:-:S12]  /*17900*/  IMAD.MOV.U32 R0, RZ, RZ, RZ ;  /* 0x000000ffff007224 */ /* 0x000fd800078e00ff */
        /* <DEDUP_REMOVED lines=18> */
[----:B------:R-:W-:Y:S02]  /*17a30*/  IMAD.U32 R6, RZ, RZ, UR6 ;  /* 0x00000006ff067e24 */ /* 0x000fe4000f8e00ff */
[----:B------:R-:W-:-:S02]  /*17a40*/  IMAD.U32 R7, RZ, RZ, UR7 ;  /* 0x00000007ff077e24 */ /* 0x000fc4000f8e00ff */
[----:B------:R-:W-:Y:S02]  /*17a50*/  IMAD.U32 R10, RZ, RZ, UR4 ;  /* 0x00000004ff0a7e24 */ /* 0x000fe4000f8e00ff */
[----:B------:R-:W-:Y:S02]  /*17a60*/  IMAD.U32 R11, RZ, RZ, UR5 ;  /* 0x00000005ff0b7e24 */ /* 0x000fe4000f8e00ff */
[----:B------:R-:W-:Y:S02]  /*17a70*/  IMAD.MOV.U32 R8, RZ, RZ, 0x70 ;  /* 0x00000070ff087424 */ /* 0x000fe400078e00ff */
[----:B------:R-:W-:Y:S02]  /*17a80*/  IMAD.MOV.U32 R12, RZ, RZ, 0x1 ;  /* 0x00000001ff0c7424 */ /* 0x000fe400078e00ff */
[----:B------:R-:W-:-:S07]  /*17a90*/  IMAD.MOV.U32 R13, RZ, RZ, RZ ;  /* 0x000000ffff0d7224 */ /* 0x000fce00078e00ff */
[----:B------:R-:W-:-:S07]  /*17aa0*/  LEPC R20, `(.L_x_1253) ;  /* 0x000000001014794e */ /* 0x000fce0000000000 */
[----:B0----5:R-:W-:Y:S05]  /*17ab0*/  CALL.ABS.NOINC R2 ;  /* 0x0000000002007343 */ /* 0x021fea0003c00000 */
.L_x_1253:
[----:B------:R-:W-:-:S06]  /*17ac0*/  UIADD3 UR4, UR46, 0xa400, URZ ;  /* 0x0000a4002e047890 */ /* 0x000fcc000fffe03f */
[----:B------:R-:W-:-:S05]  /*17ad0*/  IMAD.U32 R16, RZ, RZ, UR4 ;  /* 0x00000004ff107e24 */ /* 0x000fca000f8e00ff */
[----:B------:R-:W-:-:S13]  /*17ae0*/  LOP3.LUT P0, RZ, R16, 0x3ff, RZ, 0xc0, !PT ;  /* 0x000003ff10ff7812 */ /* 0x000fda000780c0ff */
        /* <DEDUP_REMOVED lines=17> */
.L_x_1254:
        /* <DEDUP_REMOVED lines=20> */
.L_x_1255:
        /* <DEDUP_REMOVED lines=18> */
.L_x_1256:
        /* <DEDUP_REMOVED lines=8> */
[C---:B------:R-:W-:Y:S01]  /*17ee0*/  IMAD.SHL.U32 R29, R19.reuse, 0x10, RZ ;  /* 0x00000010131d7824 */ /* 0x040fe200078e00ff */
[----:B------:R-:W-:Y:S01]  /*17ef0*/  UMOV UR4, 0xffffffff ;  /* 0xffffffff00047882 */ /* 0x000fe20000000000 */
[----:B------:R-:W-:-:S03]  /*17f00*/  LOP3.LUT R22, R19, 0x7f, RZ, 0xc0, !PT ;  /* 0x0000007f13167812 */ /* 0x000fc600078ec0ff */
[----:B------:R-:W-:Y:S02]  /*17f10*/  LOP3.LUT R29, R29, 0x70, RZ, 0xc0, !PT ;  /* 0x000000701d1d7812 */ /* 0x000fe400078ec0ff */
[----:B------:R-:W-:Y:S01]  /*17f20*/  SHF.R.U32.HI R26, RZ, 0x3, R22 ;  /* 0x00000003ff1a7819 */ /* 0x000fe20000011616 */
[----:B-1----:R-:W-:Y:S06]  /*17f30*/  BRA.DIV UR4, `(.L_x_1257) ;  /* 0x00000046048c7947 */ /* 0x002fec000b800000 */
.L_x_1307:
[----:B------:R-:W-:Y:S01]  /*17f40*/  UMOV UR4, 0xa0 ;  /* 0x000000a000047882 */ /* 0x000fe20000000000 */
[----:B------:R-:W-:Y:S01]  /*17f50*/  LOP3.LUT R25, R26, R29, RZ, 0xfc, !PT ;  /* 0x0000001d1a197212 */ /* 0x000fe200078efcff */
[----:B------:R-:W-:Y:S01]  /*17f60*/  UIMAD UR4, UR52, UR4, -0xa0 ;  /* 0xffffff60340474a4 */ /* 0x000fe2000f8e0204 */
[----:B------:R-:W-:Y:S01]  /*17f70*/  ISETP.NE.AND P3, PT, R16, 0x1, PT ;  /* 0x000000011000780c */ /* 0x000fe20003f65270 */
[----:B------:R-:W-:Y:S01]  /*17f80*/  IMAD.MOV.U32 R10, RZ, RZ, RZ ;  /* 0x000000ffff0a7224 */ /* 0x000fe200078e00ff */
[----:B------:R-:W-:Y:S02]  /*17f90*/  LOP3.LUT R20, R26, 0x80, R29, 0xfe, !PT ;  /* 0x000000801a147812 */ /* 0x000fe400078efe1d */
[----:B-----5:R-:W-:Y:S01]  /*17fa0*/  SHF.R.S32.HI R35, RZ, 0x1f, R31 ;  /* 0x0000001fff237819 */ /* 0x020fe2000001141f */
[----:B------:R-:W-:Y:S01]  /*17fb0*/  VIADD R11, R25, UR4 ;  /* 0x00000004190b7c36 */ /* 0x000fe20008000000 */
[----:B------:R-:W-:Y:S01]  /*17fc0*/  LOP3.LUT R0, R0, 0xfffffff7, RZ, 0xc0, !PT ;  /* 0xfffffff700007812 */ /* 0x000fe200078ec0ff */
[----:B------:R-:W-:-:S03]  /*17fd0*/  VIADD R13, R20, UR4 ;  /* 0x00000004140d7c36 */ /* 0x000fc60008000000 */
        /* <DEDUP_REMOVED lines=25> */
[----:B------:R-:W-:Y:S01]  /*18170*/  IMAD.SHL.U32 R37, R19, 0x80, RZ ;  /* 0x0000008013257824 */ /* 0x000fe200078e00ff */
[----:B------:R-:W-:Y:S01]  /*18180*/  LOP3.LUT R0, R0, 0xfffffffd, RZ, 0xc0, !PT ;  /* 0xfffffffd00007812 */ /* 0x000fe200078ec0ff */
[----:B------:R-:W-:Y:S02]  /*18190*/  ULOP3.LUT UR4, UR36, 0x2, URZ, 0xfc, !UPT ;  /* 0x0000000224047892 */ /* 0x000fe4000f8efc3f */
        /* <DEDUP_REMOVED lines=8> */
[----:B------:R-:W-:-:S04]  /*18220*/  @!P0 IMAD.WIDE.U32 R2, R31, R8, R2 ;  /* 0x000000081f028225 */ /* 0x000fc800078e0002 */
[----:B------:R-:W-:Y:S01]  /*18230*/  @!P0 IMAD.IADD R3, R9, 0x1, R3 ;  /* 0x0000000109038824 */ /* 0x000fe200078e0203 */
[----:B---3--:R-:W-:-:S04]  /*18240*/  @!P0 LEA R4, P2, R2, R4, 0x2 ;  /* 0x0000000402048211 */ /* 0x008fc800078410ff */
[----:B------:R-:W-:Y:S01]  /*18250*/  @!P0 LEA.HI.X R5, R2, R5, R3, 0x2, P2 ;  /* 0x0000000502058211 */ /* 0x000fe200010f1403 */
[C---:B------:R-:W-:Y:S02]  /*18260*/  IMAD.SHL.U32 R2, R19.reuse, 0x20, RZ ;  /* 0x0000002013027824 */ /* 0x040fe400078e00ff */
[----:B------:R-:W-:-:S03]  /*18270*/  IMAD.SHL.U32 R9, R19, 0x4, RZ ;  /* 0x0000000413097824 */ /* 0x000fc600078e00ff */
[----:B------:R-:W-:-:S04]  /*18280*/  LOP3.LUT R14, R2, 0x80, RZ, 0xc0, !PT ;  /* 0x00000080020e7812 */ /* 0x000fc800078ec0ff */
[----:B------:R-:W-:Y:S01]  /*18290*/  LOP3.LUT R14, R14, 0x10, R19, 0xf8, !PT ;  /* 0x000000100e0e7812 */ /* 0x000fe200078ef813 */
[----:B------:R-:W-:Y:S01]  /*182a0*/  IMAD.MOV.U32 R8, RZ, RZ, RZ ;  /* 0x000000ffff087224 */ /* 0x000fe200078e00ff */
[----:B------:R-:W-:Y:S02]  /*182b0*/  LOP3.LUT R36, R2, 0x100, RZ, 0xc0, !PT ;  /* 0x0000010002247812 */ /* 0x000fe400078ec0ff */
[----:B------:R-:W-:Y:S02]  /*182c0*/  LOP3.LUT R9, R14, 0x10, R9, 0x78, !PT ;  /* 0x000000100e097812 */ /* 0x000fe400078e7809 */
[----:B------:R-:W-:Y:S01]  /*182d0*/  LOP3.LUT R14, R2, 0x60, RZ, 0xc0, !PT ;  /* 0x00000060020e7812 */ /* 0x000fe200078ec0ff */
[----:B------:R1:W5:Y:S01]  /*182e0*/  @!P0 LDG.E R8, desc[UR50][R4.64] ;  /* 0x0000003204088981 */ /* 0x000362000c1e1900 */
[----:B------:R-:W-:Y:S02]  /*182f0*/  SHF.R.U32.HI R3, RZ, 0x5, R22 ;  /* 0x00000005ff037819 */ /* 0x000fe40000011616 */
[----:B------:R-:W-:-:S02]  /*18300*/  LOP3.LUT R2, R37, 0x380, RZ, 0xc0, !PT ;  /* 0x0000038025027812 */ /* 0x000fc400078ec0ff */
[----:B------:R-:W-:-:S03]  /*18310*/  ISETP.GT.U32.AND P0, PT, R20, 0x9f, PT ;  /* 0x0000009f1400780c */ /* 0x000fc60003f04070 */
[C---:B------:R-:W-:Y:S02]  /*18320*/  IMAD R2, R3.reuse, 0x10, R2 ;  /* 0x0000001003027824 */ /* 0x040fe400078e0202 */
[----:B------:R-:W-:-:S03]  /*18330*/  IMAD R14, R3, 0x200, R14 ;  /* 0x00000200030e7824 */ /* 0x000fc600078e020e */
[----:B------:R-:W-:-:S04]  /*18340*/  LOP3.LUT R2, R2, R29, RZ, 0x3c, !PT ;  /* 0x0000001d02027212 */ /* 0x000fc800078e3cff */
[----:B------:R-:W-:Y:S01]  /*18350*/  LOP3.LUT R37, R2, 0xc00, R37, 0xf8, !PT ;  /* 0x00000c0002257812 */ /* 0x000fe200078ef825 */
[----:B------:R-:W-:Y:S01]  /*18360*/  IMAD.MOV R2, RZ, RZ, -R15 ;  /* 0x000000ffff027224 */ /* 0x000fe200078e0a0f */
[----:B------:R-:W-:Y:S02]  /*18370*/  IADD3 R36, R9, R14, R36 ;  /* 0x0000000e09247210 */ /* 0x000fe40007ffe024 */
[----:B------:R-:W-:Y:S01]  /*18380*/  @P0 LOP3.LUT R0, R0, 0x2, RZ, 0xfc, !PT ;  /* 0x0000000200000812 */ /* 0x000fe200078efcff */
[----:B------:R-:W-:Y:S01]  /*18390*/  IMAD R9, R16, R2, R13 ;  /* 0x0000000210097224 */ /* 0x000fe200078e020d */
[----:B------:R-:W-:Y:S01]  /*183a0*/  LOP3.LUT P0, RZ, R19, 0x4, RZ, 0xc0, !PT ;  /* 0x0000000413ff7812 */ /* 0x000fe2000780c0ff */
[----:B------:R-:W-:-:S05]  /*183b0*/  IMAD.MOV.U32 R2, RZ, RZ, 0x40 ;  /* 0x00000040ff027424 */ /* 0x000fca00078e00ff */
[----:B------:R-:W-:Y:S01]  /*183c0*/  SEL R2, R2, 0xffffffc0, !P0 ;  /* 0xffffffc002027807 */ /* 0x000fe20004000000 */
[----:B------:R-:W-:-:S04]  /*183d0*/  IMAD.U32 R3, RZ, RZ, UR4 ;  /* 0x00000004ff037e24 */ /* 0x000fc8000f8e00ff */
        /* <DEDUP_REMOVED lines=13> */
.L_x_1258:
[----:B------:R-:W-:-:S05]  /*184b0*/  IMAD.MOV.U32 R30, RZ, RZ, 0x1 ;  /* 0x00000001ff1e7424 */ /* 0x000fca00078e00ff */
[----:B------:R-:W-:-:S04]  /*184c0*/  SHF.L.U32 R30, R30, 0x1f, RZ ;  /* 0x0000001f1e1e7819 */ /* 0x000fc800000006ff */
[----:B------:R-:W0:Y:S02]  /*184d0*/  SYNCS.PHASECHK.TRANS64.TRYWAIT P0, [UR46+0x22880], R30 ;  /* 0x0228801eff0075a7 */ /* 0x000e24000800016e */
[----:B0-----:R-:W-:Y:S05]  /*184e0*/  @!P0 BRA `(.L_x_1259) ;  /* 0x0000004000408947 */ /* 0x001fea0003800000 */
.L_x_1308:
        /* <DEDUP_REMOVED lines=25> */
[----:B------:R-:W-:Y:S02]  /*18680*/  IMAD.IADD R3, R3, 0x1, R7 ;  /* 0x0000000103037824 */ /* 0x000fe400078e0207 */
[----:B------:R-:W-:Y:S02]  /*18690*/  IMAD.IADD R5, R5, 0x1, R13 ;  /* 0x0000000105057824 */ /* 0x000fe400078e020d */
[----:B------:R-:W-:Y:S01]  /*186a0*/  IMAD.U32 R7, RZ, RZ, UR4 ;  /* 0x00000004ff077e24 */ /* 0x000fe2000f8e00ff */
[----:B------:R-:W-:Y:S01]  /*186b0*/  UIMAD UR4, UR6, UR4, URZ ;  /* 0x00000004060472a4 */ /* 0x000fe2000f8e023f */
[----:B------:R-:W-:Y:S02]  /*186c0*/  IMAD.SHL.U32 R34, R22, 0x10, RZ ;  /* 0x0000001016227824 */ /* 0x000fe400078e00ff */
[----:B------:R-:W-:Y:S01]  /*186d0*/  IMAD.WIDE.U32 R4, R7, UR40, R4 ;  /* 0x0000002807047c25 */ /* 0x000fe2000f8e0004 */
[----:B------:R-:W-:Y:S01]  /*186e0*/  ULDC.64 UR6, c[0x0][0x318] ;  /* 0x0000c60000067ab9 */ /* 0x000fe20000000a00 */
[----:B------:R-:W-:-:S02]  /*186f0*/  UIMAD UR4, UR40, UR5, UR4 ;  /* 0x00000005280472a4 */ /* 0x000fc4000f8e0204 */
        /* <DEDUP_REMOVED lines=10> */
[----:B------:R-:W-:Y:S02]  /*187a0*/  IMAD.IADD R5, R5, 0x1, -R26 ;  /* 0x0000000105057824 */ /* 0x000fe400078e0a1a */
[----:B------:R-:W-:Y:S01]  /*187b0*/  IMAD.SHL.U32 R3, R12, 0x10, RZ ;  /* 0x000000100c037824 */ /* 0x000fe200078e00ff */
        /* <DEDUP_REMOVED lines=13> */
[----:B------:R-:W2:Y:S01]  /*18890*/  SHFL.IDX PT, R11, R16, 0x1, 0x181f ;  /* 0x00381f00100b7f89 */ /* 0x000ea200000e0000 */
[C---:B------:R-:W-:Y:S02]  /*188a0*/  ISETP.GE.AND P4, PT, R5.reuse, 0x41, PT ;  /* 0x000000410500780c */ /* 0x040fe40003f86270 */
[----:B------:R-:W-:Y:S01]  /*188b0*/  ISETP.GE.AND P3, PT, R5, 0x51, PT ;  /* 0x000000510500780c */ /* 0x000fe20003f66270 */
[----:B------:R-:W3:Y:S04]  /*188c0*/  SHFL.IDX PT, R22, R17, 0x1, 0x181f ;  /* 0x00381f0011167f89 */ /* 0x000ee800000e0000 */
[----:B------:R-:W4:Y:S04]  /*188d0*/  SHFL.IDX PT, R12, R16, 0x2, 0x181f ;  /* 0x00581f00100c7f89 */ /* 0x000f2800000e0000 */
[----:B------:R-:W5:Y:S01]  /*188e0*/  SHFL.IDX PT, R23, R17, 0x2, 0x181f ;  /* 0x00581f0011177f89 */ /* 0x000f6200000e0000 */
[----:B0-----:R-:W-:-:S03]  /*188f0*/  IADD3 R2, P1, R29, R14, RZ ;  /* 0x0000000e1d027210 */ /* 0x001fc60007f3e0ff */
[----:B------:R-:W-:Y:S02]  /*18900*/  SHFL.IDX PT, R14, R4, 0x1, 0x181f ;  /* 0x00381f00040e7f89 */ /* 0x000fe400000e0000 */
[----:B-1----:R-:W-:-:S05]  /*18910*/  IMAD.X R3, RZ, RZ, R3, P1 ;  /* 0x000000ffff037224 */ /* 0x002fca00008e0603 */
[----:B------:R2:W-:Y:S01]  /*18920*/  LDGSTS.E.BYPASS.LTC128B.128 [R28+0xa400], desc[UR50][R2.64], !P0 ;  /* 0x0a400000021c7fae */ /* 0x0005e2000c101d72 */
[----:B------:R-:W-:Y:S02]  /*18930*/  ISETP.LT.OR P0, PT, R5, 0x11, P2 ;  /* 0x000000110500780c */ /* 0x000fe40001701670 */
[----:B--2---:R-:W-:Y:S02]  /*18940*/  IADD3 R2, P1, R29, R11, RZ ;  /* 0x0000000b1d027210 */ /* 0x004fe40007f3e0ff */
[----:B------:R-:W0:Y:S03]  /*18950*/  SHFL.IDX PT, R11, R16, 0x3, 0x181f ;  /* 0x00781f00100b7f89 */ /* 0x000e2600000e0000 */
[----:B---3--:R-:W-:Y:S02]  /*18960*/  IMAD.X R3, RZ, RZ, R22, P1 ;  /* 0x000000ffff037224 */ /* 0x008fe400008e0616 */
[----:B------:R-:W1:Y:S04]  /*18970*/  SHFL.IDX PT, R22, R17, 0x3, 0x181f ;  /* 0x00781f0011167f89 */ /* 0x000e6800000e0000 */
[----:B------:R4:W-:Y:S01]  /*18980*/  LDGSTS.E.BYPASS.LTC128B.128 [R28+0xac00], desc[UR50][R2.64], !P0 ;  /* 0x0ac00000021c7fae */ /* 0x0009e2000c101d72 */
[----:B------:R-:W-:-:S02]  /*18990*/  ISETP.LT.OR P0, PT, R5, 0x21, P2 ;  /* 0x000000210500780c */ /* 0x000fc40001701670 */
[----:B----4-:R-:W-:Y:S02]  /*189a0*/  IADD3 R2, P1, R29, R12, RZ ;  /* 0x0000000c1d027210 */ /* 0x010fe40007f3e0ff */
[----:B------:R-:W2:Y:S03]  /*189b0*/  SHFL.IDX PT, R12, R16, 0x4, 0x181f ;  /* 0x00981f00100c7f89 */ /* 0x000ea600000e0000 */
[----:B-----5:R-:W-:Y:S02]  /*189c0*/  IMAD.X R3, RZ, RZ, R23, P1 ;  /* 0x000000ffff037224 */ /* 0x020fe400008e0617 */
[----:B------:R-:W3:Y:S04]  /*189d0*/  SHFL.IDX PT, R23, R17, 0x4, 0x181f ;  /* 0x00981f0011177f89 */ /* 0x000ee800000e0000 */
[----:B------:R0:W-:Y:S01]  /*189e0*/  LDGSTS.E.BYPASS.LTC128B.128 [R28+0xb400], desc[UR50][R2.64], !P0 ;  /* 0x0b400000021c7fae */ /* 0x0001e2000c101d72 */
[----:B------:R-:W-:-:S02]  /*189f0*/  ISETP.LT.OR P0, PT, R5, 0x31, P2 ;  /* 0x000000310500780c */ /* 0x000fc40001701670 */
[----:B0-----:R-:W-:Y:S02]  /*18a00*/  IADD3 R2, P1, R29, R11, RZ ;  /* 0x0000000b1d027210 */ /* 0x001fe40007f3e0ff */
[----:B------:R-:W0:Y:S03]  /*18a10*/  SHFL.IDX PT, R11, R16, 0x5, 0x181f ;  /* 0x00b81f00100b7f89 */ /* 0x000e2600000e0000 */
[----:B-1----:R-:W-:Y:S02]  /*18a20*/  IMAD.X R3, RZ, RZ, R22, P1 ;  /* 0x000000ffff037224 */ /* 0x002fe400008e0616 */
[----:B------:R-:W1:Y:S04]  /*18a30*/  SHFL.IDX PT, R22, R17, 0x5, 0x181f ;  /* 0x00b81f0011167f89 */ /* 0x000e6800000e0000 */
[----:B------:R2:W-:Y:S01]  /*18a40*/  LDGSTS.E.BYPASS.LTC128B.128 [R28+0xbc00], desc[UR50][R2.64], !P0 ;  /* 0x0bc00000021c7fae */ /* 0x0005e2000c101d72 */
[----:B------:R-:W-:-:S02]  /*18a50*/  ISETP.LT.OR P0, PT, R5, 0x41, P2 ;  /* 0x000000410500780c */ /* 0x000fc40001701670 */
[----:B--2---:R-:W-:Y:S02]  /*18a60*/  IADD3 R2, P1, R29, R12, RZ ;  /* 0x0000000c1d027210 */ /* 0x004fe40007f3e0ff */
[----:B------:R-:W2:Y:S03]  /*18a70*/  SHFL.IDX PT, R12, R16, 0x6, 0x181f ;  /* 0x00d81f00100c7f89 */ /* 0x000ea600000e0000 */
[----:B---3--:R-:W-:Y:S02]  /*18a80*/  IMAD.X R3, RZ, RZ, R23, P1 ;  /* 0x000000ffff037224 */ /* 0x008fe400008e0617 */
[----:B------:R-:W3:Y:S04]  /*18a90*/  SHFL.IDX PT, R23, R17, 0x6, 0x181f ;  /* 0x00d81f0011177f89 */ /* 0x000ee800000e0000 */
[----:B------:R0:W-:Y:S01]  /*18aa0*/  LDGSTS.E.BYPASS.LTC128B.128 [R28+0xc400], desc[UR50][R2.64], !P0 ;  /* 0x0c400000021c7fae */ /* 0x0001e2000c101d72 */
[----:B------:R-:W-:-:S03]  /*18ab0*/  ISETP.LT.OR P0, PT, R5, 0x51, P2 ;  /* 0x000000510500780c */ /* 0x000fc60001701670 */
[----:B------:R-:W-:Y:S01]  /*18ac0*/  SHFL.IDX PT, R17, R17, 0x7, 0x181f ;  /* 0x00f81f0011117f89 */ /* 0x000fe200000e0000 */
[----:B0-----:R-:W-:-:S03]  /*18ad0*/  IADD3 R2, P1, R29, R11, RZ ;  /* 0x0000000b1d027210 */ /* 0x001fc60007f3e0ff */
[----:B------:R-:W0:Y:S02]  /*18ae0*/  SHFL.IDX PT, R11, R16, 0x7, 0x181f ;  /* 0x00f81f00100b7f89 */ /* 0x000e2400000e0000 */
[----:B-1----:R-:W-:Y:S02]  /*18af0*/  IMAD.X R3, RZ, RZ, R22, P1 ;  /* 0x000000ffff037224 */ /* 0x002fe400008e0616 */
[----:B------:R-:W-:Y:S04]  /*18b00*/  SHFL.IDX PT, R16, R7, RZ, 0x181f ;  /* 0x00181fff07107589 */ /* 0x000fe800000e0000 */
[----:B------:R2:W-:Y:S01]  /*18b10*/  LDGSTS.E.BYPASS.LTC128B.128 [R28+0xcc00], desc[UR50][R2.64], !P0 ;  /* 0x0cc00000021c7fae */ /* 0x0005e2000c101d72 */
[----:B------:R-:W-:-:S03]  /*18b20*/  ISETP.LT.OR P0, PT, R5, 0x61, P2 ;  /* 0x000000610500780c */ /* 0x000fc60001701670 */
[----:B------:R-:W-:Y:S01]  /*18b30*/  SHFL.IDX PT, R7, R7, 0x1, 0x181f ;  /* 0x00381f0007077f89 */ /* 0x000fe200000e0000 */
[----:B--2---:R-:W-:-:S03]  /*18b40*/  IADD3 R2, P1, R29, R12, RZ ;  /* 0x0000000c1d027210 */ /* 0x004fc60007f3e0ff */
[----:B------:R-:W1:Y:S02]  /*18b50*/  SHFL.IDX PT, R12, R4, RZ, 0x181f ;  /* 0x00181fff040c7589 */ /* 0x000e6400000e0000 */
[----:B---3--:R-:W-:-:S05]  /*18b60*/  IMAD.X R3, RZ, RZ, R23, P1 ;  /* 0x000000ffff037224 */ /* 0x008fca00008e0617 */
[----:B------:R0:W-:Y:S01]  /*18b70*/  LDGSTS.E.BYPASS.LTC128B.128 [R28+0xd400], desc[UR50][R2.64], !P0 ;  /* 0x0d400000021c7fae */ /* 0x0001e2000c101d72 */
[----:B------:R-:W-:Y:S02]  /*18b80*/  ISETP.LT.OR P0, PT, R5, 0x71, P2 ;  /* 0x000000710500780c */ /* 0x000fe40001701670 */
[----:B0-----:R-:W-:-:S05]  /*18b90*/  IADD3 R2, P1, R29, R11, RZ ;  /* 0x0000000b1d027210 */ /* 0x001fca0007f3e0ff */
[----:B------:R-:W-:-:S06]  /*18ba0*/  IMAD.X R3, RZ, RZ, R17, P1 ;  /* 0x000000ffff037224 */ /* 0x000fcc00008e0611 */
[----:B------:R1:W-:Y:S01]  /*18bb0*/  LDGSTS.E.BYPASS.LTC128B.128 [R28+0xdc00], desc[UR50][R2.64], !P0 ;  /* 0x0dc00000021c7fae */ /* 0x0003e2000c101d72 */
[----:B------:R-:W-:Y:S02]  /*18bc0*/  ISETP.LT.OR P0, PT, R5, 0x81, P2 ;  /* 0x000000810500780c */ /* 0x000fe40001701670 */
[----:B-1----:R-:W-:-:S05]  /*18bd0*/  IADD3 R2, P1, R29, R12, RZ ;  /* 0x0000000c1d027210 */ /* 0x002fca0007f3e0ff */
[----:B------:R-:W-:Y:S01]  /*18be0*/  IMAD.X R3, RZ, RZ, R16, P1 ;  /* 0x000000ffff037224 */ /* 0x000fe200008e0610 */
        /* <DEDUP_REMOVED lines=12> */
[----:B0-----:R-:W-:-:S07]  /*18cb0*/  @P6 LOP3.LUT R0, R0, 0x100, RZ, 0xfc, !PT ;  /* 0x0000010000006812 */ /* 0x001fce00078efcff */
.L_x_1330:
        /* <DEDUP_REMOVED lines=16> */
.L_x_1261:
[----:B------:R-:W-:Y:S01]  /*18dc0*/  SYNCS.ARRIVE.TRANS64.A1T0 RZ, [UR46+0x22870], RZ ;  /* 0x022870ffffff79a7 */ /* 0x000fe2000810002e */
[----:B------:R-:W-:Y:S05]  /*18dd0*/  @!P6 BRA `(.L_x_1262) ;  /* 0x000000000004e947 */ /* 0x000fea0003800000 */
[----:B------:R-:W-:Y:S01]  /*18de0*/  BPT.TRAP 0x1 ;  /* 0x000000040000795c */ /* 0x000fe20000300000 */
.L_x_1262:
[----:B------:R-:W0:Y:S02]  /*18df0*/  SYNCS.PHASECHK.TRANS64.TRYWAIT P2, [UR46+0x22840], R30 ;  /* 0x0228401eff0075a7 */ /* 0x000e24000804016e */
[----:B0-----:R-:W-:Y:S05]  /*18e00*/  @!P2 BRA `(.L_x_1263) ;  /* 0x000000440034a947 */ /* 0x001fea0003800000 */
.L_x_1331:
        /* <DEDUP_REMOVED lines=13> */
[----:B------:R-:W-:Y:S02]  /*18ee0*/  IMAD.IADD R3, R3, 0x1, R19 ;  /* 0x0000000103037824 */ /* 0x000fe400078e0213 */
[----:B------:R-:W-:Y:S01]  /*18ef0*/  IMAD.U32 R5, RZ, RZ, UR4 ;  /* 0x00000004ff057e24 */ /* 0x000fe2000f8e00ff */
[----:B------:R-:W-:Y:S01]  /*18f00*/  UIMAD UR4, UR6, UR4, URZ ;  /* 0x00000004060472a4 */ /* 0x000fe2000f8e023f */
[----:B------:R-:W-:Y:S02]  /*18f10*/  IMAD R24, R24, UR8, RZ ;  /* 0x0000000818187c24 */ /* 0x000fe4000f8e02ff */
[----:B------:R-:W-:Y:S01]  /*18f20*/  IMAD.WIDE.U32 R2, R5, UR40, R2 ;  /* 0x0000002805027c25 */ /* 0x000fe2000f8e0002 */
[----:B------:R-:W-:Y:S01]  /*18f30*/  ULDC.64 UR6, c[0x0][0x2e8] ;  /* 0x0000ba0000067ab9 */ /* 0x000fe20000000a00 */
[----:B------:R-:W-:Y:S02]  /*18f40*/  UIMAD UR4, UR40, UR5, UR4 ;  /* 0x00000005280472a4 */ /* 0x000fe4000f8e0204 */
[----:B------:R-:W-:Y:S01]  /*18f50*/  IMAD.U32 R4, RZ, RZ, UR7 ;  /* 0x00000007ff047e24 */ /* 0x000fe2000f8e00ff */
[----:B------:R-:W-:Y:S01]  /*18f60*/  IADD3 R7, P2, R2, UR6, RZ ;  /* 0x0000000602077c10 */ /* 0x000fe2000ff5e0ff */
[----:B------:R-:W-:-:S02]  /*18f70*/  IMAD R11, R9, UR9, R24 ;  /* 0x00000009090b7c24 */ /* 0x000fc4000f8e0218 */
        /* <DEDUP_REMOVED lines=23> */
[----:B0-----:R-:W-:-:S05]  /*190f0*/  @P3 IADD3 R14, P2, R29, R14, RZ ;  /* 0x0000000e1d0e3210 */ /* 0x001fca0007f5e0ff */
[----:B-1----:R-:W-:Y:S02]  /*19100*/  @P3 IMAD.X R3, RZ, RZ, R2, P2 ;  /* 0x000000ffff033224 */ /* 0x002fe400010e0602 */
        /* <DEDUP_REMOVED lines=14> */
[----:B--2---:R-:W-:-:S04]  /*191f0*/  @P1 IMAD.X R9, RZ, RZ, R9, P2 ;  /* 0x000000ffff091224 */ /* 0x004fc800010e0609 */
[----:B------:R-:W-:-:S05]  /*19200*/  @P1 IMAD.MOV.U32 R3, RZ, RZ, R9 ;  /* 0x000000ffff031224 */ /* 0x000fca00078e0009 */
        /* <DEDUP_REMOVED lines=11> */
[----:B------:R-:W-:-:S03]  /*192c0*/  LOP3.LUT P5, RZ, R0, 0x40, RZ, 0xc0, !PT ;  /* 0x0000004000ff7812 */ /* 0x000fc600078ac0ff */
[----:B--2---:R-:W-:Y:S02]  /*192d0*/  @P4 IMAD.MOV.U32 R2, RZ, RZ, R14 ;  /* 0x000000ffff024224 */ /* 0x004fe400078e000e */
        /* <DEDUP_REMOVED lines=19> */
[----:B0-----:R-:W-:-:S03]  /*19410*/  @P0 IADD3 R9, P2, R29, R14, RZ ;  /* 0x0000000e1d090210 */ /* 0x001fc60007f5e0ff */
[----:B------:R-:W0:Y:S02]  /*19420*/  SHFL.IDX PT, R14, R5, RZ, 0x181f ;  /* 0x00181fff050e7589 */ /* 0x000e2400000e0000 */
[----:B-1----:R-:W-:Y:S02]  /*19430*/  @P0 IMAD.X R10, RZ, RZ, R8, P2 ;  /* 0x000000ffff0a0224 */ /* 0x002fe400010e0608 */
[----:B------:R-:W1:Y:S01]  /*19440*/  SHFL.IDX PT, R8, R4, RZ, 0x181f ;  /* 0x00181fff04087589 */ /* 0x000e6200000e0000 */
[----:B--2---:R-:W-:Y:S02]  /*19450*/  @P0 IMAD.MOV.U32 R2, RZ, RZ, R9 ;  /* 0x000000ffff020224 */ /* 0x004fe400078e0009 */
[----:B------:R-:W-:-:S05]  /*19460*/  @P0 IMAD.MOV.U32 R3, RZ, RZ, R10 ;  /* 0x000000ffff030224 */ /* 0x000fca00078e000a */
[----:B------:R2:W-:Y:S01]  /*19470*/  @P0 LDGSTS.E.BYPASS.LTC128B.128 [R28+0x1bc00], desc[UR50][R2.64], !P6 ;  /* 0x1bc00000021c0fae */ /* 0x0005e2000f101d72 */
[----:B0-----:R-:W-:-:S03]  /*19480*/  @P1 IADD3 R9, P0, R29, R14, RZ ;  /* 0x0000000e1d091210 */ /* 0x001fc60007f1e0ff */
[----:B------:R0:W3:Y:S02]  /*19490*/  SHFL.IDX PT, R14, R5, 0x1, 0x181f ;  /* 0x00381f00050e7f89 */ /* 0x0000e400000e0000 */
[----:B-1----:R-:W-:Y:S02]  /*194a0*/  @P1 IMAD.X R10, RZ, RZ, R8, P0 ;  /* 0x000000ffff0a1224 */ /* 0x002fe400000e0608 */
[----:B--2---:R-:W-:Y:S01]  /*194b0*/  @P1 IMAD.MOV.U32 R2, RZ, RZ, R9 ;  /* 0x000000ffff021224 */ /* 0x004fe200078e0009 */
[----:B------:R0:W1:Y:S01]  /*194c0*/  SHFL.IDX PT, R8, R4, 0x1, 0x181f ;  /* 0x00381f0004087f89 */ /* 0x00006200000e0000 */
[----:B------:R-:W-:-:S05]  /*194d0*/  @P1 IMAD.MOV.U32 R3, RZ, RZ, R10 ;  /* 0x000000ffff031224 */ /* 0x000fca00078e000a */
[----:B------:R0:W-:Y:S02]  /*194e0*/  @P1 LDGSTS.E.BYPASS.LTC128B.128 [R28+0x1c400], desc[UR50][R2.64], !P6 ;  /* 0x1c400000021c1fae */ /* 0x0001e4000f101d72 */
.L_x_1353:
[----:B------:R-:W-:Y:S02]  /*194f0*/  LOP3.LUT P2, RZ, R0, 0x100, RZ, 0xc0, !PT ;  /* 0x0000010000ff7812 */ /* 0x000fe4000784c0ff */
[----:B------:R-:W-:-:S11]  /*19500*/  ISETP.GE.AND P1, PT, R29, R16, PT ;  /* 0x000000101d00720c */ /* 0x000fd60003f26270 */
[----:B0--3--:R-:W-:-:S05]  /*19510*/  @P2 IADD3 R2, P0, R29, R14, RZ ;  /* 0x0000000e1d022210 */ /* 0x009fca0007f1e0ff */
[----:B-1----:R-:W-:-:S05]  /*19520*/  @P2 IMAD.X R3, RZ, RZ, R8, P0 ;  /* 0x000000ffff032224 */ /* 0x002fca00000e0608 */
        /* <DEDUP_REMOVED lines=13> */
.L_x_1265:
        /* <DEDUP_REMOVED lines=18> */
[----:B------:R-:W-:Y:S02]  /*19720*/  IMAD.U32 R4, RZ, RZ, UR6 ;  /* 0x00000006ff047e24 */ /* 0x000fe4000f8e00ff */
[----:B------:R-:W0:Y:S01]  /*19730*/  LDC.64 R2, c[0x4][R2] ;  /* 0x0100000002027b82 */ /* 0x000e220000000a00 */
[----:B------:R-:W-:Y:S02]  /*19740*/  IMAD.U32 R5, RZ, RZ, UR7 ;  /* 0x00000007ff057e24 */ /* 0x000fe4000f8e00ff */
        /* <DEDUP_REMOVED lines=8> */
[----:B0-----:R-:W-:Y:S05]  /*197d0*/  CALL.ABS.NOINC R2 ;  /* 0x0000000002007343 */ /* 0x001fea0003c00000 */
.L_x_1266:
[----:B------:R-:W-:Y:S01]  /*197e0*/  UISETP.NE.AND UP0, UPT, UR48, URZ, UPT ;  /* 0x0000003f3000728c */ /* 0x000fe2000bf05270 */
[----:B------:R-:W-:Y:S01]  /*197f0*/  IMAD.U32 R5, RZ, RZ, UR39 ;  /* 0x00000027ff057e24 */ /* 0x000fe2000f8e00ff */
[----:B------:R-:W-:Y:S01]  /*19800*/  ULDC.64 UR4, c[0x0][0x2e0] ;  /* 0x0000b80000047ab9 */ /* 0x000fe20000000a00 */
[----:B------:R-:W-:Y:S01]  /*19810*/  IMAD.U32 R4, RZ, RZ, UR38 ;  /* 0x00000026ff047e24 */ /* 0x000fe2000f8e00ff */
[----:B------:R-:W-:Y:S01]  /*19820*/  ULDC UR6, c[0x0][0x2b8] ;  /* 0x0000ae0000067ab9 */ /* 0x000fe20000000800 */
[----:B------:R-:W-:Y:S01]  /*19830*/  IMAD.U32 R3, RZ, RZ, UR47 ;  /* 0x0000002fff037e24 */ /* 0x000fe2000f8e00ff */
[----:B------:R-:W-:Y:S01]  /*19840*/  PLOP3.LUT P0, PT, PT, PT, UP0, 0x80, 0x0 ;  /* 0x000000000000781c */ /* 0x000fe20003f0f008 */
[----:B------:R-:W0:Y:S01]  /*19850*/  LDC R5, c[0x0][0x448] ;  /* 0x00011200ff057b82 */ /* 0x000e220000000800 */
[----:B------:R-:W-:Y:S01]  /*19860*/  PLOP3.LUT P1, PT, PT, PT, UP0, 0x80, 0x0 ;  /* 0x000000000000781c */ /* 0x000fe20003f2f008 */
[----:B------:R-:W-:Y:S02]  /*19870*/  IMAD.MOV.U32 R2, RZ, RZ, R4 ;  /* 0x000000ffff027224 */ /* 0x000fe400078e0004 */
[----:B------:R-:W-:-:S02]  /*19880*/  VIADD R0, R25, UR41 ;  /* 0x0000002919007c36 */ /* 0x000fc40008000000 */
[----:B------:R-:W-:Y:S02]  /*19890*/  IMAD R16, R16, UR4, RZ ;  /* 0x0000000410107c24 */ /* 0x000fe4000f8e02ff */
[----:B------:R-:W-:Y:S01]  /*198a0*/  IMAD.WIDE.U32 R2, R27, UR4, R2 ;  /* 0x000000041b027c25 */ /* 0x000fe2000f8e0002 */
[----:B------:R-:W-:-:S03]  /*198b0*/  @UP0 ULDC UR4, c[0x0][0x44c] ;  /* 0x0001130000040ab9 */ /* 0x000fc60000000800 */
[----:B------:R-:W-:Y:S01]  /*198c0*/  @P0 IMAD.HI.U32 R4, R0, UR4, RZ ;  /* 0x0000000400040c27 */ /* 0x000fe2000f8e00ff */
[----:B------:R-:W-:Y:S01]  /*198d0*/  @UP0 ULDC UR4, c[0x0][0x450] ;  /* 0x0001140000040ab9 */ /* 0x000fe20000000800 */
[----:B------:R-:W-:Y:S02]  /*198e0*/  ISETP.GE.AND P0, PT, R29, UR6, PT ;  /* 0x000000061d007c0c */ /* 0x000fe4000bf06270 */
[----:B------:R-:W-:Y:S01]  /*198f0*/  IMAD.MOV.U32 R7, RZ, RZ, R0 ;  /* 0x000000ffff077224 */ /* 0x000fe200078e0000 */
[----:B------:R-:W-:Y:S01]  /*19900*/  @P1 SHF.R.U32.HI R7, RZ, UR4, R4 ;  /* 0x00000004ff071c19 */ /* 0x000fe20008011604 */
[----:B------:R-:W-:Y:S01]  /*19910*/  IMAD R9, R27, UR5, R16 ;  /* 0x000000051b097c24 */ /* 0x000fe2000f8e0210 */
[----:B------:R-:W-:Y:S02]  /*19920*/  ULDC.64 UR4, c[0x0][0x2d0] ;  /* 0x0000b40000047ab9 */ /* 0x000fe40000000a00 */
[----:B------:R-:W-:Y:S01]  /*19930*/  SHF.R.S32.HI R4, RZ, 0x1f, R7 ;  /* 0x0000001fff047819 */ /* 0x000fe20000011407 */
[----:B------:R-:W-:-:S02]  /*19940*/  IMAD.IADD R3, R3, 0x1, R9 ;  /* 0x0000000103037824 */ /* 0x000fc400078e0209 */
[----:B------:R-:W-:Y:S02]  /*19950*/  IMAD.MOV R9, RZ, RZ, -R7 ;  /* 0x000000ffff097224 */ /* 0x000fe400078e0a07 */
[----:B------:R-:W-:Y:S02]  /*19960*/  IMAD R4, R4, UR4, RZ ;  /* 0x0000000404047c24 */ /* 0x000fe4000f8e02ff */
[----:B0-----:R-:W-:Y:S02]  /*19970*/  IMAD R9, R5, R9, R0 ;  /* 0x0000000905097224 */ /* 0x001fe400078e0200 */
[----:B------:R-:W-:-:S03]  /*19980*/  IMAD.WIDE.U32 R2, R7, UR4, R2 ;  /* 0x0000000407027c25 */ /* 0x000fc6000f8e0002 */
[----:B------:R-:W-:Y:S01]  /*19990*/  SHF.R.S32.HI R0, RZ, 0x1f, R9 ;  /* 0x0000001fff007819 */ /* 0x000fe20000011409 */
[----:B------:R-:W-:Y:S01]  /*199a0*/  IMAD R7, R7, UR5, R4 ;  /* 0x0000000507077c24 */ /* 0x000fe2000f8e0204 */
[----:B------:R-:W-:-:S03]  /*199b0*/  ULDC.64 UR4, c[0x0][0x2c8] ;  /* 0x0000b20000047ab9 */ /* 0x000fc60000000a00 */
[----:B------:R-:W-:Y:S02]  /*199c0*/  IMAD.IADD R3, R3, 0x1, R7 ;  /* 0x0000000103037824 */ /* 0x000fe400078e0207 */
[----:B------:R-:W-:Y:S02]  /*199d0*/  IMAD R0, R0, UR4, RZ ;  /* 0x0000000400007c24 */ /* 0x000fe4000f8e02ff */
[----:B------:R-:W-:-:S04]  /*199e0*/  IMAD.WIDE.U32 R2, R9, UR4, R2 ;  /* 0x0000000409027c25 */ /* 0x000fc8000f8e0002 */
        /* <DEDUP_REMOVED lines=8> */
[----:B------:R-:W-:Y:S02]  /*19a70*/  VIADD R6, R26, UR41 ;  /* 0x000000291a067c36 */ /* 0x000fe40008000000 */
[----:B------:R-:W1:Y:S01]  /*19a80*/  SHFL.IDX PT, R2, R4, RZ, 0x181f ;  /* 0x00181fff04027589 */ /* 0x000e6200000e0000 */
[----:B------:R-:W-:Y:S02]  /*19a90*/  IMAD R5, R5, UR4, RZ ;  /* 0x0000000405057c24 */ /* 0x000fe4000f8e02ff */
[C---:B------:R-:W-:Y:S01]  /*19aa0*/  VIADD R10, R6.reuse, 0x10 ;  /* 0x00000010060a7836 */ /* 0x040fe20000000000 */
[----:B------:R-:W2:Y:S01]  /*19ab0*/  SHFL.IDX PT, R8, R0, 0x1, 0x181f ;  /* 0x00381f0000087f89 */ /* 0x000ea200000e0000 */
[C---:B------:R-:W-:Y:S01]  /*19ac0*/  VIADD R12, R6.reuse, 0x20 ;  /* 0x00000020060c7836 */ /* 0x040fe20000000000 */
[----:B------:R-:W-:-:S02]  /*19ad0*/  ISETP.GE.AND P1, PT, R6, R5, PT ;  /* 0x000000050600720c */ /* 0x000fc40003f26270 */
[----:B------:R-:W3:Y:S11]  /*19ae0*/  SHFL.IDX PT, R7, R4, 0x1, 0x181f ;  /* 0x00381f0004077f89 */ /* 0x000ef600000e0000 */
[----:B0-----:R-:W-:-:S05]  /*19af0*/  @!P1 IADD3 R14, P2, R29, R14, RZ ;  /* 0x0000000e1d0e9210 */ /* 0x001fca0007f5e0ff */
[----:B-1----:R-:W-:Y:S01]  /*19b00*/  @!P1 IMAD.X R3, RZ, RZ, R2, P2 ;  /* 0x000000ffff039224 */ /* 0x002fe200010e0602 */
[-C--:B------:R-:W-:Y:S01]  /*19b10*/  ISETP.GE.AND P2, PT, R10, R5.reuse, PT ;  /* 0x000000050a00720c */ /* 0x080fe20003f46270 */
[----:B------:R-:W-:Y:S02]  /*19b20*/  @!P1 IMAD.MOV.U32 R2, RZ, RZ, R14 ;  /* 0x000000ffff029224 */ /* 0x000fe400078e000e */
[----:B------:R-:W0:Y:S04]  /*19b30*/  SHFL.IDX PT, R14, R0, 0x2, 0x181f ;  /* 0x00581f00000e7f89 */ /* 0x000e2800000e0000 */
[----:B------:R1:W-:Y:S01]  /*19b40*/  @!P1 LDGSTS.E.BYPASS.LTC128B.128 [R28+0x14400], desc[UR50][R2.64], !P0 ;  /* 0x14400000021c9fae */ /* 0x0003e2000c101d72 */
[----:B------:R-:W-:Y:S01]  /*19b50*/  ISETP.GE.AND P1, PT, R12, R5, PT ;  /* 0x000000050c00720c */ /* 0x000fe20003f26270 */
[----:B------:R-:W-:-:S04]  /*19b60*/  VIADD R12, R6, 0x30 ;  /* 0x00000030060c7836 */ /* 0x000fc80000000000 */
[----:B--2---:R-:W-:Y:S02]  /*19b70*/  @!P2 IADD3 R9, P3, R29, R8, RZ ;  /* 0x000000081d09a210 */ /* 0x004fe40007f7e0ff */
[----:B------:R-:W2:Y:S03]  /*19b80*/  SHFL.IDX PT, R8, R4, 0x2, 0x181f ;  /* 0x00581f0004087f89 */ /* 0x000ea600000e0000 */
[----:B---3--:R-:W-:Y:S02]  /*19b90*/  @!P2 IMAD.X R10, RZ, RZ, R7, P3 ;  /* 0x000000ffff0aa224 */ /* 0x008fe400018e0607 */
[----:B-1----:R-:W-:Y:S01]  /*19ba0*/  @!P2 IMAD.MOV.U32 R2, RZ, RZ, R9 ;  /* 0x000000ffff02a224 */ /* 0x002fe200078e0009 */
[----:B------:R-:W-:Y:S01]  /*19bb0*/  SHFL.IDX PT, R7, R4, 0x3, 0x181f ;  /* 0x00781f0004077f89 */ /* 0x000fe200000e0000 */
[----:B------:R-:W-:-:S03]  /*19bc0*/  @!P2 IMAD.MOV.U32 R3, RZ, RZ, R10 ;  /* 0x000000ffff03a224 */ /* 0x000fc600078e000a */
[----:B------:R-:W1:Y:S04]  /*19bd0*/  SHFL.IDX PT, R10, R0, 0x3, 0x181f ;  /* 0x00781f00000a7f89 */ /* 0x000e6800000e0000 */
[----:B------:R2:W-:Y:S01]  /*19be0*/  @!P2 LDGSTS.E.BYPASS.LTC128B.128 [R28+0x14c00], desc[UR50][R2.64], !P0 ;  /* 0x14c00000021cafae */ /* 0x0005e2000c101d72 */
[----:B0-----:R-:W-:-:S05]  /*19bf0*/  @!P1 IADD3 R14, P2, R29, R14, RZ ;  /* 0x0000000e1d0e9210 */ /* 0x001fca0007f5e0ff */
[----:B--2---:R-:W-:Y:S01]  /*19c00*/  @!P1 IMAD.X R3, RZ, RZ, R8, P2 ;  /* 0x000000ffff039224 */ /* 0x004fe200010e0608 */
[----:B------:R-:W-:Y:S01]  /*19c10*/  ISETP.GE.AND P2, PT, R12, R5, PT ;  /* 0x000000050c00720c */ /* 0x000fe20003f46270 */
[----:B------:R-:W-:Y:S01]  /*19c20*/  @!P1 IMAD.MOV.U32 R2, RZ, RZ, R14 ;  /* 0x000000ffff029224 */ /* 0x000fe200078e000e */
[----:B------:R-:W-:Y:S01]  /*19c30*/  SHFL.IDX PT, R8, R4, 0x4, 0x181f ;  /* 0x00981f0004087f89 */ /* 0x000fe200000e0000 */
[----:B------:R-:W-:-:S03]  /*19c40*/  VIADD R12, R6, 0x50 ;  /* 0x00000050060c7836 */ /* 0x000fc60000000000 */
[----:B------:R-:W0:Y:S04]  /*19c50*/  SHFL.IDX PT, R14, R0, 0x4, 0x181f ;  /* 0x00981f00000e7f89 */ /* 0x000e2800000e0000 */
[----:B------:R1:W-:Y:S03]  /*19c60*/  @!P1 LDGSTS.E.BYPASS.LTC128B.128 [R28+0x15400], desc[UR50][R2.64], !P0 ;  /* 0x15400000021c9fae */ /* 0x0003e6000c101d72 */
[----:B-1----:R-:W-:Y:S01]  /*19c70*/  @!P2 IADD3 R2, P1, R29, R10, RZ ;  /* 0x0000000a1d02a210 */ /* 0x002fe20007f3e0ff */
[----:B------:R-:W-:-:S04]  /*19c80*/  VIADD R10, R6, 0x40 ;  /* 0x00000040060a7836 */ /* 0x000fc80000000000 */
[----:B------:R-:W-:Y:S01]  /*19c90*/  @!P2 IMAD.X R3, RZ, RZ, R7, P1 ;  /* 0x000000ffff03a224 */ /* 0x000fe200008e0607 */
[----:B------:R-:W-:Y:S01]  /*19ca0*/  ISETP.GE.AND P1, PT, R10, R5, PT ;  /* 0x000000050a00720c */ /* 0x000fe20003f26270 */
[----:B------:R-:W-:Y:S04]  /*19cb0*/  SHFL.IDX PT, R7, R4, 0x5, 0x181f ;  /* 0x00b81f0004077f89 */ /* 0x000fe800000e0000 */
[----:B------:R-:W1:Y:S04]  /*19cc0*/  SHFL.IDX PT, R10, R0, 0x5, 0x181f ;  /* 0x00b81f00000a7f89 */ /* 0x000e6800000e0000 */
[----:B------:R0:W-:Y:S04]  /*19cd0*/  @!P2 LDGSTS.E.BYPASS.LTC128B.128 [R28+0x15c00], desc[UR50][R2.64], !P0 ;  /* 0x15c00000021cafae */ /* 0x0001e8000c101d72 */
[----:B0-----:R-:W-:-:S02]  /*19ce0*/  @!P1 IADD3 R2, P2, R29, R14, RZ ;  /* 0x0000000e1d029210 */ /* 0x001fc40007f5e0ff */
[----:B------:R-:W0:Y:S03]  /*19cf0*/  SHFL.IDX PT, R14, R0, 0x6, 0x181f ;  /* 0x00d81f00000e7f89 */ /* 0x000e2600000e0000 */
[----:B------:R-:W-:Y:S01]  /*19d00*/  @!P1 IMAD.X R3, RZ, RZ, R8, P2 ;  /* 0x000000ffff039224 */ /* 0x000fe200010e0608 */
[----:B------:R-:W-:Y:S01]  /*19d10*/  ISETP.GE.AND P2, PT, R12, R5, PT ;  /* 0x000000050c00720c */ /* 0x000fe20003f46270 */
[----:B------:R-:W2:Y:S04]  /*19d20*/  SHFL.IDX PT, R8, R4, 0x6, 0x181f ;  /* 0x00d81f0004087f89 */ /* 0x000ea800000e0000 */
[----:B------:R1:W-:Y:S08]  /*19d30*/  @!P1 LDGSTS.E.BYPASS.LTC128B.128 [R28+0x16400], desc[UR50][R2.64], !P0 ;  /* 0x16400000021c9fae */ /* 0x0003f0000c101d72 */
[----:B-1----:R-:W-:Y:S01]  /*19d40*/  @!P2 IADD3 R2, P1, R29, R10, RZ ;  /* 0x0000000a1d02a210 */ /* 0x002fe20007f3e0ff */
[----:B------:R-:W-:-:S04]  /*19d50*/  VIADD R10, R6, 0x60 ;  /* 0x00000060060a7836 */ /* 0x000fc80000000000 */
[----:B------:R-:W-:Y:S01]  /*19d60*/  @!P2 IMAD.X R3, RZ, RZ, R7, P1 ;  /* 0x000000ffff03a224 */ /* 0x000fe200008e0607 */
[----:B------:R-:W-:Y:S01]  /*19d70*/  ISETP.GE.AND P1, PT, R10, R5, PT ;  /* 0x000000050a00720c */ /* 0x000fe20003f26270 */
[----:B------:R1:W3:Y:S04]  /*19d80*/  SHFL.IDX PT, R7, R4, 0x7, 0x181f ;  /* 0x00f81f0004077f89 */ /* 0x0002e800000e0000 */
[----:B------:R4:W-:Y:S08]  /*19d90*/  @!P2 LDGSTS.E.BYPASS.LTC128B.128 [R28+0x16c00], desc[UR50][R2.64], !P0 ;  /* 0x16c00000021cafae */ /* 0x0009f0000c101d72 */
[----:B0-----:R-:W-:-:S02]  /*19da0*/  @!P1 IADD3 R9, P2, R29, R14, RZ ;  /* 0x0000000e1d099210 */ /* 0x001fc40007f5e0ff */
[----:B------:R1:W0:Y:S03]  /*19db0*/  SHFL.IDX PT, R14, R0, 0x7, 0x181f ;  /* 0x00f81f00000e7f89 */ /* 0x00022600000e0000 */
[----:B--2---:R-:W-:Y:S02]  /*19dc0*/  @!P1 IMAD.X R8, RZ, RZ, R8, P2 ;  /* 0x000000ffff089224 */ /* 0x004fe400010e0608 */
[----:B----4-:R-:W-:Y:S02]  /*19dd0*/  @!P1 IMAD.MOV.U32 R2, RZ, RZ, R9 ;  /* 0x000000ffff029224 */ /* 0x010fe400078e0009 */
[----:B------:R-:W-:-:S05]  /*19de0*/  @!P1 IMAD.MOV.U32 R3, RZ, RZ, R8 ;  /* 0x000000ffff039224 */ /* 0x000fca00078e0008 */
[----:B---3--:R1:W-:Y:S02]  /*19df0*/  @!P1 LDGSTS.E.BYPASS.LTC128B.128 [R28+0x17400], desc[UR50][R2.64], !P0 ;  /* 0x17400000021c9fae */ /* 0x0083e4000c101d72 */
.L_x_1370:
[----:B------:R-:W-:Y:S02]  /*19e00*/  VIADD R6, R6, 0x70 ;  /* 0x0000007006067836 */ /* 0x000fe40000000000 */
[----:B-1----:R-:W-:-:S03]  /*19e10*/  IMAD.MOV.U32 R0, RZ, RZ, 0x1 ;  /* 0x00000001ff007424 */ /* 0x002fc600078e00ff */
        /* <DEDUP_REMOVED lines=15> */
.L_x_1371:
[----:B------:R-:W-:Y:S01]  /*19f10*/  UIADD3 UR4, UR52, -0x2, URZ ;  /* 0xfffffffe34047890 */ /* 0x000fe2000fffe03f */
[----:B------:R-:W-:-:S03]  /*19f20*/  IMAD.MOV.U32 R30, RZ, RZ, 0x1 ;  /* 0x00000001ff1e7424 */ /* 0x000fc600078e00ff */
[----:B------:R-:W-:-:S06]  /*19f30*/  UISETP.GE.AND UP0, UPT, UR4, UR49, UPT ;  /* 0x000000310400728c */ /* 0x000fcc000bf06270 */
[----:B------:R-:W-:-:S13]  /*19f40*/  PLOP3.LUT P0, PT, PT, PT, UP0, 0x80, 0x0 ;  /* 0x000000000000781c */ /* 0x000fda0003f0f008 */
[----:B------:R-:W-:Y:S05]  /*19f50*/  @!P0 BRA `(.L_x_1269) ;  /* 0x0000001800108947 */ /* 0x000fea0003800000 */
[----:B------:R-:W-:Y:S01]  /*19f60*/  UIADD3 UR4, UR45, 0x1, URZ ;  /* 0x000000012d047890 */ /* 0x000fe2000fffe03f */
[----:B0-----:R-:W-:Y:S01]  /*19f70*/  LOP3.LUT R3, RZ, UR43, RZ, 0x33, !PT ;  /* 0x0000002bff037c12 */ /* 0x001fe2000f8e33ff */
[----:B------:R-:W-:Y:S01]  /*19f80*/  IMAD.MOV.U32 R21, RZ, RZ, 0x1 ;  /* 0x00000001ff157424 */ /* 0x000fe200078e00ff */
[----:B------:R-:W-:Y:S01]  /*19f90*/  IADD3 R18, R29, R18, R26 ;  /* 0x000000121d127210 */ /* 0x000fe20007ffe01a */
[----:B------:R-:W-:Y:S01]  /*19fa0*/  UIMAD UR4, UR4, UR37, URZ ;  /* 0x00000025040472a4 */ /* 0x000fe2000f8e023f */
[----:B------:R-:W-:Y:S01]  /*19fb0*/  LOP3.LUT R5, RZ, UR42, RZ, 0x33, !PT ;  /* 0x0000002aff057c12 */ /* 0x000fe2000f8e33ff */
[----:B------:R-:W-:Y:S02]  /*19fc0*/  IMAD.MOV.U32 R20, RZ, RZ, RZ ;  /* 0x000000ffff147224 */ /* 0x000fe400078e00ff */
[----:B------:R-:W-:Y:S02]  /*19fd0*/  VIADD R18, R18, 0xfffffe20 ;  /* 0xfffffe2012127836 */ /* 0x000fe40000000000 */
[----:B------:R-:W-:-:S04]  /*19fe0*/  LOP3.LUT R0, RZ, UR4, RZ, 0x33, !PT ;  /* 0x00000004ff007c12 */ /* 0x000fc8000f8e33ff */
[----:B------:R-:W-:-:S04]  /*19ff0*/  VIADDMNMX R0, R0, -UR44, R3, !PT ;  /* 0x8000002c00007c46 */ /* 0x000fc8000f800103 */
[----:B------:R-:W-:-:S04]  /*1a000*/  VIMNMX R5, R0, R5, !PT ;  /* 0x0000000500057248 */ /* 0x000fc80007fe0100 */
[C---:B------:R-:W-:Y:S01]  /*1a010*/  IADD3 R32, -R5.reuse, -0x2, RZ ;  /* 0xfffffffe05207810 */ /* 0x040fe20007ffe1ff */
[----:B------:R-:W-:-:S07]  /*1a020*/  IMAD R0, R5, -0xa0, R18 ;  /* 0xffffff6005007824 */ /* 0x000fce00078e0212 */
.L_x_1284:
        /* <DEDUP_REMOVED lines=24> */
[----:B------:R-:W-:Y:S02]  /*1a1b0*/  @!P1 IMAD.MOV.U32 R2, RZ, RZ, R11 ;  /* 0x000000ffff029224 */ /* 0x000fe400078e000b */
[----:B------:R-:W-:Y:S02]  /*1a1c0*/  IMAD.IADD R5, R9, 0x1, R5 ;  /* 0x0000000109057824 */ /* 0x000fe400078e0205 */
        /* <DEDUP_REMOVED lines=9> */
[----:B------:R-:W-:Y:S01]  /*1a260*/  @!P1 LEA.HI.X R5, R2, UR5, R3, 0x2, P0 ;  /* 0x0000000502059c11 */ /* 0x000fe200080f1403 */
[----:B------:R-:W-:Y:S02]  /*1a270*/  IMAD.U32 R12, RZ, RZ, UR6 ;  /* 0x00000006ff0c7e24 */ /* 0x000fe4000f8e00ff */
[----:B------:R-:W-:Y:S02]  /*1a280*/  VIADD R2, R20, 0x1 ;  /* 0x0000000114027836 */ /* 0x000fe40000000000 */
[----:B------:R0:W5:Y:S01]  /*1a290*/  @!P1 LDG.E R8, desc[UR50][R4.64] ;  /* 0x0000003204089981 */ /* 0x000162000c1e1900 */
[----:B------:R-:W-:Y:S02]  /*1a2a0*/  ISETP.NE.AND P2, PT, R12, 0x3, PT ;  /* 0x000000030c00780c */ /* 0x000fe40003f45270 */
        /* <DEDUP_REMOVED lines=9> */
.L_x_1270:
[----:B------:R-:W-:Y:S02]  /*1a340*/  LEA R3, R2, UR46, 0x3 ;  /* 0x0000002e02037c11 */ /* 0x000fe4000f8e18ff */
[----:B------:R-:W-:-:S04]  /*1a350*/  SHF.L.U32 R25, R30, 0x1f, RZ ;  /* 0x0000001f1e197819 */ /* 0x000fc800000006ff */
[----:B------:R-:W0:Y:S02]  /*1a360*/  SYNCS.PHASECHK.TRANS64.TRYWAIT P1, [R3+URZ+0x22880], R25 ;  /* 0x02288019030075a7 */ /* 0x000e24000802017f */
[----:B0-----:R-:W-:Y:S05]  /*1a370*/  @!P1 BRA `(.L_x_1271) ;  /* 0x0000004400589947 */ /* 0x001fea0003800000 */
.L_x_1372:
        /* <DEDUP_REMOVED lines=25> */
[C---:B------:R-:W-:Y:S02]  /*1a510*/  IMAD R12, R9.reuse, UR5, R12 ;  /* 0x00000005090c7c24 */ /* 0x040fe4000f8e020c */
[----:B------:R-:W-:Y:S01]  /*1a520*/  IMAD.WIDE.U32 R6, R9, UR4, R6 ;  /* 0x0000000409067c25 */ /* 0x000fe2000f8e0006 */
[----:B------:R-:W-:-:S03]  /*1a530*/  ULDC.64 UR4, c[0x0][0x330] ;  /* 0x0000cc0000047ab9 */ /* 0x000fc60000000a00 */
[----:B------:R-:W-:Y:S02]  /*1a540*/  IMAD.IADD R5, R5, 0x1, R11 ;  /* 0x0000000105057824 */ /* 0x000fe400078e020b */
        /* <DEDUP_REMOVED lines=61> */
[----:B------:R1:W-:Y:S03]  /*1a920*/  LDGSTS.E.BYPASS.LTC128B.128 [R17+0xe400], desc[UR50][R4.64], !P2 ;  /* 0x0e40000004117fae */ /* 0x0003e6000d101d72 */
.L_x_1394:
        /* <DEDUP_REMOVED lines=16> */
.L_x_1273:
[----:B------:R1:W-:Y:S01]  /*1aa30*/  SYNCS.ARRIVE.TRANS64.A1T0 RZ, [R3+URZ+0x22870], RZ ;  /* 0x022870ff03ff79a7 */ /* 0x0003e2000810003f */
[----:B------:R-:W-:Y:S05]  /*1aa40*/  @!P2 BRA `(.L_x_1274) ;  /* 0x000000000004a947 */ /* 0x000fea0003800000 */
[----:B------:R-:W-:Y:S01]  /*1aa50*/  BPT.TRAP 0x1 ;  /* 0x000000040000795c */ /* 0x000fe20000300000 */
.L_x_1274:
[----:B------:R-:W2:Y:S02]  /*1aa60*/  SYNCS.PHASECHK.TRANS64.TRYWAIT P1, [R3+URZ+0x22840], R25 ;  /* 0x02284019030075a7 */ /* 0x000ea4000802017f */
[----:B--2---:R-:W-:Y:S05]  /*1aa70*/  @!P1 BRA `(.L_x_1275) ;  /* 0x0000004800649947 */ /* 0x004fea0003800000 */
.L_x_1395:
        /* <DEDUP_REMOVED lines=12> */
[----:B------:R-:W-:Y:S02]  /*1ab40*/  IMAD R24, R24, UR6, RZ ;  /* 0x0000000618187c24 */ /* 0x000fe4000f8e02ff */
[----:B------:R-:W-:Y:S01]  /*1ab50*/  IMAD.IADD R5, R5, 0x1, R23 ;  /* 0x0000000105057824 */ /* 0x000fe200078e0217 */
        /* <DEDUP_REMOVED lines=30> */
[----:B------:R-:W-:Y:S04]  /*1ad40*/  SHFL.IDX PT, R11, R6, 0x7, 0x181f ;  /* 0x00f81f00060b7f89 */ /* 0x000fe800000e0000 */
[----:B------:R-:W3:Y:S01]  /*1ad50*/  SHFL.IDX PT, R14, R6, 0x1, 0x181f ;  /* 0x00381f00060e7f89 */ /* 0x000ee200000e0000 */
[----:B----4-:R-:W-:-:S05]  /*1ad60*/  IMAD.X R5, RZ, RZ, R5, P1 ;  /* 0x000000ffff057224 */ /* 0x010fca00008e0605 */
[----:B------:R3:W-:Y:S02]  /*1ad70*/  LDGSTS.E.BYPASS.LTC128B.128 [R8+0x18400], desc[UR50][R4.64], !P2 ;  /* 0x1840000004087fae */ /* 0x0007e4000d101d72 */
[C---:B---3--:R-:W-:Y:S02]  /*1ad80*/  IADD3 R4, P1, R29.reuse, R14, RZ ;  /* 0x0000000e1d047210 */ /* 0x048fe40007f3e0ff */
[----:B------:R-:W3:Y:S03]  /*1ad90*/  SHFL.IDX PT, R14, R6, 0x3, 0x181f ;  /* 0x00781f00060e7f89 */ /* 0x000ee600000e0000 */
[----:B------:R-:W-:Y:S02]  /*1ada0*/  IMAD.X R5, RZ, RZ, R17, P1 ;  /* 0x000000ffff057224 */ /* 0x000fe400008e0611 */
[----:B------:R-:W4:Y:S04]  /*1adb0*/  SHFL.IDX PT, R17, R7, 0x3, 0x181f ;  /* 0x00781f0007117f89 */ /* 0x000f2800000e0000 */
[----:B------:R5:W-:Y:S02]  /*1adc0*/  LDGSTS.E.BYPASS.LTC128B.128 [R8+0x18c00], desc[UR50][R4.64], !P2 ;  /* 0x18c0000004087fae */ /* 0x000be4000d101d72 */
[----:B-----5:R-:W-:-:S02]  /*1add0*/  IADD3 R4, P1, R29, R18, RZ ;  /* 0x000000121d047210 */ /* 0x020fc40007f3e0ff */
[----:B------:R-:W5:Y:S03]  /*1ade0*/  SHFL.IDX PT, R18, R6, 0x4, 0x181f ;  /* 0x00981f0006127f89 */ /* 0x000f6600000e0000 */
[----:B------:R-:W-:Y:S02]  /*1adf0*/  IMAD.X R5, RZ, RZ, R16, P1 ;  /* 0x000000ffff057224 */ /* 0x000fe400008e0610 */
[----:B------:R-:W0:Y:S04]  /*1ae00*/  SHFL.IDX PT, R16, R7, 0x4, 0x181f ;  /* 0x00981f0007107f89 */ /* 0x000e2800000e0000 */
[----:B------:R3:W-:Y:S02]  /*1ae10*/  LDGSTS.E.BYPASS.LTC128B.128 [R8+0x19400], desc[UR50][R4.64], !P2 ;  /* 0x1940000004087fae */ /* 0x0007e4000d101d72 */
[----:B---3--:R-:W-:-:S02]  /*1ae20*/  IADD3 R4, P1, R29, R14, RZ ;  /* 0x0000000e1d047210 */ /* 0x008fc40007f3e0ff */
[----:B------:R-:W3:Y:S03]  /*1ae30*/  SHFL.IDX PT, R14, R6, 0x5, 0x181f ;  /* 0x00b81f00060e7f89 */ /* 0x000ee600000e0000 */
[----:B----4-:R-:W-:Y:S01]  /*1ae40*/  IMAD.X R5, RZ, RZ, R17, P1 ;  /* 0x000000ffff057224 */ /* 0x010fe200008e0611 */
[----:B------:R-:W-:Y:S04]  /*1ae50*/  SHFL.IDX PT, R6, R10, RZ, 0x181f ;  /* 0x00181fff0a067589 */ /* 0x000fe800000e0000 */
[----:B------:R5:W-:Y:S04]  /*1ae60*/  LDGSTS.E.BYPASS.LTC128B.128 [R8+0x19c00], desc[UR50][R4.64], !P2 ;  /* 0x19c0000004087fae */ /* 0x000be8000d101d72 */
[----:B------:R-:W-:Y:S01]  /*1ae70*/  SHFL.IDX PT, R17, R7, 0x6, 0x181f ;  /* 0x00d81f0007117f89 */ /* 0x000fe200000e0000 */
[----:B-----5:R-:W-:-:S03]  /*1ae80*/  IADD3 R4, P1, R29, R18, RZ ;  /* 0x000000121d047210 */ /* 0x020fc60007f3e0ff */
[----:B------:R-:W4:Y:S02]  /*1ae90*/  SHFL.IDX PT, R18, R7, 0x5, 0x181f ;  /* 0x00b81f0007127f89 */ /* 0x000f2400000e0000 */
[----:B0-----:R-:W-:Y:S02]  /*1aea0*/  IMAD.X R5, RZ, RZ, R16, P1 ;  /* 0x000000ffff057224 */ /* 0x001fe400008e0610 */
[----:B------:R-:W0:Y:S04]  /*1aeb0*/  SHFL.IDX PT, R16, R7, 0x7, 0x181f ;  /* 0x00f81f0007107f89 */ /* 0x000e2800000e0000 */
[----:B------:R3:W-:Y:S02]  /*1aec0*/  LDGSTS.E.BYPASS.LTC128B.128 [R8+0x1a400], desc[UR50][R4.64], !P2 ;  /* 0x1a40000004087fae */ /* 0x0007e4000d101d72 */
[----:B---3--:R-:W-:-:S02]  /*1aed0*/  IADD3 R4, P1, R29, R14, RZ ;  /* 0x0000000e1d047210 */ /* 0x008fc40007f3e0ff */
        /* <DEDUP_REMOVED lines=14> */
.L_x_1417:
[----:B------:R-:W-:Y:S02]  /*1afc0*/  R2UR UR4, R3 ;  /* 0x00000000030472ca */ /* 0x000fe400000e0000 */
[----:B0--3--:R-:W-:-:S05]  /*1afd0*/  IADD3 R4, P1, R29, R14, RZ ;  /* 0x0000000e1d047210 */ /* 0x009fca0007f3e0ff */
[----:B----4-:R-:W-:-:S05]  /*1afe0*/  IMAD.X R5, RZ, RZ, R6, P1 ;  /* 0x000000ffff057224 */ /* 0x010fca00008e0606 */
        /* <DEDUP_REMOVED lines=13> */
.L_x_1277:
[----:B------:R-:W-:Y:S01]  /*1b0c0*/  IMAD.U32 R4, RZ, RZ, UR36 ;  /* 0x00000024ff047e24 */ /* 0x000fe2000f8e00ff */
[----:B------:R0:W-:Y:S04]  /*1b0d0*/  SYNCS.ARRIVE.TRANS64.A1T0 RZ, [R3+URZ+0x22830], RZ ;  /* 0x022830ff03ff79a7 */ /* 0x0001e8000810003f */
[----:B------:R-:W-:-:S04]  /*1b0e0*/  LOP3.LUT R4, R4, 0x1, RZ, 0xfc, !PT ;  /* 0x0000000104047812 */ /* 0x000fc800078efcff */
[----:B------:R-:W-:-:S13]  /*1b0f0*/  ISETP.NE.AND P1, PT, R4, 0x3, PT ;  /* 0x000000030400780c */ /* 0x000fda0003f25270 */
[----:B0-----:R-:W-:Y:S05]  /*1b100*/  @!P1 BRA `(.L_x_1278) ;  /* 0x0000000000049947 */ /* 0x001fea0003800000 */
[----:B------:R-:W-:Y:S01]  /*1b110*/  BPT.TRAP 0x1 ;  /* 0x000000040000795c */ /* 0x000fe20000300000 */
.L_x_1278:
[----:B-12---:R-:W-:Y:S02]  /*1b120*/  LOP3.LUT R3, R21, 0x1, RZ, 0x3c, !PT ;  /* 0x0000000115037812 */ /* 0x006fe400078e3cff */
[----:B------:R-:W-:Y:S02]  /*1b130*/  LEA R6, R20, UR46, 0x3 ;  /* 0x0000002e14067c11 */ /* 0x000fe4000f8e18ff */
[----:B------:R-:W-:-:S04]  /*1b140*/  SHF.L.U32 R3, R3, 0x1f, RZ ;  /* 0x0000001f03037819 */ /* 0x000fc800000006ff */
[----:B------:R-:W0:Y:S02]  /*1b150*/  SYNCS.PHASECHK.TRANS64.TRYWAIT P2, [R6+URZ+0x22870], R3 ;  /* 0x02287003060075a7 */ /* 0x000e24000804017f */
[----:B0-----:R-:W-:Y:S05]  /*1b160*/  @!P2 BRA `(.L_x_1279) ;  /* 0x0000004c0060a947 */ /* 0x001fea0003800000 */
.L_x_1418:
[----:B------:R-:W-:-:S06]  /*1b170*/  ULOP3.LUT UR4, UR36, 0x2, URZ, 0xfc, !UPT ;  /* 0x0000000224047892 */ /* 0x000fcc000f8efc3f */
[----:B------:R-:W-:-:S05]  /*1b180*/  IMAD.U32 R4, RZ, RZ, UR4 ;  /* 0x00000004ff047e24 */ /* 0x000fca000f8e00ff */
[----:B------:R-:W-:-:S13]  /*1b190*/  ISETP.NE.AND P2, PT, R4, 0x3, PT ;  /* 0x000000030400780c */ /* 0x000fda0003f45270 */
[----:B------:R-:W-:Y:S05]  /*1b1a0*/  @!P2 BRA `(.L_x_1280) ;  /* 0x000000000004a947 */ /* 0x000fea0003800000 */
[----:B------:R-:W-:Y:S01]  /*1b1b0*/  BPT.TRAP 0x1 ;  /* 0x000000040000795c */ /* 0x000fe20000300000 */
.L_x_1280:
[----:B------:R-:W-:Y:S01]  /*1b1c0*/  SHF.L.U32 R5, R21, 0x1f, RZ ;  /* 0x0000001f15057819 */ /* 0x000fe200000006ff */
[----:B0-----:R-:W-:-:S03]  /*1b1d0*/  IMAD R3, R20, 0x5000, RZ ;  /* 0x0000500014037824 */ /* 0x001fc600078e02ff */
[----:B------:R-:W0:Y:S02]  /*1b1e0*/  SYNCS.PHASECHK.TRANS64.TRYWAIT P2, [R6+URZ+0x22860], R5 ;  /* 0x02286005060075a7 */ /* 0x000e24000804017f */
[----:B------:R-:W-:Y:S01]  /*1b1f0*/  LOP3.LUT R4, R3, R37, RZ, 0xfc, !PT ;  /* 0x0000002503047212 */ /* 0x000fe200078efcff */
[----:B0-----:R-:W-:Y:S06]  /*1b200*/  @!P2 BRA `(.L_x_1281) ;  /* 0x0000004c004ca947 */ /* 0x001fec0003800000 */
.L_x_1419:
        /* <DEDUP_REMOVED lines=9> */
[----:B------:R-:W-:Y:S01]  /*1b2a0*/  PRMT R15, R18, 0x7531, R19 ;  /* 0x00007531120f7816 */ /* 0x000fe20000000013 */
[----:B--2---:R-:W-:Y:S02]  /*1b2b0*/  IMAD.IADD R5, R7, 0x1, R5 ;  /* 0x0000000107057824 */ /* 0x004fe400078e0205 */
[----:B------:R-:W-:-:S03]  /*1b2c0*/  IMAD.U32 R7, RZ, RZ, UR4 ;  /* 0x00000004ff077e24 */ /* 0x000fc6000f8e00ff */
[----:B------:R-:W0:Y:S02]  /*1b2d0*/  LDSM.16.MT88.4 R8, [R5+0xa400] ;  /* 0x00a400000508783b */ /* 0x000e240000004200 */
[----:B------:R-:W-:Y:S02]  /*1b2e0*/  ISETP.NE.AND P2, PT, R7, 0x3, PT ;  /* 0x000000030700780c */ /* 0x000fe40003f45270 */
        /* <DEDUP_REMOVED lines=62> */
.L_x_1282:
[----:B-1----:R1:W-:Y:S01]  /*1b6d0*/  SYNCS.ARRIVE.TRANS64.A1T0 RZ, [R6+URZ+0x22850], RZ ;  /* 0x022850ff06ff79a7 */ /* 0x0023e2000810003f */
[----:B------:R-:W-:Y:S06]  /*1b6e0*/  BAR.SYNC.DEFER_BLOCKING 0x2, 0x80 ;  /* 0x0082000000007b1d */ /* 0x000fec0000010000 */
[----:B------:R-:W-:Y:S05]  /*1b6f0*/  @!P1 BRA `(.L_x_1283) ;  /* 0x0000000000049947 */ /* 0x000fea0003800000 */
[----:B------:R-:W-:Y:S01]  /*1b700*/  BPT.TRAP 0x1 ;  /* 0x000000040000795c */ /* 0x000fe20000300000 */
.L_x_1283:
[----:B0-----:R-:W0:Y:S01]  /*1b710*/  S2R R3, SR_CgaCtaId ;  /* 0x0000000000037919 */ /* 0x001e220000008800 */
[----:B-1----:R-:W-:Y:S02]  /*1b720*/  VIADD R6, R6, 0x22880 ;  /* 0x0002288006067836 */ /* 0x002fe40000000000 */
[----:B------:R-:W-:Y:S02]  /*1b730*/  VIADD R0, R0, 0xffffff60 ;  /* 0xffffff6000007836 */ /* 0x000fe40000000000 */
[----:B------:R-:W-:Y:S02]  /*1b740*/  IMAD.MOV.U32 R20, RZ, RZ, R2 ;  /* 0x000000ffff147224 */ /* 0x000fe400078e0002 */
[----:B------:R-:W-:Y:S01]  /*1b750*/  IMAD.MOV.U32 R21, RZ, RZ, R30 ;  /* 0x000000ffff157224 */ /* 0x000fe200078e001e */
[----:B0-----:R-:W-:-:S04]  /*1b760*/  PRMT R6, R3, 0x654, R6 ;  /* 0x0000065403067816 */ /* 0x001fc80000000006 */
[----:B------:R0:W-:Y:S01]  /*1b770*/  SYNCS.ARRIVE.TRANS64.RED.A1T0 RZ, [R6+URZ], RZ ;  /* 0x000000ff06ff79a7 */ /* 0x0001e2000810043f */
[----:B------:R-:W-:Y:S05]  /*1b780*/  @P0 BRA `(.L_x_1284) ;  /* 0xffffffe800280947 */ /* 0x000fea000383ffff */
[----:B------:R-:W-:Y:S05]  /*1b790*/  BRA `(.L_x_1285) ;  /* 0x0000000000047947 */ /* 0x000fea0003800000 */
.L_x_1269:
[----:B------:R-:W-:-:S07]  /*1b7a0*/  IMAD.MOV.U32 R2, RZ, RZ, RZ ;  /* 0x000000ffff027224 */ /* 0x000fce00078e00ff */
.L_x_1285:
[----:B------:R-:W-:-:S06]  /*1b7b0*/  ULOP3.LUT UR4, UR36, 0x1, URZ, 0xfc, !UPT ;  /* 0x0000000124047892 */ /* 0x000fcc000f8efc3f */
[----:B0-----:R-:W-:-:S05]  /*1b7c0*/  IMAD.U32 R0, RZ, RZ, UR4 ;  /* 0x00000004ff007e24 */ /* 0x001fca000f8e00ff */
[----:B------:R-:W-:-:S13]  /*1b7d0*/  ISETP.NE.AND P1, PT, R0, 0x3, PT ;  /* 0x000000030000780c */ /* 0x000fda0003f25270 */
[----:B------:R-:W-:Y:S05]  /*1b7e0*/  @!P1 BRA `(.L_x_1286) ;  /* 0x0000000000049947 */ /* 0x000fea0003800000 */
[----:B------:R-:W-:Y:S01]  /*1b7f0*/  BPT.TRAP 0x1 ;  /* 0x000000040000795c */ /* 0x000fe20000300000 */
.L_x_1286:
[----:B------:R-:W-:Y:S01]  /*1b800*/  LOP3.LUT R0, R30, 0x1, RZ, 0x3c, !PT ;  /* 0x000000011e007812 */ /* 0x000fe200078e3cff */
[----:B------:R-:W-:Y:S01]  /*1b810*/  BSSY B0, `(.L_x_1287) ;  /* 0x0000005000007945 */ /* 0x000fe20003800000 */
[----:B------:R-:W-:Y:S02]  /*1b820*/  LEA R3, R2, UR46, 0x3 ;  /* 0x0000002e02037c11 */ /* 0x000fe4000f8e18ff */
[----:B------:R-:W-:-:S04]  /*1b830*/  SHF.L.U32 R0, R0, 0x1f, RZ ;  /* 0x0000001f00007819 */ /* 0x000fc800000006ff */
[----:B------:R-:W0:Y:S02]  /*1b840*/  SYNCS.PHASECHK.TRANS64.TRYWAIT P0, [R3+URZ+0x22870], R0 ;  /* 0x02287000030075a7 */ /* 0x000e24000800017f */
[----:B0-----:R-:W-:Y:S05]  /*1b850*/  @!P0 BRA `(.L_x_1288) ;  /* 0x0000004400cc8947 */ /* 0x001fea0003800000 */
.L_x_1420:
[----:B------:R-:W-:Y:S05]  /*1b860*/  BSYNC B0 ;  /* 0x0000000000007941 */ /* 0x000fea0003800000 */
.L_x_1287:
[----:B------:R-:W-:-:S06]  /*1b870*/  ULOP3.LUT UR4, UR36, 0x2, URZ, 0xfc, !UPT ;  /* 0x0000000224047892 */ /* 0x000fcc000f8efc3f */
[----:B------:R-:W-:-:S05]  /*1b880*/  IMAD.U32 R4, RZ, RZ, UR4 ;  /* 0x00000004ff047e24 */ /* 0x000fca000f8e00ff */
[----:B------:R-:W-:-:S13]  /*1b890*/  ISETP.NE.AND P0, PT, R4, 0x3, PT ;  /* 0x000000030400780c */ /* 0x000fda0003f05270 */
[----:B------:R-:W-:Y:S05]  /*1b8a0*/  @!P0 BRA `(.L_x_1289) ;  /* 0x0000000000048947 */ /* 0x000fea0003800000 */
[----:B------:R-:W-:Y:S01]  /*1b8b0*/  BPT.TRAP 0x1 ;  /* 0x000000040000795c */ /* 0x000fe20000300000 */
.L_x_1289:
[----:B------:R-:W2:Y:S01]  /*1b8c0*/  LDL.LU R5, [R1] ;  /* 0x0000000001057983 */ /* 0x000ea20000300800 */
[----:B------:R-:W-:Y:S01]  /*1b8d0*/  SHF.L.U32 R4, R30, 0x1f, RZ ;  /* 0x0000001f1e047819 */ /* 0x000fe200000006ff */
[----:B------:R-:W-:-:S03]  /*1b8e0*/  IMAD R12, R2, 0x5000, RZ ;  /* 0x00005000020c7824 */ /* 0x000fc600078e02ff */
[----:B------:R-:W1:Y:S02]  /*1b8f0*/  SYNCS.PHASECHK.TRANS64.TRYWAIT P0, [R3+URZ+0x22860], R4 ;  /* 0x02286004030075a7 */ /* 0x000e64000800017f */
[----:B------:R-:W-:-:S05]  /*1b900*/  LOP3.LUT R37, R12, R37, RZ, 0xfc, !PT ;  /* 0x000000250c257212 */ /* 0x000fca00078efcff */
[----:B0-----:R-:W-:-:S04]  /*1b910*/  VIADD R0, R37, UR46 ;  /* 0x0000002e25007c36 */ /* 0x001fc80008000000 */
[----:B--2---:R-:W-:Y:S01]  /*1b920*/  IMAD.IADD R0, R5, 0x1, R0 ;  /* 0x0000000105007824 */ /* 0x004fe200078e0200 */
[----:B-1----:R-:W-:Y:S06]  /*1b930*/  @!P0 BRA `(.L_x_1290) ;  /* 0x0000004400a88947 */ /* 0x002fec0003800000 */
.L_x_1421:
        /* <DEDUP_REMOVED lines=73> */
.L_x_1291:
[----:B-1----:R1:W-:Y:S01]  /*1bdd0*/  SYNCS.ARRIVE.TRANS64.A1T0 RZ, [R3+URZ+0x22850], RZ ;  /* 0x022850ff03ff79a7 */ /* 0x0023e2000810003f */
[----:B------:R-:W-:Y:S06]  /*1bde0*/  BAR.SYNC.DEFER_BLOCKING 0x2, 0x80 ;  /* 0x0082000000007b1d */ /* 0x000fec0000010000 */
[----:B------:R-:W-:Y:S05]  /*1bdf0*/  @!P1 BRA `(.L_x_1292) ;  /* 0x0000000000049947 */ /* 0x000fea0003800000 */
[----:B------:R-:W-:Y:S01]  /*1be00*/  BPT.TRAP 0x1 ;  /* 0x000000040000795c */ /* 0x000fe20000300000 */
.L_x_1292:
        /* <DEDUP_REMOVED lines=10> */
.L_x_1245:
[----:B0-----:R-:W0:Y:S01]  /*1beb0*/  S2R R4, SR_CgaCtaId ;  /* 0x0000000000047919 */ /* 0x001e220000008800 */
[----:B------:R-:W-:Y:S02]  /*1bec0*/  MOV R3, 0x400 ;  /* 0x0000040000037802 */ /* 0x000fe40000000f00 */
[----:B------:R-:W-:Y:S02]  /*1bed0*/  SHF.L.U32 R2, R2, 0x1f, RZ ;  /* 0x0000001f02027819 */ /* 0x000fe400000006ff */
[----:B0-----:R-:W-:-:S04]  /*1bee0*/  LEA R7, R4, R3, 0x18 ;  /* 0x0000000304077211 */ /* 0x001fc800078ec0ff */
[----:B------:R-:W0:Y:S02]  /*1bef0*/  SYNCS.PHASECHK.TRANS64.TRYWAIT P0, [R7+URZ+0x22820], R2 ;  /* 0x02282002070075a7 */ /* 0x000e24000800017f */
[----:B0-----:R-:W-:Y:S05]  /*1bf00*/  @!P0 BRA `(.L_x_1293) ;  /* 0x0000004000488947 */ /* 0x001fea0003800000 */
.L_x_1422:
        /* <DEDUP_REMOVED lines=9> */
[----:B------:R-:W-:-:S05]  /*1bfa0*/  IMAD.U32 R2, RZ, RZ, UR4 ;  /* 0x00000004ff027e24 */ /* 0x000fca000f8e00ff */
[----:B------:R-:W-:-:S13]  /*1bfb0*/  ISETP.NE.AND P0, PT, R2, 0x3, PT ;  /* 0x000000030200780c */ /* 0x000fda0003f05270 */
[----:B------:R-:W-:Y:S05]  /*1bfc0*/  @!P0 BRA `(.L_x_1294) ;  /* 0x0000000000048947 */ /* 0x000fea0003800000 */
[----:B------:R-:W-:Y:S01]  /*1bfd0*/  BPT.TRAP 0x1 ;  /* 0x000000040000795c */ /* 0x000fe20000300000 */
.L_x_1294:
[----:B------:R-:W-:Y:S01]  /*1bfe0*/  IMAD R5, R0, 0x8, R7 ;  /* 0x0000000800057824 */ /* 0x000fe200078e0207 */
[----:B------:R-:W-:Y:S01]  /*1bff0*/  SHF.L.U32 R2, R30, 0x1f, RZ ;  /* 0x0000001f1e027819 */ /* 0x000fe200000006ff */
[----:B------:R-:W-:-:S03]  /*1c000*/  VIADD R0, R0, 0x1 ;  /* 0x0000000100007836 */ /* 0x000fc60000000000 */
[----:B------:R-:W0:Y:S02]  /*1c010*/  SYNCS.PHASECHK.TRANS64.TRYWAIT P1, [R5+URZ+0x22840], R2 ;  /* 0x02284002050075a7 */ /* 0x000e24000802017f */
[----:B------:R-:W-:-:S04]  /*1c020*/  ISETP.NE.AND P2, PT, R0, 0x2, PT ;  /* 0x000000020000780c */ /* 0x000fc80003f45270 */
[----:B------:R-:W-:Y:S01]  /*1c030*/  SEL R3, RZ, 0x1, P2 ;  /* 0x00000001ff037807 */ /* 0x000fe20001000000 */
[----:B0-----:R-:W-:Y:S08]  /*1c040*/  @!P1 BRA `(.L_x_1295) ;  /* 0x00000040000c9947 */ /* 0x001ff00003800000 */
.L_x_1423:
[----:B------:R-:W-:Y:S02]  /*1c050*/  SEL R0, R0, RZ, P2 ;  /* 0x000000ff00007207 */ /* 0x000fe40001000000 */
[----:B------:R-:W-:Y:S01]  /*1c060*/  LOP3.LUT R3, R30, R3, RZ, 0x3c, !PT ;  /* 0x000000031e037212 */ /* 0x000fe200078e3cff */
[----:B------:R-:W-:Y:S06]  /*1c070*/  @!P0 BRA `(.L_x_1296) ;  /* 0x0000000000048947 */ /* 0x000fec0003800000 */
[----:B------:R-:W-:Y:S01]  /*1c080*/  BPT.TRAP 0x1 ;  /* 0x000000040000795c */ /* 0x000fe20000300000 */
.L_x_1296:
[----:B------:R-:W-:Y:S01]  /*1c090*/  IMAD R7, R0, 0x8, R7 ;  /* 0x0000000800077824 */ /* 0x000fe200078e0207 */
[----:B------:R-:W-:-:S04]  /*1c0a0*/  SHF.L.U32 R0, R3, 0x1f, RZ ;  /* 0x0000001f03007819 */ /* 0x000fc800000006ff */
[----:B------:R-:W1:Y:S02]  /*1c0b0*/  SYNCS.PHASECHK.TRANS64.TRYWAIT P1, [R7+URZ+0x22840], R0 ;  /* 0x02284000070075a7 */ /* 0x000e64000802017f */
[----:B-1----:R-:W-:Y:S05]  /*1c0c0*/  @!P1 BRA `(.L_x_1297) ;  /* 0x0000004000009947 */ /* 0x002fea0003800000 */
.L_x_1424:
[----:B------:R-:W-:Y:S05]  /*1c0d0*/  @!P0 BRA `(.L_x_1298) ;  /* 0x0000000000048947 */ /* 0x000fea0003800000 */
[----:B------:R-:W-:Y:S01]  /*1c0e0*/  BPT.TRAP 0x1 ;  /* 0x000000040000795c */ /* 0x000fe20000300000 */
.L_x_1298:
[----:B------:R-:W2:Y:S02]  /*1c0f0*/  SYNCS.PHASECHK.TRANS64.TRYWAIT P1, [R5+URZ+0x22860], R2 ;  /* 0x02286002050075a7 */ /* 0x000ea4000802017f */
[----:B--2---:R-:W-:Y:S05]  /*1c100*/  @!P1 BRA `(.L_x_1299) ;  /* 0x0000004000049947 */ /* 0x004fea0003800000 */
.L_x_1425:
[----:B------:R-:W-:Y:S05]  /*1c110*/  @!P0 BRA `(.L_x_1300) ;  /* 0x0000000000048947 */ /* 0x000fea0003800000 */
[----:B------:R-:W-:Y:S01]  /*1c120*/  BPT.TRAP 0x1 ;  /* 0x000000040000795c */ /* 0x000fe20000300000 */
.L_x_1300:
[----:B------:R-:W3:Y:S02]  /*1c130*/  SYNCS.PHASECHK.TRANS64.TRYWAIT P1, [R7+URZ+0x22860], R0 ;  /* 0x02286000070075a7 */ /* 0x000ee4000802017f */
[----:B---3--:R-:W-:Y:S05]  /*1c140*/  @!P1 BRA `(.L_x_1301) ;  /* 0x0000004000089947 */ /* 0x008fea0003800000 */
.L_x_1426:
[----:B------:R-:W-:Y:S05]  /*1c150*/  @!P0 BRA `(.L_x_1302) ;  /* 0x0000000000048947 */ /* 0x000fea0003800000 */
[----:B------:R-:W-:Y:S01]  /*1c160*/  BPT.TRAP 0x1 ;  /* 0x000000040000795c */ /* 0x000fe20000300000 */
.L_x_1302:
[----:B------:R-:W4:Y:S02]  /*1c170*/  SYNCS.PHASECHK.TRANS64.TRYWAIT P1, [R5+URZ+0x22880], R2 ;  /* 0x02288002050075a7 */ /* 0x000f24000802017f */
[----:B----4-:R-:W-:Y:S05]  /*1c180*/  @!P1 BRA `(.L_x_1303) ;  /* 0x00000040000c9947 */ /* 0x010fea0003800000 */
.L_x_1427:
[----:B------:R-:W-:Y:S05]  /*1c190*/  @!P0 BRA `(.L_x_1304) ;  /* 0x0000000000048947 */ /* 0x000fea0003800000 */
[----:B------:R-:W-:Y:S01]  /*1c1a0*/  BPT.TRAP 0x1 ;  /* 0x000000040000795c */ /* 0x000fe20000300000 */
.L_x_1304:
[----:B------:R0:W0:Y:S02]  /*1c1b0*/  SYNCS.PHASECHK.TRANS64.TRYWAIT P0, [R7+URZ+0x22880], R0 ;  /* 0x02288000070075a7 */ /* 0x000024000800017f */
[----:B0-----:R-:W-:Y:S05]  /*1c1c0*/  @!P0 NANOSLEEP.SYNCS 0x989680 ;  /* 0x009896800000895d */ /* 0x001fea0003900000 */
[----:B------:R-:W0:Y:S02]  /*1c1d0*/  @!P0 SYNCS.PHASECHK.TRANS64 P0, [R7+URZ+0x22880], R0 ;  /* 0x02288000070085a7 */ /* 0x000e24000800007f */
[----:B0-----:R-:W-:Y:S05]  /*1c1e0*/  @!P0 BRA `(.L_x_1304) ;  /* 0xfffffffc00f08947 */ /* 0x001fea000383ffff */
.L_x_1153:
[----:B------:R-:W-:Y:S05]  /*1c1f0*/  BSYNC B6 ;  /* 0x0000000000067941 */ /* 0x000fea0003800000 */
.L_x_1150:
[----:B------:R-:W-:Y:S05]  /*1c200*/  EXIT ;  /* 0x000000000000794d */ /* 0x000fea0003800000 */
.L_x_1163:
[----:B0-----:R-:W-:-:S04]  /*1c210*/  IMAD.U32 R3, RZ, RZ, UR41 ;  /* 0x00000029ff037e24 */ /* 0x001fc8000f8e00ff */
[----:B------:R0:W1:Y:S03]  /*1c220*/  SYNCS.PHASECHK.TRANS64.TRYWAIT P0, [R3+URZ+0x22800], R8 ;  /* 0x02280008030075a7 */ /* 0x000066000800017f */
[----:B-1----:R-:W-:Y:S05]  /*1c230*/  @!P0 NANOSLEEP.SYNCS 0x989680 ;  /* 0x009896800000895d */ /* 0x002fea0003900000 */
[----:B------:R-:W1:Y:S02]  /*1c240*/  @!P0 SYNCS.PHASECHK.TRANS64 P0, [R3+URZ+0x22800], R8 ;  /* 0x02280008030085a7 */ /* 0x000e64000800007f */
[----:B-1----:R-:W-:Y:S05]  /*1c250*/  @!P0 BRA `(.L_x_1163) ;  /* 0xfffffffc00ec8947 */ /* 0x002fea000383ffff */
[----:B------:R-:W-:Y:S05]  /*1c260*/  BRA `(.L_x_1305) ;  /* 0xfffffe5400e87947 */ /* 0x000fea000383ffff */
.L_x_1167:
[----:B0-----:R-:W-:-:S04]  /*1c270*/  IMAD.U32 R3, RZ, RZ, UR41 ;  /* 0x00000029ff037e24 */ /* 0x001fc8000f8e00ff */
[----:B------:R0:W2:Y:S03]  /*1c280*/  SYNCS.PHASECHK.TRANS64.TRYWAIT P1, [R3+URZ+0x22830], R8 ;  /* 0x02283008030075a7 */ /* 0x0000a6000802017f */
[----:B--2---:R-:W-:Y:S05]  /*1c290*/  @!P1 NANOSLEEP.SYNCS 0x989680 ;  /* 0x009896800000995d */ /* 0x004fea0003900000 */
[----:B------:R-:W2:Y:S02]  /*1c2a0*/  @!P1 SYNCS.PHASECHK.TRANS64 P1, [R3+URZ+0x22830], R8 ;  /* 0x02283008030095a7 */ /* 0x000ea4000802007f */
[----:B--2---:R-:W-:Y:S05]  /*1c2b0*/  @!P1 BRA `(.L_x_1167) ;  /* 0xfffffffc00ec9947 */ /* 0x004fea000383ffff */
[----:B------:R-:W-:Y:S05]  /*1c2c0*/  BRA `(.L_x_1166) ;  /* 0xfffffe5800047947 */ /* 0x000fea000383ffff */
.L_x_1184:
[----:B-1----:R-:W-:-:S04]  /*1c2d0*/  IMAD.U32 R14, RZ, RZ, UR6 ;  /* 0x00000006ff0e7e24 */ /* 0x002fc8000f8e00ff */
[----:B------:R1:W2:Y:S03]  /*1c2e0*/  SYNCS.PHASECHK.TRANS64.TRYWAIT P1, [R14+URZ+0x22830], R13 ;  /* 0x0228300d0e0075a7 */ /* 0x0002a6000802017f */
[----:B--2---:R-:W-:Y:S05]  /*1c2f0*/  @!P1 NANOSLEEP.SYNCS 0x989680 ;  /* 0x009896800000995d */ /* 0x004fea0003900000 */
[----:B------:R-:W2:Y:S02]  /*1c300*/  @!P1 SYNCS.PHASECHK.TRANS64 P1, [R14+URZ+0x22830], R13 ;  /* 0x0228300d0e0095a7 */ /* 0x000ea4000802007f */
[----:B--2---:R-:W-:Y:S05]  /*1c310*/  @!P1 BRA `(.L_x_1184) ;  /* 0xfffffffc00ec9947 */ /* 0x004fea000383ffff */
[----:B------:R-:W-:Y:S05]  /*1c320*/  BRA `(.L_x_1181) ;  /* 0xfffffea400a87947 */ /* 0x000fea000383ffff */
.L_x_1188:
[----:B-1----:R-:W-:-:S04]  /*1c330*/  IMAD.U32 R14, RZ, RZ, UR6 ;  /* 0x00000006ff0e7e24 */ /* 0x002fc8000f8e00ff */
[----:B------:R1:W2:Y:S03]  /*1c340*/  SYNCS.PHASECHK.TRANS64.TRYWAIT P1, [R14+URZ+0x22850], R13 ;  /* 0x0228500d0e0075a7 */ /* 0x0002a6000802017f */
[----:B--2---:R-:W-:Y:S05]  /*1c350*/  @!P1 NANOSLEEP.SYNCS 0x989680 ;  /* 0x009896800000995d */ /* 0x004fea0003900000 */
[----:B------:R-:W2:Y:S02]  /*1c360*/  @!P1 SYNCS.PHASECHK.TRANS64 P1, [R14+URZ+0x22850], R13 ;  /* 0x0228500d0e0095a7 */ /* 0x000ea4000802007f */
[----:B--2---:R-:W-:Y:S05]  /*1c370*/  @!P1 BRA `(.L_x_1188) ;  /* 0xfffffffc00ec9947 */ /* 0x004fea000383ffff */
[----:B------:R-:W-:Y:S05]  /*1c380*/  BRA `(.L_x_1185) ;  /* 0xfffffeac00cc7947 */ /* 0x000fea000383ffff */
.L_x_1207:
[----:B-1----:R-:W-:-:S04]  /*1c390*/  IMAD.U32 R14, RZ, RZ, UR6 ;  /* 0x00000006ff0e7e24 */ /* 0x002fc8000f8e00ff */
[----:B------:R1:W2:Y:S03]  /*1c3a0*/  SYNCS.PHASECHK.TRANS64.TRYWAIT P1, [R14+URZ+0x22830], R13 ;  /* 0x0228300d0e0075a7 */ /* 0x0002a6000802017f */
[----:B--2---:R-:W-:Y:S05]  /*1c3b0*/  @!P1 NANOSLEEP.SYNCS 0x989680 ;  /* 0x009896800000995d */ /* 0x004fea0003900000 */
[----:B------:R-:W2:Y:S02]  /*1c3c0*/  @!P1 SYNCS.PHASECHK.TRANS64 P1, [R14+URZ+0x22830], R13 ;  /* 0x0228300d0e0095a7 */ /* 0x000ea4000802007f */
[----:B--2---:R-:W-:Y:S05]  /*1c3d0*/  @!P1 BRA `(.L_x_1207) ;  /* 0xfffffffc00ec9947 */ /* 0x004fea000383ffff */
[----:B------:R-:W-:Y:S05]  /*1c3e0*/  BRA `(.L_x_1204) ;  /* 0xfffffef800307947 */ /* 0x000fea000383ffff */
.L_x_1211:
[----:B-1----:R-:W-:-:S04]  /*1c3f0*/  IMAD.U32 R14, RZ, RZ, UR6 ;  /* 0x00000006ff0e7e24 */ /* 0x002fc8000f8e00ff */
[----:B------:R1:W2:Y:S03]  /*1c400*/  SYNCS.PHASECHK.TRANS64.TRYWAIT P1, [R14+URZ+0x22850], R13 ;  /* 0x0228500d0e0075a7 */ /* 0x0002a6000802017f */
[----:B--2---:R-:W-:Y:S05]  /*1c410*/  @!P1 NANOSLEEP.SYNCS 0x989680 ;  /* 0x009896800000995d */ /* 0x004fea0003900000 */
[----:B------:R-:W2:Y:S02]  /*1c420*/  @!P1 SYNCS.PHASECHK.TRANS64 P1, [R14+URZ+0x22850], R13 ;  /* 0x0228500d0e0095a7 */ /* 0x000ea4000802007f */
[----:B--2---:R-:W-:Y:S05]  /*1c430*/  @!P1 BRA `(.L_x_1211) ;  /* 0xfffffffc00ec9947 */ /* 0x004fea000383ffff */
[----:B------:R-:W-:Y:S05]  /*1c440*/  BRA `(.L_x_1208) ;  /* 0xffffff0000547947 */ /* 0x000fea000383ffff */
.L_x_1219:
[----:B-1----:R-:W-:-:S04]  /*1c450*/  IMAD.U32 R15, RZ, RZ, UR6 ;  /* 0x00000006ff0f7e24 */ /* 0x002fc8000f8e00ff */
[----:B------:R1:W2:Y:S03]  /*1c460*/  SYNCS.PHASECHK.TRANS64.TRYWAIT P1, [R15+URZ+0x22830], R14 ;  /* 0x0228300e0f0075a7 */ /* 0x0002a6000802017f */
[----:B--2---:R-:W-:Y:S05]  /*1c470*/  @!P1 NANOSLEEP.SYNCS 0x989680 ;  /* 0x009896800000995d */ /* 0x004fea0003900000 */
[----:B------:R-:W2:Y:S02]  /*1c480*/  @!P1 SYNCS.PHASECHK.TRANS64 P1, [R15+URZ+0x22830], R14 ;  /* 0x0228300e0f0095a7 */ /* 0x000ea4000802007f */
[----:B--2---:R-:W-:Y:S05]  /*1c490*/  @!P1 BRA `(.L_x_1219) ;  /* 0xfffffffc00ec9947 */ /* 0x004fea000383ffff */
[----:B------:R-:W-:Y:S05]  /*1c4a0*/  BRA `(.L_x_1216) ;  /* 0xffffff2800e87947 */ /* 0x000fea000383ffff */
.L_x_1223:
[----:B-1----:R-:W-:-:S04]  /*1c4b0*/  IMAD.U32 R15, RZ, RZ, UR6 ;  /* 0x00000006ff0f7e24 */ /* 0x002fc8000f8e00ff */
[----:B------:R1:W2:Y:S03]  /*1c4c0*/  SYNCS.PHASECHK.TRANS64.TRYWAIT P1, [R15+URZ+0x22850], R14 ;  /* 0x0228500e0f0075a7 */ /* 0x0002a6000802017f */
[----:B--2---:R-:W-:Y:S05]  /*1c4d0*/  @!P1 NANOSLEEP.SYNCS 0x989680 ;  /* 0x009896800000995d */ /* 0x004fea0003900000 */
[----:B------:R-:W2:Y:S02]  /*1c4e0*/  @!P1 SYNCS.PHASECHK.TRANS64 P1, [R15+URZ+0x22850], R14 ;  /* 0x0228500e0f0095a7 */ /* 0x000ea4000802007f */
[----:B--2---:R-:W-:Y:S05]  /*1c4f0*/  @!P1 BRA `(.L_x_1223) ;  /* 0xfffffffc00ec9947 */ /* 0x004fea000383ffff */
[----:B------:R-:W-:Y:S05]  /*1c500*/  BRA `(.L_x_1220) ;  /* 0xffffff3000fc7947 */ /* 0x000fea000383ffff */
.L_x_1238:
[----:B-1----:R-:W-:-:S04]  /*1c510*/  IMAD.U32 R3, RZ, RZ, UR12 ;  /* 0x0000000cff037e24 */ /* 0x002fc8000f8e00ff */
[----:B------:R1:W2:Y:S03]  /*1c520*/  SYNCS.PHASECHK.TRANS64.TRYWAIT P1, [R3+URZ+0x22850], R0 ;  /* 0x02285000030075a7 */ /* 0x0002a6000802017f */
[----:B--2---:R-:W-:Y:S05]  /*1c530*/  @!P1 NANOSLEEP.SYNCS 0x989680 ;  /* 0x009896800000995d */ /* 0x004fea0003900000 */
[----:B------:R-:W2:Y:S02]  /*1c540*/  @!P1 SYNCS.PHASECHK.TRANS64 P1, [R3+URZ+0x22850], R0 ;  /* 0x02285000030095a7 */ /* 0x000ea4000802007f */
[----:B--2---:R-:W-:Y:S05]  /*1c550*/  @!P1 BRA `(.L_x_1238) ;  /* 0xfffffffc00ec9947 */ /* 0x004fea000383ffff */
[----:B------:R-:W-:Y:S05]  /*1c560*/  BRA `(.L_x_1237) ;  /* 0xffffff78007c7947 */ /* 0x000fea000383ffff */
.L_x_1257:
[----:B------:R-:W-:Y:S02]  /*1c570*/  IMAD.MOV.U32 R13, RZ, RZ, R17 ;  /* 0x000000ffff0d7224 */ /* 0x000fe400078e0011 */
[----:B------:R-:W-:Y:S02]  /*1c580*/  IMAD.MOV.U32 R12, RZ, RZ, RZ ;  /* 0x000000ffff0c7224 */ /* 0x000fe400078e00ff */
[----:B------:R-:W-:Y:S02]  /*1c590*/  IMAD.MOV.U32 R11, RZ, RZ, 0x1f ;  /* 0x0000001fff0b7424 */ /* 0x000fe400078e00ff */
[----:B------:R-:W-:-:S07]  /*1c5a0*/  IMAD.MOV.U32 R15, RZ, RZ, -0x1 ;  /* 0xffffffffff0f7424 */ /* 0x000fce00078e00ff */
[----:B0----5:R-:W-:Y:S05]  /*1c5b0*/  WARPSYNC.COLLECTIVE R15, `(.L_x_1306) ;  /* 0x000000000f087348 */ /* 0x021fea0003c00000 */
[----:B------:R1:W2:Y:S02]  /*1c5c0*/  SHFL.IDX P6, R14, R13, R12, R11 ;  /* 0x0000000c0d0e7389 */ /* 0x0002a400000c000b */
[----:B012--5:R-:W-:Y:S01]  /*1c5d0*/  ENDCOLLECTIVE ;  /* 0x000000000000791b */ /* 0x027fe20003800000 */
.L_x_1306:
[----:B------:R-:W-:Y:S05]  /*1c5e0*/  BRA `(.L_x_1307) ;  /* 0xffffffb800547947 */ /* 0x000fea000383ffff */
.L_x_1259:
[----:B0-----:R-:W-:-:S04]  /*1c5f0*/  IMAD.U32 R3, RZ, RZ, UR46 ;  /* 0x0000002eff037e24 */ /* 0x001fc8000f8e00ff */
[----:B------:R0:W1:Y:S03]  /*1c600*/  SYNCS.PHASECHK.TRANS64.TRYWAIT P0, [R3+URZ+0x22880], R30 ;  /* 0x0228801e030075a7 */ /* 0x000066000800017f */
[----:B-1----:R-:W-:Y:S05]  /*1c610*/  @!P0 NANOSLEEP.SYNCS 0x989680 ;  /* 0x009896800000895d */ /* 0x002fea0003900000 */
[----:B------:R-:W1:Y:S02]  /*1c620*/  @!P0 SYNCS.PHASECHK.TRANS64 P0, [R3+URZ+0x22880], R30 ;  /* 0x0228801e030085a7 */ /* 0x000e64000800007f */
[----:B-1----:R-:W-:Y:S05]  /*1c630*/  @!P0 BRA `(.L_x_1259) ;  /* 0xfffffffc00ec8947 */ /* 0x002fea000383ffff */
[----:B------:R-:W-:Y:S05]  /*1c640*/  BRA `(.L_x_1308) ;  /* 0xffffffbc00a87947 */ /* 0x000fea000383ffff */
.L_x_1260:
[----:B------:R-:W-:Y:S01]  /*1c650*/  BSSY B0, `(.L_x_1309) ;  /* 0x0000008000007945 */ /* 0x000fe20003800000 */
[----:B------:R-:W-:Y:S02]  /*1c660*/  IMAD.MOV.U32 R13, RZ, RZ, R17 ;  /* 0x000000ffff0d7224 */ /* 0x000fe400078e0011 */
[----:B------:R-:W-:Y:S02]  /*1c670*/  IMAD.MOV.U32 R12, RZ, RZ, RZ ;  /* 0x000000ffff0c7224 */ /* 0x000fe400078e00ff */
[----:B------:R-:W-:Y:S02]  /*1c680*/  IMAD.MOV.U32 R11, RZ, RZ, 0x181f ;  /* 0x0000181fff0b7424 */ /* 0x000fe400078e00ff */
[----:B------:R-:W-:-:S07]  /*1c690*/  IMAD.MOV.U32 R15, RZ, RZ, -0x1 ;  /* 0xffffffffff0f7424 */ /* 0x000fce00078e00ff */
[----:B------:R-:W-:Y:S05]  /*1c6a0*/  WARPSYNC.COLLECTIVE R15, `(.L_x_1310) ;  /* 0x000000000f087348 */ /* 0x000fea0003c00000 */
[----:B------:R0:W1:Y:S02]  /*1c6b0*/  SHFL.IDX P6, R14, R13, R12, R11 ;  /* 0x0000000c0d0e7389 */ /* 0x00006400000c000b */
[----:B01----:R-:W-:Y:S01]  /*1c6c0*/  ENDCOLLECTIVE ;  /* 0x000000000000791b */ /* 0x003fe20003800000 */
.L_x_1310:
[----:B------:R-:W-:Y:S05]  /*1c6d0*/  BSYNC B0 ;  /* 0x0000000000007941 */ /* 0x000fea0003800000 */
.L_x_1309:
[----:B------:R-:W-:Y:S01]  /*1c6e0*/  IMAD.MOV.U32 R13, RZ, RZ, R16 ;  /* 0x000000ffff0d7224 */ /* 0x000fe200078e0010 */
[C---:B------:R-:W-:Y:S01]  /*1c6f0*/  ISETP.LT.OR P1, PT, R5.reuse, 0x1, P2 ;  /* 0x000000010500780c */ /* 0x040fe20001721670 */
[----:B------:R-:W-:Y:S01]  /*1c700*/  IMAD.MOV.U32 R12, RZ, RZ, RZ ;  /* 0x000000ffff0c7224 */ /* 0x000fe200078e00ff */
[----:B------:R-:W-:Y:S01]  /*1c710*/  LOP3.LUT R0, R0, 0xffffffdf, RZ, 0xc0, !PT ;  /* 0xffffffdf00007812 */ /* 0x000fe200078ec0ff */
[----:B------:R-:W-:Y:S01]  /*1c720*/  IMAD.MOV.U32 R11, RZ, RZ, 0x181f ;  /* 0x0000181fff0b7424 */ /* 0x000fe200078e00ff */
[C---:B------:R-:W-:Y:S01]  /*1c730*/  ISETP.GE.AND P5, PT, R5.reuse, 0x31, PT ;  /* 0x000000310500780c */ /* 0x040fe20003fa6270 */
[----:B------:R-:W-:Y:S01]  /*1c740*/  IMAD.MOV.U32 R15, RZ, RZ, -0x1 ;  /* 0xffffffffff0f7424 */ /* 0x000fe200078e00ff */
[C---:B------:R-:W-:Y:S01]  /*1c750*/  ISETP.GE.AND P4, PT, R5.reuse, 0x41, PT ;  /* 0x000000410500780c */ /* 0x040fe20003f86270 */
[----:B------:R-:W-:Y:S01]  /*1c760*/  IMAD.MOV.U32 R3, RZ, RZ, R14 ;  /* 0x000000ffff037224 */ /* 0x000fe200078e000e */
[----:B------:R-:W-:Y:S01]  /*1c770*/  ISETP.GE.AND P3, PT, R5, 0x51, PT ;  /* 0x000000510500780c */ /* 0x000fe20003f66270 */
[----:B------:R-:W-:-:S12]  /*1c780*/  VIADD R28, R34, UR46 ;  /* 0x0000002e221c7c36 */ /* 0x000fd80008000000 */
[----:B------:R-:W-:Y:S05]  /*1c790*/  WARPSYNC.COLLECTIVE R15, `(.L_x_1311) ;  /* 0x000000000f087348 */ /* 0x000fea0003c00000 */
[----:B------:R0:W1:Y:S02]  /*1c7a0*/  SHFL.IDX P6, R14, R13, R12, R11 ;  /* 0x0000000c0d0e7389 */ /* 0x00006400000c000b */
[----:B01----:R-:W-:Y:S01]  /*1c7b0*/  ENDCOLLECTIVE ;  /* 0x000000000000791b */ /* 0x003fe20003800000 */
.L_x_1311:
[----:B------:R-:W-:Y:S02]  /*1c7c0*/  IMAD.MOV.U32 R13, RZ, RZ, R17 ;  /* 0x000000ffff0d7224 */ /* 0x000fe400078e0011 */
[----:B------:R-:W-:Y:S01]  /*1c7d0*/  IMAD.MOV.U32 R12, RZ, RZ, 0x1 ;  /* 0x00000001ff0c7424 */ /* 0x000fe200078e00ff */
[----:B------:R-:W-:-:S13]  /*1c7e0*/  IADD3 R2, P0, R29, R14, RZ ;  /* 0x0000000e1d027210 */ /* 0x000fda0007f1e0ff */
[----:B------:R-:W-:Y:S05]  /*1c7f0*/  WARPSYNC.COLLECTIVE R15, `(.L_x_1312) ;  /* 0x000000000f087348 */ /* 0x000fea0003c00000 */
[----:B------:R0:W1:Y:S02]  /*1c800*/  SHFL.IDX P6, R14, R13, R12, R11 ;  /* 0x0000000c0d0e7389 */ /* 0x00006400000c000b */
[----:B01----:R-:W-:Y:S01]  /*1c810*/  ENDCOLLECTIVE ;  /* 0x000000000000791b */ /* 0x003fe20003800000 */
.L_x_1312:
[----:B------:R-:W-:-:S05]  /*1c820*/  IMAD.X R3, RZ, RZ, R3, P0 ;  /* 0x000000ffff037224 */ /* 0x000fca00000e0603 */
        /* <DEDUP_REMOVED lines=10> */
.L_x_1313:
        /* <DEDUP_REMOVED lines=9> */
.L_x_1314:
        /* <DEDUP_REMOVED lines=10> */
.L_x_1315:
        /* <DEDUP_REMOVED lines=8> */
.L_x_1316:
        /* <DEDUP_REMOVED lines=10> */
.L_x_1317:
        /* <DEDUP_REMOVED lines=9> */
.L_x_1318:
        /* <DEDUP_REMOVED lines=10> */
.L_x_1319:
        /* <DEDUP_REMOVED lines=8> */
.L_x_1320:
        /* <DEDUP_REMOVED lines=10> */
.L_x_1321:
        /* <DEDUP_REMOVED lines=9> */
.L_x_1322:
        /* <DEDUP_REMOVED lines=10> */
.L_x_1323:
        /* <DEDUP_REMOVED lines=8> */
.L_x_1324:
        /* <DEDUP_REMOVED lines=10> */
.L_x_1325:
[----:B------:R-:W-:Y:S02]  /*1cfc0*/  IMAD.MOV.U32 R13, RZ, RZ, R7 ;  /* 0x000000ffff0d7224 */ /* 0x000fe400078e0007 */
[----:B------:R-:W-:Y:S02]  /*1cfd0*/  IMAD.MOV.U32 R12, RZ, RZ, RZ ;  /* 0x000000ffff0c7224 */ /* 0x000fe400078e00ff */
[----:B------:R-:W-:-:S05]  /*1cfe0*/  IMAD.MOV.U32 R11, RZ, RZ, R14 ;  /* 0x000000ffff0b7224 */ /* 0x000fca00078e000e */
[----:B------:R-:W-:Y:S01]  /*1cff0*/  IADD3 R2, P0, R29, R11, RZ ;  /* 0x0000000b1d027210 */ /* 0x000fe20007f1e0ff */
[----:B------:R-:W-:-:S04]  /*1d000*/  IMAD.MOV.U32 R11, RZ, RZ, 0x181f ;  /* 0x0000181fff0b7424 */ /* 0x000fc800078e00ff */
[----:B------:R-:W-:-:S08]  /*1d010*/  IMAD.X R3, RZ, RZ, R17, P0 ;  /* 0x000000ffff037224 */ /* 0x000fd000000e0611 */
[----:B------:R-:W-:Y:S05]  /*1d020*/  WARPSYNC.COLLECTIVE R15, `(.L_x_1326) ;  /* 0x000000000f087348 */ /* 0x000fea0003c00000 */
[----:B------:R0:W1:Y:S02]  /*1d030*/  SHFL.IDX P6, R14, R13, R12, R11 ;  /* 0x0000000c0d0e7389 */ /* 0x00006400000c000b */
[----:B01----:R-:W-:Y:S01]  /*1d040*/  ENDCOLLECTIVE ;  /* 0x000000000000791b */ /* 0x003fe20003800000 */
.L_x_1326:
        /* <DEDUP_REMOVED lines=10> */
.L_x_1327:
        /* <DEDUP_REMOVED lines=8> */
.L_x_1328:
[C---:B------:R-:W-:Y:S01]  /*1d170*/  ISETP.GE.AND P0, PT, R5.reuse, 0x21, PT ;  /* 0x000000210500780c */ /* 0x040fe20003f06270 */
        /* <DEDUP_REMOVED lines=13> */
.L_x_1329:
        /* <DEDUP_REMOVED lines=9> */
.L_x_1263:
[----:B0-----:R-:W-:-:S04]  /*1d2e0*/  IMAD.U32 R3, RZ, RZ, UR46 ;  /* 0x0000002eff037e24 */ /* 0x001fc8000f8e00ff */
[----:B------:R0:W1:Y:S03]  /*1d2f0*/  SYNCS.PHASECHK.TRANS64.TRYWAIT P2, [R3+URZ+0x22840], R30 ;  /* 0x0228401e030075a7 */ /* 0x000066000804017f */
[----:B-1----:R-:W-:Y:S05]  /*1d300*/  @!P2 NANOSLEEP.SYNCS 0x989680 ;  /* 0x009896800000a95d */ /* 0x002fea0003900000 */
[----:B------:R-:W1:Y:S02]  /*1d310*/  @!P2 SYNCS.PHASECHK.TRANS64 P2, [R3+URZ+0x22840], R30 ;  /* 0x0228401e0300a5a7 */ /* 0x000e64000804007f */
[----:B-1----:R-:W-:Y:S05]  /*1d320*/  @!P2 BRA `(.L_x_1263) ;  /* 0xfffffffc00eca947 */ /* 0x002fea000383ffff */
[----:B------:R-:W-:Y:S05]  /*1d330*/  BRA `(.L_x_1331) ;  /* 0xffffffb800b47947 */ /* 0x000fea000383ffff */
.L_x_1264:
        /* <DEDUP_REMOVED lines=8> */
.L_x_1333:
[----:B------:R-:W-:Y:S05]  /*1d3c0*/  BSYNC B0 ;  /* 0x0000000000007941 */ /* 0x000fea0003800000 */
.L_x_1332:
[----:B------:R-:W-:Y:S01]  /*1d3d0*/  IMAD.MOV.U32 R13, RZ, RZ, R7 ;  /* 0x000000ffff0d7224 */ /* 0x000fe200078e0007 */
[----:B------:R-:W-:Y:S01]  /*1d3e0*/  P2R R8, PR, RZ, 0x2 ;  /* 0x00000002ff087803 */ /* 0x000fe20000000000 */
[----:B------:R-:W-:Y:S01]  /*1d3f0*/  IMAD.MOV.U32 R12, RZ, RZ, RZ ;  /* 0x000000ffff0c7224 */ /* 0x000fe200078e00ff */
[----:B------:R-:W-:Y:S01]  /*1d400*/  ISETP.GE.AND P1, PT, R29, R16, PT ;  /* 0x000000101d00720c */ /* 0x000fe20003f26270 */
[----:B------:R-:W-:Y:S01]  /*1d410*/  IMAD.MOV.U32 R11, RZ, RZ, 0x181f ;  /* 0x0000181fff0b7424 */ /* 0x000fe200078e00ff */
[----:B------:R-:W-:Y:S01]  /*1d420*/  P2R R9, PR, RZ, 0x1 ;  /* 0x00000001ff097803 */ /* 0x000fe20000000000 */
[----:B------:R-:W-:Y:S01]  /*1d430*/  IMAD.MOV.U32 R15, RZ, RZ, -0x1 ;  /* 0xffffffffff0f7424 */ /* 0x000fe200078e00ff */
[----:B------:R-:W-:Y:S01]  /*1d440*/  LOP3.LUT P0, RZ, R0, 0x20, RZ, 0xc0, !PT ;  /* 0x0000002000ff7812 */ /* 0x000fe2000780c0ff */
[----:B------:R-:W-:-:S12]  /*1d450*/  IMAD.MOV.U32 R2, RZ, RZ, R14 ;  /* 0x000000ffff027224 */ /* 0x000fd800078e000e */
[----:B------:R-:W-:Y:S05]  /*1d460*/  WARPSYNC.COLLECTIVE R15, `(.L_x_1334) ;  /* 0x000000000f087348 */ /* 0x000fea0003c00000 */
[----:B------:R0:W1:Y:S02]  /*1d470*/  SHFL.IDX P6, R14, R13, R12, R11 ;  /* 0x0000000c0d0e7389 */ /* 0x00006400000c000b */
[----:B01----:R-:W-:Y:S01]  /*1d480*/  ENDCOLLECTIVE ;  /* 0x000000000000791b */ /* 0x003fe20003800000 */
.L_x_1334:
        /* <DEDUP_REMOVED lines=14> */
.L_x_1335:
[----:B------:R-:W-:Y:S02]  /*1d570*/  IMAD.MOV.U32 R13, RZ, RZ, R7 ;  /* 0x000000ffff0d7224 */ /* 0x000fe400078e0007 */
[----:B------:R-:W-:-:S07]  /*1d580*/  IMAD.MOV.U32 R10, RZ, RZ, R14 ;  /* 0x000000ffff0a7224 */ /* 0x000fce00078e000e */
[----:B------:R-:W-:Y:S05]  /*1d590*/  WARPSYNC.COLLECTIVE R15, `(.L_x_1336) ;  /* 0x000000000f087348 */ /* 0x000fea0003c00000 */
[----:B------:R0:W1:Y:S02]  /*1d5a0*/  SHFL.IDX P6, R14, R13, R12, R11 ;  /* 0x0000000c0d0e7389 */ /* 0x00006400000c000b */
[----:B01----:R-:W-:Y:S01]  /*1d5b0*/  ENDCOLLECTIVE ;  /* 0x000000000000791b */ /* 0x003fe20003800000 */
.L_x_1336:
[----:B------:R-:W-:Y:S02]  /*1d5c0*/  IMAD.MOV.U32 R13, RZ, RZ, R6 ;  /* 0x000000ffff0d7224 */ /* 0x000fe400078e0006 */
        /* <DEDUP_REMOVED lines=12> */
.L_x_1337:
[----:B------:R-:W-:Y:S02]  /*1d690*/  IMAD.MOV.U32 R13, RZ, RZ, R7 ;  /* 0x000000ffff0d7224 */ /* 0x000fe400078e0007 */
[----:B------:R-:W-:-:S07]  /*1d6a0*/  IMAD.MOV.U32 R9, RZ, RZ, R14 ;  /* 0x000000ffff097224 */ /* 0x000fce00078e000e */
[----:B------:R-:W-:Y:S05]  /*1d6b0*/  WARPSYNC.COLLECTIVE R15, `(.L_x_1338) ;  /* 0x000000000f087348 */ /* 0x000fea0003c00000 */
[----:B------:R0:W1:Y:S02]  /*1d6c0*/  SHFL.IDX P6, R14, R13, R12, R11 ;  /* 0x0000000c0d0e7389 */ /* 0x00006400000c000b */
[----:B01----:R-:W-:Y:S01]  /*1d6d0*/  ENDCOLLECTIVE ;  /* 0x000000000000791b */ /* 0x003fe20003800000 */
.L_x_1338:
[----:B------:R-:W-:Y:S02]  /*1d6e0*/  IMAD.MOV.U32 R13, RZ, RZ, R6 ;  /* 0x000000ffff0d7224 */ /* 0x000fe400078e0006 */
[----:B------:R-:W-:Y:S01]  /*1d6f0*/  IMAD.MOV.U32 R12, RZ, RZ, 0x3 ;  /* 0x00000003ff0c7424 */ /* 0x000fe200078e00ff */
        /* <DEDUP_REMOVED lines=13> */
.L_x_1339:
[----:B------:R-:W-:Y:S02]  /*1d7d0*/  IMAD.MOV.U32 R13, RZ, RZ, R7 ;  /* 0x000000ffff0d7224 */ /* 0x000fe400078e0007 */
[----:B------:R-:W-:-:S07]  /*1d7e0*/  IMAD.MOV.U32 R8, RZ, RZ, R14 ;  /* 0x000000ffff087224 */ /* 0x000fce00078e000e */
[----:B------:R-:W-:Y:S05]  /*1d7f0*/  WARPSYNC.COLLECTIVE R15, `(.L_x_1340) ;  /* 0x000000000f087348 */ /* 0x000fea0003c00000 */
[----:B------:R0:W1:Y:S02]  /*1d800*/  SHFL.IDX P6, R14, R13, R12, R11 ;  /* 0x0000000c0d0e7389 */ /* 0x00006400000c000b */
[----:B01----:R-:W-:Y:S01]  /*1d810*/  ENDCOLLECTIVE ;  /* 0x000000000000791b */ /* 0x003fe20003800000 */
.L_x_1340:
        /* <DEDUP_REMOVED lines=15> */
.L_x_1341:
[----:B------:R-:W-:Y:S02]  /*1d910*/  IMAD.MOV.U32 R13, RZ, RZ, R7 ;  /* 0x000000ffff0d7224 */ /* 0x000fe400078e0007 */
[----:B------:R-:W-:-:S07]  /*1d920*/  IMAD.MOV.U32 R8, RZ, RZ, R14 ;  /* 0x000000ffff087224 */ /* 0x000fce00078e000e */
[----:B------:R-:W-:Y:S05]  /*1d930*/  WARPSYNC.COLLECTIVE R15, `(.L_x_1342) ;  /* 0x000000000f087348 */ /* 0x000fea0003c00000 */
[----:B------:R0:W1:Y:S02]  /*1d940*/  SHFL.IDX P6, R14, R13, R12, R11 ;  /* 0x0000000c0d0e7389 */ /* 0x00006400000c000b */
[----:B01----:R-:W-:Y:S01]  /*1d950*/  ENDCOLLECTIVE ;  /* 0x000000000000791b */ /* 0x003fe20003800000 */
.L_x_1342:
[----:B------:R-:W-:Y:S02]  /*1d960*/  IMAD.MOV.U32 R13, RZ, RZ, R6 ;  /* 0x000000ffff0d7224 */ /* 0x000fe400078e0006 */
[----:B------:R-:W-:Y:S01]  /*1d970*/  IMAD.MOV.U32 R12, RZ, RZ, 0x5 ;  /* 0x00000005ff0c7424 */ /* 0x000fe200078e00ff */
[----:B------:R-:W-:-:S05]  /*1d980*/  @P4 IADD3 R14, P2, R29, R14, RZ ;  /* 0x0000000e1d0e4210 */ /* 0x000fca0007f5e0ff */
[----:B------:R-:W-:-:S08]  /*1d990*/  @P4 IMAD.MOV.U32 R2, RZ, RZ, R14 ;  /* 0x000000ffff024224 */ /* 0x000fd000078e000e */
[----:B------:R-:W-:Y:S05]  /*1d9a0*/  WARPSYNC.COLLECTIVE R15, `(.L_x_1343) ;  /* 0x000000000f087348 */ /* 0x000fea0003c00000 */
[----:B------:R0:W1:Y:S02]  /*1d9b0*/  SHFL.IDX P6, R14, R13, R12, R11 ;  /* 0x0000000c0d0e7389 */ /* 0x00006400000c000b */
[----:B01----:R-:W-:Y:S01]  /*1d9c0*/  ENDCOLLECTIVE ;  /* 0x000000000000791b */ /* 0x003fe20003800000 */
.L_x_1343:
[----:B------:R-:W-:-:S04]  /*1d9d0*/  @P4 IMAD.X R9, RZ, RZ, R8, P2 ;  /* 0x000000ffff094224 */ /* 0x000fc800010e0608 */
[----:B------:R-:W-:-:S05]  /*1d9e0*/  @P4 IMAD.MOV.U32 R3, RZ, RZ, R9 ;  /* 0x000000ffff034224 */ /* 0x000fca00078e0009 */
        /* <DEDUP_REMOVED lines=10> */
.L_x_1344:
[----:B------:R-:W-:Y:S02]  /*1da90*/  IMAD.MOV.U32 R13, RZ, RZ, R6 ;  /* 0x000000ffff0d7224 */ /* 0x000fe400078e0006 */
[----:B------:R-:W-:Y:S01]  /*1daa0*/  IMAD.MOV.U32 R12, RZ, RZ, 0x6 ;  /* 0x00000006ff0c7424 */ /* 0x000fe200078e00ff */
[----:B------:R-:W-:-:S05]  /*1dab0*/  @P3 IADD3 R14, P2, R29, R14, RZ ;  /* 0x0000000e1d0e3210 */ /* 0x000fca0007f5e0ff */
[----:B------:R-:W-:-:S08]  /*1dac0*/  @P3 IMAD.MOV.U32 R2, RZ, RZ, R14 ;  /* 0x000000ffff023224 */ /* 0x000fd000078e000e */
[----:B------:R-:W-:Y:S05]  /*1dad0*/  WARPSYNC.COLLECTIVE R15, `(.L_x_1345) ;  /* 0x000000000f087348 */ /* 0x000fea0003c00000 */
[----:B------:R0:W1:Y:S02]  /*1dae0*/  SHFL.IDX P6, R14, R13, R12, R11 ;  /* 0x0000000c0d0e7389 */ /* 0x00006400000c000b */
[----:B01----:R-:W-:Y:S01]  /*1daf0*/  ENDCOLLECTIVE ;  /* 0x000000000000791b */ /* 0x003fe20003800000 */
.L_x_1345:
        /* <DEDUP_REMOVED lines=11> */
.L_x_1346:
[----:B------:R-:W-:Y:S02]  /*1dbb0*/  IMAD.MOV.U32 R13, RZ, RZ, R6 ;  /* 0x000000ffff0d7224 */ /* 0x000fe400078e0006 */
[----:B------:R-:W-:Y:S01]  /*1dbc0*/  IMAD.MOV.U32 R12, RZ, RZ, 0x7 ;  /* 0x00000007ff0c7424 */ /* 0x000fe200078e00ff */
[----:B------:R-:W-:-:S05]  /*1dbd0*/  @P4 IADD3 R14, P2, R29, R14, RZ ;  /* 0x0000000e1d0e4210 */ /* 0x000fca0007f5e0ff */
[----:B------:R-:W-:-:S08]  /*1dbe0*/  @P4 IMAD.MOV.U32 R2, RZ, RZ, R14 ;  /* 0x000000ffff024224 */ /* 0x000fd000078e000e */
[----:B------:R-:W-:Y:S05]  /*1dbf0*/  WARPSYNC.COLLECTIVE R15, `(.L_x_1347) ;  /* 0x000000000f087348 */ /* 0x000fea0003c00000 */
[----:B------:R0:W1:Y:S02]  /*1dc00*/  SHFL.IDX P6, R14, R13, R12, R11 ;  /* 0x0000000c0d0e7389 */ /* 0x00006400000c000b */
[----:B01----:R-:W-:Y:S01]  /*1dc10*/  ENDCOLLECTIVE ;  /* 0x000000000000791b */ /* 0x003fe20003800000 */
.L_x_1347:
        /* <DEDUP_REMOVED lines=11> */
.L_x_1348:
[----:B------:R-:W-:Y:S02]  /*1dcd0*/  IMAD.MOV.U32 R13, RZ, RZ, R4 ;  /* 0x000000ffff0d7224 */ /* 0x000fe400078e0004 */
[----:B------:R-:W-:Y:S01]  /*1dce0*/  IMAD.MOV.U32 R12, RZ, RZ, RZ ;  /* 0x000000ffff0c7224 */ /* 0x000fe200078e00ff */
[----:B------:R-:W-:-:S13]  /*1dcf0*/  @P0 IADD3 R9, P2, R29, R14, RZ ;  /* 0x0000000e1d090210 */ /* 0x000fda0007f5e0ff */
[----:B------:R-:W-:Y:S05]  /*1dd00*/  WARPSYNC.COLLECTIVE R15, `(.L_x_1349) ;  /* 0x000000000f087348 */ /* 0x000fea0003c00000 */
[----:B------:R0:W1:Y:S02]  /*1dd10*/  SHFL.IDX P6, R14, R13, R12, R11 ;  /* 0x0000000c0d0e7389 */ /* 0x00006400000c000b */
[----:B01----:R-:W-:Y:S01]  /*1dd20*/  ENDCOLLECTIVE ;  /* 0x000000000000791b */ /* 0x003fe20003800000 */
.L_x_1349:
[----:B------:R-:W-:Y:S02]  /*1dd30*/  @P0 IMAD.X R10, RZ, RZ, R8, P2 ;  /* 0x000000ffff0a0224 */ /* 0x000fe400010e0608 */
[----:B------:R-:W-:Y:S02]  /*1dd40*/  @P0 IMAD.MOV.U32 R2, RZ, RZ, R9 ;  /* 0x000000ffff020224 */ /* 0x000fe400078e0009 */
        /* <DEDUP_REMOVED lines=10> */
.L_x_1350:
[----:B------:R-:W-:Y:S02]  /*1ddf0*/  IMAD.MOV.U32 R13, RZ, RZ, R4 ;  /* 0x000000ffff0d7224 */ /* 0x000fe400078e0004 */
[----:B------:R-:W-:Y:S01]  /*1de00*/  IMAD.MOV.U32 R12, RZ, RZ, 0x1 ;  /* 0x00000001ff0c7424 */ /* 0x000fe200078e00ff */
[----:B------:R-:W-:-:S13]  /*1de10*/  @P1 IADD3 R9, P0, R29, R14, RZ ;  /* 0x0000000e1d091210 */ /* 0x000fda0007f1e0ff */
[----:B------:R-:W-:Y:S05]  /*1de20*/  WARPSYNC.COLLECTIVE R15, `(.L_x_1351) ;  /* 0x000000000f087348 */ /* 0x000fea0003c00000 */
[----:B------:R0:W1:Y:S02]  /*1de30*/  SHFL.IDX P6, R14, R13, R12, R11 ;  /* 0x0000000c0d0e7389 */ /* 0x00006400000c000b */
[----:B01----:R-:W-:Y:S01]  /*1de40*/  ENDCOLLECTIVE ;  /* 0x000000000000791b */ /* 0x003fe20003800000 */
.L_x_1351:
        /* <DEDUP_REMOVED lines=12> */
.L_x_1352:
[----:B------:R-:W-:Y:S05]  /*1df10*/  BRA `(.L_x_1353) ;  /* 0xffffffb400747947 */ /* 0x000fea000383ffff */
.L_x_1267:
[----:B------:R-:W-:Y:S02]  /*1df20*/  IMAD.MOV.U32 R13, RZ, RZ, R4 ;  /* 0x000000ffff0d7224 */ /* 0x000fe400078e0004 */
[----:B------:R-:W-:Y:S02]  /*1df30*/  IMAD.MOV.U32 R12, RZ, RZ, RZ ;  /* 0x000000ffff0c7224 */ /* 0x000fe400078e00ff */
[----:B------:R-:W-:Y:S02]  /*1df40*/  IMAD.MOV.U32 R11, RZ, RZ, 0x181f ;  /* 0x0000181fff0b7424 */ /* 0x000fe400078e00ff */
[----:B------:R-:W-:Y:S02]  /*1df50*/  IMAD.MOV.U32 R15, RZ, RZ, -0x1 ;  /* 0xffffffffff0f7424 */ /* 0x000fe400078e00ff */
[----:B------:R-:W-:-:S07]  /*1df60*/  VIADD R6, R26, UR41 ;  /* 0x000000291a067c36 */ /* 0x000fce0008000000 */
[----:B------:R-:W-:Y:S05]  /*1df70*/  WARPSYNC.COLLECTIVE R15, `(.L_x_1354) ;  /* 0x000000000f087348 */ /* 0x000fea0003c00000 */
[----:B------:R0:W1:Y:S02]  /*1df80*/  SHFL.IDX P6, R14, R13, R12, R11 ;  /* 0x0000000c0d0e7389 */ /* 0x00006400000c000b */
[----:B01----:R-:W-:Y:S01]  /*1df90*/  ENDCOLLECTIVE ;  /* 0x000000000000791b */ /* 0x003fe20003800000 */
.L_x_1354:
[----:B------:R-:W-:Y:S02]  /*1dfa0*/  VIADD R8, R6, 0x10 ;  /* 0x0000001006087836 */ /* 0x000fe40000000000 */
[----:B------:R-:W-:Y:S02]  /*1dfb0*/  IMAD.MOV.U32 R13, RZ, RZ, R0 ;  /* 0x000000ffff0d7224 */ /* 0x000fe400078e0000 */
[----:B------:R-:W-:-:S07]  /*1dfc0*/  IMAD.MOV.U32 R2, RZ, RZ, R14 ;  /* 0x000000ffff027224 */ /* 0x000fce00078e000e */
[----:B------:R-:W-:Y:S05]  /*1dfd0*/  WARPSYNC.COLLECTIVE R15, `(.L_x_1355) ;  /* 0x000000000f087348 */ /* 0x000fea0003c00000 */
[----:B------:R0:W1:Y:S02]  /*1dfe0*/  SHFL.IDX P6, R14, R13, R12, R11 ;  /* 0x0000000c0d0e7389 */ /* 0x00006400000c000b */
[----:B01----:R-:W-:Y:S01]  /*1dff0*/  ENDCOLLECTIVE ;  /* 0x000000000000791b */ /* 0x003fe20003800000 */
.L_x_1355:
[----:B------:R-:W-:Y:S02]  /*1e000*/  ULDC UR4, c[0x0][0x288] ;  /* 0x0000a20000047ab9 */ /* 0x000fe40000000800 */
[----:B------:R-:W-:-:S05]  /*1e010*/  IMAD R5, R5, UR4, RZ ;  /* 0x0000000405057c24 */ /* 0x000fca000f8e02ff */
[----:B------:R-:W-:Y:S01]  /*1e020*/  ISETP.GE.AND P1, PT, R6, R5, PT ;  /* 0x000000050600720c */ /* 0x000fe20003f26270 */
[----:B------:R-:W-:Y:S02]  /*1e030*/  IMAD.MOV.U32 R13, RZ, RZ, R4 ;  /* 0x000000ffff0d7224 */ /* 0x000fe400078e0004 */
[----:B------:R-:W-:-:S10]  /*1e040*/  IMAD.MOV.U32 R12, RZ, RZ, 0x1 ;  /* 0x00000001ff0c7424 */ /* 0x000fd400078e00ff */
[----:B------:R-:W-:-:S05]  /*1e050*/  @!P1 IADD3 R14, P2, R29, R14, RZ ;  /* 0x0000000e1d0e9210 */ /* 0x000fca0007f5e0ff */
[----:B------:R-:W-:Y:S02]  /*1e060*/  @!P1 IMAD.X R3, RZ, RZ, R2, P2 ;  /* 0x000000ffff039224 */ /* 0x000fe400010e0602 */
[----:B------:R-:W-:-:S07]  /*1e070*/  @!P1 IMAD.MOV.U32 R2, RZ, RZ, R14 ;  /* 0x000000ffff029224 */ /* 0x000fce00078e000e */
[----:B------:R-:W-:Y:S05]  /*1e080*/  WARPSYNC.COLLECTIVE R15, `(.L_x_1356) ;  /* 0x000000000f087348 */ /* 0x000fea0003c00000 */
[----:B------:R0:W1:Y:S02]  /*1e090*/  SHFL.IDX P6, R14, R13, R12, R11 ;  /* 0x0000000c0d0e7389 */ /* 0x00006400000c000b */
[----:B01----:R-:W-:Y:S01]  /*1e0a0*/  ENDCOLLECTIVE ;  /* 0x000000000000791b */ /* 0x003fe20003800000 */
.L_x_1356:
        /* <DEDUP_REMOVED lines=10> */
.L_x_1357:
[----:B------:R-:W-:Y:S02]  /*1e150*/  IMAD.MOV.U32 R13, RZ, RZ, R4 ;  /* 0x000000ffff0d7224 */ /* 0x000fe400078e0004 */
[----:B------:R-:W-:Y:S02]  /*1e160*/  IMAD.MOV.U32 R12, RZ, RZ, 0x2 ;  /* 0x00000002ff0c7424 */ /* 0x000fe400078e00ff */
[----:B------:R-:W-:-:S07]  /*1e170*/  IMAD.MOV.U32 R8, RZ, RZ, R14 ;  /* 0x000000ffff087224 */ /* 0x000fce00078e000e */
[----:B------:R-:W-:Y:S05]  /*1e180*/  WARPSYNC.COLLECTIVE R15, `(.L_x_1358) ;  /* 0x000000000f087348 */ /* 0x000fea0003c00000 */
[----:B------:R0:W1:Y:S02]  /*1e190*/  SHFL.IDX P6, R14, R13, R12, R11 ;  /* 0x0000000c0d0e7389 */ /* 0x00006400000c000b */
[----:B01----:R-:W-:Y:S01]  /*1e1a0*/  ENDCOLLECTIVE ;  /* 0x000000000000791b */ /* 0x003fe20003800000 */
.L_x_1358:
[----:B------:R-:W-:Y:S01]  /*1e1b0*/  @!P1 IADD3 R9, P3, R29, R8, RZ ;  /* 0x000000081d099210 */ /* 0x000fe20007f7e0ff */
[----:B------:R-:W-:-:S04]  /*1e1c0*/  VIADD R8, R6, 0x20 ;  /* 0x0000002006087836 */ /* 0x000fc80000000000 */
[----:B------:R-:W-:Y:S02]  /*1e1d0*/  @!P1 IMAD.X R10, RZ, RZ, R7, P3 ;  /* 0x000000ffff0a9224 */ /* 0x000fe400018e0607 */
[----:B------:R-:W-:Y:S02]  /*1e1e0*/  @!P1 IMAD.MOV.U32 R2, RZ, RZ, R9 ;  /* 0x000000ffff029224 */ /* 0x000fe400078e0009 */
        /* <DEDUP_REMOVED lines=11> */
.L_x_1359:
[----:B------:R-:W-:Y:S02]  /*1e2a0*/  IMAD.MOV.U32 R13, RZ, RZ, R4 ;  /* 0x000000ffff0d7224 */ /* 0x000fe400078e0004 */
[----:B------:R-:W-:Y:S01]  /*1e2b0*/  IMAD.MOV.U32 R12, RZ, RZ, 0x3 ;  /* 0x00000003ff0c7424 */ /* 0x000fe200078e00ff */
[----:B------:R-:W-:-:S05]  /*1e2c0*/  @!P1 IADD3 R14, P2, R29, R14, RZ ;  /* 0x0000000e1d0e9210 */ /* 0x000fca0007f5e0ff */
[----:B------:R-:W-:-:S08]  /*1e2d0*/  @!P1 IMAD.MOV.U32 R2, RZ, RZ, R14 ;  /* 0x000000ffff029224 */ /* 0x000fd000078e000e */
[----:B------:R-:W-:Y:S05]  /*1e2e0*/  WARPSYNC.COLLECTIVE R15, `(.L_x_1360) ;  /* 0x000000000f087348 */ /* 0x000fea0003c00000 */
[----:B------:R0:W1:Y:S02]  /*1e2f0*/  SHFL.IDX P6, R14, R13, R12, R11 ;  /* 0x0000000c0d0e7389 */ /* 0x00006400000c000b */
[----:B01----:R-:W-:Y:S01]  /*1e300*/  ENDCOLLECTIVE ;  /* 0x000000000000791b */ /* 0x003fe20003800000 */
.L_x_1360:
[----:B------:R-:W-:Y:S02]  /*1e310*/  @!P1 IMAD.X R3, RZ, RZ, R8, P2 ;  /* 0x000000ffff039224 */ /* 0x000fe400010e0608 */
[----:B------:R-:W-:-:S03]  /*1e320*/  VIADD R8, R6, 0x30 ;  /* 0x0000003006087836 */ /* 0x000fc60000000000 */
[----:B------:R-:W-:Y:S01]  /*1e330*/  @!PT LDS RZ, [RZ] ;  /* 0x00000000fffff984 */ /* 0x000fe20000000800 */
[----:B------:R-:W-:Y:S01]  /*1e340*/  @!PT LDS RZ, [RZ] ;  /* 0x00000000fffff984 */ /* 0x000fe20000000800 */
[----:B------:R-:W-:Y:S01]  /*1e350*/  @!PT LDS RZ, [RZ] ;  /* 0x00000000fffff984 */ /* 0x000fe20000000800 */
[----:B------:R0:W-:Y:S02]  /*1e360*/  @!P1 LDGSTS.E.BYPASS.LTC128B.128 [R28+0x15400], desc[UR50][R2.64], !P0 ;  /* 0x15400000021c9fae */ /* 0x0001e4000c101d72 */
[----:B------:R-:W-:Y:S01]  /*1e370*/  ISETP.GE.AND P2, PT, R8, R5, PT ;  /* 0x000000050800720c */ /* 0x000fe20003f46270 */
[----:B------:R-:W-:Y:S02]  /*1e380*/  VIADD R8, R6, 0x40 ;  /* 0x0000004006087836 */ /* 0x000fe40000000000 */
[----:B------:R-:W-:Y:S02]  /*1e390*/  IMAD.MOV.U32 R13, RZ, RZ, R0 ;  /* 0x000000ffff0d7224 */ /* 0x000fe400078e0000 */
[----:B------:R-:W-:-:S08]  /*1e3a0*/  IMAD.MOV.U32 R7, RZ, RZ, R14 ;  /* 0x000000ffff077224 */ /* 0x000fd000078e000e */
[----:B0-----:R-:W-:Y:S05]  /*1e3b0*/  WARPSYNC.COLLECTIVE R15, `(.L_x_1361) ;  /* 0x000000000f087348 */ /* 0x001fea0003c00000 */
[----:B------:R1:W2:Y:S02]  /*1e3c0*/  SHFL.IDX P6, R14, R13, R12, R11 ;  /* 0x0000000c0d0e7389 */ /* 0x0002a400000c000b */
[----:B012---:R-:W-:Y:S01]  /*1e3d0*/  ENDCOLLECTIVE ;  /* 0x000000000000791b */ /* 0x007fe20003800000 */
.L_x_1361:
[----:B------:R-:W-:Y:S02]  /*1e3e0*/  IMAD.MOV.U32 R13, RZ, RZ, R4 ;  /* 0x000000ffff0d7224 */ /* 0x000fe400078e0004 */
[----:B------:R-:W-:Y:S02]  /*1e3f0*/  IMAD.MOV.U32 R12, RZ, RZ, 0x4 ;  /* 0x00000004ff0c7424 */ /* 0x000fe400078e00ff */
[----:B------:R-:W-:-:S07]  /*1e400*/  IMAD.MOV.U32 R10, RZ, RZ, R14 ;  /* 0x000000ffff0a7224 */ /* 0x000fce00078e000e */
[----:B------:R-:W-:Y:S05]  /*1e410*/  WARPSYNC.COLLECTIVE R15, `(.L_x_1362) ;  /* 0x000000000f087348 */ /* 0x000fea0003c00000 */
[----:B------:R0:W1:Y:S02]  /*1e420*/  SHFL.IDX P6, R14, R13, R12, R11 ;  /* 0x0000000c0d0e7389 */ /* 0x00006400000c000b */
[----:B01----:R-:W-:Y:S01]  /*1e430*/  ENDCOLLECTIVE ;  /* 0x000000000000791b */ /* 0x003fe20003800000 */
.L_x_1362:
[----:B------:R-:W-:-:S05]  /*1e440*/  @!P2 IADD3 R2, P1, R29, R10, RZ ;  /* 0x0000000a1d02a210 */ /* 0x000fca0007f3e0ff */
[----:B------:R-:W-:Y:S01]  /*1e450*/  @!P2 IMAD.X R3, RZ, RZ, R7, P1 ;  /* 0x000000ffff03a224 */ /* 0x000fe200008e0607 */
[----:B------:R-:W-:-:S04]  /*1e460*/  ISETP.GE.AND P1, PT, R8, R5, PT ;  /* 0x000000050800720c */ /* 0x000fc80003f26270 */
        /* <DEDUP_REMOVED lines=9> */
.L_x_1363:
[----:B------:R-:W-:Y:S02]  /*1e500*/  IMAD.MOV.U32 R13, RZ, RZ, R4 ;  /* 0x000000ffff0d7224 */ /* 0x000fe400078e0004 */
[----:B------:R-:W-:Y:S01]  /*1e510*/  IMAD.MOV.U32 R12, RZ, RZ, 0x5 ;  /* 0x00000005ff0c7424 */ /* 0x000fe200078e00ff */
[----:B------:R-:W-:-:S13]  /*1e520*/  @!P1 IADD3 R2, P2, R29, R14, RZ ;  /* 0x0000000e1d029210 */ /* 0x000fda0007f5e0ff */
[----:B------:R-:W-:Y:S05]  /*1e530*/  WARPSYNC.COLLECTIVE R15, `(.L_x_1364) ;  /* 0x000000000f087348 */ /* 0x000fea0003c00000 */
[----:B------:R0:W1:Y:S02]  /*1e540*/  SHFL.IDX P6, R14, R13, R12, R11 ;  /* 0x0000000c0d0e7389 */ /* 0x00006400000c000b */
[----:B01----:R-:W-:Y:S01]  /*1e550*/  ENDCOLLECTIVE ;  /* 0x000000000000791b */ /* 0x003fe20003800000 */
.L_x_1364:
        /* <DEDUP_REMOVED lines=12> */
.L_x_1365:
[----:B------:R-:W-:Y:S02]  /*1e620*/  IMAD.MOV.U32 R13, RZ, RZ, R4 ;  /* 0x000000ffff0d7224 */ /* 0x000fe400078e0004 */
[----:B------:R-:W-:Y:S02]  /*1e630*/  IMAD.MOV.U32 R12, RZ, RZ, 0x6 ;  /* 0x00000006ff0c7424 */ /* 0x000fe400078e00ff */
[----:B------:R-:W-:-:S07]  /*1e640*/  IMAD.MOV.U32 R10, RZ, RZ, R14 ;  /* 0x000000ffff0a7224 */ /* 0x000fce00078e000e */
[----:B------:R-:W-:Y:S05]  /*1e650*/  WARPSYNC.COLLECTIVE R15, `(.L_x_1366) ;  /* 0x000000000f087348 */ /* 0x000fea0003c00000 */
[----:B------:R0:W1:Y:S02]  /*1e660*/  SHFL.IDX P6, R14, R13, R12, R11 ;  /* 0x0000000c0d0e7389 */ /* 0x00006400000c000b */
[----:B01----:R-:W-:Y:S01]  /*1e670*/  ENDCOLLECTIVE ;  /* 0x000000000000791b */ /* 0x003fe20003800000 */
.L_x_1366:
[----:B------:R-:W-:-:S05]  /*1e680*/  @!P2 IADD3 R2, P1, R29, R10, RZ ;  /* 0x0000000a1d02a210 */ /* 0x000fca0007f3e0ff */
        /* <DEDUP_REMOVED lines=10> */
.L_x_1367:
        /* <DEDUP_REMOVED lines=8> */
.L_x_1368:
[----:B------:R-:W-:Y:S02]  /*1e7b0*/  @!P1 IMAD.X R8, RZ, RZ, R8, P2 ;  /* 0x000000ffff089224 */ /* 0x000fe400010e0608 */
[----:B------:R-:W-:Y:S02]  /*1e7c0*/  @!P1 IMAD.MOV.U32 R2, RZ, RZ, R9 ;  /* 0x000000ffff029224 */ /* 0x000fe400078e0009 */
[----:B------:R-:W-:-:S05]  /*1e7d0*/  @!P1 IMAD.MOV.U32 R3, RZ, RZ, R8 ;  /* 0x000000ffff039224 */ /* 0x000fca00078e0008 */
        /* <DEDUP_REMOVED lines=9> */
.L_x_1369:
[----:B------:R-:W-:Y:S05]  /*1e870*/  BRA `(.L_x_1370) ;  /* 0xffffffb400607947 */ /* 0x000fea000383ffff */
.L_x_1268:
[----:B0-----:R-:W-:-:S04]  /*1e880*/  IMAD.U32 R3, RZ, RZ, UR46 ;  /* 0x0000002eff037e24 */ /* 0x001fc8000f8e00ff */
[----:B------:R0:W1:Y:S03]  /*1e890*/  SYNCS.PHASECHK.TRANS64.TRYWAIT P0, [R3+URZ+0x22820], R0 ;  /* 0x02282000030075a7 */ /* 0x000066000800017f */
[----:B-1----:R-:W-:Y:S05]  /*1e8a0*/  @!P0 NANOSLEEP.SYNCS 0x989680 ;  /* 0x009896800000895d */ /* 0x002fea0003900000 */
[----:B------:R-:W1:Y:S02]  /*1e8b0*/  @!P0 SYNCS.PHASECHK.TRANS64 P0, [R3+URZ+0x22820], R0 ;  /* 0x02282000030085a7 */ /* 0x000e64000800007f */
[----:B-1----:R-:W-:Y:S05]  /*1e8c0*/  @!P0 BRA `(.L_x_1268) ;  /* 0xfffffffc00ec8947 */ /* 0x002fea000383ffff */
[----:B------:R-:W-:Y:S05]  /*1e8d0*/  BRA `(.L_x_1371) ;  /* 0xffffffb4008c7947 */ /* 0x000fea000383ffff */
.L_x_1271:
[----:B0-----:R0:W1:Y:S02]  /*1e8e0*/  SYNCS.PHASECHK.TRANS64.TRYWAIT P1, [R3+URZ+0x22880], R25 ;  /* 0x02288019030075a7 */ /* 0x001064000802017f */
[----:B-1----:R-:W-:Y:S05]  /*1e8f0*/  @!P1 NANOSLEEP.SYNCS 0x989680 ;  /* 0x009896800000995d */ /* 0x002fea0003900000 */
[----:B------:R-:W1:Y:S02]  /*1e900*/  @!P1 SYNCS.PHASECHK.TRANS64 P1, [R3+URZ+0x22880], R25 ;  /* 0x02288019030095a7 */ /* 0x000e64000802007f */
[----:B-1----:R-:W-:Y:S05]  /*1e910*/  @!P1 BRA `(.L_x_1271) ;  /* 0xfffffffc00f09947 */ /* 0x002fea000383ffff */
[----:B------:R-:W-:Y:S05]  /*1e920*/  BRA `(.L_x_1372) ;  /* 0xffffffb800947947 */ /* 0x000fea000383ffff */
.L_x_1272:
        /* <DEDUP_REMOVED lines=8> */
.L_x_1374:
[----:B------:R-:W-:Y:S05]  /*1e9b0*/  BSYNC B0 ;  /* 0x0000000000007941 */ /* 0x000fea0003800000 */
.L_x_1373:
[----:B------:R-:W-:Y:S02]  /*1e9c0*/  IMAD.MOV.U32 R13, RZ, RZ, R6 ;  /* 0x000000ffff0d7224 */ /* 0x000fe400078e0006 */
        /* <DEDUP_REMOVED lines=8> */
.L_x_1375:
[----:B------:R-:W-:Y:S02]  /*1ea50*/  IMAD.MOV.U32 R13, RZ, RZ, R7 ;  /* 0x000000ffff0d7224 */ /* 0x000fe400078e0007 */
[----:B------:R-:W-:Y:S02]  /*1ea60*/  IMAD.MOV.U32 R12, RZ, RZ, 0x1 ;  /* 0x00000001ff0c7424 */ /* 0x000fe400078e00ff */
[----:B------:R-:W-:-:S07]  /*1ea70*/  IMAD.MOV.U32 R4, RZ, RZ, R14 ;  /* 0x000000ffff047224 */ /* 0x000fce00078e000e */
[----:B------:R-:W-:Y:S05]  /*1ea80*/  WARPSYNC.COLLECTIVE R15, `(.L_x_1376) ;  /* 0x000000000f087348 */ /* 0x000fea0003c00000 */
[----:B------:R0:W1:Y:S02]  /*1ea90*/  SHFL.IDX P6, R14, R13, R12, R11 ;  /* 0x0000000c0d0e7389 */ /* 0x00006400000c000b */
[----:B01----:R-:W-:Y:S01]  /*1eaa0*/  ENDCOLLECTIVE ;  /* 0x000000000000791b */ /* 0x003fe20003800000 */
.L_x_1376:
        /* <DEDUP_REMOVED lines=11> */
.L_x_1377:
        /* <DEDUP_REMOVED lines=9> */
.L_x_1378:
        /* <DEDUP_REMOVED lines=9> */
.L_x_1379:
[----:B------:R-:W-:Y:S02]  /*1ec80*/  IMAD.MOV.U32 R13, RZ, RZ, R7 ;  /* 0x000000ffff0d7224 */ /* 0x000fe400078e0007 */
[----:B------:R-:W-:Y:S02]  /*1ec90*/  IMAD.MOV.U32 R12, RZ, RZ, 0x3 ;  /* 0x00000003ff0c7424 */ /* 0x000fe400078e00ff */
[----:B------:R-:W-:-:S07]  /*1eca0*/  IMAD.MOV.U32 R4, RZ, RZ, R14 ;  /* 0x000000ffff047224 */ /* 0x000fce00078e000e */
[----:B------:R-:W-:Y:S05]  /*1ecb0*/  WARPSYNC.COLLECTIVE R15, `(.L_x_1380) ;  /* 0x000000000f087348 */ /* 0x000fea0003c00000 */
[----:B------:R0:W1:Y:S02]  /*1ecc0*/  SHFL.IDX P6, R14, R13, R12, R11 ;  /* 0x0000000c0d0e7389 */ /* 0x00006400000c000b */
[----:B01----:R-:W-:Y:S01]  /*1ecd0*/  ENDCOLLECTIVE ;  /* 0x000000000000791b */ /* 0x003fe20003800000 */
.L_x_1380:
        /* <DEDUP_REMOVED lines=11> */
.L_x_1381:
[----:B------:R-:W-:Y:S02]  /*1ed90*/  IMAD.MOV.U32 R13, RZ, RZ, R7 ;  /* 0x000000ffff0d7224 */ /* 0x000fe400078e0007 */
[----:B------:R-:W-:Y:S02]  /*1eda0*/  IMAD.MOV.U32 R12, RZ, RZ, 0x4 ;  /* 0x00000004ff0c7424 */ /* 0x000fe400078e00ff */
[----:B------:R-:W-:-:S07]  /*1edb0*/  IMAD.MOV.U32 R4, RZ, RZ, R14 ;  /* 0x000000ffff047224 */ /* 0x000fce00078e000e */
[----:B------:R-:W-:Y:S05]  /*1edc0*/  WARPSYNC.COLLECTIVE R15, `(.L_x_1382) ;  /* 0x000000000f087348 */ /* 0x000fea0003c00000 */
[----:B------:R0:W1:Y:S02]  /*1edd0*/  SHFL.IDX P6, R14, R13, R12, R11 ;  /* 0x0000000c0d0e7389 */ /* 0x00006400000c000b */
[----:B01----:R-:W-:Y:S01]  /*1ede0*/  ENDCOLLECTIVE ;  /* 0x000000000000791b */ /* 0x003fe20003800000 */
.L_x_1382:
        /* <DEDUP_REMOVED lines=11> */
.L_x_1383:
[----:B------:R-:W-:Y:S02]  /*1eea0*/  IMAD.MOV.U32 R13, RZ, RZ, R7 ;  /* 0x000000ffff0d7224 */ /* 0x000fe400078e0007 */
[----:B------:R-:W-:Y:S02]  /*1eeb0*/  IMAD.MOV.U32 R12, RZ, RZ, 0x5 ;  /* 0x00000005ff0c7424 */ /* 0x000fe400078e00ff */
[----:B------:R-:W-:-:S07]  /*1eec0*/  IMAD.MOV.U32 R4, RZ, RZ, R14 ;  /* 0x000000ffff047224 */ /* 0x000fce00078e000e */
[----:B------:R-:W-:Y:S05]  /*1eed0*/  WARPSYNC.COLLECTIVE R15, `(.L_x_1384) ;  /* 0x000000000f087348 */ /* 0x000fea0003c00000 */
[----:B------:R0:W1:Y:S02]  /*1eee0*/  SHFL.IDX P6, R14, R13, R12, R11 ;  /* 0x0000000c0d0e7389 */ /* 0x00006400000c000b */
[----:B01----:R-:W-:Y:S01]  /*1eef0*/  ENDCOLLECTIVE ;  /* 0x000000000000791b */ /* 0x003fe20003800000 */
.L_x_1384:
        /* <DEDUP_REMOVED lines=11> */
.L_x_1385:
[----:B------:R-:W-:Y:S02]  /*1efb0*/  IMAD.MOV.U32 R13, RZ, RZ, R7 ;  /* 0x000000ffff0d7224 */ /* 0x000fe400078e0007 */
[----:B------:R-:W-:Y:S02]  /*1efc0*/  IMAD.MOV.U32 R12, RZ, RZ, 0x6 ;  /* 0x00000006ff0c7424 */ /* 0x000fe400078e00ff */
[----:B------:R-:W-:-:S07]  /*1efd0*/  IMAD.MOV.U32 R4, RZ, RZ, R14 ;  /* 0x000000ffff047224 */ /* 0x000fce00078e000e */
[----:B------:R-:W-:Y:S05]  /*1efe0*/  WARPSYNC.COLLECTIVE R15, `(.L_x_1386) ;  /* 0x000000000f087348 */ /* 0x000fea0003c00000 */
[----:B------:R0:W1:Y:S02]  /*1eff0*/  SHFL.IDX P6, R14, R13, R12, R11 ;  /* 0x0000000c0d0e7389 */ /* 0x00006400000c000b */
[----:B01----:R-:W-:Y:S01]  /*1f000*/  ENDCOLLECTIVE ;  /* 0x000000000000791b */ /* 0x003fe20003800000 */
.L_x_1386:
        /* <DEDUP_REMOVED lines=11> */
.L_x_1387:
[----:B------:R-:W-:Y:S02]  /*1f0c0*/  IMAD.MOV.U32 R13, RZ, RZ, R7 ;  /* 0x000000ffff0d7224 */ /* 0x000fe400078e0007 */
[----:B------:R-:W-:Y:S02]  /*1f0d0*/  IMAD.MOV.U32 R12, RZ, RZ, 0x7 ;  /* 0x00000007ff0c7424 */ /* 0x000fe400078e00ff */
[----:B------:R-:W-:-:S07]  /*1f0e0*/  IMAD.MOV.U32 R4, RZ, RZ, R14 ;  /* 0x000000ffff047224 */ /* 0x000fce00078e000e */
[----:B------:R-:W-:Y:S05]  /*1f0f0*/  WARPSYNC.COLLECTIVE R15, `(.L_x_1388) ;  /* 0x000000000f087348 */ /* 0x000fea0003c00000 */
[----:B------:R0:W1:Y:S02]  /*1f100*/  SHFL.IDX P6, R14, R13, R12, R11 ;  /* 0x0000000c0d0e7389 */ /* 0x00006400000c000b */
[----:B01----:R-:W-:Y:S01]  /*1f110*/  ENDCOLLECTIVE ;  /* 0x000000000000791b */ /* 0x003fe20003800000 */
.L_x_1388:
[----:B------:R-:W-:Y:S01]  /*1f120*/  IMAD.MOV.U32 R13, RZ, RZ, R6 ;  /* 0x000000ffff0d7224 */ /* 0x000fe200078e0006 */
[----:B------:R-:W-:-:S05]  /*1f130*/  IADD3 R6, P1, R29, R4, RZ ;  /* 0x000000041d067210 */ /* 0x000fca0007f3e0ff */
[----:B------:R-:W-:Y:S02]  /*1f140*/  IMAD.X R7, RZ, RZ, R27, P1 ;  /* 0x000000ffff077224 */ /* 0x000fe400008e061b */
[----:B------:R-:W-:-:S03]  /*1f150*/  IMAD.MOV.U32 R5, RZ, RZ, R14 ;  /* 0x000000ffff057224 */ /* 0x000fc600078e000e */
[----:B------:R-:W-:Y:S01]  /*1f160*/  @!PT LDS RZ, [RZ] ;  /* 0x00000000fffff984 */ /* 0x000fe20000000800 */
[----:B------:R-:W-:Y:S01]  /*1f170*/  @!PT LDS RZ, [RZ] ;  /* 0x00000000fffff984 */ /* 0x000fe20000000800 */
[----:B------:R-:W-:Y:S01]  /*1f180*/  @!PT LDS RZ, [RZ] ;  /* 0x00000000fffff984 */ /* 0x000fe20000000800 */
[----:B------:R0:W-:Y:S04]  /*1f190*/  LDGSTS.E.BYPASS.LTC128B.128 [R17+0xd400], desc[UR50][R6.64], !P2 ;  /* 0x0d40000006117fae */ /* 0x0001e8000d101d72 */
[----:B0-----:R-:W-:Y:S05]  /*1f1a0*/  WARPSYNC.COLLECTIVE R15, `(.L_x_1389) ;  /* 0x000000000f087348 */ /* 0x001fea0003c00000 */
[----:B------:R1:W2:Y:S02]  /*1f1b0*/  SHFL.IDX P6, R14, R13, R12, R11 ;  /* 0x0000000c0d0e7389 */ /* 0x0002a400000c000b */
[----:B012---:R-:W-:Y:S01]  /*1f1c0*/  ENDCOLLECTIVE ;  /* 0x000000000000791b */ /* 0x007fe20003800000 */
.L_x_1389:
        /* <DEDUP_REMOVED lines=9> */
.L_x_1390:
        /* <DEDUP_REMOVED lines=9> */
.L_x_1391:
[----:B------:R-:W-:Y:S02]  /*1f2f0*/  IMAD.MOV.U32 R13, RZ, RZ, R19 ;  /* 0x000000ffff0d7224 */ /* 0x000fe400078e0013 */
[----:B------:R-:W-:Y:S02]  /*1f300*/  IMAD.MOV.U32 R12, RZ, RZ, 0x1 ;  /* 0x00000001ff0c7424 */ /* 0x000fe400078e00ff */
[----:B------:R-:W-:-:S07]  /*1f310*/  IMAD.MOV.U32 R7, RZ, RZ, R14 ;  /* 0x000000ffff077224 */ /* 0x000fce00078e000e */
[----:B------:R-:W-:Y:S05]  /*1f320*/  WARPSYNC.COLLECTIVE R15, `(.L_x_1392) ;  /* 0x000000000f087348 */ /* 0x000fea0003c00000 */
[----:B------:R0:W1:Y:S02]  /*1f330*/  SHFL.IDX P6, R14, R13, R12, R11 ;  /* 0x0000000c0d0e7389 */ /* 0x00006400000c000b */
[----:B01----:R-:W-:Y:S01]  /*1f340*/  ENDCOLLECTIVE ;  /* 0x000000000000791b */ /* 0x003fe20003800000 */
.L_x_1392:
        /* <DEDUP_REMOVED lines=11> */
.L_x_1393:
[----:B------:R-:W-:Y:S05]  /*1f400*/  BRA `(.L_x_1394) ;  /* 0xffffffb400487947 */ /* 0x000fea000383ffff */
.L_x_1275:
[----:B--2---:R2:W3:Y:S02]  /*1f410*/  SYNCS.PHASECHK.TRANS64.TRYWAIT P1, [R3+URZ+0x22840], R25 ;  /* 0x02284019030075a7 */ /* 0x0044e4000802017f */
[----:B---3--:R-:W-:Y:S05]  /*1f420*/  @!P1 NANOSLEEP.SYNCS 0x989680 ;  /* 0x009896800000995d */ /* 0x008fea0003900000 */
[----:B------:R-:W3:Y:S02]  /*1f430*/  @!P1 SYNCS.PHASECHK.TRANS64 P1, [R3+URZ+0x22840], R25 ;  /* 0x02284019030095a7 */ /* 0x000ee4000802007f */
[----:B---3--:R-:W-:Y:S05]  /*1f440*/  @!P1 BRA `(.L_x_1275) ;  /* 0xfffffffc00f09947 */ /* 0x008fea000383ffff */
[----:B------:R-:W-:Y:S05]  /*1f450*/  BRA `(.L_x_1395) ;  /* 0xffffffb400887947 */ /* 0x000fea000383ffff */
.L_x_1276:
        /* <DEDUP_REMOVED lines=8> */
.L_x_1397:
[----:B------:R-:W-:Y:S05]  /*1f4e0*/  BSYNC B0 ;  /* 0x0000000000007941 */ /* 0x000fea0003800000 */
.L_x_1396:
        /* <DEDUP_REMOVED lines=9> */
.L_x_1398:
[----:B------:R-:W-:Y:S02]  /*1f580*/  VIADD R8, R8, UR46 ;  /* 0x0000002e08087c36 */ /* 0x000fe40008000000 */
[----:B------:R-:W-:Y:S02]  /*1f590*/  IMAD.MOV.U32 R13, RZ, RZ, R7 ;  /* 0x000000ffff0d7224 */ /* 0x000fe400078e0007 */
[----:B------:R-:W-:Y:S01]  /*1f5a0*/  IMAD.MOV.U32 R12, RZ, RZ, 0x1 ;  /* 0x00000001ff0c7424 */ /* 0x000fe200078e00ff */
[----:B------:R-:W-:-:S13]  /*1f5b0*/  IADD3 R4, P1, R29, R14, RZ ;  /* 0x0000000e1d047210 */ /* 0x000fda0007f3e0ff */
[----:B------:R-:W-:Y:S05]  /*1f5c0*/  WARPSYNC.COLLECTIVE R15, `(.L_x_1399) ;  /* 0x000000000f087348 */ /* 0x000fea0003c00000 */
[----:B------:R0:W1:Y:S02]  /*1f5d0*/  SHFL.IDX P6, R14, R13, R12, R11 ;  /* 0x0000000c0d0e7389 */ /* 0x00006400000c000b */
[----:B01----:R-:W-:Y:S01]  /*1f5e0*/  ENDCOLLECTIVE ;  /* 0x000000000000791b */ /* 0x003fe20003800000 */
.L_x_1399:
        /* <DEDUP_REMOVED lines=10> */
.L_x_1400:
[----:B------:R-:W-:Y:S02]  /*1f690*/  IMAD.MOV.U32 R13, RZ, RZ, R7 ;  /* 0x000000ffff0d7224 */ /* 0x000fe400078e0007 */
[----:B------:R-:W-:Y:S01]  /*1f6a0*/  IMAD.MOV.U32 R12, RZ, RZ, 0x2 ;  /* 0x00000002ff0c7424 */ /* 0x000fe200078e00ff */
[----:B------:R-:W-:-:S13]  /*1f6b0*/  IADD3 R4, P1, R29, R14, RZ ;  /* 0x0000000e1d047210 */ /* 0x000fda0007f3e0ff */
[----:B------:R-:W-:Y:S05]  /*1f6c0*/  WARPSYNC.COLLECTIVE R15, `(.L_x_1401) ;  /* 0x000000000f087348 */ /* 0x000fea0003c00000 */
[----:B------:R0:W1:Y:S02]  /*1f6d0*/  SHFL.IDX P6, R14, R13, R12, R11 ;  /* 0x0000000c0d0e7389 */ /* 0x00006400000c000b */
[----:B01----:R-:W-:Y:S01]  /*1f6e0*/  ENDCOLLECTIVE ;  /* 0x000000000000791b */ /* 0x003fe20003800000 */
.L_x_1401:
        /* <DEDUP_REMOVED lines=10> */
.L_x_1402:
[----:B------:R-:W-:Y:S02]  /*1f790*/  IMAD.MOV.U32 R13, RZ, RZ, R7 ;  /* 0x000000ffff0d7224 */ /* 0x000fe400078e0007 */
[----:B------:R-:W-:Y:S02]  /*1f7a0*/  IMAD.MOV.U32 R12, RZ, RZ, 0x3 ;  /* 0x00000003ff0c7424 */ /* 0x000fe400078e00ff */
[----:B------:R-:W-:-:S07]  /*1f7b0*/  IMAD.MOV.U32 R18, RZ, RZ, R14 ;  /* 0x000000ffff127224 */ /* 0x000fce00078e000e */
[----:B------:R-:W-:Y:S05]  /*1f7c0*/  WARPSYNC.COLLECTIVE R15, `(.L_x_1403) ;  /* 0x000000000f087348 */ /* 0x000fea0003c00000 */
[----:B------:R0:W1:Y:S02]  /*1f7d0*/  SHFL.IDX P6, R14, R13, R12, R11 ;  /* 0x0000000c0d0e7389 */ /* 0x00006400000c000b */
[----:B01----:R-:W-:Y:S01]  /*1f7e0*/  ENDCOLLECTIVE ;  /* 0x000000000000791b */ /* 0x003fe20003800000 */
.L_x_1403:
        /* <DEDUP_REMOVED lines=11> */
.L_x_1404:
[----:B------:R-:W-:Y:S02]  /*1f8a0*/  IMAD.MOV.U32 R13, RZ, RZ, R7 ;  /* 0x000000ffff0d7224 */ /* 0x000fe400078e0007 */
[----:B------:R-:W-:Y:S01]  /*1f8b0*/  IMAD.MOV.U32 R12, RZ, RZ, 0x4 ;  /* 0x00000004ff0c7424 */ /* 0x000fe200078e00ff */
[----:B------:R-:W-:-:S13]  /*1f8c0*/  IADD3 R4, P1, R29, R14, RZ ;  /* 0x0000000e1d047210 */ /* 0x000fda0007f3e0ff */
[----:B------:R-:W-:Y:S05]  /*1f8d0*/  WARPSYNC.COLLECTIVE R15, `(.L_x_1405) ;  /* 0x000000000f087348 */ /* 0x000fea0003c00000 */
[----:B------:R0:W1:Y:S02]  /*1f8e0*/  SHFL.IDX P6, R14, R13, R12, R11 ;  /* 0x0000000c0d0e7389 */ /* 0x00006400000c000b */
[----:B01----:R-:W-:Y:S01]  /*1f8f0*/  ENDCOLLECTIVE ;  /* 0x000000000000791b */ /* 0x003fe20003800000 */
.L_x_1405:
        /* <DEDUP_REMOVED lines=10> */
.L_x_1406:
[----:B------:R-:W-:Y:S02]  /*1f9a0*/  IMAD.MOV.U32 R13, RZ, RZ, R7 ;  /* 0x000000ffff0d7224 */ /* 0x000fe400078e0007 */
[----:B------:R-:W-:Y:S02]  /*1f9b0*/  IMAD.MOV.U32 R12, RZ, RZ, 0x5 ;  /* 0x00000005ff0c7424 */ /* 0x000fe400078e00ff */
[----:B------:R-:W-:-:S07]  /*1f9c0*/  IMAD.MOV.U32 R18, RZ, RZ, R14 ;  /* 0x000000ffff127224 */ /* 0x000fce00078e000e */
[----:B------:R-:W-:Y:S05]  /*1f9d0*/  WARPSYNC.COLLECTIVE R15, `(.L_x_1407) ;  /* 0x000000000f087348 */ /* 0x000fea0003c00000 */
[----:B------:R0:W1:Y:S02]  /*1f9e0*/  SHFL.IDX P6, R14, R13, R12, R11 ;  /* 0x0000000c0d0e7389 */ /* 0x00006400000c000b */
[----:B01----:R-:W-:Y:S01]  /*1f9f0*/  ENDCOLLECTIVE ;  /* 0x000000000000791b */ /* 0x003fe20003800000 */
.L_x_1407:
        /* <DEDUP_REMOVED lines=11> */
.L_x_1408:
[----:B------:R-:W-:Y:S02]  /*1fab0*/  IMAD.MOV.U32 R13, RZ, RZ, R7 ;  /* 0x000000ffff0d7224 */ /* 0x000fe400078e0007 */
[----:B------:R-:W-:Y:S01]  /*1fac0*/  IMAD.MOV.U32 R12, RZ, RZ, 0x6 ;  /* 0x00000006ff0c7424 */ /* 0x000fe200078e00ff */
[----:B------:R-:W-:-:S13]  /*1fad0*/  IADD3 R4, P1, R29, R14, RZ ;  /* 0x0000000e1d047210 */ /* 0x000fda0007f3e0ff */
[----:B------:R-:W-:Y:S05]  /*1fae0*/  WARPSYNC.COLLECTIVE R15, `(.L_x_1409) ;  /* 0x000000000f087348 */ /* 0x000fea0003c00000 */
[----:B------:R0:W1:Y:S02]  /*1faf0*/  SHFL.IDX P6, R14, R13, R12, R11 ;  /* 0x0000000c0d0e7389 */ /* 0x00006400000c000b */
[----:B01----:R-:W-:Y:S01]  /*1fb00*/  ENDCOLLECTIVE ;  /* 0x000000000000791b */ /* 0x003fe20003800000 */
.L_x_1409:
        /* <DEDUP_REMOVED lines=10> */
.L_x_1410:
[----:B------:R-:W-:Y:S02]  /*1fbb0*/  IMAD.MOV.U32 R13, RZ, RZ, R7 ;  /* 0x000000ffff0d7224 */ /* 0x000fe400078e0007 */
[----:B------:R-:W-:Y:S02]  /*1fbc0*/  IMAD.MOV.U32 R12, RZ, RZ, 0x7 ;  /* 0x00000007ff0c7424 */ /* 0x000fe400078e00ff */
[----:B------:R-:W-:-:S07]  /*1fbd0*/  IMAD.MOV.U32 R19, RZ, RZ, R14 ;  /* 0x000000ffff137224 */ /* 0x000fce00078e000e */
[----:B------:R-:W-:Y:S05]  /*1fbe0*/  WARPSYNC.COLLECTIVE R15, `(.L_x_1411) ;  /* 0x000000000f087348 */ /* 0x000fea0003c00000 */
[----:B------:R0:W1:Y:S02]  /*1fbf0*/  SHFL.IDX P6, R14, R13, R12, R11 ;  /* 0x0000000c0d0e7389 */ /* 0x00006400000c000b */
[----:B01----:R-:W-:Y:S01]  /*1fc00*/  ENDCOLLECTIVE ;  /* 0x000000000000791b */ /* 0x003fe20003800000 */
.L_x_1411:
        /* <DEDUP_REMOVED lines=11> */
.L_x_1412:
        /* <DEDUP_REMOVED lines=9> */
.L_x_1413:
        /* <DEDUP_REMOVED lines=9> */
.L_x_1414:
[----:B------:R-:W-:Y:S02]  /*1fde0*/  IMAD.MOV.U32 R13, RZ, RZ, R10 ;  /* 0x000000ffff0d7224 */ /* 0x000fe400078e000a */
[----:B------:R-:W-:Y:S01]  /*1fdf0*/  IMAD.MOV.U32 R12, RZ, RZ, 0x1 ;  /* 0x00000001ff0c7424 */ /* 0x000fe200078e00ff */
[----:B------:R-:W-:-:S13]  /*1fe00*/  IADD3 R4, P1, R29, R14, RZ ;  /* 0x0000000e1d047210 */ /* 0x000fda0007f3e0ff */
[----:B------:R-:W-:Y:S05]  /*1fe10*/  WARPSYNC.COLLECTIVE R15, `(.L_x_1415) ;  /* 0x000000000f087348 */ /* 0x000fea0003c00000 */
[----:B------:R0:W1:Y:S02]  /*1fe20*/  SHFL.IDX P6, R14, R13, R12, R11 ;  /* 0x0000000c0d0e7389 */ /* 0x00006400000c000b */
[----:B01----:R-:W-:Y:S01]  /*1fe30*/  ENDCOLLECTIVE ;  /* 0x000000000000791b */ /* 0x003fe20003800000 */
.L_x_1415:
        /* <DEDUP_REMOVED lines=10> */
.L_x_1416:
[----:B------:R-:W-:Y:S05]  /*1fee0*/  BRA `(.L_x_1417) ;  /* 0xffffffb000347947 */ /* 0x000fea000383ffff */
.L_x_1279:
[----:B0-----:R0:W1:Y:S02]  /*1fef0*/  SYNCS.PHASECHK.TRANS64.TRYWAIT P2, [R6+URZ+0x22870], R3 ;  /* 0x02287003060075a7 */ /* 0x001064000804017f */
[----:B-1----:R-:W-:Y:S05]  /*1ff00*/  @!P2 NANOSLEEP.SYNCS 0x989680 ;  /* 0x009896800000a95d */ /* 0x002fea0003900000 */
[----:B------:R-:W1:Y:S02]  /*1ff10*/  @!P2 SYNCS.PHASECHK.TRANS64 P2, [R6+URZ+0x22870], R3 ;  /* 0x022870030600a5a7 */ /* 0x000e64000804007f */
[----:B-1----:R-:W-:Y:S05]  /*1ff20*/  @!P2 BRA `(.L_x_1279) ;  /* 0xfffffffc00f0a947 */ /* 0x002fea000383ffff */
[----:B------:R-:W-:Y:S05]  /*1ff30*/  BRA `(.L_x_1418) ;  /* 0xffffffb0008c7947 */ /* 0x000fea000383ffff */
.L_x_1281:
[----:B0-----:R0:W1:Y:S02]  /*1ff40*/  SYNCS.PHASECHK.TRANS64.TRYWAIT P2, [R6+URZ+0x22860], R5 ;  /* 0x02286005060075a7 */ /* 0x001064000804017f */
[----:B-1----:R-:W-:Y:S05]  /*1ff50*/  @!P2 NANOSLEEP.SYNCS 0x989680 ;  /* 0x009896800000a95d */ /* 0x002fea0003900000 */
[----:B------:R-:W1:Y:S02]  /*1ff60*/  @!P2 SYNCS.PHASECHK.TRANS64 P2, [R6+URZ+0x22860], R5 ;  /* 0x022860050600a5a7 */ /* 0x000e64000804007f */
[----:B-1----:R-:W-:Y:S05]  /*1ff70*/  @!P2 BRA `(.L_x_1281) ;  /* 0xfffffffc00f0a947 */ /* 0x002fea000383ffff */
[----:B------:R-:W-:Y:S05]  /*1ff80*/  BRA `(.L_x_1419) ;  /* 0xffffffb000a07947 */ /* 0x000fea000383ffff */
.L_x_1288:
[----:B0-----:R0:W1:Y:S02]  /*1ff90*/  SYNCS.PHASECHK.TRANS64.TRYWAIT P0, [R3+URZ+0x22870], R0 ;  /* 0x02287000030075a7 */ /* 0x001064000800017f */
[----:B-1----:R-:W-:Y:S05]  /*1ffa0*/  @!P0 NANOSLEEP.SYNCS 0x989680 ;  /* 0x009896800000895d */ /* 0x002fea0003900000 */
[----:B------:R-:W1:Y:S02]  /*1ffb0*/  @!P0 SYNCS.PHASECHK.TRANS64 P0, [R3+URZ+0x22870], R0 ;  /* 0x02287000030085a7 */ /* 0x000e64000800007f */
[----:B-1----:R-:W-:Y:S05]  /*1ffc0*/  @!P0 BRA `(.L_x_1288) ;  /* 0xfffffffc00f08947 */ /* 0x002fea000383ffff */
[----:B------:R-:W-:Y:S05]  /*1ffd0*/  BRA `(.L_x_1420) ;  /* 0xffffffb800207947 */ /* 0x000fea000383ffff */
.L_x_1290:
[----:B0-----:R0:W1:Y:S02]  /*1ffe0*/  SYNCS.PHASECHK.TRANS64.TRYWAIT P0, [R3+URZ+0x22860], R4 ;  /* 0x02286004030075a7 */ /* 0x001064000800017f */
[----:B-1----:R-:W-:Y:S05]  /*1fff0*/  @!P0 NANOSLEEP.SYNCS 0x989680 ;  /* 0x009896800000895d */ /* 0x002fea0003900000 */
[----:B------:R-:W1:Y:S02]  /*20000*/  @!P0 SYNCS.PHASECHK.TRANS64 P0, [R3+URZ+0x22860], R4 ;  /* 0x02286004030085a7 */ /* 0x000e64000800007f */
[----:B-1----:R-:W-:Y:S05]  /*20010*/  @!P0 BRA `(.L_x_1290) ;  /* 0xfffffffc00f08947 */ /* 0x002fea000383ffff */
[----:B------:R-:W-:Y:S05]  /*20020*/  BRA `(.L_x_1421) ;  /* 0xffffffb800447947 */ /* 0x000fea000383ffff */
.L_x_1293:
[----:B0-----:R0:W1:Y:S02]  /*20030*/  SYNCS.PHASECHK.TRANS64.TRYWAIT P0, [R7+URZ+0x22820], R2 ;  /* 0x02282002070075a7 */ /* 0x001064000800017f */
[----:B-1----:R-:W-:Y:S05]  /*20040*/  @!P0 NANOSLEEP.SYNCS 0x989680 ;  /* 0x009896800000895d */ /* 0x002fea0003900000 */
[----:B------:R-:W1:Y:S02]  /*20050*/  @!P0 SYNCS.PHASECHK.TRANS64 P0, [R7+URZ+0x22820], R2 ;  /* 0x02282002070085a7 */ /* 0x000e64000800007f */
[----:B-1----:R-:W-:Y:S05]  /*20060*/  @!P0 BRA `(.L_x_1293) ;  /* 0xfffffffc00f08947 */ /* 0x002fea000383ffff */
[----:B------:R-:W-:Y:S05]  /*20070*/  BRA `(.L_x_1422) ;  /* 0xffffffbc00a47947 */ /* 0x000fea000383ffff */
.L_x_1295:
[----:B0-----:R0:W1:Y:S02]  /*20080*/  SYNCS.PHASECHK.TRANS64.TRYWAIT P1, [R5+URZ+0x22840], R2 ;  /* 0x02284002050075a7 */ /* 0x001064000802017f */
[----:B-1----:R-:W-:Y:S05]  /*20090*/  @!P1 NANOSLEEP.SYNCS 0x989680 ;  /* 0x009896800000995d */ /* 0x002fea0003900000 */
[----:B------:R-:W1:Y:S02]  /*200a0*/  @!P1 SYNCS.PHASECHK.TRANS64 P1, [R5+URZ+0x22840], R2 ;  /* 0x02284002050095a7 */ /* 0x000e64000802007f */
[----:B-1----:R-:W-:Y:S05]  /*200b0*/  @!P1 BRA `(.L_x_1295) ;  /* 0xfffffffc00f09947 */ /* 0x002fea000383ffff */
[----:B------:R-:W-:Y:S05]  /*200c0*/  BRA `(.L_x_1423) ;  /* 0xffffffbc00e07947 */ /* 0x000fea000383ffff */
.L_x_1297:
[----:B-1----:R1:W2:Y:S02]  /*200d0*/  SYNCS.PHASECHK.TRANS64.TRYWAIT P1, [R7+URZ+0x22840], R0 ;  /* 0x02284000070075a7 */ /* 0x0022a4000802017f */
[----:B--2---:R-:W-:Y:S05]  /*200e0*/  @!P1 NANOSLEEP.SYNCS 0x989680 ;  /* 0x009896800000995d */ /* 0x004fea0003900000 */
[----:B------:R-:W2:Y:S02]  /*200f0*/  @!P1 SYNCS.PHASECHK.TRANS64 P1, [R7+URZ+0x22840], R0 ;  /* 0x02284000070095a7 */ /* 0x000ea4000802007f */
[----:B--2---:R-:W-:Y:S05]  /*20100*/  @!P1 BRA `(.L_x_1297) ;  /* 0xfffffffc00f09947 */ /* 0x004fea000383ffff */
[----:B------:R-:W-:Y:S05]  /*20110*/  BRA `(.L_x_1424) ;  /* 0xffffffbc00ec7947 */ /* 0x000fea000383ffff */
.L_x_1299:
[----:B--2---:R2:W3:Y:S02]  /*20120*/  SYNCS.PHASECHK.TRANS64.TRYWAIT P1, [R5+URZ+0x22860], R2 ;  /* 0x02286002050075a7 */ /* 0x0044e4000802017f */
[----:B---3--:R-:W-:Y:S05]  /*20130*/  @!P1 NANOSLEEP.SYNCS 0x989680 ;  /* 0x009896800000995d */ /* 0x008fea0003900000 */
[----:B------:R-:W3:Y:S02]  /*20140*/  @!P1 SYNCS.PHASECHK.TRANS64 P1, [R5+URZ+0x22860], R2 ;  /* 0x02286002050095a7 */ /* 0x000ee4000802007f */
[----:B---3--:R-:W-:Y:S05]  /*20150*/  @!P1 BRA `(.L_x_1299) ;  /* 0xfffffffc00f09947 */ /* 0x008fea000383ffff */
[----:B------:R-:W-:Y:S05]  /*20160*/  BRA `(.L_x_1425) ;  /* 0xffffffbc00e87947 */ /* 0x000fea000383ffff */
.L_x_1301:
[----:B---3--:R3:W4:Y:S02]  /*20170*/  SYNCS.PHASECHK.TRANS64.TRYWAIT P1, [R7+URZ+0x22860], R0 ;  /* 0x02286000070075a7 */ /* 0x008724000802017f */
[----:B----4-:R-:W-:Y:S05]  /*20180*/  @!P1 NANOSLEEP.SYNCS 0x989680 ;  /* 0x009896800000995d */ /* 0x010fea0003900000 */
[----:B------:R-:W4:Y:S02]  /*20190*/  @!P1 SYNCS.PHASECHK.TRANS64 P1, [R7+URZ+0x22860], R0 ;  /* 0x02286000070095a7 */ /* 0x000f24000802007f */
[----:B----4-:R-:W-:Y:S05]  /*201a0*/  @!P1 BRA `(.L_x_1301) ;  /* 0xfffffffc00f09947 */ /* 0x010fea000383ffff */
[----:B------:R-:W-:Y:S05]  /*201b0*/  BRA `(.L_x_1426) ;  /* 0xffffffbc00e47947 */ /* 0x000fea000383ffff */
.L_x_1303:
[----:B----4-:R4:W0:Y:S02]  /*201c0*/  SYNCS.PHASECHK.TRANS64.TRYWAIT P1, [R5+URZ+0x22880], R2 ;  /* 0x02288002050075a7 */ /* 0x010824000802017f */
[----:B0-----:R-:W-:Y:S05]  /*201d0*/  @!P1 NANOSLEEP.SYNCS 0x989680 ;  /* 0x009896800000995d */ /* 0x001fea0003900000 */
[----:B------:R-:W0:Y:S02]  /*201e0*/  @!P1 SYNCS.PHASECHK.TRANS64 P1, [R5+URZ+0x22880], R2 ;  /* 0x02288002050095a7 */ /* 0x000e24000802007f */
[----:B0-----:R-:W-:Y:S05]  /*201f0*/  @!P1 BRA `(.L_x_1303) ;  /* 0xfffffffc00f09947 */ /* 0x001fea000383ffff */
[----:B------:R-:W-:Y:S05]  /*20200*/  BRA `(.L_x_1427) ;  /* 0xffffffbc00e07947 */ /* 0x000fea000383ffff */
.L_x_1428:
        /* <DEDUP_REMOVED lines=15> */
.L_x_3743:


//--------------------- .text._ZN7cutlass13device_kernelIN5flash11enable_sm90INS1_16FlashAttnFwdSm90INS1_25CollectiveMainloopFwdSm90ILi2EN4cute5tupleIJNS5_1CILi1EEES8_S8_EEENS6_IJNS7_ILi128EEENS7_ILi160EEESA_EEELi128ENS_12float_e4m3_tEfNS_4arch4Sm90ELb0ELb1ELb1ELb1ELb1ELb0ELb0ELb1ELb1ELb1ELb1ELb0EEENS1_21CollectiveEpilogueFwdINS6_IJSA_SA_SB_EEES9_NS_10bfloat16_tESF_Li256ELb1ELb1ELb1ELb1EEENS1_36VarlenDynamicPersistentTileSchedulerILi128ELi160ELi256ELi128ELb1ELb1ELb1ELb1ELb0ELb1EEEEEEEEEvNT_6ParamsE --------------------------
	.section	.text._ZN7cutlass13device_kernelIN5flash11enable_sm90INS1_16FlashAttnFwdSm90INS1_25CollectiveMainloopFwdSm90ILi2EN4cute5tupleIJNS5_1CILi1EEES8_S8_EEENS6_IJNS7_ILi128EEENS7_ILi160EEESA_EEELi128ENS_12float_e4m3_tEfNS_4arch4Sm90ELb0ELb1ELb1ELb1ELb1ELb0ELb0ELb1ELb1ELb1ELb1ELb0EEENS1_21CollectiveEpilogueFwdINS6_IJSA_SA_SB_EEES9_NS_10bfloat16_tESF_Li256ELb1ELb1ELb1ELb1EEENS1_36VarlenDynamicPersistentTileSchedulerILi128ELi160ELi256ELi128ELb1ELb1ELb1ELb1ELb0ELb1EEEEEEEEEvNT_6ParamsE,"ax",@progbits
	.align	128
.text._ZN7cutlass13device_kernelIN5flash11enable_sm90INS1_16FlashAttnFwdSm90INS1_25CollectiveMainloopFwdSm90ILi2EN4cute5tupleIJNS5_1CILi1EEES8_S8_EEENS6_IJNS7_ILi128EEENS7_ILi160EEESA_EEELi128ENS_12float_e4m3_tEfNS_4arch4Sm90ELb0ELb1ELb1ELb1ELb1ELb0ELb0ELb1ELb1ELb1ELb1ELb0EEENS1_21CollectiveEpilogueFwdINS6_IJSA_SA_SB_EEES9_NS_10bfloat16_tESF_Li256ELb1ELb1ELb1ELb1EEENS1_36VarlenDynamicPersistentTileSchedulerILi128ELi160ELi256ELi128ELb1ELb1ELb1ELb1ELb0ELb1EEEEEEEEEvNT_6ParamsE:
        .type           _ZN7cutlass13device_kernelIN5flash11enable_sm90INS1_16FlashAttnFwdSm90INS1_25CollectiveMainloopFwdSm90ILi2EN4cute5tupleIJNS5_1CILi1EEES8_S8_EEENS6_IJNS7_ILi128EEENS7_ILi160EEESA_EEELi128ENS_12float_e4m3_tEfNS_4arch4Sm90ELb0ELb1ELb1ELb1ELb1ELb0ELb0ELb1ELb1ELb1ELb1ELb0EEENS1_21CollectiveEpilogueFwdINS6_IJSA_SA_SB_EEES9_NS_10bfloat16_tESF_Li256ELb1ELb1ELb1ELb1EEENS1_36VarlenDynamicPersistentTileSchedulerILi128ELi160ELi256ELi128ELb1ELb1ELb1ELb1ELb0ELb1EEEEEEEEEvNT_6ParamsE,@function
        .size           _ZN7cutlass13device_kernelIN5flash11enable_sm90INS1_16FlashAttnFwdSm90INS1_25CollectiveMainloopFwdSm90ILi2EN4cute5tupleIJNS5_1CILi1EEES8_S8_EEENS6_IJNS7_ILi128EEENS7_ILi160EEESA_EEELi128ENS_12float_e4m3_tEfNS_4arch4Sm90ELb0ELb1ELb1ELb1ELb1ELb0ELb0ELb1ELb1ELb1ELb1ELb0EEENS1_21CollectiveEpilogueFwdINS6_IJSA_SA_SB_EEES9_NS_10bfloat16_tESF_Li256ELb1ELb1ELb1ELb1EEENS1_36VarlenDynamicPersistentTileSchedulerILi128ELi160ELi256ELi128ELb1ELb1ELb1ELb1ELb0ELb1EEEEEEEEEvNT_6ParamsE,(.L_x_3744 - _ZN7cutlass13device_kernelIN5flash11enable_sm90INS1_16FlashAttnFwdSm90INS1_25CollectiveMainloopFwdSm90ILi2EN4cute5tupleIJNS5_1CILi1EEES8_S8_EEENS6_IJNS7_ILi128EEENS7_ILi160EEESA_EEELi128ENS_12float_e4m3_tEfNS_4arch4Sm90ELb0ELb1ELb1ELb1ELb1ELb0ELb0ELb1ELb1ELb1ELb1ELb0EEENS1_21CollectiveEpilogueFwdINS6_IJSA_SA_SB_EEES9_NS_10bfloat16_tESF_Li256ELb1ELb1ELb1ELb1EEENS1_36VarlenDynamicPersistentTileSchedulerILi128ELi160ELi256ELi128ELb1ELb1ELb1ELb1ELb0ELb1EEEEEEEEEvNT_6ParamsE)
        .other          _ZN7cutlass13device_kernelIN5flash11enable_sm90INS1_16FlashAttnFwdSm90INS1_25CollectiveMainloopFwdSm90ILi2EN4cute5tupleIJNS5_1CILi1EEES8_S8_EEENS6_IJNS7_ILi128EEENS7_ILi160EEESA_EEELi128ENS_12float_e4m3_tEfNS_4arch4Sm90ELb0ELb1ELb1ELb1ELb1ELb0ELb0ELb1ELb1ELb1ELb1ELb0EEENS1_21CollectiveEpilogueFwdINS6_IJSA_SA_SB_EEES9_NS_10bfloat16_tESF_Li256ELb1ELb1ELb1ELb1EEENS1_36VarlenDynamicPersistentTileSchedulerILi128ELi160ELi256ELi128ELb1ELb1ELb1ELb1ELb0ELb1EEEEEEEEEvNT_6ParamsE,@"STO_CUDA_ENTRY STV_DEFAULT"
_ZN7cutlass13device_kernelIN5flash11enable_sm90INS1_16FlashAttnFwdSm90INS1_25CollectiveMainloopFwdSm90ILi2EN4cute5tupleIJNS5_1CILi1EEES8_S8_EEENS6_IJNS7_ILi128EEENS7_ILi160EEESA_EEELi128ENS_12float_e4m3_tEfNS_4arch4Sm90ELb0ELb1ELb1ELb1ELb1ELb0ELb0ELb1ELb1ELb1ELb1ELb0EEENS1_21CollectiveEpilogueFwdINS6_IJSA_SA_SB_EEES9_NS_10bfloat16_tESF_Li256ELb1ELb1ELb1ELb1EEENS1_36VarlenDynamicPersistentTileSchedulerILi128ELi160ELi256ELi128ELb1ELb1ELb1ELb1ELb0ELb1EEEEEEEEEvNT_6ParamsE:
        /* <DEDUP_REMOVED lines=45> */
.L_x_1429:
        /* <DEDUP_REMOVED lines=22> */
.L_x_1430:
        /* <DEDUP_REMOVED lines=18> */
.L_x_1431:
        /* <DEDUP_REMOVED lines=22> */
.L_x_1432:
        /* <DEDUP_REMOVED lines=24> */
.L_x_1433:
        /* <DEDUP_REMOVED lines=8> */
.L_x_1435:
        /* <DEDUP_REMOVED lines=25> */
[----:B------:R-:W-:Y:S01]  /*0a40*/  R2UR UR50, R15 ;  /* 0x000000000f3272ca */ /* 0x000fe200000e0000 */
[----:B------:R-:W-:Y:S01]  /*0a50*/  UMOV UR46, URZ ;  /* 0x0000003f002e7c82 */ /* 0x000fe20008000000 */
[CC--:B------:R-:W-:Y:S02]  /*0a60*/  LEA.HI R3, R0.reuse, R217.reuse, RZ, 0x7 ;  /* 0x000000d900037211 */ /* 0x0c0fe400078f38ff */
[----:B------:R-:W-:-:S02]  /*0a70*/  LEA.HI R4, R0, R217, RZ, 0x5 ;  /* 0x000000d900047211 */ /* 0x000fc400078f28ff */
[----:B------:R-:W-:Y:S02]  /*0a80*/  LOP3.LUT R2, R3, 0xffffff80, RZ, 0xc0, !PT ;  /* 0xffffff8003027812 */ /* 0x000fe400078ec0ff */
[----:B------:R-:W-:Y:S01]  /*0a90*/  SHF.R.S32.HI R212, RZ, 0x7, R3 ;  /* 0x00000007ffd47819 */ /* 0x000fe20000011403 */
[----:B------:R-:W-:Y:S02]  /*0aa0*/  IMAD.SHL.U32 R6, R4, 0x20, RZ ;  /* 0x0000002004067824 */ /* 0x000fe400078e00ff */
[----:B------:R-:W-:Y:S01]  /*0ab0*/  IMAD.IADD R201, R217, 0x1, -R2 ;  /* 0x00000001d9c97824 */ /* 0x000fe200078e0a02 */
[----:B------:R-:W-:Y:S02]  /*0ac0*/  LEA.HI R2, R0, R217, RZ, 0x4 ;  /* 0x000000d900027211 */ /* 0x000fe400078f20ff */
[----:B------:R-:W-:Y:S02]  /*0ad0*/  LOP3.LUT R7, R6, 0xfffffc00, RZ, 0xc0, !PT ;  /* 0xfffffc0006077812 */ /* 0x000fe400078ec0ff */
[----:B------:R-:W-:-:S02]  /*0ae0*/  SHF.R.S32.HI R5, RZ, 0x4, R2 ;  /* 0x00000004ff057819 */ /* 0x000fc40000011402 */
[C---:B------:R-:W-:Y:S02]  /*0af0*/  LOP3.LUT R4, R2.reuse, 0x3fffff0, RZ, 0xc0, !PT ;  /* 0x03fffff002047812 */ /* 0x040fe400078ec0ff */
[----:B------:R-:W-:Y:S02]  /*0b00*/  LEA.HI R2, R2, R5, RZ, 0x1 ;  /* 0x0000000502027211 */ /* 0x000fe400078f08ff */
[----:B------:R-:W-:Y:S01]  /*0b10*/  SHF.R.S32.HI R8, RZ, 0x1f, R201 ;  /* 0x0000001fff087819 */ /* 0x000fe200000114c9 */
[----:B------:R-:W-:Y:S01]  /*0b20*/  IMAD.IADD R4, R217, 0x1, -R4 ;  /* 0x00000001d9047824 */ /* 0x000fe200078e0a04 */
[----:B------:R-:W-:Y:S02]  /*0b30*/  LOP3.LUT R2, R2, 0x1ffffffe, RZ, 0xc0, !PT ;  /* 0x1ffffffe02027812 */ /* 0x000fe400078ec0ff */
[----:B------:R-:W-:Y:S01]  /*0b40*/  LEA.HI R9, R8, R201, RZ, 0x2 ;  /* 0x000000c908097211 */ /* 0x000fe200078f10ff */
[----:B------:R-:W-:Y:S01]  /*0b50*/  IMAD R7, R4, 0x40, R7 ;  /* 0x0000004004077824 */ /* 0x000fe200078e0207 */
[CC--:B------:R-:W-:Y:S01]  /*0b60*/  LEA.HI R4, R0.reuse, R217.reuse, RZ, 0x2 ;  /* 0x000000d900047211 */ /* 0x0c0fe200078f10ff */
[----:B------:R-:W-:Y:S01]  /*0b70*/  IMAD.IADD R2, R5, 0x1, -R2 ;  /* 0x0000000105027824 */ /* 0x000fe200078e0a02 */
[----:B------:R-:W-:-:S02]  /*0b80*/  LEA.HI R0, R0, R217, RZ, 0x3 ;  /* 0x000000d900007211 */ /* 0x000fc400078f18ff */
[----:B------:R-:W-:Y:S01]  /*0b90*/  SHF.R.S32.HI R6, RZ, 0x2, R9 ;  /* 0x00000002ff067819 */ /* 0x000fe20000011409 */
[----:B------:R-:W-:Y:S01]  /*0ba0*/  IMAD R214, R2, 0x8, R7 ;  /* 0x0000000802d67824 */ /* 0x000fe200078e0207 */
[----:B------:R-:W-:Y:S02]  /*0bb0*/  SHF.R.S32.HI R11, RZ, 0x1f, R9 ;  /* 0x0000001fff0b7819 */ /* 0x000fe40000011409 */
[----:B------:R-:W-:Y:S02]  /*0bc0*/  LOP3.LUT R2, R0, 0xfffffff8, RZ, 0xc0, !PT ;  /* 0xfffffff800027812 */ /* 0x000fe400078ec0ff */
[----:B------:R-:W-:Y:S02]  /*0bd0*/  LOP3.LUT R4, R4, 0xfffffffc, RZ, 0xc0, !PT ;  /* 0xfffffffc04047812 */ /* 0x000fe400078ec0ff */
[----:B------:R-:W-:Y:S01]  /*0be0*/  LEA.HI R11, R11, R6, RZ, 0x3 ;  /* 0x000000060b0b7211 */ /* 0x000fe200078f18ff */
[----:B------:R-:W-:Y:S01]  /*0bf0*/  IMAD.IADD R189, R217, 0x1, -R2 ;  /* 0x00000001d9bd7824 */ /* 0x000fe200078e0a02 */
[----:B------:R-:W-:Y:S01]  /*0c00*/  LOP3.LUT R2, R9, 0x7ffffffc, RZ, 0xc0, !PT ;  /* 0x7ffffffc09027812 */ /* 0x000fe200078ec0ff */
[----:B------:R-:W-:Y:S01]  /*0c10*/  IMAD.IADD R4, R217, 0x1, -R4 ;  /* 0x00000001d9047824 */ /* 0x000fe200078e0a04 */
[----:B------:R-:W-:Y:S01]  /*0c20*/  LOP3.LUT R11, R11, 0xfffffff8, RZ, 0xc0, !PT ;  /* 0xfffffff80b0b7812 */ /* 0x000fe200078ec0ff */
[----:B------:R-:W-:Y:S01]  /*0c30*/  IMAD.SHL.U32 R23, R189, 0x8, RZ ;  /* 0x00000008bd177824 */ /* 0x000fe200078e00ff */
[----:B------:R-:W-:Y:S01]  /*0c40*/  LEA.HI R8, R8, R201, RZ, 0x5 ;  /* 0x000000c908087211 */ /* 0x000fe200078f28ff */
[----:B------:R-:W-:Y:S01]  /*0c50*/  IMAD.IADD R2, R201, 0x1, -R2 ;  /* 0x00000001c9027824 */ /* 0x000fe200078e0a02 */
[----:B------:R-:W-:Y:S01]  /*0c60*/  LEA.HI R3, R3, R212, RZ, 0x1 ;  /* 0x000000d403037211 */ /* 0x000fe200078f08ff */
[----:B------:R-:W-:Y:S01]  /*0c70*/  IMAD.IADD R11, R6, 0x1, -R11 ;  /* 0x00000001060b7824 */ /* 0x000fe200078e0a0b */
[----:B------:R-:W-:Y:S01]  /*0c80*/  SHF.R.S32.HI R8, RZ, 0x5, R8 ;  /* 0x00000005ff087819 */ /* 0x000fe20000011408 */
[----:B------:R-:W-:Y:S01]  /*0c90*/  IMAD.SHL.U32 R19, R2, 0x2, RZ ;  /* 0x0000000202137824 */ /* 0x000fe200078e00ff */
[----:B------:R-:W-:Y:S01]  /*0ca0*/  LEA.HI R5, R4, R4, RZ, 0x1 ;  /* 0x0000000404057211 */ /* 0x000fe200078f08ff */
[----:B------:R-:W-:Y:S01]  /*0cb0*/  VIADD R188, R23, 0x40 ;  /* 0x0000004017bc7836 */ /* 0x000fe20000000000 */
[----:B------:R-:W-:Y:S01]  /*0cc0*/  LOP3.LUT R3, R3, 0x3fffffe, RZ, 0xc0, !PT ;  /* 0x03fffffe03037812 */ /* 0x000fe200078ec0ff */
[----:B------:R-:W-:Y:S01]  /*0cd0*/  IMAD R8, R8, 0x10, R11 ;  /* 0x0000001008087824 */ /* 0x000fe200078e020b */
[----:B------:R-:W-:Y:S01]  /*0ce0*/  LOP3.LUT R5, R5, 0x1ffffffe, RZ, 0xc0, !PT ;  /* 0x1ffffffe05057812 */ /* 0x000fe200078ec0ff */
[C---:B------:R-:W-:Y:S01]  /*0cf0*/  VIADD R199, R19.reuse, 0x30 ;  /* 0x0000003013c77836 */ /* 0x040fe20000000000 */
[----:B------:R-:W-:Y:S01]  /*0d00*/  SHF.R.S32.HI R200, RZ, 0x3, R0 ;  /* 0x00000003ffc87819 */ /* 0x000fe20000011400 */
[----:B------:R-:W-:Y:S01]  /*0d10*/  IMAD.IADD R3, R212, 0x1, -R3 ;  /* 0x00000001d4037824 */ /* 0x000fe200078e0a03 */
        /* <DEDUP_REMOVED lines=19> */
[----:B------:R-:W-:Y:S01]  /*0e50*/  IMAD.IADD R22, R4, 0x1, -R5 ;  /* 0x0000000104167824 */ /* 0x000fe200078e0a05 */
[----:B------:R-:W-:Y:S01]  /*0e60*/  SHF.R.S32.HI R203, RZ, 0x1f, R191 ;  /* 0x0000001fffcb7819 */ /* 0x000fe200000114bf */
[----:B------:R-:W-:Y:S01]  /*0e70*/  IMAD R213, R3, 0x40, R8 ;  /* 0x0000004003d57824 */ /* 0x000fe200078e0208 */
[----:B------:R-:W-:-:S03]  /*0e80*/  SHF.R.S32.HI R202, RZ, 0x1f, R190 ;  /* 0x0000001fffca7819 */ /* 0x000fc600000114be */
[----:B------:R-:W-:-:S07]  /*0e90*/  IMAD R22, R22, 0x8, R213 ;  /* 0x0000000816167824 */ /* 0x000fce00078e02d5 */
.L_x_1547:
[----:B01-3--:R-:W0:Y:S01]  /*0ea0*/  LDC.64 R6, c[0x0][0xa18] ;  /* 0x00028600ff067b82 */ /* 0x00be220000000a00 */
[----:B--2---:R-:W-:Y:S01]  /*0eb0*/  IMAD.U32 R3, RZ, RZ, UR50 ;  /* 0x00000032ff037e24 */ /* 0x004fe2000f8e00ff */
[----:B------:R-:W-:Y:S01]  /*0ec0*/  ULDC.64 UR8, c[0x0][0xa20] ;  /* 0x0002880000087ab9 */ /* 0x000fe20000000a00 */
[----:B----4-:R-:W-:-:S05]  /*0ed0*/  IMAD.MOV.U32 R8, RZ, RZ, RZ ;  /* 0x000000ffff087224 */ /* 0x010fca00078e00ff */
[----:B------:R-:W1:Y:S08]  /*0ee0*/  LDC.64 R4, c[0x0][0xa28] ;  /* 0x00028a00ff047b82 */ /* 0x000e700000000a00 */
[----:B------:R-:W2:Y:S01]  /*0ef0*/  LDC.64 R10, c[0x0][0x418] ;  /* 0x00010600ff0a7b82 */ /* 0x000ea20000000a00 */
[----:B0-----:R-:W-:-:S07]  /*0f00*/  ISETP.NE.U32.AND P1, PT, R6, RZ, PT ;  /* 0x000000ff0600720c */ /* 0x001fce0003f25070 */
[----:B------:R-:W0:Y:S01]  /*0f10*/  LDC R0, c[0x0][0x424] ;  /* 0x00010900ff007b82 */ /* 0x000e220000000800 */
[----:B------:R-:W-:Y:S02]  /*0f20*/  ISETP.NE.AND.EX P1, PT, R7, RZ, PT, P1 ;  /* 0x000000ff0700720c */ /* 0x000fe40003f25310 */
[----:B-1----:R-:W-:-:S05]  /*0f30*/  ISETP.NE.U32.AND P0, PT, R4, RZ, PT ;  /* 0x000000ff0400720c */ /* 0x002fca0003f05070 */
[----:B------:R-:W1:Y:S01]  /*0f40*/  LDC R17, c[0x0][0x2f0] ;  /* 0x0000bc00ff117b82 */ /* 0x000e620000000800 */
[----:B------:R-:W-:-:S07]  /*0f50*/  ISETP.NE.AND.EX P0, PT, R5, RZ, PT, P0 ;  /* 0x000000ff0500720c */ /* 0x000fce0003f05300 */
[----:B------:R-:W3:Y:S08]  /*0f60*/  @P1 LDC.64 R6, c[0x0][0xa18] ;  /* 0x00028600ff061b82 */ /* 0x000ef00000000a00 */
[----:B------:R-:W4:Y:S01]  /*0f70*/  @P0 LDC.64 R4, c[0x0][0xa28] ;  /* 0x00028a00ff040b82 */ /* 0x000f220000000a00 */
[----:B---3--:R-:W-:-:S05]  /*0f80*/  @P1 IMAD.WIDE R6, R3, 0x4, R6 ;  /* 0x0000000403061825 */ /* 0x008fca00078e0206 */
[----:B------:R3:W5:Y:S01]  /*0f90*/  @P1 LDG.E R18, desc[UR54][R6.64] ;  /* 0x0000003606121981 */ /* 0x000762000c1e1900 */
[----:B----4-:R-:W-:Y:S01]  /*0fa0*/  @P0 IMAD.WIDE R4, R3, 0x4, R4 ;  /* 0x0000000403040825 */ /* 0x010fe200078e0204 */
[----:B------:R-:W-:-:S04]  /*0fb0*/  ISETP.NE.U32.AND P2, PT, RZ, UR8, PT ;  /* 0x00000008ff007c0c */ /* 0x000fc8000bf45070 */
[----:B------:R3:W5:Y:S01]  /*0fc0*/  @P0 LDG.E R8, desc[UR54][R4.64] ;  /* 0x0000003604080981 */ /* 0x000762000c1e1900 */
[----:B--2---:R-:W-:Y:S01]  /*0fd0*/  ISETP.NE.U32.AND P0, PT, R10, RZ, PT ;  /* 0x000000ff0a00720c */ /* 0x004fe20003f05070 */
[----:B------:R-:W-:Y:S01]  /*0fe0*/  ULOP3.LUT UR37, UR5, 0xffff, URZ, 0xc0, !UPT ;  /* 0x0000ffff05257892 */ /* 0x000fe2000f8ec03f */
[----:B------:R-:W-:Y:S02]  /*0ff0*/  ISETP.NE.AND.EX P2, PT, RZ, UR9, PT, P2 ;  /* 0x00000009ff007c0c */ /* 0x000fe4000bf45320 */
[----:B------:R-:W-:-:S04]  /*1000*/  ISETP.NE.AND.EX P0, PT, R11, RZ, PT, P0 ;  /* 0x000000ff0b00720c */ /* 0x000fc80003f05300 */
[----:B0-----:R-:W-:Y:S01]  /*1010*/  SEL R0, R0, 0x1, P0 ;  /* 0x0000000100007807 */ /* 0x001fe20000000000 */
[----:B-1-3--:R-:W-:Y:S08]  /*1020*/  @P1 BRA `(.L_x_1436) ;  /* 0x00000000002c1947 */ /* 0x00aff00003800000 */
[----:B------:R-:W-:Y:S01]  /*1030*/  ULDC.64 UR8, c[0x0][0xa00] ;  /* 0x0002800000087ab9 */ /* 0x000fe20000000a00 */
[----:B-----5:R-:W0:Y:S01]  /*1040*/  LDC R18, c[0x0][0x288] ;  /* 0x0000a200ff127b82 */ /* 0x020e220000000800 */
[----:B------:R-:W-:-:S04]  /*1050*/  ISETP.NE.U32.AND P0, PT, RZ, UR8, PT ;  /* 0x00000008ff007c0c */ /* 0x000fc8000bf05070 */
[----:B------:R-:W-:-:S13]  /*1060*/  ISETP.NE.AND.EX P0, PT, RZ, UR9, PT, P0 ;  /* 0x00000009ff007c0c */ /* 0x000fda000bf05300 */
[----:B------:R-:W-:Y:S05]  /*1070*/  @!P0 BRA `(.L_x_1436) ;  /* 0x0000000000188947 */ /* 0x000fea0003800000 */
[----:B------:R-:W1:Y:S01]  /*1080*/  LDC.64 R4, c[0x0][0xa00] ;  /* 0x00028000ff047b82 */ /* 0x000e620000000a00 */
[----:B------:R-:W-:-:S04]  /*1090*/  IMAD.U32 R3, RZ, RZ, UR50 ;  /* 0x00000032ff037e24 */ /* 0x000fc8000f8e00ff */
[----:B-1----:R-:W-:-:S05]  /*10a0*/  IMAD.WIDE R4, R3, 0x4, R4 ;  /* 0x0000000403047825 */ /* 0x002fca00078e0204 */
[----:B0-----:R-:W2:Y:S04]  /*10b0*/  LDG.E R18, desc[UR54][R4.64] ;  /* 0x0000003604127981 */ /* 0x001ea8000c1e1900 */
[----:B------:R-:W2:Y:S02]  /*10c0*/  LDG.E R3, desc[UR54][R4.64+0x4] ;  /* 0x0000043604037981 */ /* 0x000ea4000c1e1900 */
[----:B--2---:R-:W-:-:S07]  /*10d0*/  IMAD.IADD R18, R3, 0x1, -R18 ;  /* 0x0000000103127824 */ /* 0x004fce00078e0a12 */
.L_x_1436:
[----:B------:R-:W-:Y:S01]  /*10e0*/  UMOV UR38, UR50 ;  /* 0x0000003200267c82 */ /* 0x000fe20008000000 */
[----:B------:R-:W-:Y:S01]  /*10f0*/  IMAD R17, R0, R17, RZ ;  /* 0x0000001100117224 */ /* 0x000fe200078e02ff */
[----:B------:R-:W-:Y:S06]  /*1100*/  @!P2 BRA `(.L_x_1437) ;  /* 0x000000000018a947 */ /* 0x000fec0003800000 */
[----:B------:R-:W-:Y:S02]  /*1110*/  ULDC.64 UR8, c[0x0][0xa20] ;  /* 0x0002880000087ab9 */ /* 0x000fe40000000a00 */
[----:B------:R-:W-:-:S06]  /*1120*/  UIMAD.WIDE UR8, UR50, 0x4, UR8 ;  /* 0x00000004320878a5 */ /* 0x000fcc000f8e0208 */
[----:B------:R-:W-:Y:S02]  /*1130*/  IMAD.U32 R4, RZ, RZ, UR8 ;  /* 0x00000008ff047e24 */ /* 0x000fe4000f8e00ff */
[----:B------:R-:W-:-:S05]  /*1140*/  IMAD.U32 R5, RZ, RZ, UR9 ;  /* 0x00000009ff057e24 */ /* 0x000fca000f8e00ff */
[----:B------:R1:W5:Y:S01]  /*1150*/  LDG.E R17, desc[UR54][R4.64] ;  /* 0x0000003604117981 */ /* 0x000362000c1e1900 */
[----:B------:R-:W-:Y:S05]  /*1160*/  BRA `(.L_x_1438) ;  /* 0x0000000000287947 */ /* 0x000fea0003800000 */
.L_x_1437:
[----:B------:R-:W-:Y:S02]  /*1170*/  ULDC.64 UR8, c[0x0][0xa08] ;  /* 0x0002820000087ab9 */ /* 0x000fe40000000a00 */
[----:B------:R-:W-:-:S04]  /*1180*/  ISETP.NE.U32.AND P0, PT, RZ, UR8, PT ;  /* 0x00000008ff007c0c */ /* 0x000fc8000bf05070 */
[----:B------:R-:W-:-:S13]  /*1190*/  ISETP.NE.AND.EX P0, PT, RZ, UR9, PT, P0 ;  /* 0x00000009ff007c0c */ /* 0x000fda000bf05300 */
[----:B------:R-:W-:Y:S05]  /*11a0*/  @!P0 BRA `(.L_x_1438) ;  /* 0x0000000000188947 */ /* 0x000fea0003800000 */
[----:B------:R-:W1:Y:S01]  /*11b0*/  LDC.64 R4, c[0x0][0xa08] ;  /* 0x00028200ff047b82 */ /* 0x000e620000000a00 */
[----:B------:R-:W-:-:S04]  /*11c0*/  IMAD.U32 R3, RZ, RZ, UR50 ;  /* 0x00000032ff037e24 */ /* 0x000fc8000f8e00ff */
[----:B-1----:R-:W-:-:S05]  /*11d0*/  IMAD.WIDE R4, R3, 0x4, R4 ;  /* 0x0000000403047825 */ /* 0x002fca00078e0204 */
[----:B------:R-:W2:Y:S04]  /*11e0*/  LDG.E R17, desc[UR54][R4.64] ;  /* 0x0000003604117981 */ /* 0x000ea8000c1e1900 */
[----:B------:R-:W2:Y:S02]  /*11f0*/  LDG.E R0, desc[UR54][R4.64+0x4] ;  /* 0x0000043604007981 */ /* 0x000ea4000c1e1900 */
[----:B--2---:R-:W-:-:S07]  /*1200*/  IMAD.IADD R17, R0, 0x1, -R17 ;  /* 0x0000000100117824 */ /* 0x004fce00078e0a11 */
.L_x_1438:
[----:B------:R-:W-:Y:S01]  /*1210*/  ULDC UR4, c[0x0][0x448] ;  /* 0x0001120000047ab9 */ /* 0x000fe20000000800 */
[----:B-----5:R-:W-:Y:S01]  /*1220*/  IMAD.IADD R17, R17, 0x1, -R8 ;  /* 0x0000000111117824 */ /* 0x020fe200078e0a08 */
[----:B------:R-:W-:Y:S02]  /*1230*/  UISETP.NE.AND UP0, UPT, UR4, 0x1, UPT ;  /* 0x000000010400788c */ /* 0x000fe4000bf05270 */
[----:B------:R-:W-:Y:S02]  /*1240*/  USHF.L.U32 UR39, UR6, 0x7, URZ ;  /* 0x0000000706277899 */ /* 0x000fe4000800063f */
[----:B0-----:R-:W-:Y:S01]  /*1250*/  IADD3 R0, R17, 0x1, -R18 ;  /* 0x0000000111007810 */ /* 0x001fe20007ffe812 */
[----:B------:R-:W-:Y:S01]  /*1260*/  ULDC.64 UR6, c[0x0][0x9e0] ;  /* 0x0002780000067ab9 */ /* 0x000fe20000000a00 */
[----:B------:R-:W-:Y:S02]  /*1270*/  UIADD3 UR4, UR39, 0x7f, URZ ;  /* 0x0000007f27047890 */ /* 0x000fe4000fffe03f */
[----:B------:R-:W-:Y:S01]  /*1280*/  R2UR UR10, R0 ;  /* 0x00000000000a72ca */ /* 0x000fe200000e0000 */
[----:B------:R-:W-:-:S02]  /*1290*/  UP2UR UR52, UPR, URZ, 0x1 ;  /* 0x000000013f347883 */ /* 0x000fc40008000000 */
[----:B------:R-:W-:Y:S01]  /*12a0*/  @UP0 ULDC UR8, c[0x0][0x44c] ;  /* 0x0001130000080ab9 */ /* 0x000fe20000000800 */
[----:B------:R-:W-:Y:S01]  /*12b0*/  @UP0 ULDC UR11, c[0x0][0x450] ;  /* 0x00011400000b0ab9 */ /* 0x000fe20000000800 */
[----:B------:R-:W-:-:S04]  /*12c0*/  UIMAD.WIDE.U32 UR8, UR4, UR8, URZ ;  /* 0x00000008040872a5 */ /* 0x000fc8000f8e003f */
[----:B------:R-:W-:Y:S02]  /*12d0*/  @UP0 USHF.R.U32.HI UR4, URZ, UR11, UR9 ;  /* 0x0000000b3f040299 */ /* 0x000fe40008011609 */
[----:B------:R-:W-:Y:S02]  /*12e0*/  UISETP.GE.AND UP0, UPT, UR7, 0x1, UPT ;  /* 0x000000010700788c */ /* 0x000fe4000bf06270 */
[----:B------:R-:W-:Y:S02]  /*12f0*/  UIADD3 UR8, UR10, UR4, URZ ;  /* 0x000000040a087290 */ /* 0x000fe4000fffe03f */
[----:B------:R-:W-:Y:S02]  /*1300*/  UP2UR UR51, UPR, URZ, 0x1 ;  /* 0x000000013f337883 */ /* 0x000fe40008000000 */
[----:B------:R-:W-:Y:S01]  /*1310*/  PLOP3.LUT P0, PT, PT, PT, UP0, 0x40, 0x0 ;  /* 0x000000000000781c */ /* 0x000fe20003f0e808 */
[----:B------:R-:W-:-:S06]  /*1320*/  UIADD3 UR6, UR8, UR6, URZ ;  /* 0x0000000608067290 */ /* 0x000fcc000fffe03f */
[----:B------:R-:W-:-:S06]  /*1330*/  IMAD.U32 R0, RZ, RZ, UR6 ;  /* 0x00000006ff007e24 */ /* 0x000fcc000f8e00ff */
[----:B------:R-:W-:Y:S05]  /*1340*/  @P0 BRA `(.L_x_1439) ;  /* 0x0000000000400947 */ /* 0x000fea0003800000 */
        /* <DEDUP_REMOVED lines=10> */
.L_x_1440:
[----:B------:R-:W-:-:S11]  /*13f0*/  UISETP.NE.AND UP0, UPT, UR7, 0x1, UPT ;  /* 0x000000010700788c */ /* 0x000fd6000bf05270 */
[----:B------:R-:W-:Y:S02]  /*1400*/  @UP0 ULDC.64 UR10, c[0x0][0x9e8] ;  /* 0x00027a00000a0ab9 */ /* 0x000fe40000000a00 */
[----:B------:R-:W-:-:S04]  /*1410*/  UIMAD.WIDE.U32 UR8, UR4, UR10, URZ ;  /* 0x0000000a040872a5 */ /* 0x000fc8000f8e003f */
[----:B------:R-:W-:-:S12]  /*1420*/  @UP0 USHF.R.U32.HI UR4, URZ, UR11, UR9 ;  /* 0x0000000b3f040299 */ /* 0x000fd80008011609 */
.L_x_1441:
[----:B------:R-:W-:-:S06]  /*1430*/  UIMAD UR4, UR4, UR7, UR7 ;  /* 0x00000007040472a4 */ /* 0x000fcc000f8e0207 */
[----:B------:R-:W-:-:S07]  /*1440*/  VIMNMX R0, R0, UR4, PT ;  /* 0x0000000400007c48 */ /* 0x000fce000bfe0100 */
.L_x_1439:
[----:B------:R-:W-:Y:S01]  /*1450*/  UISETP.NE.AND UP0, UPT, UR52, URZ, UPT ;  /* 0x0000003f3400728c */ /* 0x000fe2000bf05270 */
[C---:B------:R-:W-:Y:S01]  /*1460*/  IMAD.IADD R106, R17.reuse, 0x1, -R18 ;  /* 0x00000001116a7824 */ /* 0x040fe200078e0a12 */
[----:B------:R-:W-:Y:S01]  /*1470*/  UMOV UR4, UR39 ;  /* 0x0000002700047c82 */ /* 0x000fe20008000000 */
[----:B------:R-:W-:Y:S02]  /*1480*/  VIADD R3, R0, 0x9f ;  /* 0x0000009f00037836 */ /* 0x000fe40000000000 */
[----:B------:R-:W-:Y:S01]  /*1490*/  VIADD R0, R17, 0x9f ;  /* 0x0000009f11007836 */ /* 0x000fe20000000000 */
[----:B------:R-:W-:Y:S01]  /*14a0*/  R2UR UR6, R106 ;  /* 0x000000006a0672ca */ /* 0x000fe200000e0000 */
[----:B-1----:R-:W-:-:S04]  /*14b0*/  IMAD.HI R4, R3, 0x66666667, RZ ;  /* 0x6666666703047827 */ /* 0x002fc800078e02ff */
        /* <DEDUP_REMOVED lines=26> */
.L_x_1443:
[----:B------:R-:W-:-:S11]  /*1660*/  UISETP.NE.AND UP0, UPT, UR7, 0x1, UPT ;  /* 0x000000010700788c */ /* 0x000fd6000bf05270 */
[----:B------:R-:W-:Y:S02]  /*1670*/  @UP0 ULDC.64 UR10, c[0x0][0x9e8] ;  /* 0x00027a00000a0ab9 */ /* 0x000fe40000000a00 */
[----:B------:R-:W-:-:S04]  /*1680*/  UIMAD.WIDE.U32 UR8, UR4, UR10, URZ ;  /* 0x0000000a040872a5 */ /* 0x000fc8000f8e003f */
[----:B------:R-:W-:-:S12]  /*1690*/  @UP0 USHF.R.U32.HI UR4, URZ, UR11, UR9 ;  /* 0x0000000b3f040299 */ /* 0x000fd80008011609 */
.L_x_1444:
[----:B------:R-:W-:-:S04]  /*16a0*/  UIMAD UR4, UR4, UR7, URZ ;  /* 0x00000007040472a4 */ /* 0x000fc8000f8e023f */
[----:B------:R-:W-:-:S04]  /*16b0*/  UISETP.LT.AND UP0, UPT, UR6, UR4, UPT ;  /* 0x000000040600728c */ /* 0x000fc8000bf01270 */
[----:B------:R-:W-:-:S12]  /*16c0*/  USEL UR6, UR6, UR4, !UP0 ;  /* 0x0000000406067287 */ /* 0x000fd8000c000000 */
.L_x_1442:
[----:B------:R-:W-:-:S04]  /*16d0*/  UIMAD.WIDE UR6, UR6, 0x66666667, URZ ;  /* 0x66666667060678a5 */ /* 0x000fc8000f8e023f */
[----:B------:R-:W-:-:S04]  /*16e0*/  USHF.R.U32.HI UR4, URZ, 0x1f, UR7 ;  /* 0x0000001f3f047899 */ /* 0x000fc80008011607 */
[----:B------:R-:W-:Y:S02]  /*16f0*/  ULEA.HI.SX32 UR7, UR7, UR4, 0x1a ;  /* 0x0000000407077291 */ /* 0x000fe4000f8fd23f */
[----:B------:R-:W-:Y:S02]  /*1700*/  ULOP3.LUT UR4, UR5, 0xff000000, URZ, 0xc0, !UPT ;  /* 0xff00000005047892 */ /* 0x000fe4000f8ec03f */
[----:B------:R-:W-:Y:S02]  /*1710*/  UISETP.LT.AND UP0, UPT, URZ, UR7, UPT ;  /* 0x000000073f00728c */ /* 0x000fe4000bf01270 */
[----:B------:R-:W-:Y:S02]  /*1720*/  ULOP3.LUT UR5, UR5, 0xff0000, URZ, 0xc0, !UPT ;  /* 0x00ff000005057892 */ /* 0x000fe4000f8ec03f */
[----:B------:R-:W-:Y:S02]  /*1730*/  USEL UR41, URZ, UR7, !UP0 ;  /* 0x000000073f297287 */ /* 0x000fe4000c000000 */
[----:B------:R-:W-:-:S04]  /*1740*/  USHF.R.U32.HI UR4, URZ, 0x8, UR4 ;  /* 0x000000083f047899 */ /* 0x000fc80008011604 */
[----:B------:R-:W-:Y:S01]  /*1750*/  ISETP.GT.AND P0, PT, R104, UR41, PT ;  /* 0x0000002968007c0c */ /* 0x000fe2000bf04270 */
[----:B------:R-:W-:-:S03]  /*1760*/  ULEA.HI UR5, UR5, UR4, URZ, 0x10 ;  /* 0x0000000405057291 */ /* 0x000fc6000f8f803f */
[----:B------:R-:W-:Y:S01]  /*1770*/  UMOV UR4, URZ ;  /* 0x0000003f00047c82 */ /* 0x000fe20008000000 */
[----:B------:R-:W-:Y:S02]  /*1780*/  ULOP3.LUT UR40, UR5, 0xff, URZ, 0xc0, !UPT ;  /* 0x000000ff05287892 */ /* 0x000fe4000f8ec03f */
[----:B------:R-:W-:-:S06]  /*1790*/  USHF.R.U32.HI UR45, URZ, 0x10, UR5 ;  /* 0x000000103f2d7899 */ /* 0x000fcc0008011605 */
[----:B------:R-:W-:Y:S06]  /*17a0*/  @!P0 BRA `(.L_x_1445) ;  /* 0x0000000000988947 */ /* 0x000fec0003800000 */
[----:B------:R-:W-:Y:S01]  /*17b0*/  UISETP.NE.AND UP0, UPT, UR45, URZ, UPT ;  /* 0x0000003f2d00728c */ /* 0x000fe2000bf05270 */
[----:B------:R-:W-:-:S03]  /*17c0*/  ULDC UR4, c[0x0][0x9f0] ;  /* 0x00027c0000047ab9 */ /* 0x000fc60000000800 */
[----:B------:R-:W-:-:S03]  /*17d0*/  USEL UR9, UR45, UR4, UP0 ;  /* 0x000000042d097287 */ /* 0x000fc60008000000 */
[----:B------:R-:W-:-:S03]  /*17e0*/  UMOV UR4, URZ ;  /* 0x0000003f00047c82 */ /* 0x000fc60008000000 */
[----:B------:R-:W-:-:S05]  /*17f0*/  IMAD.U32 R5, RZ, RZ, UR9 ;  /* 0x00000009ff057e24 */ /* 0x000fca000f8e00ff */
        /* <DEDUP_REMOVED lines=33> */
.L_x_1445:
        /* <DEDUP_REMOVED lines=8> */
[----:B------:R-:W-:Y:S01]  /*1a90*/  CS2R R8, SRZ ;  /* 0x0000000000087805 */ /* 0x000fe2000001ff00 */
[----:B------:R-:W-:Y:S01]  /*1aa0*/  IMAD.MOV.U32 R25, RZ, RZ, RZ ;  /* 0x000000ffff197224 */ /* 0x000fe200078e00ff */
[----:B------:R-:W-:-:S02]  /*1ab0*/  ISETP.GT.AND P1, PT, R104, UR41, PT ;  /* 0x0000002968007c0c */ /* 0x000fc4000bf24270 */
        /* <DEDUP_REMOVED lines=61> */
.L_x_1447:
        /* <DEDUP_REMOVED lines=10> */
[----:B------:R-:W-:Y:S02]  /*1f30*/  @UP0 USHF.R.S32.HI UR10, URZ, 0x1f, UR50 ;  /* 0x0000001f3f0a0899 */ /* 0x000fe40008011432 */
[----:B------:R-:W-:Y:S01]  /*1f40*/  @UP1 USHF.R.S32.HI UR15, URZ, 0x1f, UR50 ;  /* 0x0000001f3f0f1899 */ /* 0x000fe20008011432 */
[----:B------:R-:W-:Y:S01]  /*1f50*/  @UP0 ULDC.64 UR16, c[0x0][0x9a8] ;  /* 0x00026a0000100ab9 */ /* 0x000fe20000000a00 */
[----:B------:R-:W-:Y:S01]  /*1f60*/  @UP1 ULDC.64 UR12, c[0x0][0x9b8] ;  /* 0x00026e00000c1ab9 */ /* 0x000fe20000000a00 */
[----:B------:R-:W-:Y:S02]  /*1f70*/  @UP0 UIMAD UR10, UR10, UR16, URZ ;  /* 0x000000100a0a02a4 */ /* 0x000fe4000f8e023f */
[----:B------:R-:W-:Y:S02]  /*1f80*/  @UP1 UIMAD UR15, UR15, UR12, URZ ;  /* 0x0000000c0f0f12a4 */ /* 0x000fe4000f8e023f */
[----:B------:R-:W-:Y:S02]  /*1f90*/  @UP0 UIMAD UR14, UR50, UR17, UR10 ;  /* 0x00000011320e02a4 */ /* 0x000fe4000f8e020a */
[----:B------:R-:W-:-:S02]  /*1fa0*/  @UP1 UIMAD UR13, UR50, UR13, UR15 ;  /* 0x0000000d320d12a4 */ /* 0x000fc4000f8e020f */
[----:B------:R-:W-:Y:S02]  /*1fb0*/  @UP0 UIMAD.WIDE.U32 UR8, UR50, UR16, URZ ;  /* 0x00000010320802a5 */ /* 0x000fe4000f8e003f */
[----:B------:R-:W-:Y:S02]  /*1fc0*/  @UP1 UIMAD.WIDE.U32 UR10, UR50, UR12, URZ ;  /* 0x0000000c320a12a5 */ /* 0x000fe4000f8e003f */
[----:B------:R-:W-:Y:S02]  /*1fd0*/  @UP0 UIADD3 UR9, UR9, UR14, URZ ;  /* 0x0000000e09090290 */ /* 0x000fe4000fffe03f */
[----:B------:R-:W-:Y:S01]  /*1fe0*/  @UP1 UIADD3 UR11, UR11, UR13, URZ ;  /* 0x0000000d0b0b1290 */ /* 0x000fe2000fffe03f */
[----:B------:R-:W-:Y:S02]  /*1ff0*/  @UP0 ULDC.64 UR14, c[0x0][0x9b0] ;  /* 0x00026c00000e0ab9 */ /* 0x000fe40000000a00 */
[----:B------:R-:W-:Y:S01]  /*2000*/  @UP1 ULDC.64 UR12, c[0x0][0x9c0] ;  /* 0x00027000000c1ab9 */ /* 0x000fe20000000a00 */
[----:B------:R-:W-:-:S02]  /*2010*/  @UP0 UIMAD.WIDE.U32 UR8, UR37, UR14, UR8 ;  /* 0x0000000e250802a5 */ /* 0x000fc4000f8e0008 */
[----:B------:R-:W-:Y:S02]  /*2020*/  @UP1 UIMAD.WIDE.U32 UR10, UR37, UR12, UR10 ;  /* 0x0000000c250a12a5 */ /* 0x000fe4000f8e000a */
[----:B------:R-:W-:Y:S02]  /*2030*/  @UP0 UIMAD UR9, UR37, UR15, UR9 ;  /* 0x0000000f250902a4 */ /* 0x000fe4000f8e0209 */
[----:B------:R-:W-:Y:S02]  /*2040*/  @UP1 UIMAD UR13, UR37, UR13, UR11 ;  /* 0x0000000d250d12a4 */ /* 0x000fe4000f8e020b */
[----:B------:R-:W-:Y:S02]  /*2050*/  @UP0 ULEA UR6, UP2, UR8, UR6, 0x2 ;  /* 0x0000000608060291 */ /* 0x000fe4000f84103f */
[----:B------:R-:W-:Y:S02]  /*2060*/  @UP1 ULEA UR4, UP3, UR10, UR4, 0x2 ;  /* 0x000000040a041291 */ /* 0x000fe4000f86103f */
[----:B------:R-:W-:-:S02]  /*2070*/  @UP0 ULEA.HI.X UR7, UR8, UR7, UR9, 0x2, UP2 ;  /* 0x0000000708070291 */ /* 0x000fc400090f1409 */
[----:B------:R-:W-:Y:S01]  /*2080*/  @UP1 ULEA.HI.X UR5, UR10, UR5, UR13, 0x2, UP3 ;  /* 0x000000050a051291 */ /* 0x000fe200098f140d */
[----:B------:R-:W-:Y:S02]  /*2090*/  IMAD.U32 R4, RZ, RZ, UR6 ;  /* 0x00000006ff047e24 */ /* 0x000fe4000f8e00ff */
[----:B------:R-:W-:Y:S02]  /*20a0*/  IMAD.U32 R6, RZ, RZ, UR4 ;  /* 0x00000004ff067e24 */ /* 0x000fe4000f8e00ff */
[----:B------:R-:W-:Y:S02]  /*20b0*/  IMAD.U32 R5, RZ, RZ, UR7 ;  /* 0x00000007ff057e24 */ /* 0x000fe4000f8e00ff */
[----:B------:R-:W-:-:S03]  /*20c0*/  IMAD.U32 R7, RZ, RZ, UR5 ;  /* 0x00000005ff077e24 */ /* 0x000fc6000f8e00ff */
[----:B------:R-:W2:Y:S04]  /*20d0*/  @P0 LDG.E R3, desc[UR54][R4.64] ;  /* 0x0000003604030981 */ /* 0x000ea8000c1e1900 */
[----:B------:R-:W2:Y:S01]  /*20e0*/  @P1 LDG.E R0, desc[UR54][R6.64] ;  /* 0x0000003606001981 */ /* 0x000ea2000c1e1900 */
[----:B------:R-:W-:Y:S01]  /*20f0*/  ULEA.HI UR4, UR48, UR48, URZ, 0x1 ;  /* 0x0000003030047291 */ /* 0x000fe2000f8f083f */
[----:B------:R-:W-:-:S03]  /*2100*/  IMAD.U32 R9, RZ, RZ, UR49 ;  /* 0x00000031ff097e24 */ /* 0x000fc6000f8e00ff */
[----:B------:R-:W-:Y:S02]  /*2110*/  ULOP3.LUT UR4, UR4, 0xfffffffe, URZ, 0xc0, !UPT ;  /* 0xfffffffe04047892 */ /* 0x000fe4000f8ec03f */
[----:B------:R-:W-:Y:S02]  /*2120*/  ISETP.NE.AND P0, PT, R9, 0x3, PT ;  /* 0x000000030900780c */ /* 0x000fe40003f05270 */
[----:B------:R-:W-:-:S06]  /*2130*/  UIADD3 UR4, UR48, -UR4, URZ ;  /* 0x8000000430047290 */ /* 0x000fcc000fffe03f */
[----:B------:R-:W-:Y:S01]  /*2140*/  IMAD.U32 R8, RZ, RZ, UR4 ;  /* 0x00000004ff087e24 */ /* 0x000fe2000f8e00ff */
[----:B------:R-:W-:-:S04]  /*2150*/  ULDC UR4, c[0x0][0x9d8] ;  /* 0x0002760000047ab9 */ /* 0x000fc80000000800 */
[----:B------:R-:W-:-:S04]  /*2160*/  SHF.L.U32 R8, R8, 0x1f, RZ ;  /* 0x0000001f08087819 */ /* 0x000fc800000006ff */
[----:B------:R-:W0:Y:S01]  /*2170*/  SYNCS.PHASECHK.TRANS64.TRYWAIT P1, [UR43+0x22800], R8 ;  /* 0x02280008ff0075a7 */ /* 0x000e22000802016b */
[----:B--2---:R-:W-:-:S04]  /*2180*/  FMUL.FTZ R0, R3, R0 ;  /* 0x0000000003007220 */ /* 0x004fc80000410000 */
[----:B------:R-:W-:Y:S01]  /*2190*/  FMUL.FTZ R0, R0, UR4 ;  /* 0x0000000400007c20 */ /* 0x000fe20008410000 */
[----:B0-----:R-:W-:Y:S06]  /*21a0*/  @!P1 BRA `(.L_x_1448) ;  /* 0x000001e400e89947 */ /* 0x001fec0003800000 */
.L_x_1654:
[----:B------:R-:W-:Y:S05]  /*21b0*/  @!P0 BRA `(.L_x_1449) ;  /* 0x0000000000048947 */ /* 0x000fea0003800000 */
[----:B------:R-:W-:Y:S01]  /*21c0*/  BPT.TRAP 0x1 ;  /* 0x000000040000795c */ /* 0x000fe20000300000 */
.L_x_1449:
[----:B------:R-:W-:Y:S02]  /*21d0*/  IMAD.U32 R105, RZ, RZ, UR46 ;  /* 0x0000002eff697e24 */ /* 0x000fe4000f8e00ff */
[----:B------:R-:W-:-:S03]  /*21e0*/  IMAD.U32 R4, RZ, RZ, UR47 ;  /* 0x0000002fff047e24 */ /* 0x000fc6000f8e00ff */
[----:B------:R-:W-:Y:S02]  /*21f0*/  LEA R105, R105, UR43, 0x3 ;  /* 0x0000002b69697c11 */ /* 0x000fe4000f8e18ff */
[----:B------:R-:W-:-:S04]  /*2200*/  SHF.L.U32 R4, R4, 0x1f, RZ ;  /* 0x0000001f04047819 */ /* 0x000fc800000006ff */
[----:B------:R1:W2:Y:S01]  /*2210*/  SYNCS.PHASECHK.TRANS64.TRYWAIT P1, [R105+URZ+0x22830], R4 ;  /* 0x02283004690075a7 */ /* 0x0002a2000802017f */
[----:B------:R-:W-:Y:S05]  /*2220*/  @!P0 BRA `(.L_x_1450) ;  /* 0x0000000000048947 */ /* 0x000fea0003800000 */
[----:B------:R-:W-:Y:S01]  /*2230*/  BPT.TRAP 0x1 ;  /* 0x000000040000795c */ /* 0x000fe20000300000 */
.L_x_1450:
[----:B--2---:R-:W-:Y:S05]  /*2240*/  @P1 BRA `(.L_x_1451) ;  /* 0x0000000000081947 */ /* 0x004fea0003800000 */
[----:B------:R-:W2:Y:S02]  /*2250*/  SYNCS.PHASECHK.TRANS64.TRYWAIT P1, [R105+URZ+0x22830], R4 ;  /* 0x02283004690075a7 */ /* 0x000ea4000802017f */
[----:B--2---:R-:W-:Y:S05]  /*2260*/  @!P1 BRA `(.L_x_1452) ;  /* 0x000001e400d09947 */ /* 0x004fea0003800000 */
.L_x_1451:
[----:B------:R-:W-:-:S04]  /*2270*/  UIADD3 UR4, UR43, 0x18400, URZ ;  /* 0x000184002b047890 */ /* 0x000fc8000fffe03f */
[----:B------:R-:W-:-:S04]  /*2280*/  USHF.R.U32.HI UR4, URZ, 0x4, UR4 ;  /* 0x000000043f047899 */ /* 0x000fc80008011604 */
[----:B------:R-:W-:-:S06]  /*2290*/  ULOP3.LUT UR4, UR4, 0x3fff, URZ, 0xc0, !UPT ;  /* 0x00003fff04047892 */ /* 0x000fcc000f8ec03f */
[----:B------:R-:W-:Y:S01]  /*22a0*/  IMAD.U32 R5, RZ, RZ, UR4 ;  /* 0x00000004ff057e24 */ /* 0x000fe2000f8e00ff */
        /* <DEDUP_REMOVED lines=131> */
.L_x_1453:
[----:B------:R-:W-:Y:S01]  /*2ae0*/  UISETP.NE.AND UP1, UPT, UR52, URZ, UPT ;  /* 0x0000003f3400728c */ /* 0x000fe2000bf25270 */
[C---:B0-----:R-:W-:Y:S01]  /*2af0*/  FMUL.FTZ R3, R0.reuse, R90 ;  /* 0x0000005a00037220 */ /* 0x041fe20000410000 */
[C---:B------:R-:W-:Y:S01]  /*2b00*/  FMUL.FTZ R90, R0.reuse, R96 ;  /* 0x00000060005a7220 */ /* 0x040fe20000410000 */
[----:B------:R-:W-:Y:S01]  /*2b10*/  R2UR UR6, R105 ;  /* 0x00000000690672ca */ /* 0x000fe200000e0000 */
[----:B------:R-:W-:Y:S01]  /*2b20*/  FMUL.FTZ R96, R0, R76 ;  /* 0x0000004c00607220 */ /* 0x000fe20000410000 */
[----:B-12---:R-:W-:Y:S01]  /*2b30*/  VIADD R105, R22, UR39 ;  /* 0x0000002716697c36 */ /* 0x006fe20008000000 */
        /* <DEDUP_REMOVED lines=28> */
[----:B------:R-:W-:Y:S01]  /*2d00*/  UIADD3 UR6, UR6, 0x22840, URZ ;  /* 0x0002284006067890 */ /* 0x000fe2000fffe03f */
[----:B------:R-:W0:Y:S01]  /*2d10*/  SHFL.IDX PT, R31, R105, RZ, 0x1c1f ;  /* 0x001c1fff691f7589 */ /* 0x000e2200000e0000 */
[C---:B------:R-:W-:Y:S01]  /*2d20*/  FMUL.FTZ R4, R0.reuse, R91 ;  /* 0x0000005b00047220 */ /* 0x040fe20000410000 */
[C---:B------:R-:W-:Y:S01]  /*2d30*/  FMUL.FTZ R73, R0.reuse, R78 ;  /* 0x0000004e00497220 */ /* 0x040fe20000410000 */
[C---:B------:R-:W-:Y:S01]  /*2d40*/  FMUL.FTZ R83, R0.reuse, R57 ;  /* 0x0000003900537220 */ /* 0x040fe20000410000 */
[C---:B------:R-:W-:Y:S01]  /*2d50*/  FMUL.FTZ R61, R0.reuse, R67 ;  /* 0x00000043003d7220 */ /* 0x040fe20000410000 */
[----:B------:R-:W-:Y:S01]  /*2d60*/  FMUL.FTZ R70, R0, R41 ;  /* 0x0000002900467220 */ /* 0x000fe20000410000 */
[----:B------:R-:W-:-:S02]  /*2d70*/  IMAD.MOV.U32 R29, RZ, RZ, -0xa0 ;  /* 0xffffff60ff1d7424 */ /* 0x000fc400078e00ff */
[C---:B------:R-:W-:Y:S01]  /*2d80*/  FMUL.FTZ R7, R0.reuse, R89 ;  /* 0x0000005900077220 */ /* 0x040fe20000410000 */
[C---:B------:R-:W-:Y:S01]  /*2d90*/  FMUL.FTZ R91, R0.reuse, R97 ;  /* 0x00000061005b7220 */ /* 0x040fe20000410000 */
[C---:B------:R-:W-:Y:S01]  /*2da0*/  FMUL.FTZ R78, R0.reuse, R80 ;  /* 0x00000050004e7220 */ /* 0x040fe20000410000 */
[C---:B------:R-:W-:Y:S01]  /*2db0*/  FMUL.FTZ R57, R0.reuse, R58 ;  /* 0x0000003a00397220 */ /* 0x040fe20000410000 */
[C---:B------:R-:W-:Y:S01]  /*2dc0*/  FMUL.FTZ R67, R0.reuse, R69 ;  /* 0x0000004500437220 */ /* 0x040fe20000410000 */
[C---:B------:R-:W-:Y:S01]  /*2dd0*/  FMUL.FTZ R41, R0.reuse, R43 ;  /* 0x0000002b00297220 */ /* 0x040fe20000410000 */
        /* <DEDUP_REMOVED lines=18> */
[----:B------:R-:W-:Y:S01]  /*2f00*/  UPRMT UR6, UR42, 0x654, UR6 ;  /* 0x000006542a067896 */ /* 0x000fe20008000006 */
        /* <DEDUP_REMOVED lines=10> */
[----:B------:R-:W-:-:S02]  /*2fb0*/  IMAD R30, R104, R29, 0xa1 ;  /* 0x000000a1681e7424 */ /* 0x000fc400078e021d */
        /* <DEDUP_REMOVED lines=17> */
[----:B------:R-:W-:Y:S01]  /*30d0*/  PLOP3.LUT P1, PT, PT, PT, UP0, 0x40, 0x0 ;  /* 0x000000000000781c */ /* 0x000fe20003f2e808 */
[----:B------:R-:W1:Y:S01]  /*30e0*/  MUFU.TANH R6, R6 ;  /* 0x0000000600067308 */ /* 0x000e620000002400 */
[----:B------:R-:W-:Y:S01]  /*30f0*/  IADD3 R29, R17, R30, -R19 ;  /* 0x0000001e111d7210 */ /* 0x000fe20007ffe813 */
[----:B------:R-:W-:Y:S01]  /*3100*/  ULDC UR30, c[0x0][0x9dc] ;  /* 0x00027700001e7ab9 */ /* 0x000fe20000000800 */
[----:B------:R-:W-:Y:S01]  /*3110*/  SYNCS.ARRIVE.TRANS64.RED.A1T0 RZ, [UR6], RZ ;  /* 0x000000ffffff79a7 */ /* 0x000fe20008100406 */
[----:B------:R-:W-:Y:S01]  /*3120*/  ULOP3.LUT UR6, URZ, UR30, URZ, 0x33, !UPT ;  /* 0x0000001e3f067292 */ /* 0x000fe2000f8e333f */
[----:B------:R-:W-:Y:S01]  /*3130*/  IMAD R28, R104, -0xa0, R17 ;  /* 0xffffff60681c7824 */ /* 0x000fe200078e0211 */
[----:B------:R-:W-:Y:S01]  /*3140*/  ULDC UR14, c[0x0][0x9e0] ;  /* 0x00027800000e7ab9 */ /* 0x000fe20000000800 */
[----:B------:R-:W-:Y:S01]  /*3150*/  IMAD.IADD R29, R29, 0x1, -R18 ;  /* 0x000000011d1d7824 */ /* 0x000fe200078e0a12 */
[----:B------:R-:W2:Y:S01]  /*3160*/  MUFU.TANH R7, R7 ;  /* 0x0000000700077308 */ /* 0x000ea20000002400 */
[----:B------:R-:W-:Y:S01]  /*3170*/  VIADD R116, R30, 0xffffffff ;  /* 0xffffffff1e747836 */ /* 0x000fe20000000000 */
[----:B------:R-:W-:Y:S01]  /*3180*/  IADD3 R112, -R19, 0xa0, R28 ;  /* 0x000000a013707810 */ /* 0x000fe20007ffe11c */
[----:B------:R-:W-:-:S02]  /*3190*/  VIADD R113, R29, UR14 ;  /* 0x0000000e1d717c36 */ /* 0x000fc40008000000 */
[----:B------:R-:W-:Y:S02]  /*31a0*/  VIADD R114, R29, UR6 ;  /* 0x000000061d727c36 */ /* 0x000fe40008000000 */
[----:B------:R-:W-:Y:S01]  /*31b0*/  IMAD.IADD R118, R116, 0x1, -R19 ;  /* 0x0000000174767824 */ /* 0x000fe200078e0a13 */
[----:B------:R-:W3:Y:S01]  /*31c0*/  MUFU.TANH R3, R3 ;  /* 0x0000000300037308 */ /* 0x000ee20000002400 */
[----:B0-----:R-:W-:Y:S01]  /*31d0*/  VIADDMNMX R108, R31, R113, R112, PT ;  /* 0x000000711f6c7246 */ /* 0x001fe20003800170 */
[----:B------:R-:W-:-:S06]  /*31e0*/  IMAD.IADD R109, R114, 0x1, R31 ;  /* 0x00000001726d7824 */ /* 0x000fcc00078e021f */
        /* <DEDUP_REMOVED lines=78> */
[----:B------:R-:W-:Y:S01]  /*36d0*/  IADD3 R31, -R18, R17, R31 ;  /* 0x00000011121f7210 */ /* 0x000fe20007ffe11f */
[----:B------:R-:W-:Y:S03]  /*36e0*/  BSSY B0, `(.L_x_1455) ;  /* 0x0000012000007945 */ /* 0x000fe60003800000 */
[----:B------:R-:W-:-:S13]  /*36f0*/  ISETP.GT.AND P1, PT, R31, -0x1, PT ;  /* 0xffffffff1f00780c */ /* 0x000fda0003f24270 */
[----:B------:R-:W-:Y:S05]  /*3700*/  @P1 BRA `(.L_x_1456) ;  /* 0x0000000000241947 */ /* 0x000fea0003800000 */
[----:B------:R-:W-:Y:S01]  /*3710*/  ULDC UR6, c[0x0][0x9e4] ;  /* 0x0002790000067ab9 */ /* 0x000fe20000000800 */
[----:B------:R-:W-:Y:S01]  /*3720*/  LOP3.LUT R31, RZ, R31, RZ, 0x33, !PT ;  /* 0x0000001fff1f7212 */ /* 0x000fe200078e33ff */
[----:B------:R-:W-:-:S05]  /*3730*/  IMAD.U32 R30, RZ, RZ, UR6 ;  /* 0x00000006ff1e7e24 */ /* 0x000fca000f8e00ff */
[----:B------:R-:W-:-:S13]  /*3740*/  ISETP.NE.AND P1, PT, R30, 0x1, PT ;  /* 0x000000011e00780c */ /* 0x000fda0003f25270 */
[----:B------:R-:W1:Y:S02]  /*3750*/  @P1 LDC.64 R28, c[0x0][0x9e8] ;  /* 0x00027a00ff1c1b82 */ /* 0x000e640000000a00 */
[----:B-1----:R-:W-:-:S05]  /*3760*/  @P1 IMAD.HI.U32 R28, R31, R28, RZ ;  /* 0x0000001c1f1c1227 */ /* 0x002fca00078e00ff */
[----:B------:R-:W-:-:S04]  /*3770*/  @P1 SHF.R.U32.HI R31, RZ, R29, R28 ;  /* 0x0000001dff1f1219 */ /* 0x000fc8000001161c */
[----:B------:R-:W-:Y:S01]  /*3780*/  LOP3.LUT R31, RZ, R31, RZ, 0x33, !PT ;  /* 0x0000001fff1f7212 */ /* 0x000fe200078e33ff */
[----:B------:R-:W-:Y:S06]  /*3790*/  BRA `(.L_x_1457) ;  /* 0x0000000000187947 */ /* 0x000fec0003800000 */
.L_x_1456:
[----:B------:R-:W-:Y:S02]  /*37a0*/  ULDC UR6, c[0x0][0x9e4] ;  /* 0x0002790000067ab9 */ /* 0x000fe40000000800 */
[----:B------:R-:W-:-:S05]  /*37b0*/  IMAD.U32 R30, RZ, RZ, UR6 ;  /* 0x00000006ff1e7e24 */ /* 0x000fca000f8e00ff */
[----:B------:R-:W-:-:S13]  /*37c0*/  ISETP.NE.AND P1, PT, R30, 0x1, PT ;  /* 0x000000011e00780c */ /* 0x000fda0003f25270 */
[----:B------:R-:W1:Y:S02]  /*37d0*/  @P1 LDC.64 R28, c[0x0][0x9e8] ;  /* 0x00027a00ff1c1b82 */ /* 0x000e640000000a00 */
[----:B-1----:R-:W-:-:S05]  /*37e0*/  @P1 IMAD.HI.U32 R28, R31, R28, RZ ;  /* 0x0000001c1f1c1227 */ /* 0x002fca00078e00ff */
[----:B------:R-:W-:-:S07]  /*37f0*/  @P1 SHF.R.U32.HI R31, RZ, R29, R28 ;  /* 0x0000001dff1f1219 */ /* 0x000fce000001161c */
.L_x_1457:
[----:B------:R-:W-:Y:S05]  /*3800*/  BSYNC B0 ;  /* 0x0000000000007941 */ /* 0x000fea0003800000 */
.L_x_1455:
[----:B------:R-:W-:-:S05]  /*3810*/  IMAD R31, R31, R30, R118 ;  /* 0x0000001e1f1f7224 */ /* 0x000fca00078e0276 */
[----:B------:R-:W-:Y:S02]  /*3820*/  VIADDMNMX R108, R31, R30, R108, PT ;  /* 0x0000001e1f6c7246 */ /* 0x000fe4000380016c */
[----:B------:R-:W-:-:S07]  /*3830*/  VIMNMX R109, R109, R31, !PT ;  /* 0x0000001f6d6d7248 */ /* 0x000fce0007fe0100 */
.L_x_1454:
[C---:B------:R-:W-:Y:S01]  /*3840*/  ISETP.GE.AND P2, PT, R116.reuse, 0x9, PT ;  /* 0x000000097400780c */ /* 0x040fe20003f46270 */
[----:B------:R-:W-:Y:S01]  /*3850*/  UISETP.NE.AND UP0, UPT, UR51, URZ, UPT ;  /* 0x0000003f3300728c */ /* 0x000fe2000bf05270 */
[----:B------:R-:W-:Y:S02]  /*3860*/  ISETP.GE.AND P1, PT, R116, 0x2, PT ;  /* 0x000000027400780c */ /* 0x000fe40003f26270 */
[----:B------:R-:W-:Y:S02]  /*3870*/  P2R R115, PR, RZ, 0x4 ;  /* 0x00000004ff737803 */ /* 0x000fe40000000000 */
[C---:B------:R-:W-:Y:S02]  /*3880*/  ISETP.GT.AND P2, PT, R109.reuse, 0x8, !P2 ;  /* 0x000000086d00780c */ /* 0x040fe40005744270 */
[----:B------:R-:W-:Y:S02]  /*3890*/  ISETP.GT.AND P3, PT, R109, 0x1, !P1 ;  /* 0x000000016d00780c */ /* 0x000fe40004f64270 */
[----:B------:R-:W-:-:S02]  /*38a0*/  ISETP.LT.OR P2, PT, R108, 0x9, P2 ;  /* 0x000000096c00780c */ /* 0x000fc40001741670 */
[----:B------:R-:W-:Y:S02]  /*38b0*/  ISETP.GE.AND P4, PT, R116, 0x11, PT ;  /* 0x000000117400780c */ /* 0x000fe40003f86270 */
[----:B------:R-:W-:Y:S02]  /*38c0*/  FSEL R88, R88, -INF , !P2 ;  /* 0xff80000058587808 */ /* 0x000fe40005000000 */
        /* <DEDUP_REMOVED lines=8> */
[----:B0-----:R-:W-:Y:S02]  /*3950*/  FSEL R90, R90, -INF , !P2 ;  /* 0xff8000005a5a7808 */ /* 0x001fe40005000000 */
        /* <DEDUP_REMOVED lines=101> */
[----:B------:R-:W-:Y:S01]  /*3fb0*/  ISETP.GT.AND P2, PT, R109, 0x61, !P3 ;  /* 0x000000616d00780c */ /* 0x000fe20005f44270 */
[----:B------:R-:W0:Y:S01]  /*3fc0*/  SHFL.IDX PT, R69, R105, 0x1, 0x1c1f ;  /* 0x003c1f0069457f89 */ /* 0x000e2200000e0000 */
        /* <DEDUP_REMOVED lines=11> */
[----:B------:R-:W-:Y:S01]  /*4080*/  ISETP.LT.OR P2, PT, R108, 0x6a, P2 ;  /* 0x0000006a6c00780c */ /* 0x000fe20001741670 */
[----:B0-----:R-:W-:Y:S01]  /*4090*/  IMAD.IADD R67, R114, 0x1, R69 ;  /* 0x0000000172437824 */ /* 0x001fe200078e0245 */
[----:B------:R-:W-:-:S02]  /*40a0*/  ISETP.GE.AND P3, PT, R116, 0x71, PT ;  /* 0x000000717400780c */ /* 0x000fc40003f66270 */
[----:B------:R-:W-:Y:S02]  /*40b0*/  FSEL R31, R86, -INF , !P2 ;  /* 0xff800000561f7808 */ /* 0x000fe40005000000 */
[----:B------:R-:W-:Y:S02]  /*40c0*/  ISETP.GT.AND P2, PT, R109, 0x70, !P3 ;  /* 0x000000706d00780c */ /* 0x000fe40005f44270 */
[----:B------:R-:W-:Y:S02]  /*40d0*/  P2R R143, PR, RZ, 0x8 ;  /* 0x00000008ff8f7803 */ /* 0x000fe40000000000 */
[----:B------:R-:W-:Y:S02]  /*40e0*/  ISETP.LT.OR P2, PT, R108, 0x71, P2 ;  /* 0x000000716c00780c */ /* 0x000fe40001741670 */
[----:B------:R-:W-:Y:S02]  /*40f0*/  ISETP.GE.AND P3, PT, R116, 0x72, PT ;  /* 0x000000727400780c */ /* 0x000fe40003f66270 */
[----:B------:R-:W-:-:S02]  /*4100*/  FSEL R32, R87, -INF , !P2 ;  /* 0xff80000057207808 */ /* 0x000fc40005000000 */
[C---:B------:R-:W-:Y:S02]  /*4110*/  ISETP.GT.AND P2, PT, R109.reuse, 0x71, !P3 ;  /* 0x000000716d00780c */ /* 0x040fe40005f44270 */
        /* <DEDUP_REMOVED lines=31> */
[----:B------:R-:W-:Y:S02]  /*4310*/  ISETP.GT.AND P3, PT, R109, 0x89, !P2 ;  /* 0x000000896d00780c */ /* 0x000fe40005764270 */
[----:B------:R-:W-:Y:S02]  /*4320*/  VIADDMNMX R55, R69, R113, R112, PT ;  /* 0x0000007145377246 */ /* 0x000fe40003800170 */
        /* <DEDUP_REMOVED lines=21> */
[----:B------:R-:W-:-:S04]  /*4480*/  ISETP.GT.AND P6, PT, R109, 0x99, !P6 ;  /* 0x000000996d00780c */ /* 0x000fc800077c4270 */
[----:B------:R-:W-:-:S04]  /*4490*/  ISETP.LT.OR P6, PT, R108, 0x9a, P6 ;  /* 0x0000009a6c00780c */ /* 0x000fc800037c1670 */
[----:B------:R-:W-:Y:S02]  /*44a0*/  FSEL R29, R111, -INF , !P6 ;  /* 0xff8000006f1d7808 */ /* 0x000fe40007000000 */
[----:B------:R-:W-:-:S13]  /*44b0*/  PLOP3.LUT P6, PT, PT, PT, UP0, 0x40, 0x0 ;  /* 0x000000000000781c */ /* 0x000fda0003fce808 */
[----:B------:R-:W-:Y:S05]  /*44c0*/  @P6 BRA `(.L_x_1458) ;  /* 0x00000000005c6947 */ /* 0x000fea0003800000 */
        /* <DEDUP_REMOVED lines=13> */
.L_x_1460:
[----:B------:R-:W-:Y:S02]  /*45a0*/  ULDC UR6, c[0x0][0x9e4] ;  /* 0x0002790000067ab9 */ /* 0x000fe40000000800 */
[----:B------:R-:W-:-:S05]  /*45b0*/  IMAD.U32 R86, RZ, RZ, UR6 ;  /* 0x00000006ff567e24 */ /* 0x000fca000f8e00ff */
[----:B------:R-:W-:-:S13]  /*45c0*/  ISETP.NE.AND P6, PT, R86, 0x1, PT ;  /* 0x000000015600780c */ /* 0x000fda0003fc5270 */
[----:B------:R-:W0:Y:S02]  /*45d0*/  @P6 LDC.64 R6, c[0x0][0x9e8] ;  /* 0x00027a00ff066b82 */ /* 0x000e240000000a00 */
[----:B0-----:R-:W-:-:S05]  /*45e0*/  @P6 IMAD.HI.U32 R6, R69, R6, RZ ;  /* 0x0000000645066227 */ /* 0x001fca00078e00ff */
[----:B------:R-:W-:-:S07]  /*45f0*/  @P6 SHF.R.U32.HI R69, RZ, R7, R6 ;  /* 0x00000007ff456219 */ /* 0x000fce0000011606 */
.L_x_1461:
[----:B------:R-:W-:Y:S05]  /*4600*/  BSYNC B0 ;  /* 0x0000000000007941 */ /* 0x000fea0003800000 */
.L_x_1459:
[----:B------:R-:W-:-:S05]  /*4610*/  IMAD R6, R69, R86, R118 ;  /* 0x0000005645067224 */ /* 0x000fca00078e0276 */
[----:B------:R-:W-:Y:S02]  /*4620*/  VIADDMNMX R55, R6, R86, R55, PT ;  /* 0x0000005606377246 */ /* 0x000fe40003800137 */
[----:B------:R-:W-:-:S07]  /*4630*/  VIMNMX R67, R67, R6, !PT ;  /* 0x0000000643437248 */ /* 0x000fce0007fe0100 */
.L_x_1458:
[----:B------:R-:W-:Y:S01]  /*4640*/  ISETP.GT.AND P1, PT, R67, 0x1, !P1 ;  /* 0x000000014300780c */ /* 0x000fe20004f24270 */
[----:B------:R-:W-:Y:S01]  /*4650*/  ULDC UR28, c[0x0][0x988] ;  /* 0x00026200001c7ab9 */ /* 0x000fe20000000800 */
[----:B------:R-:W-:Y:S01]  /*4660*/  ISETP.NE.AND P6, PT, R126, RZ, PT ;  /* 0x000000ff7e00720c */ /* 0x000fe20003fc5270 */
[----:B------:R-:W-:Y:S01]  /*4670*/  IMAD.U32 R101, RZ, RZ, UR28 ;  /* 0x0000001cff657e24 */ /* 0x000fe2000f8e00ff */
[----:B------:R-:W-:Y:S01]  /*4680*/  ISETP.LT.OR P1, PT, R55, 0x2, P1 ;  /* 0x000000023700780c */ /* 0x000fe20000f21670 */
[----:B------:R-:W-:Y:S01]  /*4690*/  UISETP.NE.AND UP1, UPT, UR52, URZ, UPT ;  /* 0x0000003f3400728c */ /* 0x000fe2000bf25270 */
[----:B------:R-:W-:Y:S01]  /*46a0*/  FMNMX.FTZ R7, R70, R68, !PT ;  /* 0x0000004446077209 */ /* 0x000fe20007810000 */
[----:B------:R-:W-:Y:S01]  /*46b0*/  UISETP.NE.AND UP0, UPT, UR51, URZ, UPT ;  /* 0x0000003f3300728c */ /* 0x000fe2000bf05270 */
[----:B------:R-:W-:Y:S01]  /*46c0*/  FSEL R6, R4, -INF , !P1 ;  /* 0xff80000004067808 */ /* 0x000fe20004800000 */
[----:B------:R-:W-:Y:S01]  /*46d0*/  UMOV UR10, UR39 ;  /* 0x00000027000a7c82 */ /* 0x000fe20008000000 */
[----:B------:R-:W-:-:S02]  /*46e0*/  ISETP.NE.AND P1, PT, R115, RZ, PT ;  /* 0x000000ff7300720c */ /* 0x000fc40003f25270 */
[C---:B------:R-:W-:Y:S02]  /*46f0*/  ISETP.GT.AND P2, PT, R67.reuse, 0x89, !P2 ;  /* 0x000000894300780c */ /* 0x040fe40005744270 */
[C---:B------:R-:W-:Y:S02]  /*4700*/  ISETP.GT.AND P1, PT, R67.reuse, 0x8, !P1 ;  /* 0x000000084300780c */ /* 0x040fe40004f24270 */
[----:B------:R-:W-:Y:S01]  /*4710*/  ISETP.GT.AND P3, PT, R67, 0x90, !P3 ;  /* 0x000000904300780c */ /* 0x000fe20005f64270 */
[----:B------:R-:W-:Y:S01]  /*4720*/  @UP1 ULDC UR6, c[0x0][0x44c] ;  /* 0x0001130000061ab9 */ /* 0x000fe20000000800 */
[----:B------:R-:W-:Y:S01]  /*4730*/  ISETP.LT.OR P1, PT, R55, 0x9, P1 ;  /* 0x000000093700780c */ /* 0x000fe20000f21670 */
[----:B------:R-:W-:Y:S01]  /*4740*/  UIMAD.WIDE.U32 UR6, UR39, UR6, URZ ;  /* 0x00000006270672a5 */ /* 0x000fe2000f8e003f */
[----:B------:R-:W-:Y:S01]  /*4750*/  ISETP.GT.AND P4, PT, R67, 0x91, !P4 ;  /* 0x000000914300780c */ /* 0x000fe20006784270 */
[----:B------:R-:W-:Y:S01]  /*4760*/  @UP1 ULDC UR15, c[0x0][0x450] ;  /* 0x00011400000f1ab9 */ /* 0x000fe20000000800 */
[----:B------:R-:W-:Y:S01]  /*4770*/  FSEL R9, R9, -INF , !P1 ;  /* 0xff80000009097808 */ /* 0x000fe20004800000 */
[----:B------:R-:W-:Y:S01]  /*4780*/  @UP1 USHF.R.U32.HI UR10, URZ, UR15, UR7 ;  /* 0x0000000f3f0a1299 */ /* 0x000fe20008011607 */
[----:B------:R-:W-:-:S02]  /*4790*/  ISETP.NE.AND P1, PT, R117, RZ, PT ;  /* 0x000000ff7500720c */ /* 0x000fc40003f25270 */
[C---:B------:R-:W-:Y:S02]  /*47a0*/  ISETP.GT.AND P5, PT, R67.reuse, 0x98, !P5 ;  /* 0x000000984300780c */ /* 0x040fe40006fa4270 */
[----:B------:R-:W-:Y:S02]  /*47b0*/  ISETP.GT.AND P1, PT, R67, 0x9, !P1 ;  /* 0x000000094300780c */ /* 0x000fe40004f24270 */
[C---:B------:R-:W-:Y:S02]  /*47c0*/  ISETP.LT.OR P2, PT, R55.reuse, 0x8a, P2 ;  /* 0x0000008a3700780c */ /* 0x040fe40001741670 */
[C---:B------:R-:W-:Y:S02]  /*47d0*/  ISETP.LT.OR P1, PT, R55.reuse, 0xa, P1 ;  /* 0x0000000a3700780c */ /* 0x040fe40000f21670 */
[----:B------:R-:W-:Y:S02]  /*47e0*/  ISETP.LT.OR P3, PT, R55, 0x91, P3 ;  /* 0x000000913700780c */ /* 0x000fe40001f61670 */
[----:B------:R-:W-:-:S02]  /*47f0*/  FSEL R8, R8, -INF , !P1 ;  /* 0xff80000008087808 */ /* 0x000fc40004800000 */
[----:B------:R-:W-:Y:S02]  /*4800*/  ISETP.NE.AND P1, PT, R119, RZ, PT ;  /* 0x000000ff7700720c */ /* 0x000fe40003f25270 */
[----:B------:R-:W-:Y:S02]  /*4810*/  FSEL R14, R14, -INF , !P2 ;  /* 0xff8000000e0e7808 */ /* 0x000fe40005000000 */
[----:B------:R-:W-:Y:S02]  /*4820*/  ISETP.GT.AND P1, PT, R67, 0x10, !P1 ;  /* 0x000000104300780c */ /* 0x000fe40004f24270 */
[C---:B------:R-:W-:Y:S02]  /*4830*/  ISETP.LT.OR P4, PT, R55.reuse, 0x92, P4 ;  /* 0x000000923700780c */ /* 0x040fe40002781670 */
[----:B------:R-:W-:Y:S02]  /*4840*/  ISETP.LT.OR P1, PT, R55, 0x11, P1 ;  /* 0x000000113700780c */ /* 0x000fe40000f21670 */
[----:B------:R-:W-:-:S02]  /*4850*/  FSEL R24, R24, -INF , !P3 ;  /* 0xff80000018187808 */ /* 0x000fc40005800000 */
[----:B------:R-:W-:Y:S02]  /*4860*/  FSEL R11, R11, -INF , !P1 ;  /* 0xff8000000b0b7808 */ /* 0x000fe40004800000 */
[----:B------:R-:W-:Y:S02]  /*4870*/  ISETP.NE.AND P1, PT, R120, RZ, PT ;  /* 0x000000ff7800720c */ /* 0x000fe40003f25270 */
[----:B------:R-:W-:Y:S02]  /*4880*/  ISETP.LT.OR P5, PT, R55, 0x99, P5 ;  /* 0x000000993700780c */ /* 0x000fe40002fa1670 */
[----:B------:R-:W-:Y:S02]  /*4890*/  ISETP.GT.AND P1, PT, R67, 0x11, !P1 ;  /* 0x000000114300780c */ /* 0x000fe40004f24270 */
[----:B------:R-:W-:Y:S02]  /*48a0*/  FSEL R25, R25, -INF , !P4 ;  /* 0xff80000019197808 */ /* 0x000fe40006000000 */
[----:B------:R-:W-:-:S02]  /*48b0*/  ISETP.LT.OR P1, PT, R55, 0x12, P1 ;  /* 0x000000123700780c */ /* 0x000fc40000f21670 */
[----:B------:R-:W-:Y:S02]  /*48c0*/  FSEL R27, R27, -INF , !P5 ;  /* 0xff8000001b1b7808 */ /* 0x000fe40006800000 */
        /* <DEDUP_REMOVED lines=36> */
[----:B------:R-:W-:Y:S02]  /*4b10*/  ISETP.GT.AND P1, PT, R67, 0x29, !P6 ;  /* 0x000000294300780c */ /* 0x000fe40007724270 */
[----:B------:R-:W-:Y:S02]  /*4b20*/  ISETP.NE.AND P6, PT, R137, RZ, PT ;  /* 0x000000ff8900720c */ /* 0x000fe40003fc5270 */
        /* <DEDUP_REMOVED lines=55> */
[----:B------:R-:W-:Y:S01]  /*4ea0*/  R2UR UR11, R106 ;  /* 0x000000006a0b72ca */ /* 0x000fe200000e0000 */
[----:B------:R-:W0:Y:S01]  /*4eb0*/  SHFL.BFLY PT, R10, R7, 0x2, 0x1f ;  /* 0x0c401f00070a7f89 */ /* 0x000e2200000e0000 */
[----:B------:R-:W-:-:S04]  /*4ec0*/  ISETP.LT.OR P1, PT, R55, 0x4a, P1 ;  /* 0x0000004a3700780c */ /* 0x000fc80000f21670 */
[----:B------:R-:W-:Y:S02]  /*4ed0*/  FSEL R58, R58, -INF , !P1 ;  /* 0xff8000003a3a7808 */ /* 0x000fe40004800000 */
[----:B------:R-:W-:-:S04]  /*4ee0*/  ISETP.NE.AND P1, PT, R135, RZ, PT ;  /* 0x000000ff8700720c */ /* 0x000fc80003f25270 */
[----:B------:R-:W-:Y:S01]  /*4ef0*/  ISETP.GT.AND P1, PT, R67, 0x50, !P1 ;  /* 0x000000504300780c */ /* 0x000fe20004f24270 */
[----:B------:R-:W-:-:S03]  /*4f00*/  UIADD3 UR6, UR11, UR10, URZ ;  /* 0x0000000a0b067290 */ /* 0x000fc6000fffe03f */
[----:B------:R-:W-:Y:S01]  /*4f10*/  ISETP.LT.OR P1, PT, R55, 0x51, P1 ;  /* 0x000000513700780c */ /* 0x000fe20000f21670 */
[----:B------:R-:W-:-:S03]  /*4f20*/  UIADD3 UR14, UR6, UR14, URZ ;  /* 0x0000000e060e7290 */ /* 0x000fc6000fffe03f */
[----:B------:R-:W-:Y:S02]  /*4f30*/  FSEL R60, R60, -INF , !P1 ;  /* 0xff8000003c3c7808 */ /* 0x000fe40004800000 */
[----:B------:R-:W-:Y:S02]  /*4f40*/  ISETP.NE.AND P1, PT, R136, RZ, PT ;  /* 0x000000ff8800720c */ /* 0x000fe40003f25270 */
[----:B0-----:R-:W-:Y:S02]  /*4f50*/  FMNMX.FTZ R69, R7, R10, !PT ;  /* 0x0000000a07457209 */ /* 0x001fe40007810000 */
[----:B------:R-:W-:-:S03]  /*4f60*/  ISETP.GT.AND P1, PT, R67, 0x51, !P1 ;  /* 0x000000514300780c */ /* 0x000fc60004f24270 */
[----:B------:R-:W0:Y:S01]  /*4f70*/  SHFL.BFLY PT, R10, R69, 0x1, 0x1f ;  /* 0x0c201f00450a7f89 */ /* 0x000e2200000e0000 */
[----:B------:R-:W-:-:S04]  /*4f80*/  ISETP.LT.OR P1, PT, R55, 0x52, P1 ;  /* 0x000000523700780c */ /* 0x000fc80000f21670 */
[----:B------:R-:W-:Y:S02]  /*4f90*/  FSEL R61, R61, -INF , !P1 ;  /* 0xff8000003d3d7808 */ /* 0x000fe40004800000 */
[----:B------:R-:W-:Y:S02]  /*4fa0*/  ISETP.GT.AND P1, PT, R67, 0x58, !P6 ;  /* 0x000000584300780c */ /* 0x000fe40007724270 */
[----:B------:R-:W-:Y:S02]  /*4fb0*/  ISETP.NE.AND P6, PT, R146, RZ, PT ;  /* 0x000000ff9200720c */ /* 0x000fe40003fc5270 */
[----:B------:R-:W-:-:S04]  /*4fc0*/  ISETP.LT.OR P1, PT, R55, 0x59, P1 ;  /* 0x000000593700780c */ /* 0x000fc80000f21670 */
[----:B------:R-:W-:Y:S02]  /*4fd0*/  FSEL R62, R62, -INF , !P1 ;  /* 0xff8000003e3e7808 */ /* 0x000fe40004800000 */
[----:B------:R-:W-:-:S04]  /*4fe0*/  ISETP.NE.AND P1, PT, R138, RZ, PT ;  /* 0x000000ff8a00720c */ /* 0x000fc80003f25270 */
[----:B------:R-:W-:Y:S02]  /*4ff0*/  ISETP.GT.AND P1, PT, R67, 0x59, !P1 ;  /* 0x000000594300780c */ /* 0x000fe40004f24270 */
[----:B0-----:R-:W-:Y:S02]  /*5000*/  FMNMX.FTZ R10, R69, R10, !PT ;  /* 0x0000000a450a7209 */ /* 0x001fe40007810000 */
[----:B------:R-:W-:-:S03]  /*5010*/  ISETP.LT.OR P1, PT, R55, 0x5a, P1 ;  /* 0x0000005a3700780c */ /* 0x000fc60000f21670 */
[----:B------:R-:W-:Y:S01]  /*5020*/  FFMA.FTZ R101, R10, R101, -8 ;  /* 0xc10000000a657423 */ /* 0x000fe20000010065 */
        /* <DEDUP_REMOVED lines=45> */
[----:B------:R-:W-:-:S01]  /*5300*/  FFMA.FTZ R69, R90, UR28, -R101 ;  /* 0x0000001c5a457c23 */ /* 0x000fc20008010865 */
[----:B------:R-:W-:Y:S01]  /*5310*/  ISETP.LT.OR P1, PT, R55, 0x1, P1 ;  /* 0x000000013700780c */ /* 0x000fe20000f21670 */
[----:B------:R-:W-:-:S01]  /*5320*/  FFMA.FTZ R87, R94, UR28, -R101 ;  /* 0x0000001c5e577c23 */ /* 0x000fc20008010865 */
[----:B------:R-:W-:Y:S01]  /*5330*/  ISETP.GT.AND P6, PT, R67, 0x99, !P6 ;  /* 0x000000994300780c */ /* 0x000fe200077c4270 */
[----:B------:R-:W-:-:S01]  /*5340*/  FFMA.FTZ R68, R68, UR28, -R101 ;  /* 0x0000001c44447c23 */ /* 0x000fc20008010865 */
[----:B------:R-:W-:Y:S01]  /*5350*/  FSEL R99, R3, -INF , !P1 ;  /* 0xff80000003637808 */ /* 0x000fe20004800000 */
[----:B------:R-:W-:-:S01]  /*5360*/  FFMA.FTZ R3, R70, UR28, -R101 ;  /* 0x0000001c46037c23 */ /* 0x000fc20008010865 */
[--C-:B------:R-:W-:Y:S01]  /*5370*/  FFMA.FTZ R70, R89, UR28, -R101.reuse ;  /* 0x0000001c59467c23 */ /* 0x100fe20008010865 */
[----:B------:R-:W-:Y:S01]  /*5380*/  ISETP.NE.AND P1, PT, R71, RZ, PT ;  /* 0x000000ff4700720c */ /* 0x000fe20003f25270 */
[--C-:B------:R-:W-:Y:S01]  /*5390*/  FFMA.FTZ R71, R92, UR28, -R101.reuse ;  /* 0x0000001c5c477c23 */ /* 0x100fe20008010865 */
[----:B------:R-:W-:Y:S01]  /*53a0*/  FMNMX.FTZ R90, R99, R6, !PT ;  /* 0x00000006635a7209 */ /* 0x000fe20007810000 */
[--C-:B------:R-:W-:Y:S01]  /*53b0*/  FFMA.FTZ R7, R88, UR28, -R101.reuse ;  /* 0x0000001c58077c23 */ /* 0x100fe20008010865 */
[----:B------:R-:W-:Y:S01]  /*53c0*/  ISETP.GT.AND P1, PT, R67, 0x88, !P1 ;  /* 0x000000884300780c */ /* 0x000fe20004f24270 */
[--C-:B------:R-:W-:Y:S01]  /*53d0*/  FFMA.FTZ R67, R54, UR28, -R101.reuse ;  /* 0x0000001c36437c23 */ /* 0x100fe20008010865 */
[----:B------:R-:W-:Y:S01]  /*53e0*/  FMNMX.FTZ R89, R9, R90, !PT ;  /* 0x0000005a09597209 */ /* 0x000fe20007810000 */
[----:B------:R-:W-:Y:S01]  /*53f0*/  MUFU.EX2 R3, R3 ;  /* 0x0000000300037308 */ /* 0x000fe20000000800 */
[----:B------:R-:W-:Y:S01]  /*5400*/  ISETP.LT.OR P1, PT, R55, 0x89, P1 ;  /* 0x000000893700780c */ /* 0x000fe20000f21670 */
[--C-:B------:R-:W-:Y:S01]  /*5410*/  FFMA.FTZ R95, R95, UR28, -R101.reuse ;  /* 0x0000001c5f5f7c23 */ /* 0x100fe20008010865 */
[----:B------:R-:W-:Y:S01]  /*5420*/  FMNMX.FTZ R90, R8, R89, !PT ;  /* 0x00000059085a7209 */ /* 0x000fe20007810000 */
[--C-:B------:R-:W-:Y:S01]  /*5430*/  FFMA.FTZ R86, R91, UR28, -R101.reuse ;  /* 0x0000001c5b567c23 */ /* 0x100fe20008010865 */
[----:B------:R-:W-:Y:S01]  /*5440*/  FSEL R21, R21, -INF , !P1 ;  /* 0xff80000015157808 */ /* 0x000fe20004800000 */
        /* <DEDUP_REMOVED lines=18> */
[----:B------:R-:W0:Y:S01]  /*5570*/  MUFU.EX2 R70, R70 ;  /* 0x0000004600467308 */ /* 0x000e220000000800 */
        /* <DEDUP_REMOVED lines=16> */
[----:B0-----:R-:W-:Y:S01]  /*5680*/  F2FP.SATFINITE.E4M3.F32.PACK_AB_MERGE_C R184, R70, R7, RZ ;  /* 0x0000000746b8723e */ /* 0x001fe200048070ff */
[--C-:B------:R-:W-:Y:S01]  /*5690*/  FFMA.FTZ R36, R36, UR28, -R101.reuse ;  /* 0x0000001c24247c23 */ /* 0x100fe20008010865 */
[----:B------:R-:W-:Y:S01]  /*56a0*/  FMNMX.FTZ R94, R74, R89, !PT ;  /* 0x000000594a5e7209 */ /* 0x000fe20007810000 */
[--C-:B------:R-:W-:Y:S01]  /*56b0*/  FFMA.FTZ R35, R35, UR28, -R101.reuse ;  /* 0x0000001c23237c23 */ /* 0x100fe20008010865 */
[----:B------:R-:W-:Y:S01]  /*56c0*/  F2FP.SATFINITE.E4M3.F32.PACK_AB_MERGE_C R184, R68, R3, R184 ;  /* 0x0000000344b8723e */ /* 0x000fe200048070b8 */
        /* <DEDUP_REMOVED lines=8> */
[----:B------:R-:W-:Y:S01]  /*5750*/  FFMA.FTZ R33, R33, UR28, -R101 ;  /* 0x0000001c21217c23 */ /* 0x000fe20008010865 */
        /* <DEDUP_REMOVED lines=12> */
[----:B------:R-:W-:Y:S02]  /*5820*/  FMNMX.FTZ R89, R63, R94, !PT ;  /* 0x0000005e3f597209 */ /* 0x000fe40007810000 */
[----:B------:R-:W-:Y:S02]  /*5830*/  F2FP.SATFINITE.E4M3.F32.PACK_AB_MERGE_C R186, R86, R69, R186 ;  /* 0x0000004556ba723e */ /* 0x000fe400048070ba */
        /* <DEDUP_REMOVED lines=12> */
[----:B------:R-:W-:Y:S03]  /*5900*/  MUFU.EX2 R80, R80 ;  /* 0x0000005000507308 */ /* 0x000fe60000000800 */
[----:B------:R-:W-:-:S04]  /*5910*/  FMNMX.FTZ R89, R47, R94, !PT ;  /* 0x0000005e2f597209 */ /* 0x000fc80007810000 */
        /* <DEDUP_REMOVED lines=10> */
[----:B------:R-:W-:-:S01]  /*59c0*/  FFMA.FTZ R54, R31, UR28, -R101 ;  /* 0x0000001c1f367c23 */ /* 0x000fc20008010865 */
[--C-:B------:R-:W-:Y:S01]  /*59d0*/  FFMA.FTZ R31, R32, UR28, -R101.reuse ;  /* 0x0000001c201f7c23 */ /* 0x100fe20008010865 */
[----:B------:R-:W-:-:S01]  /*59e0*/  FFMA.FTZ R32, R50, UR28, -R101 ;  /* 0x0000001c32207c23 */ /* 0x000fc20008010865 */
[----:B------:R-:W-:Y:S01]  /*59f0*/  FMNMX.FTZ R55, R26, R55, !PT ;  /* 0x000000371a377209 */ /* 0x000fe20007810000 */
[----:B------:R-:W-:Y:S01]  /*5a00*/  IMAD.U32 R50, RZ, RZ, UR28 ;  /* 0x0000001cff327e24 */ /* 0x000fe2000f8e00ff */
[----:B------:R-:W-:Y:S03]  /*5a10*/  MUFU.EX2 R84, R84 ;  /* 0x0000005400547308 */ /* 0x000fe60000000800 */
[----:B------:R-:W0:Y:S05]  /*5a20*/  SHFL.BFLY PT, R94, R55, 0x2, 0x1f ;  /* 0x0c401f00375e7f89 */ /* 0x000e2a00000e0000 */
[----:B------:R-:W-:Y:S08]  /*5a30*/  MUFU.EX2 R85, R85 ;  /* 0x0000005500557308 */ /* 0x000ff00000000800 */
[----:B------:R-:W-:Y:S08]  /*5a40*/  MUFU.EX2 R66, R66 ;  /* 0x0000004200427308 */ /* 0x000ff00000000800 */
[----:B------:R-:W-:Y:S01]  /*5a50*/  MUFU.EX2 R67, R67 ;  /* 0x0000004300437308 */ /* 0x000fe20000000800 */
[----:B0-----:R-:W-:-:S05]  /*5a60*/  FMNMX.FTZ R94, R55, R94, !PT ;  /* 0x0000005e375e7209 */ /* 0x001fca0007810000 */
[----:B------:R-:W0:Y:S02]  /*5a70*/  SHFL.BFLY PT, R89, R94, 0x1, 0x1f ;  /* 0x0c201f005e597f89 */ /* 0x000e2400000e0000 */
[----:B------:R-:W-:Y:S08]  /*5a80*/  MUFU.EX2 R64, R64 ;  /* 0x0000004000407308 */ /* 0x000ff00000000800 */
[----:B------:R-:W-:Y:S08]  /*5a90*/  MUFU.EX2 R65, R65 ;  /* 0x0000004100417308 */ /* 0x000ff00000000800 */
[----:B------:R-:W-:Y:S01]  /*5aa0*/  MUFU.EX2 R51, R51 ;  /* 0x0000003300337308 */ /* 0x000fe20000000800 */
[----:B0-----:R-:W-:-:S07]  /*5ab0*/  FMNMX.FTZ R89, R94, R89, !PT ;  /* 0x000000595e597209 */ /* 0x001fce0007810000 */
[----:B------:R-:W-:Y:S01]  /*5ac0*/  MUFU.EX2 R54, R54 ;  /* 0x0000003600367308 */ /* 0x000fe20000000800 */
[C---:B------:R-:W-:Y:S01]  /*5ad0*/  FSETP.NEU.FTZ.AND P1, PT, R89.reuse, -INF , PT ;  /* 0xff8000005900780b */ /* 0x040fe20003f3d000 */
[----:B------:R-:W-:-:S06]  /*5ae0*/  FFMA.FTZ R55, R89, R50, -8 ;  /* 0xc100000059377423 */ /* 0x000fcc0000010032 */
[----:B------:R-:W-:Y:S01]  /*5af0*/  MUFU.EX2 R53, R53 ;  /* 0x0000003500357308 */ /* 0x000fe20000000800 */
[----:B------:R-:W-:Y:S02]  /*5b00*/  FSEL R55, R55, RZ, P1 ;  /* 0x000000ff37377208 */ /* 0x000fe40000800000 */
[----:B------:R-:W-:-:S03]  /*5b10*/  PLOP3.LUT P1, PT, PT, PT, UP0, 0x40, 0x0 ;  /* 0x000000000000781c */ /* 0x000fc60003f2e808 */
        /* <DEDUP_REMOVED lines=16> */
[----:B------:R-:W-:Y:S01]  /*5c20*/  FADD.FTZ R60, R3, R68 ;  /* 0x00000044033c7221 */ /* 0x000fe20000010000 */
[----:B------:R-:W-:-:S01]  /*5c30*/  FFMA.FTZ R75, R76, UR28, -R55 ;  /* 0x0000001c4c4b7c23 */ /* 0x000fc20008010837 */
[--C-:B------:R-:W-:Y:S01]  /*5c40*/  FFMA.FTZ R76, R59, UR28, -R55.reuse ;  /* 0x0000001c3b4c7c23 */ /* 0x100fe20008010837 */
[----:B------:R-:W-:-:S01]  /*5c50*/  FFMA.FTZ R59, R61, UR28, -R55 ;  /* 0x0000001c3d3b7c23 */ /* 0x000fc20008010837 */
[----:B------:R-:W-:Y:S01]  /*5c60*/  FADD.FTZ R61, R7, R60 ;  /* 0x0000003c073d7221 */ /* 0x000fe20000010000 */
[----:B------:R-:W-:-:S01]  /*5c70*/  FFMA.FTZ R73, R73, UR28, -R55 ;  /* 0x0000001c49497c23 */ /* 0x000fc20008010837 */
[----:B------:R-:W0:Y:S01]  /*5c80*/  MUFU.EX2 R93, R93 ;  /* 0x0000005d005d7308 */ /* 0x000e220000000800 */
[----:B------:R-:W-:-:S01]  /*5c90*/  FFMA.FTZ R72, R72, UR28, -R55 ;  /* 0x0000001c48487c23 */ /* 0x000fc20008010837 */
[----:B------:R-:W-:Y:S01]  /*5ca0*/  FADD.FTZ R60, R70, R61 ;  /* 0x0000003d463c7221 */ /* 0x000fe20000010000 */
[----:B------:R-:W-:-:S01]  /*5cb0*/  FFMA.FTZ R57, R57, UR28, -R55 ;  /* 0x0000001c39397c23 */ /* 0x000fc20008010837 */
[--C-:B------:R-:W-:Y:S01]  /*5cc0*/  FFMA.FTZ R56, R56, UR28, -R55.reuse ;  /* 0x0000001c38387c23 */ /* 0x100fe20008010837 */
[----:B------:R-:W-:-:S01]  /*5cd0*/  FFMA.FTZ R41, R41, UR28, -R55 ;  /* 0x0000001c29297c23 */ /* 0x000fc20008010837 */
[----:B------:R-:W-:Y:S01]  /*5ce0*/  FADD.FTZ R61, R69, R60 ;  /* 0x0000003c453d7221 */ /* 0x000fe20000010000 */
[----:B------:R-:W-:-:S01]  /*5cf0*/  FFMA.FTZ R62, R62, UR28, -R55 ;  /* 0x0000001c3e3e7c23 */ /* 0x000fc20008010837 */
[----:B------:R-:W1:Y:S01]  /*5d00*/  MUFU.EX2 R6, R6 ;  /* 0x0000000600067308 */ /* 0x000e620000000800 */
[----:B------:R-:W-:-:S01]  /*5d10*/  FFMA.FTZ R63, R63, UR28, -R55 ;  /* 0x0000001c3f3f7c23 */ /* 0x000fc20008010837 */
[----:B------:R-:W-:Y:S01]  /*5d20*/  FADD.FTZ R60, R86, R61 ;  /* 0x0000003d563c7221 */ /* 0x000fe20000010000 */
[----:B------:R-:W-:-:S01]  /*5d30*/  FFMA.FTZ R40, R40, UR28, -R55 ;  /* 0x0000001c28287c23 */ /* 0x000fc20008010837 */
[--C-:B------:R-:W-:Y:S01]  /*5d40*/  FFMA.FTZ R42, R42, UR28, -R55.reuse ;  /* 0x0000001c2a2a7c23 */ /* 0x100fe20008010837 */
[----:B------:R-:W-:-:S01]  /*5d50*/  FFMA.FTZ R43, R43, UR28, -R55 ;  /* 0x0000001c2b2b7c23 */ /* 0x000fc20008010837 */
[----:B------:R-:W-:Y:S01]  /*5d60*/  FADD.FTZ R97, R71, R60 ;  /* 0x0000003c47617221 */ /* 0x000fe20000010000 */
[----:B------:R-:W-:-:S01]  /*5d70*/  FFMA.FTZ R44, R44, UR28, -R55 ;  /* 0x0000001c2c2c7c23 */ /* 0x000fc20008010837 */
[----:B------:R-:W2:Y:S01]  /*5d80*/  MUFU.EX2 R95, R95 ;  /* 0x0000005f005f7308 */ /* 0x000ea20000000800 */
[----:B0-----:R-:W-:-:S01]  /*5d90*/  FADD.FTZ R61, R50, R93 ;  /* 0x0000005d323d7221 */ /* 0x001fc20000010000 */
[----:B------:R-:W-:Y:S01]  /*5da0*/  FADD.FTZ R94, R88, R97 ;  /* 0x00000061585e7221 */ /* 0x000fe20000010000 */
[----:B------:R-:W-:-:S01]  /*5db0*/  FFMA.FTZ R45, R45, UR28, -R55 ;  /* 0x0000001c2d2d7c23 */ /* 0x000fc20008010837 */
[--C-:B------:R-:W-:Y:S01]  /*5dc0*/  FFMA.FTZ R46, R46, UR28, -R55.reuse ;  /* 0x0000001c2e2e7c23 */ /* 0x100fe20008010837 */
[----:B------:R-:W-:-:S01]  /*5dd0*/  FFMA.FTZ R47, R47, UR28, -R55 ;  /* 0x0000001c2f2f7c23 */ /* 0x000fc20008010837 */
[----:B------:R-:W-:Y:S01]  /*5de0*/  FADD.FTZ R97, R87, R94 ;  /* 0x0000005e57617221 */ /* 0x000fe20000010000 */
[----:B------:R-:W-:-:S01]  /*5df0*/  FFMA.FTZ R48, R48, UR28, -R55 ;  /* 0x0000001c30307c23 */ /* 0x000fc20008010837 */
[----:B------:R-:W0:Y:S01]  /*5e00*/  MUFU.EX2 R8, R8 ;  /* 0x0000000800087308 */ /* 0x000e220000000800 */
[----:B-1----:R-:W-:-:S01]  /*5e10*/  FADD.FTZ R60, R6, R61 ;  /* 0x0000003d063c7221 */ /* 0x002fc20000010000 */
[----:B------:R-:W-:Y:S01]  /*5e20*/  FADD.FTZ R94, R90, R97 ;  /* 0x000000615a5e7221 */ /* 0x000fe20000010000 */
[----:B------:R-:W-:-:S01]  /*5e30*/  FFMA.FTZ R49, R49, UR28, -R55 ;  /* 0x0000001c31317c23 */ /* 0x000fc20008010837 */
[--C-:B------:R-:W-:Y:S01]  /*5e40*/  FFMA.FTZ R21, R21, UR28, -R55.reuse ;  /* 0x0000001c15157c23 */ /* 0x100fe20008010837 */
[----:B------:R-:W-:-:S01]  /*5e50*/  FFMA.FTZ R14, R14, UR28, -R55 ;  /* 0x0000001c0e0e7c23 */ /* 0x000fc20008010837 */
[----:B------:R-:W-:Y:S01]  /*5e60*/  FADD.FTZ R97, R91, R94 ;  /* 0x0000005e5b617221 */ /* 0x000fe20000010000 */
[----:B------:R-:W-:-:S01]  /*5e70*/  FFMA.FTZ R24, R24, UR28, -R55 ;  /* 0x0000001c18187c23 */ /* 0x000fc20008010837 */
[----:B------:R-:W1:Y:S01]  /*5e80*/  MUFU.EX2 R9, R9 ;  /* 0x0000000900097308 */ /* 0x000e620000000800 */
[----:B--2---:R-:W-:-:S01]  /*5e90*/  FADD.FTZ R61, R95, R60 ;  /* 0x0000003c5f3d7221 */ /* 0x004fc20000010000 */
[----:B------:R-:W-:Y:S01]  /*5ea0*/  FADD.FTZ R97, R92, R97 ;  /* 0x000000615c617221 */ /* 0x000fe20000010000 */
[----:B------:R-:W-:Y:S01]  /*5eb0*/  F2FP.SATFINITE.E4M3.F32.PACK_AB_MERGE_C R95, R95, R6, RZ ;  /* 0x000000065f5f723e */ /* 0x000fe200048070ff */
[--C-:B------:R-:W-:Y:S01]  /*5ec0*/  FFMA.FTZ R25, R25, UR28, -R55.reuse ;  /* 0x0000001c19197c23 */ /* 0x100fe20008010837 */
[----:B------:R-:W-:-:S01]  /*5ed0*/  FFMA.FTZ R27, R27, UR28, -R55 ;  /* 0x0000001c1b1b7c23 */ /* 0x000fc20008010837 */
[----:B------:R-:W-:Y:S01]  /*5ee0*/  FADD.FTZ R70, R78, R97 ;  /* 0x000000614e467221 */ /* 0x000fe20000010000 */
[----:B------:R-:W-:-:S01]  /*5ef0*/  FFMA.FTZ R26, R26, UR28, -R55 ;  /* 0x0000001c1a1a7c23 */ /* 0x000fc20008010837 */
[----:B------:R-:W2:Y:S01]  /*5f00*/  MUFU.EX2 R4, R4 ;  /* 0x0000000400047308 */ /* 0x000ea20000000800 */
[----:B0-----:R-:W-:-:S01]  /*5f10*/  FADD.FTZ R60, R8, R61 ;  /* 0x0000003d083c7221 */ /* 0x001fc20000010000 */
[----:B------:R-:W-:-:S06]  /*5f20*/  F2FP.SATFINITE.E4M3.F32.PACK_AB_MERGE_C R185, R93, R50, R95 ;  /* 0x000000325db9723e */ /* 0x000fcc000480705f */
[----:B------:R-:W0:Y:S01]  /*5f30*/  MUFU.EX2 R13, R13 ;  /* 0x0000000d000d7308 */ /* 0x000e220000000800 */
[----:B-1----:R-:W-:-:S07]  /*5f40*/  FADD.FTZ R61, R9, R60 ;  /* 0x0000003c093d7221 */ /* 0x002fce0000010000 */
[----:B------:R-:W1:Y:S01]  /*5f50*/  MUFU.EX2 R11, R11 ;  /* 0x0000000b000b7308 */ /* 0x000e620000000800 */
[----:B--2---:R-:W-:-:S01]  /*5f60*/  FADD.FTZ R60, R4, R61 ;  /* 0x0000003d043c7221 */ /* 0x004fc20000010000 */
[----:B------:R-:W-:-:S04]  /*5f70*/  F2FP.SATFINITE.E4M3.F32.PACK_AB_MERGE_C R61, R85, R84, RZ ;  /* 0x00000054553d723e */ /* 0x000fc800048070ff */
[----:B------:R-:W-:Y:S02]  /*5f80*/  F2FP.SATFINITE.E4M3.F32.PACK_AB_MERGE_C R176, R83, R82, R61 ;  /* 0x0000005253b0723e */ /* 0x000fe4000480703d */
[----:B------:R-:W2:Y:S01]  /*5f90*/  MUFU.EX2 R12, R12 ;  /* 0x0000000c000c7308 */ /* 0x000ea20000000800 */
[----:B0-----:R-:W-:-:S01]  /*5fa0*/  FADD.FTZ R60, R13, R60 ;  /* 0x0000003c0d3c7221 */ /* 0x001fc20000010000 */
[----:B------:R-:W-:-:S04]  /*5fb0*/  F2FP.SATFINITE.E4M3.F32.PACK_AB_MERGE_C R13, R13, R4, RZ ;  /* 0x000000040d0d723e */ /* 0x000fc800048070ff */
[----:B------:R-:W-:Y:S01]  /*5fc0*/  F2FP.SATFINITE.E4M3.F32.PACK_AB_MERGE_C R187, R9, R8, R13 ;  /* 0x0000000809bb723e */ /* 0x000fe2000480700d */
[----:B------:R-:W-:Y:S01]  /*5fd0*/  VIADD R8, R104, 0xfffffffe ;  /* 0xfffffffe68087836 */ /* 0x000fe20000000000 */
        /* <DEDUP_REMOVED lines=8> */
[----:B------:R-:W-:-:S04]  /*6060*/  F2FP.SATFINITE.E4M3.F32.PACK_AB_MERGE_C R72, R72, R73, RZ ;  /* 0x000000494848723e */ /* 0x000fc800048070ff */
[----:B------:R-:W-:Y:S02]  /*6070*/  F2FP.SATFINITE.E4M3.F32.PACK_AB_MERGE_C R181, R12, R11, R72 ;  /* 0x0000000b0cb5723e */ /* 0x000fe40004807048 */
        /* <DEDUP_REMOVED lines=8> */
[----:B------:R-:W-:-:S04]  /*6100*/  F2FP.SATFINITE.E4M3.F32.PACK_AB_MERGE_C R74, R75, R74, RZ ;  /* 0x0000004a4b4a723e */ /* 0x000fc800048070ff */
[----:B------:R-:W-:Y:S02]  /*6110*/  F2FP.SATFINITE.E4M3.F32.PACK_AB_MERGE_C R183, R20, R15, R74 ;  /* 0x0000000f14b7723e */ /* 0x000fe4000480704a */
[----:B------:R2:W-:Y:S01]  /*6120*/  MUFU.EX2 R7, R41 ;  /* 0x0000002900077308 */ /* 0x0005e20000000800 */
[----:B0-----:R-:W-:-:S07]  /*6130*/  FADD.FTZ R3, R57, R60 ;  /* 0x0000003c39037221 */ /* 0x001fce0000010000 */
[----:B------:R-:W0:Y:S01]  /*6140*/  MUFU.EX2 R76, R76 ;  /* 0x0000004c004c7308 */ /* 0x000e220000000800 */
[----:B--2---:R-:W-:-:S01]  /*6150*/  FADD.FTZ R41, R79, R70 ;  /* 0x000000464f297221 */ /* 0x004fc20000010000 */
[----:B-1----:R-:W-:-:S03]  /*6160*/  FADD.FTZ R3, R56, R3 ;  /* 0x0000000338037221 */ /* 0x002fc60000010000 */
[----:B------:R-:W-:Y:S01]  /*6170*/  FADD.FTZ R68, R80, R41 ;  /* 0x0000002950447221 */ /* 0x000fe20000010000 */
[C---:B------:R-:W-:Y:S02]  /*6180*/  F2FP.SATFINITE.E4M3.F32.PACK_AB_MERGE_C R80, R81.reuse, R80, RZ ;  /* 0x000000505150723e */ /* 0x040fe400048070ff */
[----:B------:R-:W1:Y:S01]  /*6190*/  MUFU.EX2 R77, R77 ;  /* 0x0000004d004d7308 */ /* 0x000e620000000800 */
[----:B------:R-:W-:-:S01]  /*61a0*/  FADD.FTZ R81, R81, R68 ;  /* 0x0000004451517221 */ /* 0x000fc20000010000 */
[----:B------:R-:W-:-:S03]  /*61b0*/  F2FP.SATFINITE.E4M3.F32.PACK_AB_MERGE_C R182, R79, R78, R80 ;  /* 0x0000004e4fb6723e */ /* 0x000fc60004807050 */
[----:B------:R-:W-:-:S03]  /*61c0*/  FADD.FTZ R68, R82, R81 ;  /* 0x0000005152447221 */ /* 0x000fc60000010000 */
[----:B------:R-:W2:Y:S01]  /*61d0*/  MUFU.EX2 R58, R58 ;  /* 0x0000003a003a7308 */ /* 0x000ea20000000800 */
[----:B------:R-:W-:-:S01]  /*61e0*/  FADD.FTZ R41, R83, R68 ;  /* 0x0000004453297221 */ /* 0x000fc20000010000 */
[----:B0-----:R-:W-:-:S03]  /*61f0*/  FADD.FTZ R60, R76, R3 ;  /* 0x000000034c3c7221 */ /* 0x001fc60000010000 */
[----:B------:R-:W-:Y:S01]  /*6200*/  FADD.FTZ R84, R84, R41 ;  /* 0x0000002954547221 */ /* 0x000fe20000010000 */
[----:B------:R-:W-:Y:S02]  /*6210*/  F2FP.SATFINITE.E4M3.F32.PACK_AB_MERGE_C R41, R67, R66, RZ ;  /* 0x000000424329723e */ /* 0x000fe400048070ff */
[----:B------:R-:W0:Y:S01]  /*6220*/  MUFU.EX2 R59, R59 ;  /* 0x0000003b003b7308 */ /* 0x000e220000000800 */
[----:B------:R-:W-:-:S01]  /*6230*/  FADD.FTZ R85, R85, R84 ;  /* 0x0000005455557221 */ /* 0x000fc20000010000 */
[----:B-1----:R-:W-:Y:S01]  /*6240*/  FADD.FTZ R3, R77, R60 ;  /* 0x0000003c4d037221 */ /* 0x002fe20000010000 */
[----:B------:R-:W-:Y:S02]  /*6250*/  F2FP.SATFINITE.E4M3.F32.PACK_AB_MERGE_C R178, R65, R64, R41 ;  /* 0x0000004041b2723e */ /* 0x000fe40004807029 */
[----:B------:R-:W-:Y:S01]  /*6260*/  FADD.FTZ R68, R64, R85 ;  /* 0x0000005540447221 */ /* 0x000fe20000010000 */
[----:B------:R-:W-:Y:S02]  /*6270*/  F2FP.SATFINITE.E4M3.F32.PACK_AB_MERGE_C R41, R54, R51, RZ ;  /* 0x000000333629723e */ /* 0x000fe400048070ff */
[----:B------:R-:W1:Y:S01]  /*6280*/  MUFU.EX2 R62, R62 ;  /* 0x0000003e003e7308 */ /* 0x000e620000000800 */
[----:B--2---:R-:W-:-:S01]  /*6290*/  FADD.FTZ R6, R58, R3 ;  /* 0x000000033a067221 */ /* 0x004fc20000010000 */
[----:B------:R-:W-:Y:S01]  /*62a0*/  FADD.FTZ R65, R65, R68 ;  /* 0x0000004441417221 */ /* 0x000fe20000010000 */
[----:B------:R-:W-:-:S03]  /*62b0*/  F2FP.SATFINITE.E4M3.F32.PACK_AB_MERGE_C R76, R77, R76, RZ ;  /* 0x0000004c4d4c723e */ /* 0x000fc600048070ff */
[----:B------:R-:W-:Y:S01]  /*62c0*/  FADD.FTZ R66, R66, R65 ;  /* 0x0000004142427221 */ /* 0x000fe20000010000 */
[----:B------:R-:W-:Y:S01]  /*62d0*/  F2FP.SATFINITE.E4M3.F32.PACK_AB_MERGE_C R177, R56, R57, R76 ;  /* 0x0000003938b1723e */ /* 0x000fe2000480704c */
[----:B------:R-:W2:Y:S01]  /*62e0*/  MUFU.EX2 R63, R63 ;  /* 0x0000003f003f7308 */ /* 0x000ea20000000800 */
[----:B0-----:R-:W-:-:S01]  /*62f0*/  FADD.FTZ R3, R59, R6 ;  /* 0x000000063b037221 */ /* 0x001fc20000010000 */
[----:B------:R-:W-:-:S06]  /*6300*/  FADD.FTZ R66, R67, R66 ;  /* 0x0000004243427221 */ /* 0x000fcc0000010000 */
[----:B------:R-:W0:Y:S01]  /*6310*/  MUFU.EX2 R52, R52 ;  /* 0x0000003400347308 */ /* 0x000e220000000800 */
[----:B-1----:R-:W-:-:S07]  /*6320*/  FADD.FTZ R4, R62, R3 ;  /* 0x000000033e047221 */ /* 0x002fce0000010000 */
[----:B------:R-:W1:Y:S01]  /*6330*/  MUFU.EX2 R40, R40 ;  /* 0x0000002800287308 */ /* 0x000e620000000800 */
[----:B--2---:R-:W-:-:S01]  /*6340*/  FADD.FTZ R3, R63, R4 ;  /* 0x000000043f037221 */ /* 0x004fc20000010000 */
[----:B------:R-:W-:-:S04]  /*6350*/  F2FP.SATFINITE.E4M3.F32.PACK_AB_MERGE_C R62, R63, R62, RZ ;  /* 0x0000003e3f3e723e */ /* 0x000fc800048070ff */
[----:B------:R-:W-:Y:S02]  /*6360*/  F2FP.SATFINITE.E4M3.F32.PACK_AB_MERGE_C R179, R59, R58, R62 ;  /* 0x0000003a3bb3723e */ /* 0x000fe4000480703e */
[----:B------:R-:W2:Y:S01]  /*6370*/  MUFU.EX2 R42, R42 ;  /* 0x0000002a002a7308 */ /* 0x000ea20000000800 */
[----:B0-----:R-:W-:Y:S01]  /*6380*/  F2FP.SATFINITE.E4M3.F32.PACK_AB_MERGE_C R172, R52, R53, R41 ;  /* 0x0000003534ac723e */ /* 0x001fe20004807029 */
[----:B------:R-:W-:-:S04]  /*6390*/  FADD.FTZ R53, R53, R66 ;  /* 0x0000004235357221 */ /* 0x000fc80000010000 */
[----:B------:R-:W-:Y:S02]  /*63a0*/  FADD.FTZ R52, R52, R53 ;  /* 0x0000003534347221 */ /* 0x000fe40000010000 */
[----:B------:R-:W-:Y:S01]  /*63b0*/  MUFU.EX2 R39, R39 ;  /* 0x0000002700277308 */ /* 0x000fe20000000800 */
[----:B-1----:R-:W-:-:S01]  /*63c0*/  FADD.FTZ R4, R40, R3 ;  /* 0x0000000328047221 */ /* 0x002fc20000010000 */
[----:B------:R-:W-:-:S03]  /*63d0*/  FADD.FTZ R51, R51, R52 ;  /* 0x0000003433337221 */ /* 0x000fc60000010000 */
[----:B------:R-:W-:Y:S01]  /*63e0*/  FADD.FTZ R3, R7, R4 ;  /* 0x0000000407037221 */ /* 0x000fe20000010000 */
[----:B------:R-:W-:-:S02]  /*63f0*/  FADD.FTZ R54, R54, R51 ;  /* 0x0000003336367221 */ /* 0x000fc40000010000 */
[----:B------:R-:W0:Y:S01]  /*6400*/  MUFU.EX2 R38, R38 ;  /* 0x0000002600267308 */ /* 0x000e220000000800 */
[----:B--2---:R-:W-:-:S07]  /*6410*/  FADD.FTZ R4, R42, R3 ;  /* 0x000000032a047221 */ /* 0x004fce0000010000 */
[----:B------:R-:W1:Y:S08]  /*6420*/  MUFU.EX2 R43, R43 ;  /* 0x0000002b002b7308 */ /* 0x000e700000000800 */
[----:B------:R-:W-:Y:S01]  /*6430*/  MUFU.EX2 R31, R31 ;  /* 0x0000001f001f7308 */ /* 0x000fe20000000800 */
[----:B0-----:R-:W-:-:S07]  /*6440*/  F2FP.SATFINITE.E4M3.F32.PACK_AB_MERGE_C R6, R38, R39, RZ ;  /* 0x000000272606723e */ /* 0x001fce00048070ff */
[----:B------:R-:W0:Y:S01]  /*6450*/  MUFU.EX2 R32, R32 ;  /* 0x0000002000207308 */ /* 0x000e220000000800 */
[C---:B-1----:R-:W-:Y:S01]  /*6460*/  F2FP.SATFINITE.E4M3.F32.PACK_AB_MERGE_C R42, R43.reuse, R42, RZ ;  /* 0x0000002a2b2a723e */ /* 0x042fe200048070ff */
[----:B------:R-:W-:-:S03]  /*6470*/  FADD.FTZ R43, R43, R4 ;  /* 0x000000042b2b7221 */ /* 0x000fc60000010000 */
[----:B------:R-:W-:-:S03]  /*6480*/  F2FP.SATFINITE.E4M3.F32.PACK_AB_MERGE_C R173, R7, R40, R42 ;  /* 0x0000002807ad723e */ /* 0x000fc6000480702a */
[----:B------:R-:W-:Y:S08]  /*6490*/  MUFU.EX2 R36, R36 ;  /* 0x0000002400247308 */ /* 0x000ff00000000800 */
[----:B------:R-:W1:Y:S01]  /*64a0*/  MUFU.EX2 R35, R35 ;  /* 0x0000002300237308 */ /* 0x000e620000000800 */
[----:B0-----:R-:W-:Y:S01]  /*64b0*/  F2FP.SATFINITE.E4M3.F32.PACK_AB_MERGE_C R174, R32, R31, R6 ;  /* 0x0000001f20ae723e */ /* 0x001fe20004807006 */
[----:B------:R-:W-:-:S04]  /*64c0*/  FADD.FTZ R31, R31, R54 ;  /* 0x000000361f1f7221 */ /* 0x000fc80000010000 */
[----:B------:R-:W-:Y:S02]  /*64d0*/  FADD.FTZ R32, R32, R31 ;  /* 0x0000001f20207221 */ /* 0x000fe40000010000 */
[----:B------:R-:W0:Y:S02]  /*64e0*/  MUFU.EX2 R44, R44 ;  /* 0x0000002c002c7308 */ /* 0x000e240000000800 */
[----:B------:R-:W-:-:S04]  /*64f0*/  FADD.FTZ R39, R39, R32 ;  /* 0x0000002027277221 */ /* 0x000fc80000010000 */
[----:B------:R-:W-:Y:S02]  /*6500*/  FADD.FTZ R39, R38, R39 ;  /* 0x0000002726277221 */ /* 0x000fe40000010000 */
[----:B------:R-:W-:Y:S01]  /*6510*/  MUFU.EX2 R30, R30 ;  /* 0x0000001e001e7308 */ /* 0x000fe20000000800 */
[----:B-1----:R-:W-:-:S07]  /*6520*/  F2FP.SATFINITE.E4M3.F32.PACK_AB_MERGE_C R3, R35, R36, RZ ;  /* 0x000000242303723e */ /* 0x002fce00048070ff */
[----:B------:R-:W1:Y:S01]  /*6530*/  MUFU.EX2 R37, R37 ;  /* 0x0000002500257308 */ /* 0x000e620000000800 */
[----:B0-----:R-:W-:-:S07]  /*6540*/  FADD.FTZ R4, R44, R43 ;  /* 0x0000002b2c047221 */ /* 0x001fce0000010000 */
[----:B------:R-:W0:Y:S08]  /*6550*/  MUFU.EX2 R45, R45 ;  /* 0x0000002d002d7308 */ /* 0x000e300000000800 */
[----:B------:R-:W2:Y:S01]  /*6560*/  MUFU.EX2 R46, R46 ;  /* 0x0000002e002e7308 */ /* 0x000ea20000000800 */
[----:B-1----:R-:W-:Y:S01]  /*6570*/  F2FP.SATFINITE.E4M3.F32.PACK_AB_MERGE_C R168, R37, R30, R3 ;  /* 0x0000001e25a8723e */ /* 0x002fe20004807003 */
[----:B------:R-:W-:-:S04]  /*6580*/  FADD.FTZ R30, R30, R39 ;  /* 0x000000271e1e7221 */ /* 0x000fc80000010000 */
[----:B------:R-:W-:Y:S02]  /*6590*/  FADD.FTZ R37, R37, R30 ;  /* 0x0000001e25257221 */ /* 0x000fe40000010000 */
[----:B------:R-:W1:Y:S01]  /*65a0*/  MUFU.EX2 R47, R47 ;  /* 0x0000002f002f7308 */ /* 0x000e620000000800 */
[----:B0-----:R-:W-:-:S01]  /*65b0*/  FADD.FTZ R3, R45, R4 ;  /* 0x000000042d037221 */ /* 0x001fc20000010000 */
[----:B------:R-:W-:-:S04]  /*65c0*/  FADD.FTZ R36, R36, R37 ;  /* 0x0000002524247221 */ /* 0x000fc80000010000 */
[----:B------:R-:W-:Y:S02]  /*65d0*/  FADD.FTZ R35, R35, R36 ;  /* 0x0000002423237221 */ /* 0x000fe40000010000 */
[----:B------:R-:W0:Y:S01]  /*65e0*/  MUFU.EX2 R48, R48 ;  /* 0x0000003000307308 */ /* 0x000e220000000800 */
[----:B--2---:R-:W-:-:S07]  /*65f0*/  FADD.FTZ R4, R46, R3 ;  /* 0x000000032e047221 */ /* 0x004fce0000010000 */
[----:B------:R-:W-:Y:S01]  /*6600*/  MUFU.EX2 R28, R28 ;  /* 0x0000001c001c7308 */ /* 0x000fe20000000800 */
[C---:B-1----:R-:W-:Y:S01]  /*6610*/  F2FP.SATFINITE.E4M3.F32.PACK_AB_MERGE_C R46, R47.reuse, R46, RZ ;  /* 0x0000002e2f2e723e */ /* 0x042fe200048070ff */
[----:B------:R-:W-:-:S03]  /*6620*/  FADD.FTZ R47, R47, R4 ;  /* 0x000000042f2f7221 */ /* 0x000fc60000010000 */
[----:B------:R-:W-:-:S03]  /*6630*/  F2FP.SATFINITE.E4M3.F32.PACK_AB_MERGE_C R175, R45, R44, R46 ;  /* 0x0000002c2daf723e */ /* 0x000fc6000480702e */
[----:B------:R-:W1:Y:S01]  /*6640*/  MUFU.EX2 R29, R29 ;  /* 0x0000001d001d7308 */ /* 0x000e620000000800 */
[----:B0-----:R-:W-:-:S07]  /*6650*/  FADD.FTZ R4, R48, R47 ;  /* 0x0000002f30047221 */ /* 0x001fce0000010000 */
[----:B------:R-:W0:Y:S08]  /*6660*/  MUFU.EX2 R49, R49 ;  /* 0x0000003100317308 */ /* 0x000e300000000800 */
        /* <DEDUP_REMOVED lines=11> */
[----:B------:R-:W-:-:S06]  /*6720*/  FADD.FTZ R28, R28, R33 ;  /* 0x000000211c1c7221 */ /* 0x000fcc0000010000 */
[----:B------:R-:W0:Y:S01]  /*6730*/  MUFU.EX2 R25, R25 ;  /* 0x0000001900197308 */ /* 0x000e220000000800 */
[----:B--2---:R-:W-:-:S01]  /*6740*/  FADD.FTZ R3, R14, R3 ;  /* 0x000000030e037221 */ /* 0x004fc20000010000 */
[----:B------:R-:W-:-:S04]  /*6750*/  F2FP.SATFINITE.E4M3.F32.PACK_AB_MERGE_C R21, R14, R21, RZ ;  /* 0x000000150e15723e */ /* 0x000fc800048070ff */
[----:B------:R-:W-:Y:S02]  /*6760*/  F2FP.SATFINITE.E4M3.F32.PACK_AB_MERGE_C R169, R49, R48, R21 ;  /* 0x0000003031a9723e */ /* 0x000fe40004807015 */
[----:B------:R-:W2:Y:S01]  /*6770*/  MUFU.EX2 R27, R27 ;  /* 0x0000001b001b7308 */ /* 0x000ea20000000800 */
[----:B-1----:R-:W-:-:S07]  /*6780*/  FADD.FTZ R4, R24, R3 ;  /* 0x0000000318047221 */ /* 0x002fce0000010000 */
[----:B------:R-:W1:Y:S01]  /*6790*/  MUFU.EX2 R26, R26 ;  /* 0x0000001a001a7308 */ /* 0x000e620000000800 */
[----:B0-----:R-:W-:-:S04]  /*67a0*/  FADD.FTZ R4, R25, R4 ;  /* 0x0000000419047221 */ /* 0x001fc80000010000 */
[----:B--2---:R-:W-:Y:S01]  /*67b0*/  FADD.FTZ R3, R27, R4 ;  /* 0x000000041b037221 */ /* 0x004fe20000010000 */
[----:B------:R-:W-:-:S01]  /*67c0*/  FADD.FTZ R4, R29, R28 ;  /* 0x0000001c1d047221 */ /* 0x000fc20000010000 */
[C---:B-1----:R-:W-:Y:S02]  /*67d0*/  F2FP.SATFINITE.E4M3.F32.PACK_AB_MERGE_C R6, R26.reuse, R27, RZ ;  /* 0x0000001b1a06723e */ /* 0x042fe400048070ff */
[----:B------:R-:W-:-:S02]  /*67e0*/  FADD.FTZ R3, R26, R3 ;  /* 0x000000031a037221 */ /* 0x000fc40000010000 */
        /* <DEDUP_REMOVED lines=13> */
.L_x_1463:
[----:B------:R-:W-:Y:S02]  /*68c0*/  ULDC UR18, c[0x0][0x9e4] ;  /* 0x0002790000127ab9 */ /* 0x000fe40000000800 */
[----:B------:R-:W-:-:S11]  /*68d0*/  UISETP.NE.AND UP0, UPT, UR18, 0x1, UPT ;  /* 0x000000011200788c */ /* 0x000fd6000bf05270 */
[----:B------:R-:W-:Y:S02]  /*68e0*/  @UP0 ULDC.64 UR6, c[0x0][0x9e8] ;  /* 0x00027a0000060ab9 */ /* 0x000fe40000000a00 */
[----:B------:R-:W-:-:S04]  /*68f0*/  UIMAD.WIDE.U32 UR10, UR15, UR6, URZ ;  /* 0x000000060f0a72a5 */ /* 0x000fc8000f8e003f */
[----:B------:R-:W-:-:S12]  /*6900*/  @UP0 USHF.R.U32.HI UR15, URZ, UR7, UR11 ;  /* 0x000000073f0f0299 */ /* 0x000fd8000801160b */
.L_x_1464:
[----:B------:R-:W-:-:S04]  /*6910*/  UIMAD UR15, UR15, UR18, UR18 ;  /* 0x000000120f0f72a4 */ /* 0x000fc8000f8e0212 */
[----:B------:R-:W-:-:S04]  /*6920*/  UISETP.LT.AND UP0, UPT, UR14, UR15, UPT ;  /* 0x0000000f0e00728c */ /* 0x000fc8000bf01270 */
[----:B------:R-:W-:-:S12]  /*6930*/  USEL UR14, UR14, UR15, UP0 ;  /* 0x0000000f0e0e7287 */ /* 0x000fd80008000000 */
.L_x_1462:
[----:B------:R-:W-:Y:S01]  /*6940*/  UIMAD.WIDE UR6, UR14, 0x66666667, URZ ;  /* 0x666666670e0678a5 */ /* 0x000fe2000f8e023f */
[----:B------:R-:W-:Y:S02]  /*6950*/  CS2R R24, SRZ ;  /* 0x0000000000187805 */ /* 0x000fe4000001ff00 */
[----:B------:R-:W-:Y:S02]  /*6960*/  CS2R R26, SRZ ;  /* 0x00000000001a7805 */ /* 0x000fe4000001ff00 */
[----:B------:R-:W-:Y:S01]  /*6970*/  CS2R R28, SRZ ;  /* 0x00000000001c7805 */ /* 0x000fe2000001ff00 */
        /* <DEDUP_REMOVED lines=71> */
[----:B------:R-:W-:Y:S01]  /*6df0*/  ULDC UR29, c[0x0][0x9e4] ;  /* 0x00027900001d7ab9 */ /* 0x000fe20000000800 */
[----:B------:R-:W-:Y:S01]  /*6e00*/  ULDC UR30, c[0x0][0x9dc] ;  /* 0x00027700001e7ab9 */ /* 0x000fe20000000800 */
[----:B------:R-:W-:Y:S01]  /*6e10*/  ULDC UR28, c[0x0][0x988] ;  /* 0x00026200001c7ab9 */ /* 0x000fe20000000800 */
[----:B------:R-:W-:-:S05]  /*6e20*/  ULDC UR31, c[0x0][0x9e0] ;  /* 0x00027800001f7ab9 */ /* 0x000fca0000000800 */
.L_x_1484:
[----:B------:R-:W-:Y:S01]  /*6e30*/  ISETP.NE.AND P2, PT, RZ, UR44, PT ;  /* 0x0000002cff007c0c */ /* 0x000fe2000bf45270 */
[----:B------:R-:W-:-:S04]  /*6e40*/  UISETP.NE.AND UP0, UPT, UR33, 0x1, UPT ;  /* 0x000000012100788c */ /* 0x000fc8000bf05270 */
[----:B------:R-:W-:-:S04]  /*6e50*/  USEL UR47, URZ, 0x1, UP0 ;  /* 0x000000013f2f7887 */ /* 0x000fc80008000000 */
[----:B------:R-:W-:-:S04]  /*6e60*/  ULOP3.LUT UR47, UR34, UR47, URZ, 0x3c, !UPT ;  /* 0x0000002f222f7292 */ /* 0x000fc8000f8e3c3f */
[----:B------:R-:W-:Y:S08]  /*6e70*/  @P2 BRA `(.L_x_1466) ;  /* 0x0000000000382947 */ /* 0x000ff00003800000 */
[----:B------:R-:W-:Y:S05]  /*6e80*/  @!P0 BRA `(.L_x_1467) ;  /* 0x0000000000048947 */ /* 0x000fea0003800000 */
[----:B------:R-:W-:Y:S01]  /*6e90*/  BPT.TRAP 0x1 ;  /* 0x000000040000795c */ /* 0x000fe20000300000 */
.L_x_1467:
        /* <DEDUP_REMOVED lines=9> */
.L_x_1468:
[----:B-1----:R-:W-:Y:S05]  /*6f30*/  @P1 BRA `(.L_x_1466) ;  /* 0x0000000000081947 */ /* 0x002fea0003800000 */
[----:B------:R-:W1:Y:S02]  /*6f40*/  SYNCS.PHASECHK.TRANS64.TRYWAIT P1, [UR6+0x22830], R9 ;  /* 0x02283009ff0075a7 */ /* 0x000e640008020146 */
[----:B-1----:R-:W-:Y:S05]  /*6f50*/  @!P1 BRA `(.L_x_1469) ;  /* 0x0000019800a89947 */ /* 0x002fea0003800000 */
.L_x_1466:
        /* <DEDUP_REMOVED lines=132> */
.L_x_1471:
[----:B------:R-:W-:Y:S01]  /*77a0*/  ULEA UR6, UR33, UR43, 0x3 ;  /* 0x0000002b21067291 */ /* 0x000fe2000f8e183f */
[----:B------:R-:W-:-:S05]  /*77b0*/  IMAD.U32 R9, RZ, RZ, UR34 ;  /* 0x00000022ff097e24 */ /* 0x000fca000f8e00ff */
[----:B------:R-:W-:-:S04]  /*77c0*/  SHF.L.U32 R9, R9, 0x1f, RZ ;  /* 0x0000001f09097819 */ /* 0x000fc800000006ff */
[----:B------:R0:W1:Y:S01]  /*77d0*/  SYNCS.PHASECHK.TRANS64.TRYWAIT P1, [UR6+0x22850], R9 ;  /* 0x02285009ff0075a7 */ /* 0x0000620008020146 */
[----:B------:R-:W-:Y:S05]  /*77e0*/  @!P0 BRA `(.L_x_1472) ;  /* 0x0000000000048947 */ /* 0x000fea0003800000 */
[----:B------:R-:W-:Y:S01]  /*77f0*/  BPT.TRAP 0x1 ;  /* 0x000000040000795c */ /* 0x000fe20000300000 */
.L_x_1472:
[----:B-1----:R-:W-:Y:S05]  /*7800*/  @P1 BRA `(.L_x_1470) ;  /* 0x0000000000081947 */ /* 0x002fea0003800000 */
[----:B------:R-:W1:Y:S02]  /*7810*/  SYNCS.PHASECHK.TRANS64.TRYWAIT P1, [UR6+0x22850], R9 ;  /* 0x02285009ff0075a7 */ /* 0x000e640008020146 */
[----:B-1----:R-:W-:Y:S05]  /*7820*/  @!P1 BRA `(.L_x_1473) ;  /* 0x00000190008c9947 */ /* 0x002fea0003800000 */
.L_x_1470:
[----:B------:R-:W-:Y:S01]  /*7830*/  UIADD3 UR6, UR43, 0x400, URZ ;  /* 0x000004002b067890 */ /* 0x000fe2000fffe03f */
[----:B------:R-:W-:Y:S01]  /*7840*/  WARPGROUP.ARRIVE ;  /* 0x00000000000079c5 */ /* 0x000fe20000000000 */
[----:B------:R-:W-:-:S05]  /*7850*/  UMOV UR7, 0xc0000010 ;  /* 0xc000001000077882 */ /* 0x000fca0000000000 */
[----:B-1----:R-:W1:Y:S01]  /*7860*/  S2R R10, SR_TID.X ;  /* 0x00000000000a7919 */ /* 0x002e620000002100 */
        /* <DEDUP_REMOVED lines=8> */
[----:B-1----:R-:W-:-:S04]  /*78f0*/  SHF.R.U32.HI R10, RZ, 0x7, R10 ;  /* 0x00000007ff0a7819 */ /* 0x002fc8000001160a */
[----:B0-----:R-:W-:Y:S01]  /*7900*/  IADD3 R9, -R10, 0xb, RZ ;  /* 0x0000000b0a097810 */ /* 0x001fe20007ffe1ff */
[----:B------:R-:W-:Y:S02]  /*7910*/  WARPGROUP.DEPBAR.LE gsb0, 0x0 ;  /* 0x00008000000079c5 */ /* 0x000fe40000010000 */
[----:B------:R-:W-:-:S06]  /*7920*/  WARPGROUP.ARRIVE ;  /* 0x00000000000079c5 */ /* 0x000fcc0000000000 */
        /* <DEDUP_REMOVED lines=20> */
.L_x_1474:
[----:B------:R-:W-:Y:S01]  /*7a70*/  UISETP.NE.AND UP1, UPT, UR52, URZ, UPT ;  /* 0x0000003f3400728c */ /* 0x000fe2000bf25270 */
[C---:B------:R-:W-:Y:S01]  /*7a80*/  FMUL.FTZ R21, R0.reuse, R156 ;  /* 0x0000009c00157220 */ /* 0x040fe20000410000 */
[C---:B------:R-:W-:Y:S01]  /*7a90*/  FMUL.FTZ R20, R0.reuse, R159 ;  /* 0x0000009f00147220 */ /* 0x040fe20000410000 */
[C---:B------:R-:W-:Y:S01]  /*7aa0*/  FMUL.FTZ R156, R0.reuse, R161 ;  /* 0x000000a1009c7220 */ /* 0x040fe20000410000 */
[C---:B------:R-:W-:Y:S01]  /*7ab0*/  FMUL.FTZ R159, R0.reuse, R164 ;  /* 0x000000a4009f7220 */ /* 0x040fe20000410000 */
[C---:B------:R-:W-:Y:S01]  /*7ac0*/  FMUL.FTZ R14, R0.reuse, R153 ;  /* 0x00000099000e7220 */ /* 0x040fe20000410000 */
[----:B------:R-:W-:Y:S01]  /*7ad0*/  PLOP3.LUT P1, PT, PT, PT, UP1, 0x80, 0x0 ;  /* 0x000000000000781c */ /* 0x000fe20003f2f018 */
[----:B------:R-:W-:Y:S01]  /*7ae0*/  FMUL.FTZ R161, R0, R136 ;  /* 0x0000008800a17220 */ /* 0x000fe20000410000 */
[----:B------:R-:W-:Y:S01]  /*7af0*/  PLOP3.LUT P2, PT, PT, PT, UP1, 0x80, 0x0 ;  /* 0x000000000000781c */ /* 0x000fe20003f4f018 */
[----:B------:R-:W-:Y:S02]  /*7b00*/  VIADD R164, R22, UR39 ;  /* 0x0000002716a47c36 */ /* 0x000fe40008000000 */
[C---:B------:R-:W-:Y:S01]  /*7b10*/  FMUL.FTZ R153, R0.reuse, R162 ;  /* 0x000000a200997220 */ /* 0x040fe20000410000 */
[C---:B------:R-:W-:Y:S01]  /*7b20*/  FMUL.FTZ R136, R0.reuse, R138 ;  /* 0x0000008a00887220 */ /* 0x040fe20000410000 */
[C---:B------:R-:W-:Y:S01]  /*7b30*/  FMUL.FTZ R162, R0.reuse, R137 ;  /* 0x0000008900a27220 */ /* 0x040fe20000410000 */
[C---:B------:R-:W-:Y:S01]  /*7b40*/  FMUL.FTZ R138, R0.reuse, R142 ;  /* 0x0000008e008a7220 */ /* 0x040fe20000410000 */
[----:B------:R-:W-:Y:S01]  /*7b50*/  @UP1 ULDC UR7, c[0x0][0x44c] ;  /* 0x0001130000071ab9 */ /* 0x000fe20000000800 */
[C---:B------:R-:W-:Y:S01]  /*7b60*/  FMUL.FTZ R137, R0.reuse, R139 ;  /* 0x0000008b00897220 */ /* 0x040fe20000410000 */
[C---:B------:R-:W-:Y:S01]  /*7b70*/  FMUL.FTZ R142, R0.reuse, R146 ;  /* 0x00000092008e7220 */ /* 0x040fe20000410000 */
[C---:B------:R-:W-:Y:S01]  /*7b80*/  FMUL.FTZ R139, R0.reuse, R143 ;  /* 0x0000008f008b7220 */ /* 0x040fe20000410000 */
[----:B------:R-:W-:Y:S01]  /*7b90*/  FMUL.FTZ R146, R0, R150 ;  /* 0x0000009600927220 */ /* 0x000fe20000410000 */
[----:B------:R-:W-:-:S04]  /*7ba0*/  @P1 IMAD.HI.U32 R10, R164, UR7, RZ ;  /* 0x00000007a40a1c27 */ /* 0x000fc8000f8e00ff */
[C---:B------:R-:W-:Y:S01]  /*7bb0*/  FMUL.FTZ R143, R0.reuse, R147 ;  /* 0x00000093008f7220 */ /* 0x040fe20000410000 */
[C---:B------:R-:W-:Y:S01]  /*7bc0*/  FMUL.FTZ R150, R0.reuse, R120 ;  /* 0x0000007800967220 */ /* 0x040fe20000410000 */
        /* <DEDUP_REMOVED lines=8> */
[C---:B------:R-:W-:Y:S01]  /*7c50*/  FMUL.FTZ R130, R0.reuse, R134 ;  /* 0x0000008600827220 */ /* 0x040fe20000410000 */
[----:B------:R-:W-:Y:S01]  /*7c60*/  @P2 SHF.R.U32.HI R164, RZ, UR7, R10 ;  /* 0x00000007ffa42c19 */ /* 0x000fe2000801160a */
        /* <DEDUP_REMOVED lines=12> */
[----:B------:R-:W1:Y:S01]  /*7d30*/  SHFL.IDX PT, R168, R164, RZ, 0x1c1f ;  /* 0x001c1fffa4a87589 */ /* 0x000e6200000e0000 */
[C---:B------:R-:W-:Y:S01]  /*7d40*/  FMUL.FTZ R111, R0.reuse, R115 ;  /* 0x00000073006f7220 */ /* 0x040fe20000410000 */
[C---:B------:R-:W-:Y:S01]  /*7d50*/  FMUL.FTZ R118, R0.reuse, R88 ;  /* 0x0000005800767220 */ /* 0x040fe20000410000 */
[C---:B0-----:R-:W-:Y:S01]  /*7d60*/  FMUL.FTZ R9, R0.reuse, R154 ;  /* 0x0000009a00097220 */ /* 0x041fe20000410000 */
        /* <DEDUP_REMOVED lines=46> */
[----:B------:R-:W-:Y:S01]  /*8050*/  PLOP3.LUT P1, PT, PT, PT, UP0, 0x40, 0x0 ;  /* 0x000000000000781c */ /* 0x000fe20003f2e808 */
[----:B------:R-:W0:Y:S01]  /*8060*/  MUFU.TANH R13, R13 ;  /* 0x0000000d000d7308 */ /* 0x000e220000002400 */
[----:B------:R-:W-:Y:S01]  /*8070*/  SYNCS.ARRIVE.TRANS64.RED.A1T0 RZ, [UR6], RZ ;  /* 0x000000ffffff79a7 */ /* 0x000fe20008100406 */
[----:B------:R-:W-:Y:S01]  /*8080*/  IADD3 R10, -R19, 0x1, R102 ;  /* 0x00000001130a7810 */ /* 0x000fe20007ffe166 */
[----:B------:R-:W-:Y:S01]  /*8090*/  ULOP3.LUT UR6, URZ, UR30, URZ, 0x33, !UPT ;  /* 0x0000001e3f067292 */ /* 0x000fe2000f8e333f */
[----:B------:R-:W-:Y:S02]  /*80a0*/  IMAD.IADD R99, R102, 0x1, -R19 ;  /* 0x0000000166637824 */ /* 0x000fe400078e0a13 */
[----:B------:R-:W-:Y:S02]  /*80b0*/  IADD3 R10, -R18, R10, R17 ;  /* 0x0000000a120a7210 */ /* 0x000fe40007ffe111 */
[----:B------:R-:W2:Y:S03]  /*80c0*/  MUFU.TANH R14, R14 ;  /* 0x0000000e000e7308 */ /* 0x000ea60000002400 */
[----:B------:R-:W-:-:S02]  /*80d0*/  VIADD R167, R10, UR31 ;  /* 0x0000001f0aa77c36 */ /* 0x000fc40008000000 */
[----:B------:R-:W-:Y:S02]  /*80e0*/  VIADD R166, R10, UR6 ;  /* 0x000000060aa67c36 */ /* 0x000fe40008000000 */
[--C-:B-1----:R-:W-:Y:S01]  /*80f0*/  IMAD.IADD R165, R167, 0x1, R168.reuse ;  /* 0x00000001a7a57824 */ /* 0x102fe200078e02a8 */
[----:B------:R-:W1:Y:S01]  /*8100*/  MUFU.TANH R9, R9 ;  /* 0x0000000900097308 */ /* 0x000e620000002400 */
[----:B------:R-:W-:-:S07]  /*8110*/  IMAD.IADD R103, R166, 0x1, R168 ;  /* 0x00000001a6677824 */ /* 0x000fce00078e02a8 */
        /* <DEDUP_REMOVED lines=76> */
[----:B------:R-:W0:Y:S01]  /*85e0*/  MUFU.TANH R98, R98 ;  /* 0x0000006200627308 */ /* 0x000e220000002400 */
[----:B-1234-:R-:W-:Y:S05]  /*85f0*/  @P1 BRA `(.L_x_1475) ;  /* 0x0000000000541947 */ /* 0x01efea0003800000 */
[----:B------:R-:W-:Y:S01]  /*8600*/  IADD3 R168, -R18, R17, R168 ;  /* 0x0000001112a87210 */ /* 0x000fe20007ffe1a8 */
[----:B------:R-:W-:Y:S03]  /*8610*/  BSSY B0, `(.L_x_1476) ;  /* 0x0000010000007945 */ /* 0x000fe60003800000 */
        /* <DEDUP_REMOVED lines=10> */
.L_x_1477:
[----:B------:R-:W-:-:S05]  /*86c0*/  IMAD.U32 R170, RZ, RZ, UR29 ;  /* 0x0000001dffaa7e24 */ /* 0x000fca000f8e00ff */
[----:B------:R-:W-:-:S13]  /*86d0*/  ISETP.NE.AND P1, PT, R170, 0x1, PT ;  /* 0x00000001aa00780c */ /* 0x000fda0003f25270 */
[----:B------:R-:W1:Y:S02]  /*86e0*/  @P1 LDC.64 R10, c[0x0][0x9e8] ;  /* 0x00027a00ff0a1b82 */ /* 0x000e640000000a00 */
[----:B-1----:R-:W-:-:S05]  /*86f0*/  @P1 IMAD.HI.U32 R10, R168, R10, RZ ;  /* 0x0000000aa80a1227 */ /* 0x002fca00078e00ff */
[----:B------:R-:W-:-:S07]  /*8700*/  @P1 SHF.R.U32.HI R168, RZ, R11, R10 ;  /* 0x0000000bffa81219 */ /* 0x000fce000001160a */
.L_x_1478:
[----:B------:R-:W-:Y:S05]  /*8710*/  BSYNC B0 ;  /* 0x0000000000007941 */ /* 0x000fea0003800000 */
.L_x_1476:
[----:B------:R-:W-:-:S05]  /*8720*/  IMAD R168, R168, R170, R99 ;  /* 0x000000aaa8a87224 */ /* 0x000fca00078e0263 */
[----:B------:R-:W-:Y:S02]  /*8730*/  VIADDMNMX R165, R168, R170, R165, PT ;  /* 0x000000aaa8a57246 */ /* 0x000fe400038001a5 */
[----:B------:R-:W-:-:S07]  /*8740*/  VIMNMX R103, R103, R168, !PT ;  /* 0x000000a867677248 */ /* 0x000fce0007fe0100 */
.L_x_1475:
[C---:B------:R-:W-:Y:S01]  /*8750*/  ISETP.GE.AND P2, PT, R102.reuse, 0x9, PT ;  /* 0x000000096600780c */ /* 0x040fe20003f46270 */
[----:B------:R-:W-:Y:S01]  /*8760*/  UISETP.NE.AND UP0, UPT, UR51, URZ, UPT ;  /* 0x0000003f3300728c */ /* 0x000fe2000bf05270 */
[C---:B------:R-:W-:Y:S02]  /*8770*/  ISETP.GE.AND P1, PT, R102.reuse, 0x2, PT ;  /* 0x000000026600780c */ /* 0x040fe40003f26270 */
        /* <DEDUP_REMOVED lines=223> */
[----:B------:R-:W-:Y:S02]  /*9570*/  ISETP.GE.AND P6, PT, R102, 0x9a, PT ;  /* 0x0000009a6600780c */ /* 0x000fe40003fc6270 */
[----:B------:R-:W0:Y:S11]  /*9580*/  SHFL.IDX PT, R102, R164, 0x1, 0x1c1f ;  /* 0x003c1f00a4667f89 */ /* 0x000e3600000e0000 */
[----:B------:R-:W-:-:S02]  /*9590*/  @P6 LOP3.LUT R2, R2, 0x4, RZ, 0xfc, !PT ;  /* 0x0000000402026812 */ /* 0x000fc400078efcff */
[----:B------:R-:W-:-:S04]  /*95a0*/  ISETP.GT.AND P6, PT, R103, 0x99, !P6 ;  /* 0x000000996700780c */ /* 0x000fc800077c4270 */
[----:B------:R-:W-:-:S04]  /*95b0*/  ISETP.LT.OR P6, PT, R165, 0x9a, P6 ;  /* 0x0000009aa500780c */ /* 0x000fc800037c1670 */
[----:B------:R-:W-:Y:S02]  /*95c0*/  FSEL R101, R101, -INF , !P6 ;  /* 0xff80000065657808 */ /* 0x000fe40007000000 */
[----:B------:R-:W-:Y:S01]  /*95d0*/  PLOP3.LUT P6, PT, PT, PT, UP0, 0x40, 0x0 ;  /* 0x000000000000781c */ /* 0x000fe20003fce808 */
[--C-:B0-----:R-:W-:Y:S02]  /*95e0*/  IMAD.IADD R167, R167, 0x1, R102.reuse ;  /* 0x00000001a7a77824 */ /* 0x101fe400078e0266 */
[----:B------:R-:W-:-:S10]  /*95f0*/  IMAD.IADD R166, R166, 0x1, R102 ;  /* 0x00000001a6a67824 */ /* 0x000fd400078e0266 */
[----:B------:R-:W-:Y:S05]  /*9600*/  @P6 BRA `(.L_x_1479) ;  /* 0x0000000000546947 */ /* 0x000fea0003800000 */
[----:B------:R-:W-:Y:S01]  /*9610*/  IADD3 R102, -R18, R17, R102 ;  /* 0x0000001112667210 */ /* 0x000fe20007ffe166 */
[----:B------:R-:W-:Y:S03]  /*9620*/  BSSY B0, `(.L_x_1480) ;  /* 0x0000010000007945 */ /* 0x000fe60003800000 */
        /* <DEDUP_REMOVED lines=10> */
.L_x_1481:
[----:B------:R-:W-:-:S05]  /*96d0*/  IMAD.U32 R164, RZ, RZ, UR29 ;  /* 0x0000001dffa47e24 */ /* 0x000fca000f8e00ff */
[----:B------:R-:W-:-:S13]  /*96e0*/  ISETP.NE.AND P6, PT, R164, 0x1, PT ;  /* 0x00000001a400780c */ /* 0x000fda0003fc5270 */
[----:B------:R-:W0:Y:S02]  /*96f0*/  @P6 LDC.64 R10, c[0x0][0x9e8] ;  /* 0x00027a00ff0a6b82 */ /* 0x000e240000000a00 */
[----:B0-----:R-:W-:-:S05]  /*9700*/  @P6 IMAD.HI.U32 R10, R102, R10, RZ ;  /* 0x0000000a660a6227 */ /* 0x001fca00078e00ff */
[----:B------:R-:W-:-:S07]  /*9710*/  @P6 SHF.R.U32.HI R102, RZ, R11, R10 ;  /* 0x0000000bff666219 */ /* 0x000fce000001160a */
.L_x_1482:
[----:B------:R-:W-:Y:S05]  /*9720*/  BSYNC B0 ;  /* 0x0000000000007941 */ /* 0x000fea0003800000 */
.L_x_1480:
[----:B------:R-:W-:-:S05]  /*9730*/  IMAD R99, R102, R164, R99 ;  /* 0x000000a466637224 */ /* 0x000fca00078e0263 */
[----:B------:R-:W-:Y:S02]  /*9740*/  VIADDMNMX R167, R99, R164, R167, PT ;  /* 0x000000a463a77246 */ /* 0x000fe400038001a7 */
[----:B------:R-:W-:-:S07]  /*9750*/  VIMNMX R166, R166, R99, !PT ;  /* 0x00000063a6a67248 */ /* 0x000fce0007fe0100 */
.L_x_1479:
[----:B------:R-:W-:Y:S01]  /*9760*/  ISETP.GT.AND P1, PT, R166, 0x1, !P1 ;  /* 0x00000001a600780c */ /* 0x000fe20004f24270 */
[----:B------:R-:W-:Y:S01]  /*9770*/  IMAD.U32 R103, RZ, RZ, UR28 ;  /* 0x0000001cff677e24 */ /* 0x000fe2000f8e00ff */
[----:B------:R-:W-:Y:S02]  /*9780*/  LOP3.LUT P6, RZ, R16, 0x8000000, RZ, 0xc0, !PT ;  /* 0x0800000010ff7812 */ /* 0x000fe400078cc0ff */
[----:B------:R-:W-:Y:S02]  /*9790*/  ISETP.LT.OR P1, PT, R167, 0x2, P1 ;  /* 0x00000002a700780c */ /* 0x000fe40000f21670 */
[----:B------:R-:W-:Y:S02]  /*97a0*/  ISETP.GT.AND P2, PT, R166, 0x89, !P2 ;  /* 0x00000089a600780c */ /* 0x000fe40005744270 */
[----:B------:R-:W-:Y:S02]  /*97b0*/  FSEL R12, R12, -INF , !P1 ;  /* 0xff8000000c0c7808 */ /* 0x000fe40004800000 */
[----:B------:R-:W-:-:S02]  /*97c0*/  LOP3.LUT P1, RZ, R16, 0x2, RZ, 0xc0, !PT ;  /* 0x0000000210ff7812 */ /* 0x000fc4000782c0ff */
[C---:B------:R-:W-:Y:S02]  /*97d0*/  ISETP.GT.AND P3, PT, R166.reuse, 0x90, !P3 ;  /* 0x00000090a600780c */ /* 0x040fe40005f64270 */
[C---:B------:R-:W-:Y:S02]  /*97e0*/  ISETP.GT.AND P1, PT, R166.reuse, 0x8, !P1 ;  /* 0x00000008a600780c */ /* 0x040fe40004f24270 */
[C---:B------:R-:W-:Y:S02]  /*97f0*/  ISETP.LT.OR P2, PT, R167.reuse, 0x8a, P2 ;  /* 0x0000008aa700780c */ /* 0x040fe40001741670 */
[----:B------:R-:W-:Y:S02]  /*9800*/  ISETP.LT.OR P1, PT, R167, 0x9, P1 ;  /* 0x00000009a700780c */ /* 0x000fe40000f21670 */
[----:B------:R-:W-:Y:S02]  /*9810*/  ISETP.GT.AND P4, PT, R166, 0x91, !P4 ;  /* 0x00000091a600780c */ /* 0x000fe40006784270 */
[----:B------:R-:W-:-:S02]  /*9820*/  FSEL R15, R15, -INF , !P1 ;  /* 0xff8000000f0f7808 */ /* 0x000fc40004800000 */
[----:B------:R-:W-:Y:S02]  /*9830*/  LOP3.LUT P1, RZ, R16, 0x4, RZ, 0xc0, !PT ;  /* 0x0000000410ff7812 */ /* 0x000fe4000782c0ff */
[C---:B------:R-:W-:Y:S02]  /*9840*/  ISETP.LT.OR P3, PT, R167.reuse, 0x91, P3 ;  /* 0x00000091a700780c */ /* 0x040fe40001f61670 */
[----:B------:R-:W-:Y:S02]  /*9850*/  ISETP.GT.AND P1, PT, R166, 0x9, !P1 ;  /* 0x00000009a600780c */ /* 0x000fe40004f24270 */
[----:B------:R-:W-:Y:S02]  /*9860*/  FSEL R90, R90, -INF , !P2 ;  /* 0xff8000005a5a7808 */ /* 0x000fe40005000000 */
[----:B------:R-:W-:Y:S02]  /*9870*/  ISETP.LT.OR P1, PT, R167, 0xa, P1 ;  /* 0x0000000aa700780c */ /* 0x000fe40000f21670 */
[----:B------:R-:W-:-:S02]  /*9880*/  ISETP.GT.AND P5, PT, R166, 0x98, !P5 ;  /* 0x00000098a600780c */ /* 0x000fc40006fa4270 */
[----:B------:R-:W-:Y:S02]  /*9890*/  FSEL R20, R20, -INF , !P1 ;  /* 0xff80000014147808 */ /* 0x000fe40004800000 */
[----:B------:R-:W-:Y:S02]  /*98a0*/  LOP3.LUT P1, RZ, R16, 0x8, RZ, 0xc0, !PT ;  /* 0x0000000810ff7812 */ /* 0x000fe4000782c0ff */
[----:B------:R-:W-:Y:S02]  /*98b0*/  ISETP.LT.OR P4, PT, R167, 0x92, P4 ;  /* 0x00000092a700780c */ /* 0x000fe40002781670 */
[----:B------:R-:W-:Y:S02]  /*98c0*/  ISETP.GT.AND P1, PT, R166, 0x10, !P1 ;  /* 0x00000010a600780c */ /* 0x000fe40004f24270 */
[----:B------:R-:W-:Y:S02]  /*98d0*/  FSEL R93, R93, -INF , !P3 ;  /* 0xff8000005d5d7808 */ /* 0x000fe40005800000 */
[----:B------:R-:W-:-:S02]  /*98e0*/  ISETP.LT.OR P1, PT, R167, 0x11, P1 ;  /* 0x00000011a700780c */ /* 0x000fc40000f21670 */
[----:B------:R-:W-:Y:S02]  /*98f0*/  ISETP.LT.OR P5, PT, R167, 0x99, P5 ;  /* 0x00000099a700780c */ /* 0x000fe40002fa1670 */
[----:B------:R-:W-:Y:S02]  /*9900*/  FSEL R153, R153, -INF , !P1 ;  /* 0xff80000099997808 */ /* 0x000fe40004800000 */
[----:B------:R-:W-:Y:S02]  /*9910*/  LOP3.LUT P1, RZ, R16, 0x10, RZ, 0xc0, !PT ;  /* 0x0000001010ff7812 */ /* 0x000fe4000782c0ff */
[----:B------:R-:W-:Y:S02]  /*9920*/  FSEL R96, R96, -INF , !P5 ;  /* 0xff80000060607808 */ /* 0x000fe40006800000 */
        /* <DEDUP_REMOVED lines=115> */
[----:B------:R-:W-:Y:S02]  /*a060*/  FMNMX.FTZ R89, R13, R6, !PT ;  /* 0x000000060d597209 */ /* 0x000fe40007810000 */
[----:B------:R-:W-:Y:S02]  /*a070*/  ISETP.GT.AND P1, PT, R166, 0x88, !P6 ;  /* 0x00000088a600780c */ /* 0x000fe40007724270 */
[----:B------:R-:W-:Y:S02]  /*a080*/  FMNMX.FTZ R10, R14, R89, !PT ;  /* 0x000000590e0a7209 */ /* 0x000fe40007810000 */
[----:B------:R-:W-:Y:S02]  /*a090*/  ISETP.LT.OR P1, PT, R167, 0x89, P1 ;  /* 0x00000089a700780c */ /* 0x000fe40000f21670 */
[----:B------:R-:W-:-:S02]  /*a0a0*/  FMNMX.FTZ R89, R21, R10, !PT ;  /* 0x0000000a15597209 */ /* 0x000fc40007810000 */
[----:B------:R-:W-:Y:S02]  /*a0b0*/  LOP3.LUT P6, RZ, R16, 0x1, RZ, 0xc0, !PT ;  /* 0x0000000110ff7812 */ /* 0x000fe400078cc0ff */
[----:B------:R-:W-:Y:S02]  /*a0c0*/  FMNMX.FTZ R10, R152, R89, !PT ;  /* 0x00000059980a7209 */ /* 0x000fe40007810000 */
[----:B------:R-:W-:Y:S02]  /*a0d0*/  FSEL R91, R91, -INF , !P1 ;  /* 0xff8000005b5b7808 */ /* 0x000fe40004800000 */
[----:B------:R-:W-:Y:S02]  /*a0e0*/  FMNMX.FTZ R89, R155, R10, !PT ;  /* 0x0000000a9b597209 */ /* 0x000fe40007810000 */
[----:B------:R-:W-:Y:S02]  /*a0f0*/  ISETP.GT.AND P1, PT, R166, RZ, !P6 ;  /* 0x000000ffa600720c */ /* 0x000fe40007724270 */
[----:B------:R-:W-:-:S02]  /*a100*/  FMNMX.FTZ R10, R156, R89, !PT ;  /* 0x000000599c0a7209 */ /* 0x000fc40007810000 */
[----:B------:R-:W-:Y:S02]  /*a110*/  ISETP.LT.OR P1, PT, R167, 0x1, P1 ;  /* 0x00000001a700780c */ /* 0x000fe40000f21670 */
[----:B------:R-:W-:Y:S02]  /*a120*/  FMNMX.FTZ R89, R159, R10, !PT ;  /* 0x0000000a9f597209 */ /* 0x000fe40007810000 */
[----:B------:R-:W-:Y:S02]  /*a130*/  FSEL R102, R9, -INF , !P1 ;  /* 0xff80000009667808 */ /* 0x000fe40004800000 */
[----:B------:R-:W-:Y:S02]  /*a140*/  FMNMX.FTZ R10, R160, R89, !PT ;  /* 0x00000059a00a7209 */ /* 0x000fe40007810000 */
[----:B------:R-:W-:Y:S02]  /*a150*/  LOP3.LUT P6, RZ, R2, 0x4, RZ, 0xc0, !PT ;  /* 0x0000000402ff7812 */ /* 0x000fe400078cc0ff */
[----:B------:R-:W-:-:S02]  /*a160*/  FMNMX.FTZ R89, R161, R10, !PT ;  /* 0x0000000aa1597209 */ /* 0x000fc40007810000 */
[----:B------:R-:W-:Y:S02]  /*a170*/  ISETP.GT.AND P6, PT, R166, 0x99, !P6 ;  /* 0x00000099a600780c */ /* 0x000fe400077c4270 */
[----:B------:R-:W-:Y:S02]  /*a180*/  FMNMX.FTZ R89, R162, R89, !PT ;  /* 0x00000059a2597209 */ /* 0x000fe40007810000 */
[----:B------:R-:W-:Y:S02]  /*a190*/  ISETP.LT.OR P6, PT, R167, 0x9a, P6 ;  /* 0x0000009aa700780c */ /* 0x000fe400037c1670 */
[----:B------:R-:W-:Y:S02]  /*a1a0*/  FMNMX.FTZ R10, R140, R89, !PT ;  /* 0x000000598c0a7209 */ /* 0x000fe40007810000 */
[----:B------:R-:W-:Y:S02]  /*a1b0*/  FSEL R98, R98, -INF , !P6 ;  /* 0xff80000062627808 */ /* 0x000fe40007000000 */
[----:B------:R-:W-:-:S04]  /*a1c0*/  FMNMX.FTZ R89, R141, R10, !PT ;  /* 0x0000000a8d597209 */ /* 0x000fc80007810000 */
        /* <DEDUP_REMOVED lines=27> */
[----:B------:R-:W-:-:S05]  /*a380*/  FMNMX.FTZ R89, R101, R10, !PT ;  /* 0x0000000a65597209 */ /* 0x000fca0007810000 */
[----:B------:R-:W0:Y:S02]  /*a390*/  SHFL.BFLY PT, R10, R89, 0x2, 0x1f ;  /* 0x0c401f00590a7f89 */ /* 0x000e2400000e0000 */
[----:B0-----:R-:W-:Y:S02]  /*a3a0*/  FMNMX.FTZ R99, R89, R10, !PT ;  /* 0x0000000a59637209 */ /* 0x001fe40007810000 */
[----:B------:R-:W-:-:S03]  /*a3b0*/  FMNMX.FTZ R89, R102, R7, !PT ;  /* 0x0000000766597209 */ /* 0x000fc60007810000 */
[----:B------:R-:W0:Y:S01]  /*a3c0*/  SHFL.BFLY PT, R10, R99, 0x1, 0x1f ;  /* 0x0c201f00630a7f89 */ /* 0x000e2200000e0000 */
[----:B------:R-:W-:-:S04]  /*a3d0*/  FMNMX.FTZ R168, R12, R89, !PT ;  /* 0x000000590ca87209 */ /* 0x000fc80007810000 */
[----:B------:R-:W-:-:S04]  /*a3e0*/  FMNMX.FTZ R89, R15, R168, !PT ;  /* 0x000000a80f597209 */ /* 0x000fc80007810000 */
[----:B------:R-:W-:-:S04]  /*a3f0*/  FMNMX.FTZ R168, R20, R89, !PT ;  /* 0x0000005914a87209 */ /* 0x000fc80007810000 */
[----:B------:R-:W-:-:S04]  /*a400*/  FMNMX.FTZ R89, R153, R168, !PT ;  /* 0x000000a899597209 */ /* 0x000fc80007810000 */
[----:B------:R-:W-:-:S04]  /*a410*/  FMNMX.FTZ R168, R154, R89, !PT ;  /* 0x000000599aa87209 */ /* 0x000fc80007810000 */
[----:B------:R-:W-:Y:S02]  /*a420*/  FMNMX.FTZ R89, R157, R168, !PT ;  /* 0x000000a89d597209 */ /* 0x000fe40007810000 */
        /* <DEDUP_REMOVED lines=12> */
[--C-:B------:R-:W-:Y:S01]  /*a4f0*/  FFMA.FTZ R155, R108, UR28, -R164.reuse ;  /* 0x0000001c6c9b7c23 */ /* 0x100fe200080108a4 */
[----:B------:R-:W-:Y:S01]  /*a500*/  FMNMX.FTZ R168, R142, R89, !PT ;  /* 0x000000598ea87209 */ /* 0x000fe20007810000 */
[--C-:B------:R-:W-:Y:S01]  /*a510*/  FFMA.FTZ R99, R159, UR28, -R164.reuse ;  /* 0x0000001c9f637c23 */ /* 0x100fe200080108a4 */
[----:B------:R-:W-:Y:S01]  /*a520*/  FSEL R108, R94, -INF , !P4 ;  /* 0xff8000005e6c7808 */ /* 0x000fe20006000000 */
[--C-:B------:R-:W-:Y:S01]  /*a530*/  FFMA.FTZ R14, R14, UR28, -R164.reuse ;  /* 0x0000001c0e0e7c23 */ /* 0x100fe200080108a4 */
[----:B------:R-:W-:Y:S01]  /*a540*/  FMNMX.FTZ R89, R143, R168, !PT ;  /* 0x000000a88f597209 */ /* 0x000fe20007810000 */
[----:B------:R0:W-:Y:S01]  /*a550*/  MUFU.EX2 R94, R155 ;  /* 0x0000009b005e7308 */ /* 0x0001e20000000800 */
        /* <DEDUP_REMOVED lines=39> */
[--C-:B0-----:R-:W-:Y:S01]  /*a7d0*/  FFMA.FTZ R155, R163, UR28, -R164.reuse ;  /* 0x0000001ca39b7c23 */ /* 0x101fe200080108a4 */
[----:B------:R-:W-:-:S01]  /*a7e0*/  FFMA.FTZ R95, R95, UR28, -R164 ;  /* 0x0000001c5f5f7c23 */ /* 0x000fc200080108a4 */
        /* <DEDUP_REMOVED lines=24> */
[----:B------:R-:W-:Y:S02]  /*a970*/  MUFU.EX2 R103, R103 ;  /* 0x0000006700677308 */ /* 0x000fe40000000800 */
[----:B------:R-:W0:Y:S06]  /*a980*/  SHFL.BFLY PT, R166, R89, 0x2, 0x1f ;  /* 0x0c401f0059a67f89 */ /* 0x000e2c00000e0000 */
[----:B------:R-:W-:Y:S08]  /*a990*/  MUFU.EX2 R162, R162 ;  /* 0x000000a200a27308 */ /* 0x000ff00000000800 */
[----:B------:R-:W-:Y:S08]  /*a9a0*/  MUFU.EX2 R140, R140 ;  /* 0x0000008c008c7308 */ /* 0x000ff00000000800 */
[----:B------:R-:W-:Y:S01]  /*a9b0*/  MUFU.EX2 R141, R141 ;  /* 0x0000008d008d7308 */ /* 0x000fe20000000800 */
[----:B0-----:R-:W-:Y:S01]  /*a9c0*/  FMNMX.FTZ R159, R89, R166, !PT ;  /* 0x000000a6599f7209 */ /* 0x001fe20007810000 */
[--C-:B------:R-:W-:Y:S01]  /*a9d0*/  FFMA.FTZ R166, R97, UR28, -R164.reuse ;  /* 0x0000001c61a67c23 */ /* 0x100fe200080108a4 */
[----:B------:R-:W-:-:S01]  /*a9e0*/  FFMA.FTZ R97, R100, UR28, -R164 ;  /* 0x0000001c64617c23 */ /* 0x000fc200080108a4 */
[----:B------:R-:W-:Y:S01]  /*a9f0*/  FFMA.FTZ R100, R101, UR28, -R164 ;  /* 0x0000001c65647c23 */ /* 0x000fe200080108a4 */
[----:B------:R-:W-:Y:S01]  /*aa00*/  FSEL R101, R10, RZ, P1 ;  /* 0x000000ff0a657208 */ /* 0x000fe20000800000 */
[----:B------:R-:W0:Y:S01]  /*aa10*/  SHFL.BFLY PT, R168, R159, 0x1, 0x1f ;  /* 0x0c201f009fa87f89 */ /* 0x000e2200000e0000 */
[----:B------:R-:W-:Y:S01]  /*aa20*/  IMAD.U32 R164, RZ, RZ, UR28 ;  /* 0x0000001cffa47e24 */ /* 0x000fe2000f8e00ff */
[----:B------:R-:W-:Y:S02]  /*aa30*/  MUFU.EX2 R144, R144 ;  /* 0x0000009000907308 */ /* 0x000fe40000000800 */
[----:B------:R-:W-:-:S04]  /*aa40*/  FADD.FTZ R101, -R101, R6 ;  /* 0x0000000665657221 */ /* 0x000fc80000010100 */
[----:B------:R-:W-:Y:S02]  /*aa50*/  FMUL.FTZ R6, R101, UR28 ;  /* 0x0000001c65067c20 */ /* 0x000fe40008410000 */
[----:B------:R-:W-:Y:S08]  /*aa60*/  MUFU.EX2 R145, R145 ;  /* 0x0000009100917308 */ /* 0x000ff00000000800 */
[----:B------:R-:W1:Y:S01]  /*aa70*/  MUFU.EX2 R6, R6 ;  /* 0x0000000600067308 */ /* 0x000e620000000800 */
[----:B0-----:R-:W-:-:S07]  /*aa80*/  FMNMX.FTZ R89, R159, R168, !PT ;  /* 0x000000a89f597209 */ /* 0x001fce0007810000 */
[----:B------:R-:W-:Y:S01]  /*aa90*/  MUFU.EX2 R148, R148 ;  /* 0x0000009400947308 */ /* 0x000fe20000000800 */
[C---:B------:R-:W-:Y:S01]  /*aaa0*/  FSETP.NEU.FTZ.AND P1, PT, R89.reuse, -INF , PT ;  /* 0xff8000005900780b */ /* 0x040fe20003f3d000 */
[----:B------:R-:W-:-:S05]  /*aab0*/  FFMA.FTZ R159, R89, R164, -8 ;  /* 0xc1000000599f7423 */ /* 0x000fca00000100a4 */
[----:B------:R-:W-:Y:S01]  /*aac0*/  FSEL R101, R159, RZ, P1 ;  /* 0x000000ff9f657208 */ /* 0x000fe20000800000 */
[----:B-1----:R-:W-:-:S01]  /*aad0*/  FFMA.FTZ R165, R6, R4, R9 ;  /* 0x0000000406a57223 */ /* 0x002fc20000010009 */
[----:B------:R-:W-:Y:S03]  /*aae0*/  MUFU.EX2 R149, R149 ;  /* 0x0000009500957308 */ /* 0x000fe60000000800 */
[----:B------:R-:W-:-:S01]  /*aaf0*/  FFMA.FTZ R159, R12, UR28, -R101 ;  /* 0x0000001c0c9f7c23 */ /* 0x000fc20008010865 */
[--C-:B------:R-:W-:Y:S01]  /*ab00*/  FFMA.FTZ R12, R15, UR28, -R101.reuse ;  /* 0x0000001c0f0c7c23 */ /* 0x100fe20008010865 */
[----:B------:R-:W-:-:S01]  /*ab10*/  FFMA.FTZ R15, R20, UR28, -R101 ;  /* 0x0000001c140f7c23 */ /* 0x000fc20008010865 */
[--C-:B------:R-:W-:Y:S01]  /*ab20*/  FFMA.FTZ R20, R153, UR28, -R101.reuse ;  /* 0x0000001c99147c23 */ /* 0x100fe20008010865 */
[----:B------:R-:W-:-:S01]  /*ab30*/  FFMA.FTZ R153, R154, UR28, -R101 ;  /* 0x0000001c9a997c23 */ /* 0x000fc20008010865 */
[--C-:B------:R-:W-:Y:S01]  /*ab40*/  FFMA.FTZ R154, R157, UR28, -R101.reuse ;  /* 0x0000001c9d9a7c23 */ /* 0x100fe20008010865 */
[----:B------:R-:W-:-:S01]  /*ab50*/  FFMA.FTZ R157, R158, UR28, -R101 ;  /* 0x0000001c9e9d7c23 */ /* 0x000fc20008010865 */
[----:B------:R-:W-:Y:S01]  /*ab60*/  FSEL R158, R89, RZ, P1 ;  /* 0x000000ff599e7208 */ /* 0x000fe20000800000 */
[----:B------:R-:W-:-:S01]  /*ab70*/  FFMA.FTZ R102, R102, UR28, -R101 ;  /* 0x0000001c66667c23 */ /* 0x000fc20008010865 */
[----:B------:R-:W-:Y:S01]  /*ab80*/  MUFU.EX2 R159, R159 ;  /* 0x0000009f009f7308 */ /* 0x000fe20000000800 */
[----:B------:R-:W-:-:S01]  /*ab90*/  FFMA.FTZ R163, R122, UR28, -R101 ;  /* 0x0000001c7aa37c23 */ /* 0x000fc20008010865 */
[----:B------:R-:W-:Y:S01]  /*aba0*/  FFMA.FTZ R122, R123, UR28, -R101 ;  /* 0x0000001c7b7a7c23 */ /* 0x000fe20008010865 */
[----:B------:R-:W-:-:S01]  /*abb0*/  FADD.FTZ R158, -R158, R7 ;  /* 0x000000079e9e7221 */ /* 0x000fc20000010100 */
[--C-:B------:R-:W-:Y:S01]  /*abc0*/  FFMA.FTZ R123, R126, UR28, -R101.reuse ;  /* 0x0000001c7e7b7c23 */ /* 0x100fe20008010865 */
[----:B------:R-:W-:-:S01]  /*abd0*/  FFMA.FTZ R126, R127, UR28, -R101 ;  /* 0x0000001c7f7e7c23 */ /* 0x000fc20008010865 */
[--C-:B------:R-:W-:Y:S01]  /*abe0*/  FFMA.FTZ R127, R130, UR28, -R101.reuse ;  /* 0x0000001c827f7c23 */ /* 0x100fe20008010865 */
[----:B------:R-:W-:Y:S01]  /*abf0*/  FMUL.FTZ R158, R158, UR28 ;  /* 0x0000001c9e9e7c20 */ /* 0x000fe20008410000 */
        /* <DEDUP_REMOVED lines=8> */
[----:B------:R0:W1:Y:S01]  /*ac80*/  MUFU.EX2 R161, R158 ;  /* 0x0000009e00a17308 */ /* 0x0000620000000800 */
        /* <DEDUP_REMOVED lines=8> */
[----:B0-----:R-:W-:-:S01]  /*ad10*/  FADD.FTZ R158, R14, R165 ;  /* 0x000000a50e9e7221 */ /* 0x001fc20000010000 */
[--C-:B------:R-:W-:Y:S01]  /*ad20*/  FFMA.FTZ R107, R107, UR28, -R101.reuse ;  /* 0x0000001c6b6b7c23 */ /* 0x100fe20008010865 */
[----:B------:R-:W-:-:S01]  /*ad30*/  FFMA.FTZ R110, R110, UR28, -R101 ;  /* 0x0000001c6e6e7c23 */ /* 0x000fc20008010865 */
[----:B------:R-:W-:Y:S01]  /*ad40*/  FFMA.FTZ R111, R111, UR28, -R101 ;  /* 0x0000001c6f6f7c23 */ /* 0x000fe20008010865 */
[----:B------:R-:W-:-:S01]  /*ad50*/  FADD.FTZ R131, R13, R158 ;  /* 0x0000009e0d837221 */ /* 0x000fc20000010000 */
[--C-:B------:R-:W-:Y:S01]  /*ad60*/  FFMA.FTZ R114, R114, UR28, -R101.reuse ;  /* 0x0000001c72727c23 */ /* 0x100fe20008010865 */
[----:B------:R-:W-:-:S01]  /*ad70*/  FFMA.FTZ R115, R115, UR28, -R101 ;  /* 0x0000001c73737c23 */ /* 0x000fc20008010865 */
[----:B------:R-:W0:Y:S01]  /*ad80*/  MUFU.EX2 R15, R15 ;  /* 0x0000000f000f7308 */ /* 0x000e220000000800 */
[----:B-1----:R-:W-:-:S01]  /*ad90*/  FFMA.FTZ R4, R161, R3, R102 ;  /* 0x00000003a1047223 */ /* 0x002fc20000010066 */
[----:B------:R-:W-:Y:S01]  /*ada0*/  FADD.FTZ R158, R152, R131 ;  /* 0x00000083989e7221 */ /* 0x000fe20000010000 */
[----:B------:R-:W-:-:S01]  /*adb0*/  FFMA.FTZ R88, R88, UR28, -R101 ;  /* 0x0000001c58587c23 */ /* 0x000fc20008010865 */
[----:B------:R-:W-:Y:S01]  /*adc0*/  FFMA.FTZ R11, R11, UR28, -R101 ;  /* 0x0000001c0b0b7c23 */ /* 0x000fe20008010865 */
[----:B------:R-:W-:-:S01]  /*add0*/  FADD.FTZ R3, R159, R4 ;  /* 0x000000049f037221 */ /* 0x000fc20000010000 */
[----:B------:R-:W-:Y:S01]  /*ade0*/  FADD.FTZ R131, R21, R158 ;  /* 0x0000009e15837221 */ /* 0x000fe20000010000 */
[----:B------:R-:W-:-:S01]  /*adf0*/  FFMA.FTZ R91, R91, UR28, -R101 ;  /* 0x0000001c5b5b7c23 */ /* 0x000fc20008010865 */
[----:B------:R-:W1:Y:S01]  /*ae00*/  MUFU.EX2 R20, R20 ;  /* 0x0000001400147308 */ /* 0x000e620000000800 */
[----:B--2---:R-:W-:-:S01]  /*ae10*/  FADD.FTZ R4, R12, R3 ;  /* 0x000000030c047221 */ /* 0x004fc20000010000 */
        /* <DEDUP_REMOVED lines=9> */
[----:B------:R-:W-:-:S03]  /*aeb0*/  FFMA.FTZ R98, R98, UR28, -R101 ;  /* 0x0000001c62627c23 */ /* 0x000fc60008010865 */
[----:B------:R-:W-:Y:S02]  /*aec0*/  FADD.FTZ R131, R103, R158 ;  /* 0x0000009e67837221 */ /* 0x000fe40000010000 */
        /* <DEDUP_REMOVED lines=13> */
[----:B------:R-:W-:-:S06]  /*afa0*/  FADD.FTZ R4, R140, R131 ;  /* 0x000000838c047221 */ /* 0x000fcc0000010000 */
[----:B------:R-:W0:Y:S01]  /*afb0*/  MUFU.EX2 R142, R142 ;  /* 0x0000008e008e7308 */ /* 0x000e220000000800 */
[----:B-1----:R-:W-:-:S01]  /*afc0*/  FADD.FTZ R158, R138, R3 ;  /* 0x000000038a9e7221 */ /* 0x002fc20000010000 */
[----:B------:R-:W-:-:S04]  /*afd0*/  FADD.FTZ R3, R141, R4 ;  /* 0x000000048d037221 */ /* 0x000fc80000010000 */
[----:B------:R-:W-:Y:S02]  /*afe0*/  FADD.FTZ R4, R144, R3 ;  /* 0x0000000390047221 */ /* 0x000fe40000010000 */
[----:B------:R-:W1:Y:S01]  /*aff0*/  MUFU.EX2 R143, R143 ;  /* 0x0000008f008f7308 */ /* 0x000e620000000800 */
[----:B--2---:R-:W-:-:S01]  /*b000*/  FADD.FTZ R131, R139, R158 ;  /* 0x0000009e8b837221 */ /* 0x004fc20000010000 */
[----:B------:R-:W-:-:S04]  /*b010*/  FADD.FTZ R3, R145, R4 ;  /* 0x0000000491037221 */ /* 0x000fc80000010000 */
[----:B------:R-:W-:Y:S02]  /*b020*/  FADD.FTZ R4, R148, R3 ;  /* 0x0000000394047221 */ /* 0x000fe40000010000 */
[----:B------:R-:W2:Y:S01]  /*b030*/  MUFU.EX2 R146, R146 ;  /* 0x0000009200927308 */ /* 0x000ea20000000800 */
[----:B0-----:R-:W-:-:S01]  /*b040*/  FADD.FTZ R158, R142, R131 ;  /* 0x000000838e9e7221 */ /* 0x001fc20000010000 */
[----:B------:R-:W-:-:S06]  /*b050*/  FADD.FTZ R3, R149, R4 ;  /* 0x0000000495037221 */ /* 0x000fcc0000010000 */
        /* <DEDUP_REMOVED lines=43> */
[----:B-1----:R-:W-:-:S04]  /*b310*/  FADD.FTZ R3, R135, R4 ;  /* 0x0000000487037221 */ /* 0x002fc80000010000 */
[----:B------:R-:W-:-:S03]  /*b320*/  FADD.FTZ R4, R94, R3 ;  /* 0x000000035e047221 */ /* 0x000fc60000010000 */
        /* <DEDUP_REMOVED lines=56> */
.L_x_1483:
        /* <DEDUP_REMOVED lines=113> */
[----:B------:R-:W-:Y:S01]  /*bdc0*/  IMAD.MOV.U32 R6, RZ, RZ, R10 ;  /* 0x000000ffff067224 */ /* 0x000fe200078e000a */
[----:B------:R-:W-:Y:S06]  /*bdd0*/  @P1 BRA `(.L_x_1484) ;  /* 0xffffffb000141947 */ /* 0x000fec000383ffff */
.L_x_1465:
[----:B------:R-:W-:Y:S01]  /*bde0*/  UISETP.NE.AND UP1, UPT, UR52, URZ, UPT ;  /* 0x0000003f3400728c */ /* 0x000fe2000bf25270 */
[----:B------:R-:W-:Y:S01]  /*bdf0*/  IADD3 R6, R17, 0x1, -R18 ;  /* 0x0000000111067810 */ /* 0x000fe20007ffe812 */
[----:B------:R-:W-:Y:S02]  /*be00*/  UISETP.NE.AND UP0, UPT, UR51, URZ, UPT ;  /* 0x0000003f3300728c */ /* 0x000fe4000bf05270 */
[----:B------:R-:W-:Y:S01]  /*be10*/  UIADD3 UR10, UR39, 0x7f, URZ ;  /* 0x0000007f270a7890 */ /* 0x000fe2000fffe03f */
[----:B------:R-:W-:-:S03]  /*be20*/  R2UR UR11, R6 ;  /* 0x00000000060b72ca */ /* 0x000fc600000e0000 */
[----:B------:R-:W-:-:S03]  /*be30*/  PLOP3.LUT P1, PT, PT, PT, UP0, 0x40, 0x0 ;  /* 0x000000000000781c */ /* 0x000fc60003f2e808 */
[----:B------:R-:W-:Y:S01]  /*be40*/  @UP1 ULDC UR6, c[0x0][0x44c] ;  /* 0x0001130000061ab9 */ /* 0x000fe20000000800 */
[----:B------:R-:W-:Y:S01]  /*be50*/  @UP1 ULDC UR14, c[0x0][0x450] ;  /* 0x00011400000e1ab9 */ /* 0x000fe20000000800 */
[----:B------:R-:W-:-:S04]  /*be60*/  UIMAD.WIDE.U32 UR6, UR10, UR6, URZ ;  /* 0x000000060a0672a5 */ /* 0x000fc8000f8e003f */
[----:B------:R-:W-:-:S04]  /*be70*/  @UP1 USHF.R.U32.HI UR10, URZ, UR14, UR7 ;  /* 0x0000000e3f0a1299 */ /* 0x000fc80008011607 */
[----:B------:R-:W-:-:S04]  /*be80*/  UIADD3 UR10, UR11, UR10, URZ ;  /* 0x0000000a0b0a7290 */ /* 0x000fc8000fffe03f */
        /* <DEDUP_REMOVED lines=13> */
.L_x_1486:
[----:B------:R-:W-:Y:S02]  /*bf60*/  ULDC UR11, c[0x0][0x9e4] ;  /* 0x00027900000b7ab9 */ /* 0x000fe40000000800 */
[----:B------:R-:W-:-:S11]  /*bf70*/  UISETP.NE.AND UP0, UPT, UR11, 0x1, UPT ;  /* 0x000000010b00788c */ /* 0x000fd6000bf05270 */
[----:B------:R-:W-:Y:S02]  /*bf80*/  @UP0 ULDC.64 UR14, c[0x0][0x9e8] ;  /* 0x00027a00000e0ab9 */ /* 0x000fe40000000a00 */
[----:B------:R-:W-:-:S04]  /*bf90*/  UIMAD.WIDE.U32 UR6, UR10, UR14, URZ ;  /* 0x0000000e0a0672a5 */ /* 0x000fc8000f8e003f */
[----:B------:R-:W-:-:S12]  /*bfa0*/  @UP0 USHF.R.U32.HI UR10, URZ, UR15, UR7 ;  /* 0x0000000f3f0a0299 */ /* 0x000fd80008011607 */
.L_x_1487:
[----:B------:R-:W-:-:S04]  /*bfb0*/  UIMAD UR10, UR10, UR11, URZ ;  /* 0x0000000b0a0a72a4 */ /* 0x000fc8000f8e023f */
[----:B------:R-:W-:-:S04]  /*bfc0*/  UISETP.LT.AND UP0, UPT, UR30, UR10, UPT ;  /* 0x0000000a1e00728c */ /* 0x000fc8000bf01270 */
[----:B------:R-:W-:-:S12]  /*bfd0*/  USEL UR30, UR30, UR10, !UP0 ;  /* 0x0000000a1e1e7287 */ /* 0x000fd8000c000000 */
.L_x_1485:
        /* <DEDUP_REMOVED lines=11> */
[----:B------:R-:W-:Y:S01]  /*c090*/  UMOV UR30, UR46 ;  /* 0x0000002e001e7c82 */ /* 0x000fe20008000000 */
[----:B------:R-:W-:-:S05]  /*c0a0*/  ULDC UR28, c[0x0][0x988] ;  /* 0x00026200001c7ab9 */ /* 0x000fca0000000800 */
.L_x_1499:
[----:B------:R-:W-:Y:S01]  /*c0b0*/  ISETP.NE.AND P2, PT, RZ, UR44, PT ;  /* 0x0000002cff007c0c */ /* 0x000fe2000bf45270 */
[----:B------:R-:W-:-:S04]  /*c0c0*/  UISETP.NE.AND UP0, UPT, UR30, 0x1, UPT ;  /* 0x000000011e00788c */ /* 0x000fc8000bf05270 */
[----:B------:R-:W-:-:S04]  /*c0d0*/  USEL UR47, URZ, 0x1, UP0 ;  /* 0x000000013f2f7887 */ /* 0x000fc80008000000 */
[----:B------:R-:W-:-:S04]  /*c0e0*/  ULOP3.LUT UR47, UR31, UR47, URZ, 0x3c, !UPT ;  /* 0x0000002f1f2f7292 */ /* 0x000fc8000f8e3c3f */
[----:B------:R-:W-:Y:S08]  /*c0f0*/  @P2 BRA `(.L_x_1489) ;  /* 0x0000000000382947 */ /* 0x000ff00003800000 */
[----:B------:R-:W-:Y:S05]  /*c100*/  @!P0 BRA `(.L_x_1490) ;  /* 0x0000000000048947 */ /* 0x000fea0003800000 */
[----:B------:R-:W-:Y:S01]  /*c110*/  BPT.TRAP 0x1 ;  /* 0x000000040000795c */ /* 0x000fe20000300000 */
.L_x_1490:
        /* <DEDUP_REMOVED lines=9> */
.L_x_1491:
[----:B-1----:R-:W-:Y:S05]  /*c1b0*/  @P1 BRA `(.L_x_1489) ;  /* 0x0000000000081947 */ /* 0x002fea0003800000 */
[----:B------:R-:W1:Y:S02]  /*c1c0*/  SYNCS.PHASECHK.TRANS64.TRYWAIT P1, [UR6+0x22830], R9 ;  /* 0x02283009ff0075a7 */ /* 0x000e640008020146 */
[----:B-1----:R-:W-:Y:S05]  /*c1d0*/  @!P1 BRA `(.L_x_1492) ;  /* 0x0000014800389947 */ /* 0x002fea0003800000 */
.L_x_1489:
        /* <DEDUP_REMOVED lines=132> */
.L_x_1494:
[----:B------:R-:W-:Y:S01]  /*ca20*/  ULEA UR6, UR30, UR43, 0x3 ;  /* 0x0000002b1e067291 */ /* 0x000fe2000f8e183f */
[----:B------:R-:W-:-:S05]  /*ca30*/  IMAD.U32 R9, RZ, RZ, UR31 ;  /* 0x0000001fff097e24 */ /* 0x000fca000f8e00ff */
[----:B------:R-:W-:-:S04]  /*ca40*/  SHF.L.U32 R9, R9, 0x1f, RZ ;  /* 0x0000001f09097819 */ /* 0x000fc800000006ff */
[----:B------:R0:W1:Y:S01]  /*ca50*/  SYNCS.PHASECHK.TRANS64.TRYWAIT P1, [UR6+0x22850], R9 ;  /* 0x02285009ff0075a7 */ /* 0x0000620008020146 */
[----:B------:R-:W-:Y:S05]  /*ca60*/  @!P0 BRA `(.L_x_1495) ;  /* 0x0000000000048947 */ /* 0x000fea0003800000 */
[----:B------:R-:W-:Y:S01]  /*ca70*/  BPT.TRAP 0x1 ;  /* 0x000000040000795c */ /* 0x000fe20000300000 */
.L_x_1495:
[----:B-1----:R-:W-:Y:S05]  /*ca80*/  @P1 BRA `(.L_x_1493) ;  /* 0x0000000000081947 */ /* 0x002fea0003800000 */
[----:B------:R-:W1:Y:S02]  /*ca90*/  SYNCS.PHASECHK.TRANS64.TRYWAIT P1, [UR6+0x22850], R9 ;  /* 0x02285009ff0075a7 */ /* 0x000e640008020146 */
[----:B-1----:R-:W-:Y:S05]  /*caa0*/  @!P1 BRA `(.L_x_1496) ;  /* 0x00000140001c9947 */ /* 0x002fea0003800000 */
.L_x_1493:
        /* <DEDUP_REMOVED lines=36> */
.L_x_1497:
        /* <DEDUP_REMOVED lines=100> */
[----:B------:R-:W-:Y:S01]  /*d330*/  FMUL.FTZ R103, R0, R103 ;  /* 0x0000006700677220 */ /* 0x000fe20000410000 */
[----:B------:R-:W-:Y:S01]  /*d340*/  IMAD.U32 R165, RZ, RZ, UR28 ;  /* 0x0000001cffa57e24 */ /* 0x000fe2000f8e00ff */
[----:B------:R-:W0:Y:S01]  /*d350*/  MUFU.TANH R156, R156 ;  /* 0x0000009c009c7308 */ /* 0x000e220000002400 */
[----:B-1----:R-:W-:Y:S01]  /*d360*/  FMNMX.FTZ R161, R153, R10, !PT ;  /* 0x0000000a99a17209 */ /* 0x002fe20007810000 */
[----:B------:R-:W-:-:S04]  /*d370*/  ULEA UR6, UR46, UR43, 0x3 ;  /* 0x0000002b2e067291 */ /* 0x000fc8000f8e183f */
[----:B------:R-:W-:Y:S02]  /*d380*/  UIADD3 UR6, UR6, 0x22840, URZ ;  /* 0x0002284006067890 */ /* 0x000fe4000fffe03f */
[----:B------:R-:W1:Y:S01]  /*d390*/  MUFU.TANH R158, R158 ;  /* 0x0000009e009e7308 */ /* 0x000e620000002400 */
[----:B--2---:R-:W-:Y:S01]  /*d3a0*/  FMNMX.FTZ R163, R155, R160, !PT ;  /* 0x000000a09ba37209 */ /* 0x004fe20007810000 */
[----:B------:R-:W-:Y:S01]  /*d3b0*/  FMUL.FTZ R160, R0, R89 ;  /* 0x0000005900a07220 */ /* 0x000fe20000410000 */
[----:B------:R-:W-:-:S05]  /*d3c0*/  UPRMT UR6, UR42, 0x654, UR6 ;  /* 0x000006542a067896 */ /* 0x000fca0008000006 */
[----:B------:R-:W2:Y:S01]  /*d3d0*/  MUFU.TANH R157, R157 ;  /* 0x0000009d009d7308 */ /* 0x000ea20000002400 */
[----:B0-----:R-:W-:-:S03]  /*d3e0*/  FMNMX.FTZ R10, R156, R161, !PT ;  /* 0x000000a19c0a7209 */ /* 0x001fc60007810000 */
[----:B------:R-:W-:Y:S04]  /*d3f0*/  SYNCS.ARRIVE.TRANS64.RED.A1T0 RZ, [UR6], RZ ;  /* 0x000000ffffff79a7 */ /* 0x000fe80008100406 */
        /* <DEDUP_REMOVED lines=129> */
[----:B--2---:R-:W-:Y:S02]  /*dc10*/  FMNMX.FTZ R162, R102, R161, !PT ;  /* 0x000000a166a27209 */ /* 0x004fe40007810000 */
[----:B0-----:R-:W-:-:S05]  /*dc20*/  FMNMX.FTZ R161, R101, R10, !PT ;  /* 0x0000000a65a17209 */ /* 0x001fca0007810000 */
[----:B------:R-:W0:Y:S01]  /*dc30*/  SHFL.BFLY PT, R10, R161, 0x2, 0x1f ;  /* 0x0c401f00a10a7f89 */ /* 0x000e2200000e0000 */
[----:B-1----:R-:W-:-:S05]  /*dc40*/  FMNMX.FTZ R162, R103, R162, !PT ;  /* 0x000000a267a27209 */ /* 0x002fca0007810000 */
[----:B------:R-:W1:Y:S01]  /*dc50*/  SHFL.BFLY PT, R89, R162, 0x2, 0x1f ;  /* 0x0c401f00a2597f89 */ /* 0x000e6200000e0000 */
[----:B0-----:R-:W-:-:S05]  /*dc60*/  FMNMX.FTZ R163, R161, R10, !PT ;  /* 0x0000000aa1a37209 */ /* 0x001fca0007810000 */
[----:B------:R-:W0:Y:S01]  /*dc70*/  SHFL.BFLY PT, R10, R163, 0x1, 0x1f ;  /* 0x0c201f00a30a7f89 */ /* 0x000e2200000e0000 */
[----:B-1----:R-:W-:-:S05]  /*dc80*/  FMNMX.FTZ R164, R162, R89, !PT ;  /* 0x00000059a2a47209 */ /* 0x002fca0007810000 */
[----:B------:R-:W1:Y:S01]  /*dc90*/  SHFL.BFLY PT, R89, R164, 0x1, 0x1f ;  /* 0x0c201f00a4597f89 */ /* 0x000e6200000e0000 */
[----:B0-----:R-:W-:-:S05]  /*dca0*/  FMNMX.FTZ R10, R163, R10, !PT ;  /* 0x0000000aa30a7209 */ /* 0x001fca0007810000 */
[C---:B------:R-:W-:Y:S01]  /*dcb0*/  FFMA.FTZ R161, R10.reuse, R165, -8 ;  /* 0xc10000000aa17423 */ /* 0x040fe200000100a5 */
[----:B------:R-:W-:-:S01]  /*dcc0*/  FADD.FTZ R7, -R10, R7 ;  /* 0x000000070a077221 */ /* 0x000fc20000010100 */
[----:B-1----:R-:W-:Y:S02]  /*dcd0*/  FMNMX.FTZ R89, R164, R89, !PT ;  /* 0x00000059a4597209 */ /* 0x002fe40007810000 */
[----:B------:R-:W-:-:S01]  /*dce0*/  FFMA.FTZ R163, R160, UR28, -R161 ;  /* 0x0000001ca0a37c23 */ /* 0x000fc200080108a1 */
[----:B------:R-:W-:Y:S02]  /*dcf0*/  IMAD.U32 R160, RZ, RZ, UR28 ;  /* 0x0000001cffa07e24 */ /* 0x000fe4000f8e00ff */
[----:B------:R-:W-:Y:S01]  /*dd00*/  FMUL.FTZ R7, R7, UR28 ;  /* 0x0000001c07077c20 */ /* 0x000fe20008410000 */
[----:B------:R-:W-:Y:S01]  /*dd10*/  FFMA.FTZ R12, R12, UR28, -R161 ;  /* 0x0000001c0c0c7c23 */ /* 0x000fe200080108a1 */
[----:B------:R-:W-:-:S01]  /*dd20*/  FADD.FTZ R6, -R89, R6 ;  /* 0x0000000659067221 */ /* 0x000fc20000010100 */
[----:B------:R-:W-:Y:S01]  /*dd30*/  FFMA.FTZ R160, R89, R160, -8 ;  /* 0xc100000059a07423 */ /* 0x000fe200000100a0 */
[----:B------:R-:W-:-:S01]  /*dd40*/  FFMA.FTZ R9, R9, UR28, -R161 ;  /* 0x0000001c09097c23 */ /* 0x000fc200080108a1 */
[----:B------:R-:W-:Y:S01]  /*dd50*/  FFMA.FTZ R14, R14, UR28, -R161 ;  /* 0x0000001c0e0e7c23 */ /* 0x000fe200080108a1 */
[----:B------:R-:W-:Y:S01]  /*dd60*/  FMUL.FTZ R6, R6, UR28 ;  /* 0x0000001c06067c20 */ /* 0x000fe20008410000 */
[--C-:B------:R-:W-:Y:S01]  /*dd70*/  FFMA.FTZ R11, R11, UR28, -R160.reuse ;  /* 0x0000001c0b0b7c23 */ /* 0x100fe200080108a0 */
[----:B------:R-:W-:-:S01]  /*dd80*/  FFMA.FTZ R162, R13, UR28, -R160 ;  /* 0x0000001c0da27c23 */ /* 0x000fc200080108a0 */
[----:B------:R-:W-:Y:S01]  /*dd90*/  MUFU.EX2 R7, R7 ;  /* 0x0000000700077308 */ /* 0x000fe20000000800 */
[----:B------:R-:W-:-:S01]  /*dda0*/  FFMA.FTZ R13, R20, UR28, -R160 ;  /* 0x0000001c140d7c23 */ /* 0x000fc200080108a0 */
        /* <DEDUP_REMOVED lines=8> */
[--C-:B------:R-:W-:Y:S01]  /*de30*/  FFMA.FTZ R155, R158, UR28, -R160.reuse ;  /* 0x0000001c9e9b7c23 */ /* 0x100fe200080108a0 */
[----:B------:R-:W-:-:S01]  /*de40*/  FFMA.FTZ R158, R159, UR28, -R160 ;  /* 0x0000001c9f9e7c23 */ /* 0x000fc200080108a0 */
[--C-:B------:R-:W-:Y:S01]  /*de50*/  FFMA.FTZ R157, R157, UR28, -R161.reuse ;  /* 0x0000001c9d9d7c23 */ /* 0x100fe200080108a1 */
[----:B------:R-:W-:-:S01]  /*de60*/  FFMA.FTZ R136, R136, UR28, -R161 ;  /* 0x0000001c88887c23 */ /* 0x000fc200080108a1 */
[----:B------:R-:W-:Y:S01]  /*de70*/  FFMA.FTZ R138, R138, UR28, -R160 ;  /* 0x0000001c8a8a7c23 */ /* 0x000fe200080108a0 */
        /* <DEDUP_REMOVED lines=61> */
[--C-:B------:R-:W-:Y:S01]  /*e250*/  FFMA.FTZ R90, R90, UR28, -R160.reuse ;  /* 0x0000001c5a5a7c23 */ /* 0x100fe200080108a0 */
        /* <DEDUP_REMOVED lines=16> */
[----:B------:R-:W-:-:S03]  /*e360*/  FFMA.FTZ R103, R103, UR28, -R160 ;  /* 0x0000001c67677c23 */ /* 0x000fc600080108a0 */
        /* <DEDUP_REMOVED lines=139> */
[----:B--2---:R-:W-:-:S01]  /*ec20*/  FADD.FTZ R102, R161, R102 ;  /* 0x00000066a1667221 */ /* 0x004fc20000010000 */
[----:B---3--:R-:W-:-:S03]  /*ec30*/  FADD.FTZ R4, R101, R4 ;  /* 0x0000000465047221 */ /* 0x008fc60000010000 */
[----:B0-----:R-:W-:Y:S01]  /*ec40*/  FADD.FTZ R3, R103, R102 ;  /* 0x0000006667037221 */ /* 0x001fe20000010000 */
[----:B------:R-:W-:Y:S06]  /*ec50*/  @!P0 BRA `(.L_x_1498) ;  /* 0x0000000000048947 */ /* 0x000fec0003800000 */
[----:B------:R-:W-:Y:S01]  /*ec60*/  BPT.TRAP 0x1 ;  /* 0x000000040000795c */ /* 0x000fe20000300000 */
.L_x_1498:
        /* <DEDUP_REMOVED lines=113> */
[----:B------:R-:W-:Y:S01]  /*f380*/  F2FP.SATFINITE.E4M3.F32.PACK_AB_MERGE_C R171, R99, R98, R15 ;  /* 0x0000006263ab723e */ /* 0x000fe2000480700f */
[----:B------:R-:W-:Y:S06]  /*f390*/  @P1 BRA `(.L_x_1499) ;  /* 0xffffffcc00441947 */ /* 0x000fec000383ffff */
.L_x_1488:
[----:B------:R-:W-:-:S13]  /*f3a0*/  ISETP.GE.AND P1, PT, R8, UR41, PT ;  /* 0x0000002908007c0c */ /* 0x000fda000bf26270 */
[----:B------:R-:W-:Y:S05]  /*f3b0*/  @!P1 BRA `(.L_x_1500) ;  /* 0x00000050000c9947 */ /* 0x000fea0003800000 */
        /* <DEDUP_REMOVED lines=8> */
.L_x_1519:
[----:B------:R-:W-:Y:S01]  /*f440*/  ISETP.NE.AND P2, PT, RZ, UR44, PT ;  /* 0x0000002cff007c0c */ /* 0x000fe2000bf45270 */
[----:B------:R-:W-:-:S04]  /*f450*/  UISETP.NE.AND UP0, UPT, UR32, 0x1, UPT ;  /* 0x000000012000788c */ /* 0x000fc8000bf05270 */
[----:B------:R-:W-:-:S04]  /*f460*/  USEL UR47, URZ, 0x1, UP0 ;  /* 0x000000013f2f7887 */ /* 0x000fc80008000000 */
[----:B------:R-:W-:-:S04]  /*f470*/  ULOP3.LUT UR47, UR33, UR47, URZ, 0x3c, !UPT ;  /* 0x0000002f212f7292 */ /* 0x000fc8000f8e3c3f */
[----:B------:R-:W-:Y:S08]  /*f480*/  @P2 BRA `(.L_x_1501) ;  /* 0x0000000000382947 */ /* 0x000ff00003800000 */
[----:B------:R-:W-:Y:S05]  /*f490*/  @!P0 BRA `(.L_x_1502) ;  /* 0x0000000000048947 */ /* 0x000fea0003800000 */
[----:B------:R-:W-:Y:S01]  /*f4a0*/  BPT.TRAP 0x1 ;  /* 0x000000040000795c */ /* 0x000fe20000300000 */
.L_x_1502:
        /* <DEDUP_REMOVED lines=9> */
.L_x_1503:
[----:B-1----:R-:W-:Y:S05]  /*f540*/  @P1 BRA `(.L_x_1501) ;  /* 0x0000000000081947 */ /* 0x002fea0003800000 */
[----:B------:R-:W1:Y:S02]  /*f550*/  SYNCS.PHASECHK.TRANS64.TRYWAIT P1, [UR6+0x22830], R9 ;  /* 0x02283009ff0075a7 */ /* 0x000e640008020146 */
[----:B-1----:R-:W-:Y:S05]  /*f560*/  @!P1 BRA `(.L_x_1504) ;  /* 0x0000011400849947 */ /* 0x002fea0003800000 */
.L_x_1501:
        /* <DEDUP_REMOVED lines=132> */
.L_x_1506:
[----:B------:R-:W-:Y:S01]  /*fdb0*/  ULEA UR6, UR32, UR43, 0x3 ;  /* 0x0000002b20067291 */ /* 0x000fe2000f8e183f */
[----:B------:R-:W-:-:S05]  /*fdc0*/  IMAD.U32 R9, RZ, RZ, UR33 ;  /* 0x00000021ff097e24 */ /* 0x000fca000f8e00ff */
[----:B------:R-:W-:-:S04]  /*fdd0*/  SHF.L.U32 R9, R9, 0x1f, RZ ;  /* 0x0000001f09097819 */ /* 0x000fc800000006ff */
[----:B------:R0:W1:Y:S01]  /*fde0*/  SYNCS.PHASECHK.TRANS64.TRYWAIT P1, [UR6+0x22850], R9 ;  /* 0x02285009ff0075a7 */ /* 0x0000620008020146 */
[----:B------:R-:W-:Y:S05]  /*fdf0*/  @!P0 BRA `(.L_x_1507) ;  /* 0x0000000000048947 */ /* 0x000fea0003800000 */
[----:B------:R-:W-:Y:S01]  /*fe00*/  BPT.TRAP 0x1 ;  /* 0x000000040000795c */ /* 0x000fe20000300000 */
.L_x_1507:
[----:B-1----:R-:W-:Y:S05]  /*fe10*/  @P1 BRA `(.L_x_1505) ;  /* 0x0000000000081947 */ /* 0x002fea0003800000 */
[----:B------:R-:W1:Y:S02]  /*fe20*/  SYNCS.PHASECHK.TRANS64.TRYWAIT P1, [UR6+0x22850], R9 ;  /* 0x02285009ff0075a7 */ /* 0x000e640008020146 */
[----:B-1----:R-:W-:Y:S05]  /*fe30*/  @!P1 BRA `(.L_x_1508) ;  /* 0x0000010c00689947 */ /* 0x002fea0003800000 */
.L_x_1505:
        /* <DEDUP_REMOVED lines=36> */
.L_x_1509:
        /* <DEDUP_REMOVED lines=197> */
.L_x_1512:
[----:B------:R-:W-:-:S05]  /*10cd0*/  IMAD.U32 R170, RZ, RZ, UR29 ;  /* 0x0000001dffaa7e24 */ /* 0x000fca000f8e00ff */
[----:B------:R-:W-:-:S13]  /*10ce0*/  ISETP.NE.AND P1, PT, R170, 0x1, PT ;  /* 0x00000001aa00780c */ /* 0x000fda0003f25270 */
[----:B------:R-:W1:Y:S02]  /*10cf0*/  @P1 LDC.64 R10, c[0x0][0x9e8] ;  /* 0x00027a00ff0a1b82 */ /* 0x000e640000000a00 */
[----:B-1----:R-:W-:-:S05]  /*10d00*/  @P1 IMAD.HI.U32 R10, R168, R10, RZ ;  /* 0x0000000aa80a1227 */ /* 0x002fca00078e00ff */
[----:B------:R-:W-:-:S07]  /*10d10*/  @P1 SHF.R.U32.HI R168, RZ, R11, R10 ;  /* 0x0000000bffa81219 */ /* 0x000fce000001160a */
.L_x_1513:
[----:B------:R-:W-:Y:S05]  /*10d20*/  BSYNC B0 ;  /* 0x0000000000007941 */ /* 0x000fea0003800000 */
.L_x_1511:
[----:B------:R-:W-:-:S05]  /*10d30*/  IMAD R168, R168, R170, R99 ;  /* 0x000000aaa8a87224 */ /* 0x000fca00078e0263 */
[----:B------:R-:W-:Y:S02]  /*10d40*/  VIADDMNMX R165, R168, R170, R165, PT ;  /* 0x000000aaa8a57246 */ /* 0x000fe400038001a5 */
[----:B------:R-:W-:-:S07]  /*10d50*/  VIMNMX R103, R103, R168, !PT ;  /* 0x000000a867677248 */ /* 0x000fce0007fe0100 */
.L_x_1510:
        /* <DEDUP_REMOVED lines=248> */
.L_x_1516:
[----:B------:R-:W-:-:S05]  /*11ce0*/  IMAD.U32 R164, RZ, RZ, UR29 ;  /* 0x0000001dffa47e24 */ /* 0x000fca000f8e00ff */
[----:B------:R-:W-:-:S13]  /*11cf0*/  ISETP.NE.AND P6, PT, R164, 0x1, PT ;  /* 0x00000001a400780c */ /* 0x000fda0003fc5270 */
[----:B------:R-:W0:Y:S02]  /*11d00*/  @P6 LDC.64 R10, c[0x0][0x9e8] ;  /* 0x00027a00ff0a6b82 */ /* 0x000e240000000a00 */
[----:B0-----:R-:W-:-:S05]  /*11d10*/  @P6 IMAD.HI.U32 R10, R102, R10, RZ ;  /* 0x0000000a660a6227 */ /* 0x001fca00078e00ff */
[----:B------:R-:W-:-:S07]  /*11d20*/  @P6 SHF.R.U32.HI R102, RZ, R11, R10 ;  /* 0x0000000bff666219 */ /* 0x000fce000001160a */
.L_x_1517:
[----:B------:R-:W-:Y:S05]  /*11d30*/  BSYNC B0 ;  /* 0x0000000000007941 */ /* 0x000fea0003800000 */
.L_x_1515:
[----:B------:R-:W-:-:S05]  /*11d40*/  IMAD R99, R102, R164, R99 ;  /* 0x000000a466637224 */ /* 0x000fca00078e0263 */
[----:B------:R-:W-:Y:S02]  /*11d50*/  VIADDMNMX R167, R99, R164, R167, PT ;  /* 0x000000a463a77246 */ /* 0x000fe400038001a7 */
[----:B------:R-:W-:-:S07]  /*11d60*/  VIMNMX R166, R166, R99, !PT ;  /* 0x00000063a6a67248 */ /* 0x000fce0007fe0100 */
.L_x_1514:
        /* <DEDUP_REMOVED lines=501> */
.L_x_1518:
        /* <DEDUP_REMOVED lines=115> */
.L_x_1500:
[----:B------:R-:W-:Y:S06]  /*143f0*/  BAR.ARV 0x8, 0x180 ;  /* 0x0206000000007b1d */ /* 0x000fec0000002000 */
[----:B------:R-:W-:Y:S05]  /*14400*/  @!P0 BRA `(.L_x_1520) ;  /* 0x0000000000048947 */ /* 0x000fea0003800000 */
[----:B------:R-:W-:Y:S01]  /*14410*/  BPT.TRAP 0x1 ;  /* 0x000000040000795c */ /* 0x000fe20000300000 */
.L_x_1520:
[----:B------:R-:W-:Y:S01]  /*14420*/  ULEA UR9, UR46, UR43, 0x3 ;  /* 0x0000002b2e097291 */ /* 0x000fe2000f8e183f */
[----:B------:R-:W-:-:S05]  /*14430*/  IMAD.U32 R0, RZ, RZ, UR47 ;  /* 0x0000002fff007e24 */ /* 0x000fca000f8e00ff */
[----:B------:R-:W-:-:S04]  /*14440*/  SHF.L.U32 R0, R0, 0x1f, RZ ;  /* 0x0000001f00007819 */ /* 0x000fc800000006ff */
[----:B------:R0:W1:Y:S01]  /*14450*/  SYNCS.PHASECHK.TRANS64.TRYWAIT P1, [UR9+0x22850], R0 ;  /* 0x02285000ff0075a7 */ /* 0x0000620008020149 */
[----:B------:R-:W-:Y:S05]  /*14460*/  @!P0 BRA `(.L_x_1521) ;  /* 0x0000000000048947 */ /* 0x000fea0003800000 */
[----:B------:R-:W-:Y:S01]  /*14470*/  BPT.TRAP 0x1 ;  /* 0x000000040000795c */ /* 0x000fe20000300000 */
.L_x_1521:
[----:B-1----:R-:W-:Y:S05]  /*14480*/  @P1 BRA `(.L_x_1522) ;  /* 0x0000000000081947 */ /* 0x002fea0003800000 */
[----:B------:R-:W1:Y:S02]  /*14490*/  SYNCS.PHASECHK.TRANS64.TRYWAIT P1, [UR9+0x22850], R0 ;  /* 0x02285000ff0075a7 */ /* 0x000e640008020149 */
[----:B-1----:R-:W-:Y:S05]  /*144a0*/  @!P1 BRA `(.L_x_1523) ;  /* 0x000000c400e49947 */ /* 0x002fea0003800000 */
.L_x_1522:
[----:B------:R-:W-:Y:S01]  /*144b0*/  UIADD3 UR43, UR43, 0x400, URZ ;  /* 0x000004002b2b7890 */ /* 0x000fe2000fffe03f */
[----:B------:R-:W-:Y:S01]  /*144c0*/  WARPGROUP.ARRIVE ;  /* 0x00000000000079c5 */ /* 0x000fe20000000000 */
[----:B------:R-:W-:Y:S01]  /*144d0*/  UMOV UR7, 0xc0000010 ;  /* 0xc000001000077882 */ /* 0x000fe20000000000 */
[----:B------:R-:W-:Y:S01]  /*144e0*/  ULDC.64 UR10, c[0x0][0x9a0] ;  /* 0x00026800000a7ab9 */ /* 0x000fe20000000a00 */
[----:B------:R-:W-:Y:S01]  /*144f0*/  USHF.R.U32.HI UR43, URZ, 0x4, UR43 ;  /* 0x000000043f2b7899 */ /* 0x000fe2000801162b */
[----:B-1----:R-:W-:Y:S01]  /*14500*/  IMAD.MOV.U32 R5, RZ, RZ, 0x3f800000 ;  /* 0x3f800000ff057424 */ /* 0x002fe200078e00ff */
[----:B------:R-:W-:Y:S02]  /*14510*/  UISETP.NE.U32.AND UP0, UPT, UR10, URZ, UPT ;  /* 0x0000003f0a00728c */ /* 0x000fe4000bf05070 */
[----:B------:R-:W-:Y:S02]  /*14520*/  ULOP3.LUT UR43, UR43, 0x3fff, URZ, 0xc0, !UPT ;  /* 0x00003fff2b2b7892 */ /* 0x000fe4000f8ec03f */
[----:B------:R-:W-:-:S02]  /*14530*/  UISETP.NE.AND.EX UP0, UPT, UR11, URZ, UPT, UP0 ;  /* 0x0000003f0b00728c */ /* 0x000fc4000bf05300 */
[----:B------:R-:W-:-:S04]  /*14540*/  ULOP3.LUT UR8, UR43, 0x10000, URZ, 0xfc, !UPT ;  /* 0x000100002b087892 */ /* 0x000fc8000f8efc3f */
[----:B------:R-:W-:Y:S01]  /*14550*/  UIMAD UR8, UR46, 0x500, UR8 ;  /* 0x000005002e0878a4 */ /* 0x000fe2000f8e0208 */
[----:B------:R-:W-:-:S04]  /*14560*/  PLOP3.LUT P1, PT, PT, PT, UP0, 0x80, 0x0 ;  /* 0x000000000000781c */ /* 0x000fc80003f2f008 */
[----:B------:R-:W-:Y:S02]  /*14570*/  @UP0 ULDC.64 UR12, c[0x0][0x9c8] ;  /* 0x00027200000c0ab9 */ /* 0x000fe40000000a00 */
[----:B------:R-:W-:Y:S01]  /*14580*/  UMOV UR6, UR8 ;  /* 0x0000000800067c82 */ /* 0x000fe20008000000 */
[----:B------:R-:W-:-:S09]  /*14590*/  @UP0 UIMAD.WIDE.U32 UR4, UR50, UR12, URZ ;  /* 0x0000000c320402a5 */ /* 0x000fd2000f8e003f */
[----:B------:R-:W-:Y:S01]  /*145a0*/  QGMMA.64x128x32.F32.E4M3.E4M3 R24, R184, gdesc[UR4], R24, gsb0 ;  /* 0x01e00004b8187df3 */ /* 0x000fe20008000818 */
[----:B------:R-:W-:Y:S01]  /*145b0*/  UIADD3 UR6, UR8, 0x100, URZ ;  /* 0x0000010008067890 */ /* 0x000fe2000fffe03f */
[----:B------:R-:W-:Y:S01]  /*145c0*/  UMOV UR7, 0xc0000010 ;  /* 0xc000001000077882 */ /* 0x000fe20000000000 */
[----:B------:R-:W-:Y:S02]  /*145d0*/  WARPGROUP.DEPBAR.LE gsb0, 0x0 ;  /* 0x00008000000079c5 */ /* 0x000fe40000010000 */
[----:B------:R-:W-:-:S07]  /*145e0*/  WARPGROUP.ARRIVE ;  /* 0x00000000000079c5 */ /* 0x000fce0000000000 */
[----:B------:R-:W-:Y:S01]  /*145f0*/  QGMMA.64x128x32.F32.E4M3.E4M3 R24, R180, gdesc[UR4], R24, gsb0 ;  /* 0x01e00004b4187df3 */ /* 0x000fe20008000818 */
[----:B------:R-:W-:-:S04]  /*14600*/  @UP0 USHF.R.S32.HI UR6, URZ, 0x1f, UR50 ;  /* 0x0000001f3f060899 */ /* 0x000fc80008011432 */
[----:B------:R-:W-:-:S04]  /*14610*/  @UP0 UIMAD UR6, UR6, UR12, URZ ;  /* 0x0000000c060602a4 */ /* 0x000fc8000f8e023f */
[----:B------:R-:W-:-:S04]  /*14620*/  @UP0 UIMAD UR6, UR50, UR13, UR6 ;  /* 0x0000000d320602a4 */ /* 0x000fc8000f8e0206 */
[----:B------:R-:W-:-:S03]  /*14630*/  @UP0 UIADD3 UR5, UR5, UR6, URZ ;  /* 0x0000000605050290 */ /* 0x000fc6000fffe03f */
[----:B------:R-:W-:Y:S02]  /*14640*/  @UP0 ULDC.64 UR6, c[0x0][0x9d0] ;  /* 0x0002740000060ab9 */ /* 0x000fe40000000a00 */
[----:B------:R-:W-:-:S04]  /*14650*/  @UP0 UIMAD.WIDE.U32 UR4, UR37, UR6, UR4 ;  /* 0x00000006250402a5 */ /* 0x000fc8000f8e0004 */
[----:B------:R-:W-:Y:S02]  /*14660*/  @UP0 ULEA UR6, UP1, UR4, UR10, 0x2 ;  /* 0x0000000a04060291 */ /* 0x000fe4000f82103f */
[----:B------:R-:W-:-:S04]  /*14670*/  @UP0 UIMAD UR5, UR37, UR7, UR5 ;  /* 0x00000007250502a4 */ /* 0x000fc8000f8e0205 */
[----:B------:R-:W-:Y:S01]  /*14680*/  IMAD.U32 R6, RZ, RZ, UR6 ;  /* 0x00000006ff067e24 */ /* 0x000fe2000f8e00ff */
[----:B------:R-:W-:Y:S02]  /*14690*/  @UP0 ULEA.HI.X UR7, UR4, UR11, UR5, 0x2, UP1 ;  /* 0x0000000b04070291 */ /* 0x000fe400088f1405 */
[----:B------:R-:W-:-:S04]  /*146a0*/  UIADD3 UR6, UR8, 0x200, URZ ;  /* 0x0000020008067890 */ /* 0x000fc8000fffe03f */
[----:B------:R-:W-:Y:S01]  /*146b0*/  IMAD.U32 R7, RZ, RZ, UR7 ;  /* 0x00000007ff077e24 */ /* 0x000fe2000f8e00ff */
        /* <DEDUP_REMOVED lines=8> */
[----:B------:R-:W3:Y:S04]  /*14740*/  SHFL.BFLY PT, R9, R4, 0x2, 0x1f ;  /* 0x0c401f0004097f89 */ /* 0x000ee800000e0000 */
[----:B------:R-:W4:Y:S01]  /*14750*/  SHFL.BFLY PT, R8, R3, 0x2, 0x1f ;  /* 0x0c401f0003087f89 */ /* 0x000f2200000e0000 */
[----:B------:R-:W-:Y:S02]  /*14760*/  WARPGROUP.DEPBAR.LE gsb0, 0x0 ;  /* 0x00008000000079c5 */ /* 0x000fe40000010000 */
[----:B------:R-:W-:-:S06]  /*14770*/  WARPGROUP.ARRIVE ;  /* 0x00000000000079c5 */ /* 0x000fcc0000000000 */
[----:B------:R-:W-:Y:S01]  /*14780*/  QGMMA.64x128x32.F32.E4M3.E4M3 R24, R172, gdesc[UR4], R24, gsb0 ;  /* 0x01e00004ac187df3 */ /* 0x000fe20008000818 */
[----:B------:R-:W-:Y:S01]  /*14790*/  UMOV UR6, UR8 ;  /* 0x0000000800067c82 */ /* 0x000fe20008000000 */
[----:B------:R-:W-:Y:S01]  /*147a0*/  UMOV UR7, 0xc0000010 ;  /* 0xc000001000077882 */ /* 0x000fe20000000000 */
[----:B---3--:R-:W-:-:S01]  /*147b0*/  FADD.FTZ R9, R9, R4 ;  /* 0x0000000409097221 */ /* 0x008fc20000010000 */
[----:B----4-:R-:W-:-:S04]  /*147c0*/  FADD.FTZ R8, R8, R3 ;  /* 0x0000000308087221 */ /* 0x010fc80000010000 */
[----:B0-----:R-:W0:Y:S04]  /*147d0*/  SHFL.BFLY PT, R0, R9, 0x1, 0x1f ;  /* 0x0c201f0009007f89 */ /* 0x001e2800000e0000 */
[----:B-1----:R-:W1:Y:S01]  /*147e0*/  SHFL.BFLY PT, R7, R8, 0x1, 0x1f ;  /* 0x0c201f0008077f89 */ /* 0x002e6200000e0000 */
        /* <DEDUP_REMOVED lines=32> */
.L_x_1524:
        /* <DEDUP_REMOVED lines=13> */
[----:B------:R-:W-:Y:S01]  /*14ac0*/  SYNCS.ARRIVE.TRANS64.RED.A1T0 RZ, [UR4], RZ ;  /* 0x000000ffffff79a7 */ /* 0x000fe20008100404 */
        /* <DEDUP_REMOVED lines=60> */
.L_x_1446:
        /* <DEDUP_REMOVED lines=9> */
[----:B------:R-:W-:Y:S02]  /*14f20*/  R2UR UR5, R50 ;  /* 0x00000000320572ca */ /* 0x000fe400000e0000 */
[----:B------:R-:W-:Y:S01]  /*14f30*/  R2UR UR50, R51 ;  /* 0x00000000333272ca */ /* 0x000fe200000e0000 */
[----:B------:R-:W-:Y:S06]  /*14f40*/  BAR.ARV 0x4, 0x180 ;  /* 0x0106000000007b1d */ /* 0x000fec0000002000 */
[----:B------:R-:W-:Y:S08]  /*14f50*/  @P0 BRA `(.L_x_1526) ;  /* 0x0000002c00a40947 */ /* 0x000ff00003800000 */
[----:B------:R-:W0:Y:S01]  /*14f60*/  S2R R18, SR_TID.X ;  /* 0x0000000000127919 */ /* 0x000e220000002100 */
[----:B------:R-:W-:Y:S01]  /*14f70*/  ULDC.64 UR8, c[0x4][0x38] ;  /* 0x01000e0000087ab9 */ /* 0x000fe20000000a00 */
[----:B------:R-:W-:Y:S01]  /*14f80*/  ULDC.64 UR10, c[0x0][0xc00] ;  /* 0x00030000000a7ab9 */ /* 0x000fe20000000a00 */
[----:B0-----:R-:W-:-:S05]  /*14f90*/  IMAD.SHL.U32 R4, R18, 0x4, RZ ;  /* 0x0000000412047824 */ /* 0x001fca00078e00ff */
[----:B------:R-:W-:Y:S01]  /*14fa0*/  LOP3.LUT R4, R4, 0xc, RZ, 0xc0, !PT ;  /* 0x0000000c04047812 */ /* 0x000fe200078ec0ff */
[----:B------:R-:W-:Y:S03]  /*14fb0*/  BAR.SYNC.DEFER_BLOCKING 0x1, 0x100 ;  /* 0x0044000000007b1d */ /* 0x000fe60000010000 */
[----:B------:R-:W-:-:S05]  /*14fc0*/  IADD3 R4, P0, R4, UR8, RZ ;  /* 0x0000000804047c10 */ /* 0x000fca000ff1e0ff */
[----:B------:R-:W-:Y:S01]  /*14fd0*/  IMAD.X R5, RZ, RZ, UR9, P0 ;  /* 0x00000009ff057e24 */ /* 0x000fe200080e06ff */
[----:B------:R-:W-:-:S04]  /*14fe0*/  ULDC.64 UR8, c[0x0][0xc00] ;  /* 0x0003000000087ab9 */ /* 0x000fc80000000a00 */
[----:B------:R0:W2:Y:S01]  /*14ff0*/  LDG.E.CONSTANT R24, desc[UR54][R4.64] ;  /* 0x0000003604187981 */ /* 0x0000a2000c1e9900 */
[----:B------:R-:W-:Y:S01]  /*15000*/  LOP3.LUT P0, R18, R18, 0x3, RZ, 0xc0, !PT ;  /* 0x0000000312127812 */ /* 0x000fe2000780c0ff */
[----:B------:R-:W-:-:S03]  /*15010*/  UIMAD.WIDE UR8, UR38, 0x4, UR8 ;  /* 0x00000004260878a5 */ /* 0x000fc6000f8e0208 */
[----:B------:R-:W-:-:S04]  /*15020*/  ISETP.EQ.OR P0, PT, R18, 0x3, !P0 ;  /* 0x000000031200780c */ /* 0x000fc80004702670 */
        /* <DEDUP_REMOVED lines=25> */
[----:B------:R-:W-:-:S02]  /*151c0*/  SEL R40, R85, R84, P0 ;  /* 0x0000005455287207 */ /* 0x000fc40000000000 */
        /* <DEDUP_REMOVED lines=10> */
[----:B------:R-:W-:Y:S02]  /*15270*/  LOP3.LUT R4, R53, 0x380, RZ, 0xc0, !PT ;  /* 0x0000038035047812 */ /* 0x000fe400078ec0ff */
        /* <DEDUP_REMOVED lines=8> */
[----:B------:R-:W-:Y:S02]  /*15300*/  IADD3 R55, P1, R10, 0x40, RZ ;  /* 0x000000400a377810 */ /* 0x000fe40007f3e0ff */
[----:B------:R-:W-:Y:S02]  /*15310*/  SEL R69, R57, R64, P0 ;  /* 0x0000004039457207 */ /* 0x000fe40000000000 */
[----:B------:R-:W-:Y:S01]  /*15320*/  SEL R48, R64, R57, P0 ;  /* 0x0000003940307207 */ /* 0x000fe20000000000 */
[----:B------:R-:W-:Y:S01]  /*15330*/  IMAD.X R15, RZ, RZ, R11, P1 ;  /* 0x000000ffff0f7224 */ /* 0x000fe200008e060b */
[----:B------:R-:W-:Y:S02]  /*15340*/  SEL R63, R74, R75, P0 ;  /* 0x0000004b4a3f7207 */ /* 0x000fe40000000000 */
[----:B------:R-:W-:Y:S02]  /*15350*/  SEL R131, R6, R25, P0 ;  /* 0x0000001906837207 */ /* 0x000fe40000000000 */
[----:B------:R-:W-:-:S02]  /*15360*/  SEL R74, R75, R74, P0 ;  /* 0x0000004a4b4a7207 */ /* 0x000fc40000000000 */
[----:B------:R-:W-:Y:S02]  /*15370*/  SEL R57, R86, R87, P0 ;  /* 0x0000005756397207 */ /* 0x000fe40000000000 */
[----:B------:R-:W-:Y:S02]  /*15380*/  SHF.R.U64 R4, R4, 0x3, RZ ;  /* 0x0000000304047819 */ /* 0x000fe400000012ff */
[----:B------:R-:W-:Y:S02]  /*15390*/  SEL R25, R25, R6, P0 ;  /* 0x0000000619197207 */ /* 0x000fe40000000000 */
[----:B------:R-:W-:Y:S02]  /*153a0*/  SEL R86, R87, R86, P0 ;  /* 0x0000005657567207 */ /* 0x000fe40000000000 */
[C---:B------:R-:W-:Y:S02]  /*153b0*/  IADD3 R75, P3, R10.reuse, 0x4000, RZ ;  /* 0x000040000a4b7810 */ /* 0x040fe40007f7e0ff */
[----:B------:R-:W-:-:S02]  /*153c0*/  IADD3 R87, P6, R10, 0x4060, RZ ;  /* 0x000040600a577810 */ /* 0x000fc40007fde0ff */
[----:B------:R-:W-:Y:S01]  /*153d0*/  LOP3.LUT R6, R55, 0x380, RZ, 0xc0, !PT ;  /* 0x0000038037067812 */ /* 0x000fe200078ec0ff */
[----:B------:R-:W-:Y:S01]  /*153e0*/  IMAD.X R93, RZ, RZ, R11, P3 ;  /* 0x000000ffff5d7224 */ /* 0x000fe200018e060b */
[----:B------:R-:W-:Y:S02]  /*153f0*/  SEL R101, R66, R67, P0 ;  /* 0x0000004342657207 */ /* 0x000fe40000000000 */
[----:B------:R-:W-:Y:S02]  /*15400*/  SEL R108, R67, R66, P0 ;  /* 0x00000042436c7207 */ /* 0x000fe40000000000 */
[----:B------:R-:W-:Y:S02]  /*15410*/  LOP3.LUT R5, R10, 0x380, RZ, 0xc0, !PT ;  /* 0x000003800a057812 */ /* 0x000fe400078ec0ff */
[----:B------:R-:W-:Y:S02]  /*15420*/  LOP3.LUT R98, R4, R53, RZ, 0x3c, !PT ;  /* 0x0000003504627212 */ /* 0x000fe400078e3cff */
[----:B------:R-:W-:-:S02]  /*15430*/  SEL R67, R70, R71, P0 ;  /* 0x0000004746437207 */ /* 0x000fc40000000000 */
[----:B------:R-:W-:Y:S02]  /*15440*/  SEL R110, R71, R70, P0 ;  /* 0x00000046476e7207 */ /* 0x000fe40000000000 */
[----:B------:R-:W-:Y:S02]  /*15450*/  SEL R65, R78, R79, P0 ;  /* 0x0000004f4e417207 */ /* 0x000fe40000000000 */
[----:B------:R-:W-:Y:S02]  /*15460*/  LOP3.LUT R4, R75, 0x380, RZ, 0xc0, !PT ;  /* 0x000003804b047812 */ /* 0x000fe400078ec0ff */
[----:B------:R-:W-:Y:S02]  /*15470*/  SEL R78, R79, R78, P0 ;  /* 0x0000004e4f4e7207 */ /* 0x000fe40000000000 */
[----:B------:R-:W-:Y:S02]  /*15480*/  SEL R51, R82, R83, P0 ;  /* 0x0000005352337207 */ /* 0x000fe40000000000 */
[----:B------:R-:W-:-:S02]  /*15490*/  IADD3 R71, P2, R10, 0x60, RZ ;  /* 0x000000600a477810 */ /* 0x000fc40007f5e0ff */
[----:B------:R-:W-:Y:S02]  /*154a0*/  SHF.R.U64 R6, R6, 0x3, RZ ;  /* 0x0000000306067819 */ /* 0x000fe400000012ff */
[----:B------:R-:W-:Y:S01]  /*154b0*/  LOP3.LUT R50, R87, 0x380, RZ, 0xc0, !PT ;  /* 0x0000038057327812 */ /* 0x000fe200078ec0ff */
[----:B------:R-:W-:Y:S01]  /*154c0*/  IMAD.X R13, RZ, RZ, R11, P2 ;  /* 0x000000ffff0d7224 */ /* 0x000fe200010e060b */
[----:B------:R-:W-:Y:S02]  /*154d0*/  SEL R121, R52, R89, P0 ;  /* 0x0000005934797207 */ /* 0x000fe40000000000 */
[----:B------:R-:W-:Y:S02]  /*154e0*/  SEL R34, R89, R52, P0 ;  /* 0x0000003459227207 */ /* 0x000fe40000000000 */
[----:B------:R-:W-:Y:S02]  /*154f0*/  SEL R82, R83, R82, P0 ;  /* 0x0000005253527207 */ /* 0x000fe40000000000 */
[----:B------:R-:W-:-:S02]  /*15500*/  IADD3 R79, P4, R10, 0x4020, RZ ;  /* 0x000040200a4f7810 */ /* 0x000fc40007f9e0ff */
[----:B------:R-:W-:Y:S02]  /*15510*/  SEL R89, R41, R14, P0 ;  /* 0x0000000e29597207 */ /* 0x000fe40000000000 */
[----:B------:R-:W-:Y:S02]  /*15520*/  IADD3 R83, P5, R10, 0x4040, RZ ;  /* 0x000040400a537810 */ /* 0x000fe40007fbe0ff */
[----:B------:R-:W-:Y:S02]  /*15530*/  SHF.R.U64 R5, R5, 0x3, RZ ;  /* 0x0000000305057819 */ /* 0x000fe400000012ff */
[----:B------:R-:W-:Y:S01]  /*15540*/  SEL R103, R8, R9, P0 ;  /* 0x0000000908677207 */ /* 0x000fe20000000000 */
[--C-:B------:R-:W-:Y:S01]  /*15550*/  IMAD.X R7, RZ, RZ, R11.reuse, P5 ;  /* 0x000000ffff077224 */ /* 0x100fe200028e060b */
[----:B------:R-:W-:Y:S01]  /*15560*/  SEL R42, R9, R8, P0 ;  /* 0x00000008092a7207 */ /* 0x000fe20000000000 */
[----:B------:R-:W-:Y:S01]  /*15570*/  IMAD.X R9, RZ, RZ, R11, P4 ;  /* 0x000000ffff097224 */ /* 0x000fe200020e060b */
[----:B------:R-:W-:-:S02]  /*15580*/  SEL R41, R14, R41, P0 ;  /* 0x000000290e297207 */ /* 0x000fc40000000000 */
[----:B------:R-:W-:Y:S02]  /*15590*/  SHF.R.U64 R4, R4, 0x3, RZ ;  /* 0x0000000304047819 */ /* 0x000fe400000012ff */
[----:B------:R-:W-:Y:S02]  /*155a0*/  LOP3.LUT R8, R71, 0x380, RZ, 0xc0, !PT ;  /* 0x0000038047087812 */ /* 0x000fe400078ec0ff */
[----:B------:R-:W-:Y:S02]  /*155b0*/  LOP3.LUT R14, R6, R55, RZ, 0x3c, !PT ;  /* 0x00000037060e7212 */ /* 0x000fe400078e3cff */
[----:B------:R-:W-:Y:S02]  /*155c0*/  SHF.R.U64 R50, R50, 0x3, RZ ;  /* 0x0000000332327819 */ /* 0x000fe400000012ff */
[----:B------:R-:W-:Y:S02]  /*155d0*/  LOP3.LUT R6, R79, 0x380, RZ, 0xc0, !PT ;  /* 0x000003804f067812 */ /* 0x000fe400078ec0ff */
[----:B------:R-:W-:Y:S01]  /*155e0*/  LOP3.LUT R10, R5, R10, RZ, 0x3c, !PT ;  /* 0x0000000a050a7212 */ /* 0x000fe200078e3cff */
[----:B------:R-:W-:Y:S01]  /*155f0*/  IMAD.X R5, RZ, RZ, R11, P6 ;  /* 0x000000ffff057224 */ /* 0x000fe200030e060b */
[----:B------:R-:W-:-:S02]  /*15600*/  LOP3.LUT R18, R83, 0x380, RZ, 0xc0, !PT ;  /* 0x0000038053127812 */ /* 0x000fc400078ec0ff */
[----:B------:R-:W-:Y:S02]  /*15610*/  LOP3.LUT R92, R4, R75, RZ, 0x3c, !PT ;  /* 0x0000004b045c7212 */ /* 0x000fe400078e3cff */
[----:B------:R-:W-:Y:S02]  /*15620*/  SHF.R.U64 R8, R8, 0x3, RZ ;  /* 0x0000000308087819 */ /* 0x000fe400000012ff */
[----:B------:R-:W-:Y:S02]  /*15630*/  LOP3.LUT R4, R50, R87, RZ, 0x3c, !PT ;  /* 0x0000005732047212 */ /* 0x000fe400078e3cff */
[----:B------:R-:W-:Y:S02]  /*15640*/  SEL R113, R68, R91, P0 ;  /* 0x0000005b44717207 */ /* 0x000fe40000000000 */
[----:B------:R-:W-:Y:S02]  /*15650*/  SEL R38, R91, R68, P0 ;  /* 0x000000445b267207 */ /* 0x000fe40000000000 */
[----:B------:R-:W-:-:S02]  /*15660*/  SHF.R.U64 R6, R6, 0x3, RZ ;  /* 0x0000000306067819 */ /* 0x000fc400000012ff */
[----:B------:R-:W-:Y:S02]  /*15670*/  SEL R91, R45, R12, P0 ;  /* 0x0000000c2d5b7207 */ /* 0x000fe40000000000 */
[----:B------:R-:W-:Y:S02]  /*15680*/  SHF.R.U64 R18, R18, 0x3, RZ ;  /* 0x0000000312127819 */ /* 0x000fe400000012ff */
[----:B------:R-:W-:Y:S02]  /*15690*/  SEL R45, R12, R45, P0 ;  /* 0x0000002d0c2d7207 */ /* 0x000fe40000000000 */
[----:B------:R-:W-:Y:S02]  /*156a0*/  LOP3.LUT R12, R8, R71, RZ, 0x3c, !PT ;  /* 0x00000047080c7212 */ /* 0x000fe400078e3cff */
[----:B------:R-:W-:Y:S02]  /*156b0*/  MOV R94, R4 ;  /* 0x00000004005e7202 */ /* 0x000fe40000000f00 */
[----:B------:R-:W-:-:S02]  /*156c0*/  LOP3.LUT R8, R6, R79, RZ, 0x3c, !PT ;  /* 0x0000004f06087212 */ /* 0x000fc400078e3cff */
[----:B------:R-:W-:Y:S02]  /*156d0*/  LOP3.LUT R6, R18, R83, RZ, 0x3c, !PT ;  /* 0x0000005312067212 */ /* 0x000fe400078e3cff */
[----:B------:R-:W-:Y:S02]  /*156e0*/  MOV R92, R92 ;  /* 0x0000005c005c7202 */ /* 0x000fe40000000f00 */
[----:B------:R-:W-:Y:S02]  /*156f0*/  MOV R93, R6 ;  /* 0x00000006005d7202 */ /* 0x000fe40000000f00 */
[----:B------:R-:W-:Y:S02]  /*15700*/  MOV R18, R8 ;  /* 0x0000000800127202 */ /* 0x000fe40000000f00 */
[----:B------:R-:W-:Y:S02]  /*15710*/  MOV R97, R10 ;  /* 0x0000000a00617202 */ /* 0x000fe40000000f00 */
[----:B------:R-:W-:-:S02]  /*15720*/  MOV R98, R98 ;  /* 0x0000006200627202 */ /* 0x000fc40000000f00 */
        /* <DEDUP_REMOVED lines=20> */
[----:B------:R-:W-:Y:S04]  /*15870*/  SHFL.IDX PT, R76, R119, R24, 0x1c1f ;  /* 0x001c1f18774c7589 */ /* 0x000fe800000e0000 */
[----:B------:R0:W-:Y:S04]  /*15880*/  SHFL.IDX PT, R53, R89, R24, 0x1c1f ;  /* 0x001c1f1859357589 */ /* 0x0001e800000e0000 */
[----:B------:R1:W-:Y:S04]  /*15890*/  SHFL.IDX PT, R52, R91, R24, 0x1c1f ;  /* 0x001c1f185b347589 */ /* 0x0003e800000e0000 */
[----:B------:R-:W2:Y:S01]  /*158a0*/  SHFL.IDX PT, R7, R29, R5, 0x1c1f ;  /* 0x001c1f051d077589 */ /* 0x000ea200000e0000 */
[----:B0-----:R-:W-:-:S03]  /*158b0*/  SEL R89, R27, R4, P0 ;  /* 0x000000041b597207 */ /* 0x001fc60000000000 */
[----:B------:R-:W-:Y:S01]  /*158c0*/  SHFL.IDX PT, R77, R30, R5, 0x1c1f ;  /* 0x001c1f051e4d7589 */ /* 0x000fe200000e0000 */
[----:B-1----:R-:W-:-:S03]  /*158d0*/  SEL R91, R4, R27, P0 ;  /* 0x0000001b045b7207 */ /* 0x002fc60000000000 */
[----:B------:R-:W-:Y:S04]  /*158e0*/  SHFL.IDX PT, R45, R45, R5, 0x1c1f ;  /* 0x001c1f052d2d7589 */ /* 0x000fe800000e0000 */
[----:B------:R-:W-:Y:S04]  /*158f0*/  SHFL.IDX PT, R28, R41, R5, 0x1c1f ;  /* 0x001c1f05291c7589 */ /* 0x000fe800000e0000 */
[----:B------:R-:W0:Y:S04]  /*15900*/  SHFL.IDX PT, R44, R44, R5, 0x1c1f ;  /* 0x001c1f052c2c7589 */ /* 0x000e2800000e0000 */
[----:B------:R-:W-:Y:S04]  /*15910*/  SHFL.IDX PT, R8, R125, R24, 0x1c1f ;  /* 0x001c1f187d087589 */ /* 0x000fe800000e0000 */
[----:B------:R-:W-:Y:S01]  /*15920*/  SHFL.IDX PT, R59, R59, R24, 0x1c1f ;  /* 0x001c1f183b3b7589 */ /* 0x000fe200000e0000 */
[----:B--2---:R-:W-:-:S03]  /*15930*/  SEL R87, R6, R7, P0 ;  /* 0x0000000706577207 */ /* 0x004fc60000000000 */
[----:B------:R-:W-:Y:S04]  /*15940*/  SHFL.IDX PT, R66, R69, R24, 0x1c1f ;  /* 0x001c1f1845427589 */ /* 0x000fe800000e0000 */
[----:B------:R-:W-:Y:S04]  /*15950*/  SHFL.IDX PT, R62, R73, R24, 0x1c1f ;  /* 0x001c1f18493e7589 */ /* 0x000fe800000e0000 */
[----:B------:R-:W-:Y:S04]  /*15960*/  SHFL.IDX PT, R100, R67, R24, 0x1c1f ;  /* 0x001c1f1843647589 */ /* 0x000fe800000e0000 */
[----:B------:R-:W-:Y:S01]  /*15970*/  SHFL.IDX PT, R104, R63, R24, 0x1c1f ;  /* 0x001c1f183f687589 */ /* 0x000fe200000e0000 */
[----:B0-----:R-:W-:-:S03]  /*15980*/  SEL R42, R44, R55, P0 ;  /* 0x000000372c2a7207 */ /* 0x001fc60000000000 */
[----:B------:R-:W-:Y:S04]  /*15990*/  SHFL.IDX PT, R70, R57, R24, 0x1c1f ;  /* 0x001c1f1839467589 */ /* 0x000fe800000e0000 */
[----:B------:R0:W1:Y:S04]  /*159a0*/  SHFL.IDX PT, R9, R32, R5, 0x1c1f ;  /* 0x001c1f0520097589 */ /* 0x00006800000e0000 */
[----:B------:R2:W3:Y:S04]  /*159b0*/  SHFL.IDX PT, R75, R86, R5, 0x1c1f ;  /* 0x001c1f05564b7589 */ /* 0x0004e800000e0000 */
[----:B------:R-:W4:Y:S01]  /*159c0*/  SHFL.IDX PT, R47, R47, R5, 0x1c1f ;  /* 0x001c1f052f2f7589 */ /* 0x000f2200000e0000 */
[----:B0-----:R-:W-:-:S03]  /*159d0*/  SEL R32, R50, R51, P0 ;  /* 0x0000003332207207 */ /* 0x001fc60000000000 */
[----:B------:R-:W-:Y:S01]  /*159e0*/  SHFL.IDX PT, R46, R46, R5, 0x1c1f ;  /* 0x001c1f052e2e7589 */ /* 0x000fe200000e0000 */
[----:B--2---:R-:W-:-:S03]  /*159f0*/  SEL R86, R84, R85, P0 ;  /* 0x0000005554567207 */ /* 0x004fc60000000000 */
[----:B------:R-:W0:Y:S01]  /*15a00*/  SHFL.IDX PT, R71, R112, R5, 0x1c1f ;  /* 0x001c1f0570477589 */ /* 0x000e2200000e0000 */
[----:B------:R-:W-:Y:S02]  /*15a10*/  SEL R84, R85, R84, P0 ;  /* 0x0000005455547207 */ /* 0x000fe40000000000 */
[----:B------:R-:W-:Y:S01]  /*15a20*/  SEL R85, R7, R6, P0 ;  /* 0x0000000607557207 */ /* 0x000fe20000000000 */
[----:B------:R-:W-:Y:S04]  /*15a30*/  SHFL.IDX PT, R10, R121, R24, 0x1c1f ;  /* 0x001c1f18790a7589 */ /* 0x000fe800000e0000 */
[----:B------:R-:W-:Y:S01]  /*15a40*/  SHFL.IDX PT, R72, R115, R24, 0x1c1f ;  /* 0x001c1f1873487589 */ /* 0x000fe200000e0000 */
[----:B-1----:R-:W-:-:S03]  /*15a50*/  SEL R83, R8, R9, P0 ;  /* 0x0000000908537207 */ /* 0x002fc60000000000 */
[----:B------:R-:W-:Y:S01]  /*15a60*/  SHFL.IDX PT, R68, R111, R24, 0x1c1f ;  /* 0x001c1f186f447589 */ /* 0x000fe200000e0000 */
[----:B---3--:R-:W-:-:S03]  /*15a70*/  SEL R29, R70, R75, P0 ;  /* 0x0000004b461d7207 */ /* 0x008fc60000000000 */
[----:B------:R-:W-:Y:S01]  /*15a80*/  SHFL.IDX PT, R60, R105, R24, 0x1c1f ;  /* 0x001c1f18693c7589 */ /* 0x000fe200000e0000 */
[----:B----4-:R-:W-:Y:S02]  /*15a90*/  SEL R41, R54, R47, P0 ;  /* 0x0000002f36297207 */ /* 0x010fe40000000000 */
[----:B------:R-:W-:Y:S01]  /*15aa0*/  SEL R43, R47, R54, P0 ;  /* 0x000000362f2b7207 */ /* 0x000fe20000000000 */
[----:B------:R1:W2:Y:S04]  /*15ab0*/  SHFL.IDX PT, R11, R34, R5, 0x1c1f ;  /* 0x001c1f05220b7589 */ /* 0x0002a800000e0000 */
[----:B------:R3:W-:Y:S04]  /*15ac0*/  SHFL.IDX PT, R73, R31, R5, 0x1c1f ;  /* 0x001c1f051f497589 */ /* 0x0007e800000e0000 */
[----:B------:R4:W2:Y:S01]  /*15ad0*/  SHFL.IDX PT, R69, R33, R5, 0x1c1f ;  /* 0x001c1f0521457589 */ /* 0x0008a200000e0000 */
[----:B-1----:R-:W-:-:S03]  /*15ae0*/  SEL R34, R51, R50, P0 ;  /* 0x0000003233227207 */ /* 0x002fc60000000000 */
[----:B------:R1:W-:Y:S01]  /*15af0*/  SHFL.IDX PT, R63, R37, R5, 0x1c1f ;  /* 0x001c1f05253f7589 */ /* 0x0003e200000e0000 */
[----:B0-----:R-:W-:Y:S02]  /*15b00*/  SEL R51, R71, R62, P0 ;  /* 0x0000003e47337207 */ /* 0x001fe40000000000 */
[----:B---3--:R-:W-:Y:S01]  /*15b10*/  SEL R31, R75, R70, P0 ;  /* 0x000000464b1f7207 */ /* 0x008fe20000000000 */
[----:B------:R0:W3:Y:S01]  /*15b20*/  SHFL.IDX PT, R67, R90, R5, 0x1c1f ;  /* 0x001c1f055a437589 */ /* 0x0000e200000e0000 */
[----:B----4-:R-:W-:-:S03]  /*15b30*/  SEL R33, R49, R26, P0 ;  /* 0x0000001a31217207 */ /* 0x010fc60000000000 */
[----:B------:R-:W-:Y:S01]  /*15b40*/  SHFL.IDX PT, R12, R117, R24, 0x1c1f ;  /* 0x001c1f18750c7589 */ /* 0x000fe200000e0000 */
[----:B-1----:R-:W-:-:S03]  /*15b50*/  SEL R37, R52, R45, P0 ;  /* 0x0000002d34257207 */ /* 0x002fc60000000000 */
[----:B------:R-:W-:Y:S01]  /*15b60*/  SHFL.IDX PT, R14, R113, R24, 0x1c1f ;  /* 0x001c1f18710e7589 */ /* 0x000fe200000e0000 */
[----:B--2---:R-:W-:Y:S02]  /*15b70*/  SEL R79, R10, R11, P0 ;  /* 0x0000000b0a4f7207 */ /* 0x004fe40000000000 */
[----:B0-----:R-:W-:Y:S01]  /*15b80*/  SEL R90, R88, R25, P0 ;  /* 0x00000019585a7207 */ /* 0x001fe20000000000 */
[----:B------:R-:W-:Y:S01]  /*15b90*/  SHFL.IDX PT, R64, R107, R24, 0x1c1f ;  /* 0x001c1f186b407589 */ /* 0x000fe200000e0000 */
[----:B------:R-:W-:Y:S02]  /*15ba0*/  SEL R88, R25, R88, P0 ;  /* 0x0000005819587207 */ /* 0x000fe40000000000 */
[----:B------:R-:W-:Y:S01]  /*15bb0*/  F2FP.BF16.F32.PACK_AB R4, R91, R90 ;  /* 0x0000005a5b04723e */ /* 0x000fe200000010ff */
[----:B------:R-:W-:Y:S01]  /*15bc0*/  SHFL.IDX PT, R56, R109, R24, 0x1c1f ;  /* 0x001c1f186d387589 */ /* 0x000fe200000e0000 */
[----:B------:R-:W-:Y:S02]  /*15bd0*/  SEL R70, R68, R69, P0 ;  /* 0x0000004544467207 */ /* 0x000fe40000000000 */
[----:B------:R-:W-:Y:S01]  /*15be0*/  SEL R68, R69, R68, P0 ;  /* 0x0000004445447207 */ /* 0x000fe20000000000 */
[----:B------:R-:W-:Y:S01]  /*15bf0*/  SHFL.IDX PT, R61, R61, R24, 0x1c1f ;  /* 0x001c1f183d3d7589 */ /* 0x000fe200000e0000 */
[----:B------:R-:W-:-:S03]  /*15c00*/  F2FP.BF16.F32.PACK_AB R6, R89, R88 ;  /* 0x000000585906723e */ /* 0x000fc600000010ff */
[----:B------:R-:W-:Y:S01]  /*15c10*/  SHFL.IDX PT, R101, R101, R24, 0x1c1f ;  /* 0x001c1f1865657589 */ /* 0x000fe200000e0000 */
[----:B---3--:R-:W-:-:S03]  /*15c20*/  SEL R47, R67, R58, P0 ;  /* 0x0000003a432f7207 */ /* 0x008fc60000000000 */
[----:B------:R-:W-:Y:S04]  /*15c30*/  SHFL.IDX PT, R102, R65, R24, 0x1c1f ;  /* 0x001c1f1841667589 */ /* 0x000fe800000e0000 */
[----:B------:R-:W0:Y:S04]  /*15c40*/  SHFL.IDX PT, R99, R48, R5, 0x1c1f ;  /* 0x001c1f0530637589 */ /* 0x000e2800000e0000 */
[----:B------:R1:W2:Y:S04]  /*15c50*/  SHFL.IDX PT, R13, R35, R5, 0x1c1f ;  /* 0x001c1f05230d7589 */ /* 0x0002a800000e0000 */
[----:B------:R3:W4:Y:S04]  /*15c60*/  SHFL.IDX PT, R15, R38, R5, 0x1c1f ;  /* 0x001c1f05260f7589 */ /* 0x00072800000e0000 */
[----:B------:R0:W4:Y:S01]  /*15c70*/  SHFL.IDX PT, R65, R36, R5, 0x1c1f ;  /* 0x001c1f0524417589 */ /* 0x00012200000e0000 */
[----:B-1----:R-:W-:-:S03]  /*15c80*/  SEL R35, R26, R49, P0 ;  /* 0x000000311a237207 */ /* 0x002fc60000000000 */
[----:B------:R1:W4:Y:S01]  /*15c90*/  SHFL.IDX PT, R24, R40, R5, 0x1c1f ;  /* 0x001c1f0528187589 */ /* 0x00032200000e0000 */
[----:B------:R-:W-:Y:S02]  /*15ca0*/  SEL R49, R62, R71, P0 ;  /* 0x000000473e317207 */ /* 0x000fe40000000000 */
[----:B---3--:R-:W-:Y:S01]  /*15cb0*/  SEL R38, R28, R53, P0 ;  /* 0x000000351c267207 */ /* 0x008fe20000000000 */
[----:B------:R3:W-:Y:S01]  /*15cc0*/  SHFL.IDX PT, R57, R39, R5, 0x1c1f ;  /* 0x001c1f0527397589 */ /* 0x0007e200000e0000 */
[----:B------:R-:W-:Y:S02]  /*15cd0*/  SEL R62, R60, R63, P0 ;  /* 0x0000003f3c3e7207 */ /* 0x000fe40000000000 */
[----:B0-----:R-:W-:Y:S01]  /*15ce0*/  SEL R36, R53, R28, P0 ;  /* 0x0000001c35247207 */ /* 0x001fe20000000000 */
[----:B------:R-:W-:Y:S01]  /*15cf0*/  SHFL.IDX PT, R103, R110, R5, 0x1c1f ;  /* 0x001c1f056e677589 */ /* 0x000fe200000e0000 */
[----:B------:R-:W-:Y:S02]  /*15d00*/  SEL R48, R66, R99, P0 ;  /* 0x0000006342307207 */ /* 0x000fe40000000000 */
[----:B-1----:R-:W-:Y:S01]  /*15d10*/  SEL R40, R55, R44, P0 ;  /* 0x0000002c37287207 */ /* 0x002fe20000000000 */
[----:B------:R-:W0:Y:S01]  /*15d20*/  SHFL.IDX PT, R30, R108, R5, 0x1c1f ;  /* 0x001c1f056c1e7589 */ /* 0x000e2200000e0000 */
[----:B------:R-:W-:-:S02]  /*15d30*/  SEL R44, R59, R46, P0 ;  /* 0x0000002e3b2c7207 */ /* 0x000fc40000000000 */
[----:B---3--:R-:W-:Y:S01]  /*15d40*/  SEL R39, R45, R52, P0 ;  /* 0x000000342d277207 */ /* 0x008fe20000000000 */
[----:B------:R1:W-:Y:S01]  /*15d50*/  SHFL.IDX PT, R105, R78, R5, 0x1c1f ;  /* 0x001c1f054e697589 */ /* 0x0003e200000e0000 */
[----:B------:R-:W-:Y:S02]  /*15d60*/  SEL R46, R46, R59, P0 ;  /* 0x0000003b2e2e7207 */ /* 0x000fe40000000000 */
[----:B------:R-:W-:Y:S01]  /*15d70*/  SEL R45, R58, R67, P0 ;  /* 0x000000433a2d7207 */ /* 0x000fe20000000000 */
[----:B------:R3:W0:Y:S01]  /*15d80*/  SHFL.IDX PT, R107, R74, R5, 0x1c1f ;  /* 0x001c1f054a6b7589 */ /* 0x00062200000e0000 */
[----:B------:R-:W-:Y:S02]  /*15d90*/  SEL R50, R99, R66, P0 ;  /* 0x0000004263327207 */ /* 0x000fe40000000000 */
[----:B------:R-:W-:Y:S01]  /*15da0*/  SEL R60, R63, R60, P0 ;  /* 0x0000003c3f3c7207 */ /* 0x000fe20000000000 */
[----:B------:R2:W0:Y:S01]  /*15db0*/  SHFL.IDX PT, R109, R82, R5, 0x1c1f ;  /* 0x001c1f05526d7589 */ /* 0x00042200000e0000 */
[----:B------:R-:W-:-:S02]  /*15dc0*/  F2FP.BF16.F32.PACK_AB R7, R35, R34 ;  /* 0x000000222307723e */ /* 0x000fc400000010ff */
[----:B-1----:R-:W-:Y:S02]  /*15dd0*/  SEL R78, R76, R77, P0 ;  /* 0x0000004d4c4e7207 */ /* 0x002fe40000000000 */
[----:B------:R-:W-:Y:S02]  /*15de0*/  SEL R76, R77, R76, P0 ;  /* 0x0000004c4d4c7207 */ /* 0x000fe40000000000 */
[----:B------:R-:W-:Y:S02]  /*15df0*/  SEL R77, R11, R10, P0 ;  /* 0x0000000a0b4d7207 */ /* 0x000fe40000000000 */
[----:B---3--:R-:W-:Y:S02]  /*15e00*/  SEL R74, R72, R73, P0 ;  /* 0x00000049484a7207 */ /* 0x008fe40000000000 */
[----:B--2---:R-:W-:Y:S02]  /*15e10*/  SEL R82, R80, R81, P0 ;  /* 0x0000005150527207 */ /* 0x004fe40000000000 */
[----:B------:R-:W-:-:S02]  /*15e20*/  SEL R80, R81, R80, P0 ;  /* 0x0000005051507207 */ /* 0x000fc40000000000 */
[----:B------:R-:W-:Y:S02]  /*15e30*/  SEL R81, R9, R8, P0 ;  /* 0x0000000809517207 */ /* 0x000fe40000000000 */
[----:B------:R-:W-:Y:S02]  /*15e40*/  SEL R72, R73, R72, P0 ;  /* 0x0000004849487207 */ /* 0x000fe40000000000 */
[----:B------:R-:W-:Y:S02]  /*15e50*/  F2FP.BF16.F32.PACK_AB R5, R33, R32 ;  /* 0x000000202105723e */ /* 0x000fe400000010ff */
[----:B------:R-:W-:Y:S02]  /*15e60*/  SEL R75, R12, R13, P0 ;  /* 0x0000000d0c4b7207 */ /* 0x000fe40000000000 */
[----:B------:R-:W-:Y:S01]  /*15e70*/  SEL R73, R13, R12, P0 ;  /* 0x0000000c0d497207 */ /* 0x000fe20000000000 */
[----:B------:R1:W-:Y:S01]  /*15e80*/  STSM.16.M88.4 [R97], R4 ;  /* 0x0000000461007844 */ /* 0x0003e20000000200 */
[----:B----4-:R-:W-:-:S02]  /*15e90*/  SEL R71, R14, R15, P0 ;  /* 0x0000000f0e477207 */ /* 0x010fc40000000000 */
[----:B------:R-:W-:Y:S02]  /*15ea0*/  SEL R69, R15, R14, P0 ;  /* 0x0000000e0f457207 */ /* 0x000fe40000000000 */
[----:B------:R-:W-:Y:S02]  /*15eb0*/  SEL R66, R64, R65, P0 ;  /* 0x0000004140427207 */ /* 0x000fe40000000000 */
[----:B------:R-:W-:Y:S02]  /*15ec0*/  SEL R63, R61, R24, P0 ;  /* 0x000000183d3f7207 */ /* 0x000fe40000000000 */
[----:B------:R-:W-:Y:S02]  /*15ed0*/  F2FP.BF16.F32.PACK_AB R8, R87, R86 ;  /* 0x000000565708723e */ /* 0x000fe400000010ff */
[----:B------:R-:W-:Y:S02]  /*15ee0*/  F2FP.BF16.F32.PACK_AB R9, R37, R36 ;  /* 0x000000242509723e */ /* 0x000fe400000010ff */
[----:B------:R-:W-:-:S02]  /*15ef0*/  F2FP.BF16.F32.PACK_AB R10, R85, R84 ;  /* 0x00000054550a723e */ /* 0x000fc400000010ff */
[----:B------:R-:W-:Y:S01]  /*15f00*/  F2FP.BF16.F32.PACK_AB R11, R39, R38 ;  /* 0x00000026270b723e */ /* 0x000fe200000010ff */
[----:B-1----:R-:W-:Y:S01]  /*15f10*/  IMAD.U32 R97, RZ, RZ, UR9 ;  /* 0x00000009ff617e24 */ /* 0x002fe2000f8e00ff */
[----:B------:R-:W-:Y:S02]  /*15f20*/  SEL R64, R65, R64, P0 ;  /* 0x0000004041407207 */ /* 0x000fe40000000000 */
[----:B------:R-:W-:Y:S01]  /*15f30*/  SEL R61, R24, R61, P0 ;  /* 0x0000003d183d7207 */ /* 0x000fe20000000000 */
[----:B------:R1:W-:Y:S01]  /*15f40*/  STSM.16.M88.4 [R98], R8 ;  /* 0x0000000862007844 */ /* 0x0003e20000000200 */
[----:B------:R-:W-:Y:S02]  /*15f50*/  F2FP.BF16.F32.PACK_AB R12, R83, R82 ;  /* 0x00000052530c723e */ /* 0x000fe400000010ff */
[----:B------:R-:W-:Y:S02]  /*15f60*/  F2FP.BF16.F32.PACK_AB R13, R41, R40 ;  /* 0x00000028290d723e */ /* 0x000fe400000010ff */
[----:B------:R-:W-:-:S02]  /*15f70*/  F2FP.BF16.F32.PACK_AB R14, R81, R80 ;  /* 0x00000050510e723e */ /* 0x000fc400000010ff */
[----:B------:R-:W-:Y:S02]  /*15f80*/  F2FP.BF16.F32.PACK_AB R15, R43, R42 ;  /* 0x0000002a2b0f723e */ /* 0x000fe400000010ff */
[----:B0-----:R-:W-:Y:S02]  /*15f90*/  SEL R52, R101, R30, P0 ;  /* 0x0000001e65347207 */ /* 0x001fe40000000000 */
[----:B------:R-:W-:Y:S01]  /*15fa0*/  SEL R54, R30, R101, P0 ;  /* 0x000000651e367207 */ /* 0x000fe20000000000 */
[----:B------:R-:W-:Y:S01]  /*15fb0*/  STSM.16.M88.4 [R95], R12 ;  /* 0x0000000c5f007844 */ /* 0x000fe20000000200 */
[----:B------:R-:W-:Y:S02]  /*15fc0*/  SEL R53, R100, R103, P0 ;  /* 0x0000006764357207 */ /* 0x000fe40000000000 */
[----:B------:R-:W-:Y:S01]  /*15fd0*/  SEL R55, R103, R100, P0 ;  /* 0x0000006467377207 */ /* 0x000fe20000000000 */
[----:B-1----:R-:W0:Y:S01]  /*15fe0*/  LDC.64 R98, c[0x0][0xc08] ;  /* 0x00030200ff627b82 */ /* 0x002e220000000a00 */
[----:B------:R-:W-:-:S02]  /*15ff0*/  SEL R67, R56, R57, P0 ;  /* 0x0000003938437207 */ /* 0x000fc40000000000 */
[----:B------:R-:W-:Y:S02]  /*16000*/  SEL R65, R57, R56, P0 ;  /* 0x0000003839417207 */ /* 0x000fe40000000000 */
[----:B------:R-:W-:Y:S02]  /*16010*/  F2FP.BF16.F32.PACK_AB R24, R79, R78 ;  /* 0x0000004e4f18723e */ /* 0x000fe400000010ff */
[----:B------:R-:W-:Y:S02]  /*16020*/  F2FP.BF16.F32.PACK_AB R25, R45, R44 ;  /* 0x0000002c2d19723e */ /* 0x000fe400000010ff */
[----:B------:R-:W-:Y:S02]  /*16030*/  F2FP.BF16.F32.PACK_AB R26, R77, R76 ;  /* 0x0000004c4d1a723e */ /* 0x000fe400000010ff */
[----:B------:R-:W-:Y:S02]  /*16040*/  F2FP.BF16.F32.PACK_AB R27, R47, R46 ;  /* 0x0000002e2f1b723e */ /* 0x000fe400000010ff */
[----:B------:R-:W-:-:S02]  /*16050*/  SEL R56, R104, R107, P0 ;  /* 0x0000006b68387207 */ /* 0x000fc40000000000 */
[----:B------:R-:W-:Y:S01]  /*16060*/  SEL R58, R107, R104, P0 ;  /* 0x000000686b3a7207 */ /* 0x000fe20000000000 */
[----:B------:R1:W-:Y:S01]  /*16070*/  STSM.16.M88.4 [R96], R24 ;  /* 0x0000001860007844 */ /* 0x0003e20000000200 */
[----:B------:R-:W-:Y:S02]  /*16080*/  SEL R57, R102, R105, P0 ;  /* 0x0000006966397207 */ /* 0x000fe40000000000 */
[----:B------:R-:W-:Y:S02]  /*16090*/  SEL R59, R105, R102, P0 ;  /* 0x00000066693b7207 */ /* 0x000fe40000000000 */
[----:B------:R-:W-:Y:S02]  /*160a0*/  SEL R28, R106, R109, P0 ;  /* 0x0000006d6a1c7207 */ /* 0x000fe40000000000 */
[----:B------:R-:W-:Y:S02]  /*160b0*/  SEL R30, R109, R106, P0 ;  /* 0x0000006a6d1e7207 */ /* 0x000fe40000000000 */
[----:B------:R-:W-:-:S02]  /*160c0*/  F2FP.BF16.F32.PACK_AB R4, R75, R74 ;  /* 0x0000004a4b04723e */ /* 0x000fc400000010ff */
[----:B------:R-:W-:Y:S02]  /*160d0*/  F2FP.BF16.F32.PACK_AB R5, R49, R48 ;  /* 0x000000303105723e */ /* 0x000fe400000010ff */
[----:B------:R-:W-:Y:S02]  /*160e0*/  F2FP.BF16.F32.PACK_AB R6, R73, R72 ;  /* 0x000000484906723e */ /* 0x000fe400000010ff */
[----:B------:R-:W-:Y:S01]  /*160f0*/  F2FP.BF16.F32.PACK_AB R7, R51, R50 ;  /* 0x000000323307723e */ /* 0x000fe200000010ff */
[----:B-1----:R-:W-:Y:S01]  /*16100*/  IMAD.U32 R96, RZ, RZ, UR8 ;  /* 0x00000008ff607e24 */ /* 0x002fe2000f8e00ff */
[----:B------:R-:W-:Y:S02]  /*16110*/  F2FP.BF16.F32.PACK_AB R8, R71, R70 ;  /* 0x000000464708723e */ /* 0x000fe400000010ff */
[----:B------:R-:W-:Y:S01]  /*16120*/  F2FP.BF16.F32.PACK_AB R9, R53, R52 ;  /* 0x000000343509723e */ /* 0x000fe200000010ff */
[----:B------:R1:W-:Y:S01]  /*16130*/  STSM.16.M88.4 [R92], R4 ;  /* 0x000000045c007844 */ /* 0x0003e20000000200 */
[----:B------:R-:W-:-:S02]  /*16140*/  F2FP.BF16.F32.PACK_AB R10, R69, R68 ;  /* 0x00000044450a723e */ /* 0x000fc400000010ff */
[----:B------:R-:W-:Y:S02]  /*16150*/  F2FP.BF16.F32.PACK_AB R11, R55, R54 ;  /* 0x00000036370b723e */ /* 0x000fe400000010ff */
        /* <DEDUP_REMOVED lines=8> */
[----:B------:R-:W-:Y:S01]  /*161e0*/  F2FP.BF16.F32.PACK_AB R26, R61, R60 ;  /* 0x0000003c3d1a723e */ /* 0x000fe200000010ff */
[----:B-1----:R-:W1:Y:S01]  /*161f0*/  LDC R92, c[0x0][0xbe8] ;  /* 0x0002fa00ff5c7b82 */ /* 0x002e620000000800 */
[----:B------:R-:W-:Y:S02]  /*16200*/  F2FP.BF16.F32.PACK_AB R27, R31, R30 ;  /* 0x0000001e1f1b723e */ /* 0x000fe400000010ff */
[----:B------:R-:W-:-:S03]  /*16210*/  ISETP.NE.U32.AND P0, PT, RZ, UR10, PT ;  /* 0x0000000aff007c0c */ /* 0x000fc6000bf05070 */
[----:B------:R4:W-:Y:S02]  /*16220*/  STSM.16.M88.4 [R94], R24 ;  /* 0x000000185e007844 */ /* 0x0009e40000000200 */
[----:B------:R-:W-:Y:S01]  /*16230*/  BAR.SYNC.DEFER_BLOCKING 0x1, 0x100 ;  /* 0x0044000000007b1d */ /* 0x000fe20000010000 */
[----:B------:R-:W-:-:S13]  /*16240*/  ISETP.NE.AND.EX P0, PT, RZ, UR11, PT, P0 ;  /* 0x0000000bff007c0c */ /* 0x000fda000bf05300 */
[----:B------:R-:W4:Y:S01]  /*16250*/  @P0 LDG.E R95, desc[UR54][R96.64] ;  /* 0x00000036605f0981 */ /* 0x000f22000c1e1900 */
[----:B0-----:R-:W-:Y:S02]  /*16260*/  ISETP.NE.U32.AND P1, PT, R98, RZ, PT ;  /* 0x000000ff6200720c */ /* 0x001fe40003f25070 */
[----:B------:R-:W-:-:S11]  /*16270*/  R2UR UR4, R99 ;  /* 0x00000000630472ca */ /* 0x000fd600000e0000 */
[----:B------:R-:W-:Y:S01]  /*16280*/  VOTEU.ANY UP0, P1 ;  /* 0x00000000003f7886 */ /* 0x000fe20000800100 */
[----:B-1----:R-:W-:Y:S01]  /*16290*/  ISETP.NE.AND P1, PT, R92, 0x1, PT ;  /* 0x000000015c00780c */ /* 0x002fe20003f25270 */
[----:B------:R-:W-:Y:S02]  /*162a0*/  UISETP.NE.AND.EX UP0, UPT, UR4, URZ, UPT, UP0 ;  /* 0x0000003f0400728c */ /* 0x000fe4000bf05300 */
[----:B------:R-:W-:Y:S01]  /*162b0*/  UISETP.GT.AND UP1, UPT, UR45, 0x1, UPT ;  /* 0x000000012d00788c */ /* 0x000fe2000bf24270 */
[----:B------:R-:W-:Y:S01]  /*162c0*/  UMOV UR18, 0x9b8 ;  /* 0x000009b800127882 */ /* 0x000fe20000000000 */
[----:B------:R-:W-:Y:S02]  /*162d0*/  ULDC UR4, c[0x0][0xa88] ;  /* 0x0002a20000047ab9 */ /* 0x000fe40000000800 */
[----:B------:R-:W-:Y:S01]  /*162e0*/  USEL UR18, UR18, 0x978, UP1 ;  /* 0x0000097812127887 */ /* 0x000fe20008800000 */
[----:B------:R-:W-:Y:S01]  /*162f0*/  PLOP3.LUT P4, PT, PT, PT, UP0, 0x80, 0x0 ;  /* 0x000000000000781c */ /* 0x000fe20003f8f008 */
[----:B--2---:R-:W-:-:S03]  /*16300*/  IMAD.U32 R9, RZ, RZ, UR4 ;  /* 0x00000004ff097e24 */ /* 0x004fc6000f8e00ff */
[----:B------:R-:W-:Y:S01]  /*16310*/  @UP0 ULDC.64 UR8, c[0x0][0xc08] ;  /* 0x0003020000080ab9 */ /* 0x000fe20000000a00 */
[----:B------:R-:W0:Y:S01]  /*16320*/  @P1 LDC R6, c[0x0][0xbec] ;  /* 0x0002fb00ff061b82 */ /* 0x000e220000000800 */
[----:B------:R-:W-:-:S07]  /*16330*/  @UP0 UIMAD.WIDE UR8, UR38, 0x4, UR8 ;  /* 0x00000004260808a5 */ /* 0x000fce000f8e0208 */
[----:B------:R-:W1:Y:S01]  /*16340*/  @P1 LDC R11, c[0x0][0xbf0] ;  /* 0x0002fc00ff0b1b82 */ /* 0x000e620000000800 */
[----:B------:R-:W-:Y:S01]  /*16350*/  UISETP.NE.U32.AND UP0, UPT, UR10, URZ, UPT ;  /* 0x0000003f0a00728c */ /* 0x000fe2000bf05070 */
[----:B------:R-:W-:Y:S01]  /*16360*/  IMAD.U32 R4, RZ, RZ, UR8 ;  /* 0x00000008ff047e24 */ /* 0x000fe2000f8e00ff */
[----:B------:R-:W-:Y:S01]  /*16370*/  ULDC.64 UR12, c[0x0][UR18+0x218] ;  /* 0x00008600120c7abb */ /* 0x000fe20008000a00 */
[----:B------:R-:W-:Y:S01]  /*16380*/  IMAD.U32 R5, RZ, RZ, UR9 ;  /* 0x00000009ff057e24 */ /* 0x000fe2000f8e00ff */
[----:B------:R-:W-:Y:S02]  /*16390*/  UISETP.NE.AND.EX UP0, UPT, UR11, URZ, UPT, UP0 ;  /* 0x0000003f0b00728c */ /* 0x000fe4000bf05300 */
[----:B------:R-:W-:Y:S01]  /*163a0*/  USEL UR16, UR40, URZ, UP1 ;  /* 0x0000003f28107287 */ /* 0x000fe20008800000 */
[----:B---3--:R-:W-:Y:S01]  /*163b0*/  VIADD R13, R22, UR39 ;  /* 0x00000027160d7c36 */ /* 0x008fe20008000000 */
[----:B------:R-:W-:Y:S01]  /*163c0*/  UMOV UR4, URZ ;  /* 0x0000003f00047c82 */ /* 0x000fe20008000000 */
[----:B------:R-:W-:Y:S01]  /*163d0*/  UIMAD.WIDE.U32 UR8, UR12, UR37, URZ ;  /* 0x000000250c0872a5 */ /* 0x000fe2000f8e003f */
[----:B------:R0:W5:Y:S01]  /*163e0*/  @P4 LDG.E R9, desc[UR54][R4.64] ;  /* 0x0000003604094981 */ /* 0x000162000c1e1900 */
[----:B------:R-:W-:Y:S01]  /*163f0*/  ULDC.64 UR14, c[0x0][UR18+0x228] ;  /* 0x00008a00120e7abb */ /* 0x000fe20008000a00 */
[----:B------:R-:W-:Y:S01]  /*16400*/  UIMAD UR12, UR13, UR37, URZ ;  /* 0x000000250d0c72a4 */ /* 0x000fe2000f8e023f */
[----:B------:R-:W-:Y:S01]  /*16410*/  IMAD.MOV.U32 R7, RZ, RZ, R13 ;  /* 0x000000ffff077224 */ /* 0x000fe200078e000d */
[----:B------:R-:W-:-:S02]  /*16420*/  USHF.R.S32.HI UR17, URZ, 0x1f, UR38 ;  /* 0x0000001f3f117899 */ /* 0x000fc40008011426 */
[----:B------:R-:W-:Y:S02]  /*16430*/  USEL UR7, UR38, URZ, !UP0 ;  /* 0x0000003f26077287 */ /* 0x000fe4000c000000 */
[----:B------:R-:W-:Y:S01]  /*16440*/  UIMAD.WIDE.U32 UR20, UR14, UR16, URZ ;  /* 0x000000100e1472a5 */ /* 0x000fe2000f8e003f */
[----:B------:R-:W-:Y:S01]  /*16450*/  ULDC.64 UR10, c[0x0][UR18+0x220] ;  /* 0x00008800120a7abb */ /* 0x000fe20008000a00 */
[----:B------:R-:W-:Y:S01]  /*16460*/  UIMAD UR14, UR15, UR16, URZ ;  /* 0x000000100f0e72a4 */ /* 0x000fe2000f8e023f */
[----:B0-----:R-:W-:Y:S01]  /*16470*/  @P1 IMAD.HI.U32 R4, R13, R6, RZ ;  /* 0x000000060d041227 */ /* 0x001fe200078e00ff */
[----:B------:R-:W-:Y:S02]  /*16480*/  UIADD3 UR15, UR9, UR12, URZ ;  /* 0x0000000c090f7290 */ /* 0x000fe4000fffe03f */
[----:B------:R-:W-:Y:S01]  /*16490*/  USEL UR17, UR17, URZ, !UP0 ;  /* 0x0000003f11117287 */ /* 0x000fe2000c000000 */
[----:B------:R-:W-:Y:S01]  /*164a0*/  IMAD.U32 R5, RZ, RZ, UR21 ;  /* 0x00000015ff057e24 */ /* 0x000fe2000f8e00ff */
[----:B------:R-:W-:Y:S01]  /*164b0*/  UIMAD UR9, UR11, UR7, URZ ;  /* 0x000000070b0972a4 */ /* 0x000fe2000f8e023f */
[----:B-1----:R-:W-:Y:S01]  /*164c0*/  @P1 SHF.R.U32.HI R7, RZ, R11, R4 ;  /* 0x0000000bff071219 */ /* 0x002fe20000011604 */
[----:B------:R-:W-:Y:S01]  /*164d0*/  UIMAD.WIDE.U32 UR12, UR10, UR7, URZ ;  /* 0x000000070a0c72a5 */ /* 0x000fe2000f8e003f */
[----:B------:R-:W-:Y:S01]  /*164e0*/  IMAD.U32 R4, RZ, RZ, UR20 ;  /* 0x00000014ff047e24 */ /* 0x000fe2000f8e00ff */
[----:B------:R-:W-:Y:S01]  /*164f0*/  UIMAD UR9, UR10, UR17, UR9 ;  /* 0x000000110a0972a4 */ /* 0x000fe2000f8e0209 */
[--C-:B------:R-:W-:Y:S01]  /*16500*/  SHF.R.S32.HI R5, RZ, 0x1f, R7.reuse ;  /* 0x0000001fff057819 */ /* 0x100fe20000011407 */
[----:B------:R-:W-:Y:S01]  /*16510*/  UIADD3 UR14, UR21, UR14, URZ ;  /* 0x0000000e150e7290 */ /* 0x000fe2000fffe03f */
[----:B------:R-:W-:Y:S01]  /*16520*/  IMAD.MOV R11, RZ, RZ, -R7 ;  /* 0x000000ffff0b7224 */ /* 0x000fe200078e0a07 */
[----:B------:R-:W-:-:S03]  /*16530*/  UIADD3 UR9, UR13, UR9, URZ ;  /* 0x000000090d097290 */ /* 0x000fc6000fffe03f */
[----:B------:R-:W-:Y:S02]  /*16540*/  IMAD R11, R92, R11, R13 ;  /* 0x0000000b5c0b7224 */ /* 0x000fe400078e020d */
[----:B------:R-:W-:-:S03]  /*16550*/  IMAD.U32 R8, RZ, RZ, UR14 ;  /* 0x0000000eff087e24 */ /* 0x000fc6000f8e00ff */
[----:B------:R-:W-:Y:S02]  /*16560*/  SHF.R.S32.HI R6, RZ, 0x1f, R11 ;  /* 0x0000001fff067819 */ /* 0x000fe4000001140b */
[----:B----4-:R-:W-:-:S13]  /*16570*/  @P0 R2UR UR4, R95 ;  /* 0x000000005f0402ca */ /* 0x010fda00000e0000 */
        /* <DEDUP_REMOVED lines=15> */
[----:B------:R-:W-:Y:S08]  /*16670*/  @P4 BRA `(.L_x_1527) ;  /* 0x0000000000104947 */ /* 0x000ff00003800000 */
[----:B------:R-:W-:Y:S05]  /*16680*/  @!P0 BRA `(.L_x_1527) ;  /* 0x00000000000c8947 */ /* 0x000fea0003800000 */
[----:B------:R-:W2:Y:S04]  /*16690*/  LDG.E R4, desc[UR54][R96.64] ;  /* 0x0000003660047981 */ /* 0x000ea8000c1e1900 */
[----:B-----5:R-:W2:Y:S02]  /*166a0*/  LDG.E R9, desc[UR54][R96.64+0x4] ;  /* 0x0000043660097981 */ /* 0x020ea4000c1e1900 */
[----:B--2---:R-:W-:-:S07]  /*166b0*/  IMAD.IADD R9, R9, 0x1, -R4 ;  /* 0x0000000109097824 */ /* 0x004fce00078e0a04 */
.L_x_1527:
[----:B------:R-:W-:Y:S01]  /*166c0*/  SHFL.IDX PT, R4, R8, RZ, 0x1c1f ;  /* 0x001c1fff08047589 */ /* 0x000fe200000e0000 */
[----:B------:R-:W-:Y:S01]  /*166d0*/  VIADD R11, R213, UR39 ;  /* 0x00000027d50b7c36 */ /* 0x000fe20008000000 */
[----:B------:R-:W-:Y:S01]  /*166e0*/  LOP3.LUT P0, RZ, R201, 0x3, RZ, 0xc0, !PT ;  /* 0x00000003c9ff7812 */ /* 0x000fe2000780c0ff */
[----:B-----5:R-:W-:Y:S01]  /*166f0*/  IMAD R18, R9, R92, RZ ;  /* 0x0000005c09127224 */ /* 0x020fe200078e02ff */
[----:B------:R-:W0:Y:S01]  /*16700*/  SHFL.IDX PT, R5, R10, RZ, 0x1c1f ;  /* 0x001c1fff0a057589 */ /* 0x000e2200000e0000 */
[C---:B------:R-:W-:Y:S01]  /*16710*/  VIADD R9, R11.reuse, 0x8 ;  /* 0x000000080b097836 */ /* 0x040fe20000000000 */
[----:B------:R-:W-:Y:S02]  /*16720*/  PLOP3.LUT P3, PT, PT, PT, UP1, 0x80, 0x0 ;  /* 0x000000000000781c */ /* 0x000fe40003f6f018 */
[----:B------:R-:W-:Y:S01]  /*16730*/  SHFL.IDX PT, R6, R8, 0x1, 0x1c1f ;  /* 0x003c1f0008067f89 */ /* 0x000fe200000e0000 */
[-C--:B------:R-:W-:Y:S02]  /*16740*/  ISETP.GE.OR P2, PT, R11, R18.reuse, P0 ;  /* 0x000000120b00720c */ /* 0x080fe40000746670 */
[-C--:B------:R-:W-:Y:S01]  /*16750*/  ISETP.GE.OR P0, PT, R9, R18.reuse, P0 ;  /* 0x000000120900720c */ /* 0x080fe20000706670 */
[----:B------:R-:W1:Y:S10]  /*16760*/  SHFL.IDX PT, R7, R10, 0x1, 0x1c1f ;  /* 0x003c1f000a077f89 */ /* 0x000e7400000e0000 */
[----:B0-----:R0:W-:Y:S01]  /*16770*/  @!P2 ST.E desc[UR54][R4.64], R3 ;  /* 0x000000030400a985 */ /* 0x0011e2000c101936 */
[----:B------:R-:W-:-:S03]  /*16780*/  ISETP.GE.AND P2, PT, R11, R18, PT ;  /* 0x000000120b00720c */ /* 0x000fc60003f46270 */
[----:B-1----:R0:W-:Y:S01]  /*16790*/  @!P0 ST.E desc[UR54][R6.64], R0 ;  /* 0x0000000006008985 */ /* 0x0021e2000c101936 */
[----:B------:R-:W-:Y:S01]  /*167a0*/  ISETP.GE.AND P0, PT, R9, R18, PT ;  /* 0x000000120900720c */ /* 0x000fe20003f06270 */
[----:B------:R-:W-:-:S12]  /*167b0*/  @P3 BRA `(.L_x_1528) ;  /* 0x0000000800883947 */ /* 0x000fd80003800000 */
[----:B0-----:R-:W-:Y:S01]  /*167c0*/  IMAD R3, R200, 0x40, R23 ;  /* 0x00000040c8037824 */ /* 0x001fe200078e0217 */
[----:B------:R-:W-:Y:S01]  /*167d0*/  ULDC.64 UR12, c[0x0][0xaa0] ;  /* 0x0002a800000c7ab9 */ /* 0x000fe20000000a00 */
[----:B------:R-:W0:Y:S02]  /*167e0*/  @P1 LDC R45, c[0x0][0xbf0] ;  /* 0x0002fc00ff2d1b82 */ /* 0x000e240000000800 */
        /* <DEDUP_REMOVED lines=27> */
[----:B------:R-:W5:Y:S01]  /*169a0*/  LD.E.128 R8, desc[UR54][R8.64] ;  /* 0x0000003608087980 */ /* 0x000f62000c101d00 */
[----:B------:R-:W-:Y:S02]  /*169b0*/  LOP3.LUT R20, R5, R20, RZ, 0x3c, !PT ;  /* 0x0000001405147212 */ /* 0x000fe400078e3cff */
[----:B------:R-:W-:Y:S01]  /*169c0*/  LOP3.LUT R12, R12, R13, RZ, 0x3c, !PT ;  /* 0x0000000d0c0c7212 */ /* 0x000fe200078e3cff */
[--C-:B------:R-:W-:Y:S01]  /*169d0*/  IMAD.X R13, RZ, RZ, R21.reuse, P5 ;  /* 0x000000ffff0d7224 */ /* 0x100fe200028e0615 */
        /* <DEDUP_REMOVED lines=16> */
[----:B------:R-:W-:Y:S01]  /*16ae0*/  UIADD3 UR9, UR9, UR10, URZ ;  /* 0x0000000a09097290 */ /* 0x000fe2000fffe03f */
[----:B------:R-:W-:Y:S01]  /*16af0*/  IMAD R0, R189, 0x20, R200 ;  /* 0x00000020bd007824 */ /* 0x000fe200078e02c8 */
[----:B------:R-:W5:Y:S01]  /*16b00*/  LD.E.128 R28, desc[UR54][R28.64] ;  /* 0x000000361c1c7980 */ /* 0x000f62000c101d00 */
[----:B------:R-:W-:Y:S02]  /*16b10*/  ULDC.64 UR10, c[0x0][0xae8] ;  /* 0x0002ba00000a7ab9 */ /* 0x000fe40000000a00 */
[----:B------:R-:W-:Y:S01]  /*16b20*/  UIMAD.WIDE.U32 UR8, UR37, UR10, UR8 ;  /* 0x0000000a250872a5 */ /* 0x000fe2000f8e0008 */
[----:B------:R-:W-:Y:S01]  /*16b30*/  VIADD R44, R0, UR39 ;  /* 0x00000027002c7c36 */ /* 0x000fe20008000000 */
[----:B------:R-:W-:Y:S01]  /*16b40*/  USHF.R.S32.HI UR4, URZ, 0x1f, UR7 ;  /* 0x0000001f3f047899 */ /* 0x000fe20008011407 */
[----:B------:R-:W5:Y:S01]  /*16b50*/  LD.E.128 R32, desc[UR54][R32.64] ;  /* 0x0000003620207980 */ /* 0x000f62000c101d00 */
[----:B------:R-:W-:-:S03]  /*16b60*/  UIMAD UR9, UR37, UR11, UR9 ;  /* 0x0000000b250972a4 */ /* 0x000fc6000f8e0209 */
[----:B------:R-:W-:Y:S01]  /*16b70*/  ULDC.64 UR10, c[0x0][0xaf0] ;  /* 0x0002bc00000a7ab9 */ /* 0x000fe20000000a00 */
[----:B------:R-:W5:Y:S01]  /*16b80*/  LD.E.128 R36, desc[UR54][R36.64] ;  /* 0x0000003624247980 */ /* 0x000f62000c101d00 */
[----:B------:R-:W-:Y:S01]  /*16b90*/  UIMAD UR4, UR4, UR10, URZ ;  /* 0x0000000a040472a4 */ /* 0x000fe2000f8e023f */
[----:B------:R-:W-:Y:S01]  /*16ba0*/  IMAD.MOV.U32 R3, RZ, RZ, R44 ;  /* 0x000000ffff037224 */ /* 0x000fe200078e002c */
[----:B------:R-:W-:Y:S01]  /*16bb0*/  UIMAD.WIDE.U32 UR8, UR7, UR10, UR8 ;  /* 0x0000000a070872a5 */ /* 0x000fe2000f8e0008 */
[----:B------:R-:W5:Y:S01]  /*16bc0*/  LD.E.128 R40, desc[UR54][R40.64] ;  /* 0x0000003628287980 */ /* 0x000f62000c101d00 */
[----:B-1----:R-:W-:Y:S01]  /*16bd0*/  @P1 IMAD.HI.U32 R0, R44, R21, RZ ;  /* 0x000000152c001227 */ /* 0x002fe200078e00ff */
[----:B------:R-:W-:Y:S01]  /*16be0*/  UIMAD UR4, UR7, UR11, UR4 ;  /* 0x0000000b070472a4 */ /* 0x000fe2000f8e0204 */
[----:B------:R-:W-:Y:S01]  /*16bf0*/  @!PT LDS RZ, [RZ] ;  /* 0x00000000fffff984 */ /* 0x000fe20000000800 */
[----:B------:R-:W-:Y:S01]  /*16c00*/  @!PT LDS RZ, [RZ] ;  /* 0x00000000fffff984 */ /* 0x000fe20000000800 */
[----:B------:R-:W-:Y:S01]  /*16c10*/  @!PT LDS RZ, [RZ] ;  /* 0x00000000fffff984 */ /* 0x000fe20000000800 */
[----:B------:R-:W-:Y:S01]  /*16c20*/  @!PT LDS RZ, [RZ] ;  /* 0x00000000fffff984 */ /* 0x000fe20000000800 */
[----:B------:R1:W-:Y:S06]  /*16c30*/  MEMBAR.ALL.CTA ;  /* 0x0000000000007992 */ /* 0x0003ec0000008000 */
[----:B-1----:R-:W1:Y:S01]  /*16c40*/  FENCE.VIEW.ASYNC.S ;  /* 0x00000000000073c6 */ /* 0x002e620000000000 */
[----:B------:R-:W-:Y:S01]  /*16c50*/  ULDC.64 UR10, c[0x0][0xae0] ;  /* 0x0002b800000a7ab9 */ /* 0x000fe20000000a00 */
[----:B0-----:R-:W-:Y:S01]  /*16c60*/  @P1 SHF.R.U32.HI R3, RZ, R45, R0 ;  /* 0x0000002dff031219 */ /* 0x001fe20000011600 */
[----:B------:R-:W-:-:S03]  /*16c70*/  UIADD3 UR4, UR9, UR4, URZ ;  /* 0x0000000409047290 */ /* 0x000fc6000fffe03f */
[--C-:B------:R-:W-:Y:S01]  /*16c80*/  SHF.R.S32.HI R0, RZ, 0x1f, R3.reuse ;  /* 0x0000001fff007819 */ /* 0x100fe20000011403 */
[----:B------:R-:W-:Y:S02]  /*16c90*/  IMAD.MOV R45, RZ, RZ, -R3 ;  /* 0x000000ffff2d7224 */ /* 0x000fe400078e0a03 */
[----:B------:R-:W-:Y:S02]  /*16ca0*/  IMAD.U32 R21, RZ, RZ, UR9 ;  /* 0x00000009ff157e24 */ /* 0x000fe4000f8e00ff */
[----:B------:R-:W-:Y:S02]  /*16cb0*/  IMAD R0, R0, UR10, RZ ;  /* 0x0000000a00007c24 */ /* 0x000fe4000f8e02ff */
[----:B------:R-:W-:Y:S02]  /*16cc0*/  IMAD R45, R92, R45, R44 ;  /* 0x0000002d5c2d7224 */ /* 0x000fe400078e022c */
[----:B------:R-:W-:Y:S01]  /*16cd0*/  IMAD.U32 R20, RZ, RZ, UR8 ;  /* 0x00000008ff147e24 */ /* 0x000fe2000f8e00ff */
[----:B------:R-:W-:Y:S01]  /*16ce0*/  ULDC.64 UR8, c[0x0][0xad8] ;  /* 0x0002b60000087ab9 */ /* 0x000fe20000000a00 */
[----:B------:R-:W-:-:S02]  /*16cf0*/  IMAD.U32 R21, RZ, RZ, UR4 ;  /* 0x00000004ff157e24 */ /* 0x000fc4000f8e00ff */
[C---:B------:R-:W-:Y:S01]  /*16d00*/  IMAD R47, R3.reuse, UR11, R0 ;  /* 0x0000000b032f7c24 */ /* 0x040fe2000f8e0200 */
[----:B------:R-:W-:Y:S01]  /*16d10*/  SHF.R.S32.HI R0, RZ, 0x1f, R45 ;  /* 0x0000001fff007819 */ /* 0x000fe2000001142d */
[----:B------:R-:W-:-:S04]  /*16d20*/  IMAD.WIDE.U32 R20, R3, UR10, R20 ;  /* 0x0000000a03147c25 */ /* 0x000fc8000f8e0014 */
[----:B------:R-:W-:Y:S02]  /*16d30*/  IMAD.IADD R21, R21, 0x1, R47 ;  /* 0x0000000115157824 */ /* 0x000fe400078e022f */
[----:B------:R-:W-:Y:S02]  /*16d40*/  IMAD R0, R0, UR8, RZ ;  /* 0x0000000800007c24 */ /* 0x000fe4000f8e02ff */
[----:B------:R-:W-:Y:S02]  /*16d50*/  VIADD R49, R200, UR39 ;  /* 0x00000027c8317c36 */ /* 0x000fe40008000000 */
[C---:B------:R-:W-:Y:S02]  /*16d60*/  IMAD R47, R45.reuse, UR9, R0 ;  /* 0x000000092d2f7c24 */ /* 0x040fe4000f8e0200 */
[----:B------:R-:W-:Y:S01]  /*16d70*/  IMAD.WIDE.U32 R20, R45, UR8, R20 ;  /* 0x000000082d147c25 */ /* 0x000fe2000f8e0014 */
[----:B------:R-:W-:Y:S01]  /*16d80*/  ISETP.GE.AND P2, PT, R49, R18, PT ;  /* 0x000000123100720c */ /* 0x000fe20003f46270 */
[----:B------:R-:W-:-:S02]  /*16d90*/  ULDC.64 UR8, c[0x0][0xa80] ;  /* 0x0002a00000087ab9 */ /* 0x000fc40000000a00 */
[----:B------:R-:W-:Y:S01]  /*16da0*/  VIADD R3, R49, 0x20 ;  /* 0x0000002031037836 */ /* 0x000fe20000000000 */
[C---:B------:R-:W-:Y:S01]  /*16db0*/  LEA R0, P3, R20.reuse, UR8, 0x1 ;  /* 0x0000000814007c11 */ /* 0x040fe2000f8608ff */
[----:B------:R-:W-:Y:S02]  /*16dc0*/  IMAD.IADD R21, R21, 0x1, R47 ;  /* 0x0000000115157824 */ /* 0x000fe400078e022f */
[----:B------:R-:W-:Y:S01]  /*16dd0*/  VIADD R17, R17, 0x22820 ;  /* 0x0002282011117836 */ /* 0x000fe20000000000 */
[-C--:B------:R-:W-:Y:S01]  /*16de0*/  ISETP.GE.AND P0, PT, R3, R18.reuse, PT ;  /* 0x000000120300720c */ /* 0x080fe20003f06270 */
[----:B------:R-:W-:Y:S01]  /*16df0*/  VIADD R3, R49, 0x40 ;  /* 0x0000004031037836 */ /* 0x000fe20000000000 */
[----:B------:R-:W-:Y:S02]  /*16e00*/  LEA.HI.X R46, R20, UR9, R21, 0x1, P3 ;  /* 0x00000009142e7c11 */ /* 0x000fe400098f0c15 */
[----:B------:R-:W-:Y:S01]  /*16e10*/  PRMT R17, RZ, 0x654, R17 ;  /* 0x00000654ff117816 */ /* 0x000fe20000000011 */
[----:B-1----:R0:W1:Y:S01]  /*16e20*/  SHFL.IDX PT, R44, R0, RZ, 0x181f ;  /* 0x00181fff002c7589 */ /* 0x00206200000e0000 */
        /* <DEDUP_REMOVED lines=8> */
[CC--:B-1----:R-:W-:Y:S02]  /*16eb0*/  @!P2 LEA R20, P4, R23.reuse, R44.reuse, 0x1 ;  /* 0x0000002c1714a211 */ /* 0x0c2fe400078808ff */
[C---:B------:R-:W-:Y:S02]  /*16ec0*/  @!P3 LEA R44, P5, R188.reuse, R44, 0x1 ;  /* 0x0000002cbc2cb211 */ /* 0x040fe400078a08ff */
[-C--:B--2---:R-:W-:Y:S02]  /*16ed0*/  @!P2 LEA.HI.X R21, R23, R3.reuse, R216, 0x1, P4 ;  /* 0x000000031715a211 */ /* 0x084fe400020f0cd8 */
[----:B------:R-:W-:-:S03]  /*16ee0*/  @!P3 LEA.HI.X R45, R188, R3, R215, 0x1, P5 ;  /* 0x00000003bc2db211 */ /* 0x000fc600028f0cd7 */
[----:B-----5:R3:W-:Y:S04]  /*16ef0*/  @!P2 ST.E.128 desc[UR54][R20.64], R4 ;  /* 0x000000041400a985 */ /* 0x0207e8000c101d36 */
[----:B------:R3:W-:Y:S02]  /*16f00*/  @!P3 ST.E.128 desc[UR54][R44.64], R28 ;  /* 0x0000001c2c00b985 */ /* 0x0007e4000c101d36 */
.L_x_1530:
[----:B------:R-:W-:Y:S05]  /*16f10*/  BSYNC B1 ;  /* 0x0000000000017941 */ /* 0x000fea0003800000 */
.L_x_1529:
[----:B--2---:R2:W4:Y:S01]  /*16f20*/  SHFL.IDX PT, R3, R46, 0x1, 0x181f ;  /* 0x00381f002e037f89 */ /* 0x00452200000e0000 */
[----:B------:R-:W-:Y:S03]  /*16f30*/  BSSY B1, `(.L_x_1531) ;  /* 0x000000c000017945 */ /* 0x000fe60003800000 */
[----:B---3-5:R2:W3:Y:S01]  /*16f40*/  SHFL.IDX PT, R6, R0, 0x1, 0x181f ;  /* 0x00381f0000067f89 */ /* 0x0284e200000e0000 */
[----:B------:R-:W-:Y:S05]  /*16f50*/  @P0 BRA `(.L_x_1532) ;  /* 0x0000000000240947 */ /* 0x000fea0003800000 */
[----:B------:R-:W-:Y:S02]  /*16f60*/  ULDC UR4, c[0x0][0xac8] ;  /* 0x0002b20000047ab9 */ /* 0x000fe40000000800 */
[----:B------:R-:W-:Y:S02]  /*16f70*/  ISETP.GE.AND P3, PT, R23, UR4, PT ;  /* 0x0000000417007c0c */ /* 0x000fe4000bf66270 */
[----:B------:R-:W-:-:S11]  /*16f80*/  ISETP.GE.AND P4, PT, R188, UR4, PT ;  /* 0x00000004bc007c0c */ /* 0x000fd6000bf86270 */
[CC--:B---3--:R-:W-:Y:S02]  /*16f90*/  @!P3 LEA R4, P0, R23.reuse, R6.reuse, 0x1 ;  /* 0x000000061704b211 */ /* 0x0c8fe400078008ff */
[C---:B------:R-:W-:Y:S02]  /*16fa0*/  @!P4 LEA R6, P2, R188.reuse, R6, 0x1 ;  /* 0x00000006bc06c211 */ /* 0x040fe400078408ff */
[-C--:B----4-:R-:W-:Y:S02]  /*16fb0*/  @!P3 LEA.HI.X R5, R23, R3.reuse, R216, 0x1, P0 ;  /* 0x000000031705b211 */ /* 0x090fe400000f0cd8 */
[----:B------:R-:W-:-:S03]  /*16fc0*/  @!P4 LEA.HI.X R7, R188, R3, R215, 0x1, P2 ;  /* 0x00000003bc07c211 */ /* 0x000fc600010f0cd7 */
[----:B------:R3:W-:Y:S04]  /*16fd0*/  @!P3 ST.E.128 desc[UR54][R4.64], R8 ;  /* 0x000000080400b985 */ /* 0x0007e8000c101d36 */
[----:B------:R3:W-:Y:S02]  /*16fe0*/  @!P4 ST.E.128 desc[UR54][R6.64], R32 ;  /* 0x000000200600c985 */ /* 0x0007e4000c101d36 */
.L_x_1532:
[----:B------:R-:W-:Y:S05]  /*16ff0*/  BSYNC B1 ;  /* 0x0000000000017941 */ /* 0x000fea0003800000 */
.L_x_1531:
[----:B----4-:R4:W0:Y:S01]  /*17000*/  SHFL.IDX PT, R3, R46, 0x2, 0x181f ;  /* 0x00581f002e037f89 */ /* 0x01082200000e0000 */
[----:B------:R-:W-:Y:S03]  /*17010*/  BSSY B1, `(.L_x_1533) ;  /* 0x000000c000017945 */ /* 0x000fe60003800000 */
[----:B---3--:R4:W3:Y:S01]  /*17020*/  SHFL.IDX PT, R6, R0, 0x2, 0x181f ;  /* 0x00581f0000067f89 */ /* 0x0088e200000e0000 */
[----:B------:R-:W-:Y:S05]  /*17030*/  @P1 BRA `(.L_x_1534) ;  /* 0x0000000000241947 */ /* 0x000fea0003800000 */
[----:B------:R-:W-:Y:S02]  /*17040*/  ULDC UR4, c[0x0][0xac8] ;  /* 0x0002b20000047ab9 */ /* 0x000fe40000000800 */
[----:B------:R-:W-:Y:S02]  /*17050*/  ISETP.GE.AND P2, PT, R23, UR4, PT ;  /* 0x0000000417007c0c */ /* 0x000fe4000bf46270 */
[----:B------:R-:W-:-:S11]  /*17060*/  ISETP.GE.AND P3, PT, R188, UR4, PT ;  /* 0x00000004bc007c0c */ /* 0x000fd6000bf66270 */
[CC--:B---3--:R-:W-:Y:S02]  /*17070*/  @!P2 LEA R4, P0, R23.reuse, R6.reuse, 0x1 ;  /* 0x000000061704a211 */ /* 0x0c8fe400078008ff */
[C---:B------:R-:W-:Y:S02]  /*17080*/  @!P3 LEA R6, P1, R188.reuse, R6, 0x1 ;  /* 0x00000006bc06b211 */ /* 0x040fe400078208ff */
[-C--:B0-----:R-:W-:Y:S02]  /*17090*/  @!P2 LEA.HI.X R5, R23, R3.reuse, R216, 0x1, P0 ;  /* 0x000000031705a211 */ /* 0x081fe400000f0cd8 */
[----:B------:R-:W-:-:S03]  /*170a0*/  @!P3 LEA.HI.X R7, R188, R3, R215, 0x1, P1 ;  /* 0x00000003bc07b211 */ /* 0x000fc600008f0cd7 */
[----:B------:R0:W-:Y:S04]  /*170b0*/  @!P2 ST.E.128 desc[UR54][R4.64], R12 ;  /* 0x0000000c0400a985 */ /* 0x0001e8000c101d36 */
[----:B------:R0:W-:Y:S02]  /*170c0*/  @!P3 ST.E.128 desc[UR54][R6.64], R36 ;  /* 0x000000240600b985 */ /* 0x0001e4000c101d36 */
.L_x_1534:
[----:B------:R-:W-:Y:S05]  /*170d0*/  BSYNC B1 ;  /* 0x0000000000017941 */ /* 0x000fea0003800000 */
.L_x_1533:
[----:B0-----:R-:W-:Y:S01]  /*170e0*/  VIADD R3, R49, 0x60 ;  /* 0x0000006031037836 */ /* 0x001fe20000000000 */
[----:B--2-4-:R-:W0:Y:S04]  /*170f0*/  SHFL.IDX PT, R46, R46, 0x3, 0x181f ;  /* 0x00781f002e2e7f89 */ /* 0x014e2800000e0000 */
[----:B------:R-:W-:Y:S01]  /*17100*/  ISETP.GE.AND P0, PT, R3, R18, PT ;  /* 0x000000120300720c */ /* 0x000fe20003f06270 */
[----:B------:R-:W2:-:S12]  /*17110*/  SHFL.IDX PT, R0, R0, 0x3, 0x181f ;  /* 0x00781f0000007f89 */ /* 0x000e9800000e0000 */
[----:B------:R-:W-:Y:S05]  /*17120*/  @P0 BRA `(.L_x_1535) ;  /* 0x00000018005c0947 */ /* 0x000fea0003800000 */
[----:B------:R-:W-:Y:S02]  /*17130*/  ULDC UR4, c[0x0][0xac8] ;  /* 0x0002b20000047ab9 */ /* 0x000fe40000000800 */
[----:B------:R-:W-:-:S13]  /*17140*/  ISETP.GE.AND P1, PT, R23, UR4, PT ;  /* 0x0000000417007c0c */ /* 0x000fda000bf26270 */
[----:B--2---:R-:W-:-:S04]  /*17150*/  @!P1 LEA R4, P0, R23, R0, 0x1 ;  /* 0x0000000017049211 */ /* 0x004fc800078008ff */
[----:B0-----:R-:W-:Y:S02]  /*17160*/  @!P1 LEA.HI.X R5, R23, R46, R216, 0x1, P0 ;  /* 0x0000002e17059211 */ /* 0x001fe400000f0cd8 */
[----:B------:R-:W-:-:S03]  /*17170*/  ISETP.GE.AND P0, PT, R188, UR4, PT ;  /* 0x00000004bc007c0c */ /* 0x000fc6000bf06270 */
[----:B------:R4:W-:Y:S10]  /*17180*/  @!P1 ST.E.128 desc[UR54][R4.64], R24 ;  /* 0x0000001804009985 */ /* 0x0009f4000c101d36 */
[----:B------:R-:W-:Y:S05]  /*17190*/  @P0 BRA `(.L_x_1535) ;  /* 0x0000001800400947 */ /* 0x000fea0003800000 */
[----:B----4-:R-:W-:-:S04]  /*171a0*/  LEA R4, P0, R188, R0, 0x1 ;  /* 0x00000000bc047211 */ /* 0x010fc800078008ff */
[----:B------:R-:W-:-:S05]  /*171b0*/  LEA.HI.X R5, R188, R46, R215, 0x1, P0 ;  /* 0x0000002ebc057211 */ /* 0x000fca00000f0cd7 */
[----:B------:R0:W-:Y:S01]  /*171c0*/  ST.E.128 desc[UR54][R4.64], R40 ;  /* 0x0000002804007985 */ /* 0x0001e2000c101d36 */
[----:B------:R-:W-:Y:S05]  /*171d0*/  BRA `(.L_x_1535) ;  /* 0x0000001800307947 */ /* 0x000fea0003800000 */
.L_x_1528:
[----:B------:R-:W-:Y:S01]  /*171e0*/  ULDC.64 UR12, c[0x0][0xb08] ;  /* 0x0002c200000c7ab9 */ /* 0x000fe20000000a00 */
[----:B0-----:R-:W0:Y:S01]  /*171f0*/  @P1 LDC R0, c[0x0][0xbec] ;  /* 0x0002fb00ff001b82 */ /* 0x001e220000000800 */
[----:B------:R-:W-:Y:S01]  /*17200*/  UIMAD UR10, UR11, UR12, URZ ;  /* 0x0000000c0b0a72a4 */ /* 0x000fe2000f8e023f */
[----:B------:R-:W-:Y:S01]  /*17210*/  IMAD.MOV.U32 R3, RZ, RZ, R13 ;  /* 0x000000ffff037224 */ /* 0x000fe200078e000d */
[----:B------:R-:W-:Y:S01]  /*17220*/  UIMAD.WIDE.U32 UR8, UR4, UR12, URZ ;  /* 0x0000000c040872a5 */ /* 0x000fe2000f8e003f */
[----:B------:R-:W-:Y:S01]  /*17230*/  VIADD R17, R17, 0x22820 ;  /* 0x0002282011117836 */ /* 0x000fe20000000000 */
[----:B------:R-:W-:Y:S01]  /*17240*/  UIMAD UR10, UR4, UR13, UR10 ;  /* 0x0000000d040a72a4 */ /* 0x000fe2000f8e020a */
[C---:B------:R-:W-:Y:S01]  /*17250*/  VIADD R21, R19.reuse, 0x10 ;  /* 0x0000001013157836 */ /* 0x040fe20000000000 */
[----:B------:R-:W-:Y:S01]  /*17260*/  USHF.R.S32.HI UR4, URZ, 0x1f, UR7 ;  /* 0x0000001f3f047899 */ /* 0x000fe20008011407 */
[----:B------:R-:W1:Y:S01]  /*17270*/  @P1 LDC R5, c[0x0][0xbf0] ;  /* 0x0002fc00ff051b82 */ /* 0x000e620000000800 */
[----:B------:R-:W-:Y:S01]  /*17280*/  UIADD3 UR9, UR9, UR10, URZ ;  /* 0x0000000a09097290 */ /* 0x000fe2000fffe03f */
[----:B------:R-:W-:Y:S01]  /*17290*/  PRMT R17, RZ, 0x654, R17 ;  /* 0x00000654ff117816 */ /* 0x000fe20000000011 */
[C---:B------:R-:W-:Y:S01]  /*172a0*/  VIADD R25, R19.reuse, 0x18 ;  /* 0x0000001813197836 */ /* 0x040fe20000000000 */
[----:B------:R-:W-:Y:S01]  /*172b0*/  ULDC.64 UR10, c[0x0][0xb38] ;  /* 0x0002ce00000a7ab9 */ /* 0x000fe20000000a00 */
[C---:B------:R-:W-:Y:S01]  /*172c0*/  VIADD R27, R19.reuse, 0x20 ;  /* 0x00000020131b7836 */ /* 0x040fe20000000000 */
[----:B------:R-:W-:Y:S01]  /*172d0*/  UIMAD.WIDE.U32 UR8, UR37, UR10, UR8 ;  /* 0x0000000a250872a5 */ /* 0x000fe2000f8e0008 */
[----:B------:R-:W-:Y:S01]  /*172e0*/  VIADD R93, R19, 0x28 ;  /* 0x00000028135d7836 */ /* 0x000fe20000000000 */
[----:B------:R2:W-:Y:S01]  /*172f0*/  SYNCS.ARRIVE.TRANS64.RED.A1T0 RZ, [R17+URZ], RZ ;  /* 0x000000ff11ff79a7 */ /* 0x0005e2000810043f */
[----:B------:R-:W-:Y:S01]  /*17300*/  BSSY B1, `(.L_x_1536) ;  /* 0x0000069000017945 */ /* 0x000fe20003800000 */
[----:B------:R-:W-:Y:S01]  /*17310*/  UIMAD UR9, UR37, UR11, UR9 ;  /* 0x0000000b250972a4 */ /* 0x000fe2000f8e0209 */
[----:B------:R-:W-:-:S02]  /*17320*/  SHF.R.S32.HI R20, RZ, 0x1f, R21 ;  /* 0x0000001fff147819 */ /* 0x000fc40000011415 */
[----:B------:R-:W-:Y:S01]  /*17330*/  ULDC.64 UR10, c[0x0][0xb40] ;  /* 0x0002d000000a7ab9 */ /* 0x000fe20000000a00 */
[----:B------:R-:W-:Y:S01]  /*17340*/  SHF.R.S32.HI R24, RZ, 0x1f, R25 ;  /* 0x0000001fff187819 */ /* 0x000fe20000011419 */
[----:B------:R-:W-:Y:S01]  /*17350*/  UIMAD UR4, UR4, UR10, URZ ;  /* 0x0000000a040472a4 */ /* 0x000fe2000f8e023f */
[----:B0-----:R-:W-:Y:S01]  /*17360*/  @P1 IMAD.HI.U32 R0, R13, R0, RZ ;  /* 0x000000000d001227 */ /* 0x001fe200078e00ff */
[----:B------:R-:W-:Y:S01]  /*17370*/  UIMAD.WIDE.U32 UR8, UR7, UR10, UR8 ;  /* 0x0000000a070872a5 */ /* 0x000fe2000f8e0008 */
[----:B------:R-:W-:Y:S01]  /*17380*/  SHF.R.S32.HI R26, RZ, 0x1f, R27 ;  /* 0x0000001fff1a7819 */ /* 0x000fe2000001141b */
[----:B------:R-:W-:Y:S01]  /*17390*/  UIMAD UR4, UR7, UR11, UR4 ;  /* 0x0000000b070472a4 */ /* 0x000fe2000f8e0204 */
[----:B--2---:R-:W-:Y:S02]  /*173a0*/  VIADD R17, R19, 0x8 ;  /* 0x0000000813117836 */ /* 0x004fe40000000000 */
[----:B------:R-:W-:Y:S01]  /*173b0*/  ULDC.64 UR10, c[0x0][0xb48] ;  /* 0x0002d200000a7ab9 */ /* 0x000fe20000000a00 */
[----:B------:R-:W-:Y:S01]  /*173c0*/  UIADD3 UR9, UR9, UR4, URZ ;  /* 0x0000000409097290 */ /* 0x000fe2000fffe03f */
[----:B-1----:R-:W-:-:S02]  /*173d0*/  @P1 SHF.R.U32.HI R3, RZ, R5, R0 ;  /* 0x00000005ff031219 */ /* 0x002fc40000011600 */
[----:B------:R-:W-:Y:S01]  /*173e0*/  SHF.R.S32.HI R18, RZ, 0x1f, R17 ;  /* 0x0000001fff127819 */ /* 0x000fe20000011411 */
[----:B------:R-:W-:Y:S01]  /*173f0*/  UIMAD.WIDE.U32 UR8, UR40, UR10, UR8 ;  /* 0x0000000a280872a5 */ /* 0x000fe2000f8e0008 */
[--C-:B------:R-:W-:Y:S01]  /*17400*/  SHF.R.S32.HI R0, RZ, 0x1f, R3.reuse ;  /* 0x0000001fff007819 */ /* 0x100fe20000011403 */
[----:B------:R-:W-:Y:S02]  /*17410*/  IMAD.MOV R7, RZ, RZ, -R3 ;  /* 0x000000ffff077224 */ /* 0x000fe400078e0a03 */
[----:B------:R-:W-:Y:S02]  /*17420*/  UIMAD UR40, UR40, UR11, UR9 ;  /* 0x0000000b282872a4 */ /* 0x000fe4000f8e0209 */
[----:B------:R-:W-:Y:S01]  /*17430*/  IMAD R7, R92, R7, R13 ;  /* 0x000000075c077224 */ /* 0x000fe200078e020d */
[----:B------:R-:W-:Y:S01]  /*17440*/  ULDC.64 UR10, c[0x0][0xb30] ;  /* 0x0002cc00000a7ab9 */ /* 0x000fe20000000a00 */
[----:B------:R-:W-:Y:S01]  /*17450*/  IMAD.U32 R5, RZ, RZ, UR9 ;  /* 0x00000009ff057e24 */ /* 0x000fe2000f8e00ff */
[----:B------:R-:W-:Y:S01]  /*17460*/  SHF.R.S32.HI R92, RZ, 0x1f, R93 ;  /* 0x0000001fff5c7819 */ /* 0x000fe2000001145d */
[----:B------:R-:W-:-:S02]  /*17470*/  IMAD R0, R0, UR10, RZ ;  /* 0x0000000a00007c24 */ /* 0x000fc4000f8e02ff */
[----:B------:R-:W-:Y:S01]  /*17480*/  IMAD.U32 R4, RZ, RZ, UR8 ;  /* 0x00000008ff047e24 */ /* 0x000fe2000f8e00ff */
[----:B------:R-:W-:Y:S01]  /*17490*/  ULDC.64 UR8, c[0x0][0xb28] ;  /* 0x0002ca0000087ab9 */ /* 0x000fe20000000a00 */
[----:B------:R-:W-:Y:S02]  /*174a0*/  IMAD.U32 R5, RZ, RZ, UR40 ;  /* 0x00000028ff057e24 */ /* 0x000fe4000f8e00ff */
        /* <DEDUP_REMOVED lines=11> */
[----:B------:R0:W1:Y:S04]  /*17560*/  SHFL.IDX PT, R6, R0, RZ, 0x1c1f ;  /* 0x001c1fff00067589 */ /* 0x00006800000e0000 */
[----:B------:R0:W2:Y:S01]  /*17570*/  SHFL.IDX PT, R7, R3, RZ, 0x1c1f ;  /* 0x001c1fff03077589 */ /* 0x0000a200000e0000 */
[----:B------:R-:W-:Y:S05]  /*17580*/  @P2 BRA `(.L_x_1537) ;  /* 0x0000000400002947 */ /* 0x000fea0003800000 */
[----:B------:R-:W-:Y:S02]  /*17590*/  ULDC UR4, c[0x0][0xac8] ;  /* 0x0002b20000047ab9 */ /* 0x000fe40000000800 */
[----:B------:R-:W-:Y:S02]  /*175a0*/  ISETP.GE.AND P1, PT, R19, UR4, PT ;  /* 0x0000000413007c0c */ /* 0x000fe4000bf26270 */
[----:B------:R-:W-:Y:S02]  /*175b0*/  ISETP.GE.AND P4, PT, R17, UR4, PT ;  /* 0x0000000411007c0c */ /* 0x000fe4000bf86270 */
[----:B------:R-:W-:Y:S02]  /*175c0*/  ISETP.GE.AND P3, PT, R21, UR4, PT ;  /* 0x0000000415007c0c */ /* 0x000fe4000bf66270 */
[----:B------:R-:W-:-:S07]  /*175d0*/  ISETP.GE.AND P2, PT, R25, UR4, PT ;  /* 0x0000000419007c0c */ /* 0x000fce000bf46270 */
[----:B-12---:R-:W-:Y:S02]  /*175e0*/  @!P1 IMAD.WIDE R4, R19, 0x4, R6 ;  /* 0x0000000413049825 */ /* 0x006fe400078e0206 */
[----:B------:R-:W-:-:S03]  /*175f0*/  @!P4 LEA R8, P5, R17, R6, 0x2 ;  /* 0x000000061108c211 */ /* 0x000fc600078a10ff */
[----:B------:R1:W-:Y:S01]  /*17600*/  @!P1 ST.E.64 desc[UR54][R4.64], R90 ;  /* 0x0000005a04009985 */ /* 0x0003e2000c101b36 */
[----:B------:R-:W-:Y:S02]  /*17610*/  ISETP.GE.AND P1, PT, R27, UR4, PT ;  /* 0x000000041b007c0c */ /* 0x000fe4000bf26270 */
[-C--:B------:R-:W-:Y:S02]  /*17620*/  @!P4 LEA.HI.X R9, R17, R7.reuse, R18, 0x2, P5 ;  /* 0x000000071109c211 */ /* 0x080fe400028f1412 */
[-C--:B------:R-:W-:Y:S02]  /*17630*/  @!P3 LEA R10, P5, R21, R6.reuse, 0x2 ;  /* 0x00000006150ab211 */ /* 0x080fe400078a10ff */
        /* <DEDUP_REMOVED lines=11> */
[-C--:B-1----:R-:W-:Y:S02]  /*176f0*/  @!P4 LEA R4, P6, R93, R6.reuse, 0x2 ;  /* 0x000000065d04c211 */ /* 0x082fe400078c10ff */
[----:B------:R1:W-:Y:S01]  /*17700*/  @!P1 ST.E.64 desc[UR54][R14.64], R82 ;  /* 0x000000520e009985 */ /* 0x0003e2000c101b36 */
[----:B------:R-:W-:Y:S02]  /*17710*/  ISETP.GE.AND P1, PT, R197, UR4, PT ;  /* 0x00000004c5007c0c */ /* 0x000fe4000bf26270 */
[-C--:B------:R-:W-:Y:S02]  /*17720*/  @!P4 LEA.HI.X R5, R93, R7.reuse, R92, 0x2, P6 ;  /* 0x000000075d05c211 */ /* 0x080fe400030f145c */
[CC--:B--2---:R-:W-:Y:S02]  /*17730*/  @!P3 LEA R8, P6, R199.reuse, R6.reuse, 0x2 ;  /* 0x00000006c708b211 */ /* 0x0c4fe400078c10ff */
        /* <DEDUP_REMOVED lines=11> */
[CC--:B-1----:R-:W-:Y:S01]  /*177f0*/  @!P4 LEA R14, P5, R196.reuse, R6.reuse, 0x2 ;  /* 0x00000006c40ec211 */ /* 0x0c2fe200078a10ff */
[----:B------:R1:W-:Y:S01]  /*17800*/  @!P1 ST.E.64 desc[UR54][R12.64], R74 ;  /* 0x0000004a0c009985 */ /* 0x0003e2000c101b36 */
[----:B--2---:R-:W-:Y:S02]  /*17810*/  @!P6 LEA R4, P3, R195, R6, 0x2 ;  /* 0x00000006c304e211 */ /* 0x004fe400078610ff */
        /* <DEDUP_REMOVED lines=13> */
[-C--:B-1----:R-:W-:Y:S02]  /*178f0*/  @!P4 LEA R12, P2, R192, R6.reuse, 0x2 ;  /* 0x00000006c00cc211 */ /* 0x082fe400078410ff */
[----:B------:R3:W-:Y:S01]  /*17900*/  @!P1 ST.E.64 desc[UR54][R10.64], R66 ;  /* 0x000000420a009985 */ /* 0x0007e2000c101b36 */
[CC--:B--2---:R-:W-:Y:S02]  /*17910*/  @!P6 LEA R14, P1, R191.reuse, R6.reuse, 0x2 ;  /* 0x00000006bf0ee211 */ /* 0x0c4fe400078210ff */
[----:B------:R-:W-:Y:S02]  /*17920*/  @!P5 LEA R6, P3, R190, R6, 0x2 ;  /* 0x00000006be06d211 */ /* 0x000fe400078610ff */
[-C--:B------:R-:W-:Y:S02]  /*17930*/  @!P4 LEA.HI.X R13, R192, R7.reuse, R204, 0x2, P2 ;  /* 0x00000007c00dc211 */ /* 0x080fe400010f14cc */
[-C--:B------:R-:W-:Y:S02]  /*17940*/  @!P6 LEA.HI.X R15, R191, R7.reuse, R203, 0x2, P1 ;  /* 0x00000007bf0fe211 */ /* 0x080fe400008f14cb */
[----:B------:R-:W-:Y:S01]  /*17950*/  @!P5 LEA.HI.X R7, R190, R7, R202, 0x2, P3 ;  /* 0x00000007be07d211 */ /* 0x000fe200018f14ca */
[----:B------:R3:W-:Y:S04]  /*17960*/  @!P4 ST.E.64 desc[UR54][R12.64], R64 ;  /* 0x000000400c00c985 */ /* 0x0007e8000c101b36 */
[----:B------:R3:W-:Y:S04]  /*17970*/  @!P6 ST.E.64 desc[UR54][R14.64], R62 ;  /* 0x0000003e0e00e985 */ /* 0x0007e8000c101b36 */
[----:B------:R3:W-:Y:S02]  /*17980*/  @!P5 ST.E.64 desc[UR54][R6.64], R60 ;  /* 0x0000003c0600d985 */ /* 0x0007e4000c101b36 */
.L_x_1537:
[----:B------:R-:W-:Y:S05]  /*17990*/  BSYNC B1 ;  /* 0x0000000000017941 */ /* 0x000fea0003800000 */
.L_x_1536:
[----:B--23--:R2:W3:Y:S04]  /*179a0*/  SHFL.IDX PT, R7, R3, 0x1, 0x1c1f ;  /* 0x003c1f0003077f89 */ /* 0x00c4e800000e0000 */
[----:B-1----:R2:W1:Y:S01]  /*179b0*/  SHFL.IDX PT, R6, R0, 0x1, 0x1c1f ;  /* 0x003c1f0000067f89 */ /* 0x00246200000e0000 */
[----:B------:R-:W-:Y:S05]  /*179c0*/  @P0 BRA `(.L_x_1535) ;  /* 0x0000001000340947 */ /* 0x000fea0003800000 */
[----:B------:R-:W-:Y:S02]  /*179d0*/  ULDC UR4, c[0x0][0xac8] ;  /* 0x0002b20000047ab9 */ /* 0x000fe40000000800 */
[----:B------:R-:W-:Y:S02]  /*179e0*/  ISETP.GE.AND P0, PT, R17, UR4, PT ;  /* 0x0000000411007c0c */ /* 0x000fe4000bf06270 */
[----:B------:R-:W-:Y:S02]  /*179f0*/  ISETP.GE.AND P1, PT, R21, UR4, PT ;  /* 0x0000000415007c0c */ /* 0x000fe4000bf26270 */
[----:B------:R-:W-:Y:S02]  /*17a00*/  ISETP.GE.AND P2, PT, R25, UR4, PT ;  /* 0x0000000419007c0c */ /* 0x000fe4000bf46270 */
[----:B------:R-:W-:Y:S02]  /*17a10*/  ISETP.GE.AND P6, PT, R19, UR4, PT ;  /* 0x0000000413007c0c */ /* 0x000fe4000bfc6270 */
[----:B------:R-:W-:-:S05]  /*17a20*/  ISETP.GE.AND P3, PT, R27, UR4, PT ;  /* 0x000000041b007c0c */ /* 0x000fca000bf66270 */
[-C--:B-1----:R-:W-:Y:S02]  /*17a30*/  @!P0 LEA R8, P4, R17, R6.reuse, 0x2 ;  /* 0x0000000611088211 */ /* 0x082fe400078810ff */
[-C--:B------:R-:W-:Y:S02]  /*17a40*/  @!P1 LEA R10, P5, R21, R6.reuse, 0x2 ;  /* 0x00000006150a9211 */ /* 0x080fe400078a10ff */
[-C--:B---3--:R-:W-:Y:S02]  /*17a50*/  @!P0 LEA.HI.X R9, R17, R7.reuse, R18, 0x2, P4 ;  /* 0x0000000711098211 */ /* 0x088fe400020f1412 */
[----:B------:R-:W-:Y:S01]  /*17a60*/  ISETP.GE.AND P4, PT, R93, UR4, PT ;  /* 0x000000045d007c0c */ /* 0x000fe2000bf86270 */
[----:B------:R-:W-:Y:S01]  /*17a70*/  @!P6 IMAD.WIDE R4, R19, 0x4, R6 ;  /* 0x000000041304e825 */ /* 0x000fe200078e0206 */
[----:B------:R-:W-:Y:S02]  /*17a80*/  @!P1 LEA.HI.X R11, R21, R7, R20, 0x2, P5 ;  /* 0x00000007150b9211 */ /* 0x000fe400028f1414 */
[----:B------:R-:W-:-:S02]  /*17a90*/  @!P2 LEA R12, P5, R25, R6, 0x2 ;  /* 0x00000006190ca211 */ /* 0x000fc400078a10ff */
[----:B------:R1:W-:Y:S02]  /*17aa0*/  @!P6 ST.E.64 desc[UR54][R4.64], R32 ;  /* 0x000000200400e985 */ /* 0x0003e4000c101b36 */
[-C--:B------:R-:W-:Y:S02]  /*17ab0*/  @!P2 LEA.HI.X R13, R25, R7.reuse, R24, 0x2, P5 ;  /* 0x00000007190da211 */ /* 0x080fe400028f1418 */
[-C--:B------:R-:W-:Y:S01]  /*17ac0*/  @!P3 LEA R14, P5, R27, R6.reuse, 0x2 ;  /* 0x000000061b0eb211 */ /* 0x080fe200078a10ff */
[----:B------:R3:W-:Y:S01]  /*17ad0*/  @!P0 ST.E.64 desc[UR54][R8.64], R34 ;  /* 0x0000002208008985 */ /* 0x0007e2000c101b36 */
[----:B------:R-:W-:Y:S02]  /*17ae0*/  ISETP.GE.AND P0, PT, R199, UR4, PT ;  /* 0x00000004c7007c0c */ /* 0x000fe4000bf06270 */
[----:B------:R-:W-:Y:S01]  /*17af0*/  @!P3 LEA.HI.X R15, R27, R7, R26, 0x2, P5 ;  /* 0x000000071b0fb211 */ /* 0x000fe200028f141a */
[----:B------:R4:W-:Y:S01]  /*17b00*/  @!P1 ST.E.64 desc[UR54][R10.64], R36 ;  /* 0x000000240a009985 */ /* 0x0009e2000c101b36 */
[----:B------:R-:W-:-:S02]  /*17b10*/  @!P4 LEA R20, P5, R93, R6, 0x2 ;  /* 0x000000065d14c211 */ /* 0x000fc400078a10ff */
[----:B------:R-:W-:Y:S01]  /*17b20*/  ISETP.GE.AND P1, PT, R198, UR4, PT ;  /* 0x00000004c6007c0c */ /* 0x000fe2000bf26270 */
[----:B------:R5:W-:Y:S01]  /*17b30*/  @!P2 ST.E.64 desc[UR54][R12.64], R38 ;  /* 0x000000260c00a985 */ /* 0x000be2000c101b36 */
[----:B------:R-:W-:Y:S02]  /*17b40*/  @!P4 LEA.HI.X R21, R93, R7, R92, 0x2, P5 ;  /* 0x000000075d15c211 */ /* 0x000fe400028f145c */
[----:B------:R-:W-:Y:S01]  /*17b50*/  ISETP.GE.AND P2, PT, R197, UR4, PT ;  /* 0x00000004c5007c0c */ /* 0x000fe2000bf46270 */
[----:B------:R-:W-:Y:S02]  /*17b60*/  @!P3 ST.E.64 desc[UR54][R14.64], R40 ;  /* 0x000000280e00b985 */ /* 0x000fe4000c101b36 */
[----:B------:R-:W-:Y:S02]  /*17b70*/  @!P0 LEA R24, P3, R199, R6, 0x2 ;  /* 0x00000006c7188211 */ /* 0x000fe400078610ff */
[----:B------:R-:W-:Y:S01]  /*17b80*/  @!P4 ST.E.64 desc[UR54][R20.64], R42 ;  /* 0x0000002a1400c985 */ /* 0x000fe2000c101b36 */
[----:B------:R-:W-:-:S02]  /*17b90*/  ISETP.GE.AND P4, PT, R196, UR4, PT ;  /* 0x00000004c4007c0c */ /* 0x000fc4000bf86270 */
[-C--:B------:R-:W-:Y:S02]  /*17ba0*/  @!P0 LEA.HI.X R25, R199, R7.reuse, R211, 0x2, P3 ;  /* 0x00000007c7198211 */ /* 0x080fe400018f14d3 */
[CC--:B-1----:R-:W-:Y:S02]  /*17bb0*/  @!P1 LEA R4, P5, R198.reuse, R6.reuse, 0x2 ;  /* 0x00000006c6049211 */ /* 0x0c2fe400078a10ff */
[----:B------:R-:W-:Y:S01]  /*17bc0*/  ISETP.GE.AND P3, PT, R195, UR4, PT ;  /* 0x00000004c3007c0c */ /* 0x000fe2000bf66270 */
[----:B------:R-:W-:Y:S01]  /*17bd0*/  @!P0 ST.E.64 desc[UR54][R24.64], R44 ;  /* 0x0000002c18008985 */ /* 0x000fe2000c101b36 */
[C---:B---3--:R-:W-:Y:S02]  /*17be0*/  @!P2 LEA R8, P6, R197.reuse, R6, 0x2 ;  /* 0x00000006c508a211 */ /* 0x048fe400078c10ff */
[-C--:B------:R-:W-:Y:S02]  /*17bf0*/  @!P1 LEA.HI.X R5, R198, R7.reuse, R210, 0x2, P5 ;  /* 0x00000007c6059211 */ /* 0x080fe400028f14d2 */
[----:B------:R-:W-:-:S02]  /*17c00*/  @!P2 LEA.HI.X R9, R197, R7, R209, 0x2, P6 ;  /* 0x00000007c509a211 */ /* 0x000fc400030f14d1 */
[----:B------:R-:W-:Y:S01]  /*17c10*/  ISETP.GE.AND P0, PT, R194, UR4, PT ;  /* 0x00000004c2007c0c */ /* 0x000fe2000bf06270 */
[----:B------:R1:W-:Y:S01]  /*17c20*/  @!P1 ST.E.64 desc[UR54][R4.64], R46 ;  /* 0x0000002e04009985 */ /* 0x0003e2000c101b36 */
[CC--:B----4-:R-:W-:Y:S02]  /*17c30*/  @!P4 LEA R10, P1, R196.reuse, R6.reuse, 0x2 ;  /* 0x00000006c40ac211 */ /* 0x0d0fe400078210ff */
[----:B------:R-:W-:Y:S01]  /*17c40*/  ISETP.GE.AND P5, PT, R193, UR4, PT ;  /* 0x00000004c1007c0c */ /* 0x000fe2000bfa6270 */
[----:B------:R3:W-:Y:S01]  /*17c50*/  @!P2 ST.E.64 desc[UR54][R8.64], R48 ;  /* 0x000000300800a985 */ /* 0x0007e2000c101b36 */
[----:B------:R-:W-:Y:S02]  /*17c60*/  @!P4 LEA.HI.X R11, R196, R7, R208, 0x2, P1 ;  /* 0x00000007c40bc211 */ /* 0x000fe400008f14d0 */
[----:B------:R-:W-:Y:S02]  /*17c70*/  ISETP.GE.AND P2, PT, R192, UR4, PT ;  /* 0x00000004c0007c0c */ /* 0x000fe4000bf46270 */
[----:B------:R-:W-:Y:S01]  /*17c80*/  ISETP.GE.AND P1, PT, R191, UR4, PT ;  /* 0x00000004bf007c0c */ /* 0x000fe2000bf26270 */
[----:B------:R4:W-:Y:S01]  /*17c90*/  @!P4 ST.E.64 desc[UR54][R10.64], R50 ;  /* 0x000000320a00c985 */ /* 0x0009e2000c101b36 */
[----:B-----5:R-:W-:-:S02]  /*17ca0*/  @!P3 LEA R12, P6, R195, R6, 0x2 ;  /* 0x00000006c30cb211 */ /* 0x020fc400078c10ff */
[C---:B-1----:R-:W-:Y:S02]  /*17cb0*/  @!P0 LEA R4, P4, R194.reuse, R6, 0x2 ;  /* 0x00000006c2048211 */ /* 0x042fe400078810ff */
[-C--:B------:R-:W-:Y:S02]  /*17cc0*/  @!P3 LEA.HI.X R13, R195, R7.reuse, R207, 0x2, P6 ;  /* 0x00000007c30db211 */ /* 0x080fe400030f14cf */
[----:B------:R-:W-:-:S03]  /*17cd0*/  @!P0 LEA.HI.X R5, R194, R7, R206, 0x2, P4 ;  /* 0x00000007c2058211 */ /* 0x000fc600020f14ce */
[CC--:B---3--:R-:W-:Y:S01]  /*17ce0*/  @!P2 LEA R8, P4, R192.reuse, R6.reuse, 0x2 ;  /* 0x00000006c008a211 */ /* 0x0c8fe200078810ff */
[----:B------:R4:W-:Y:S01]  /*17cf0*/  @!P3 ST.E.64 desc[UR54][R12.64], R52 ;  /* 0x000000340c00b985 */ /* 0x0009e2000c101b36 */
[-C--:B------:R-:W-:Y:S02]  /*17d00*/  @!P5 LEA R14, P3, R193, R6.reuse, 0x2 ;  /* 0x00000006c10ed211 */ /* 0x080fe400078610ff */
[----:B------:R-:W-:Y:S01]  /*17d10*/  @!P1 LEA R20, P6, R191, R6, 0x2 ;  /* 0x00000006bf149211 */ /* 0x000fe200078c10ff */
[----:B------:R4:W-:Y:S01]  /*17d20*/  @!P0 ST.E.64 desc[UR54][R4.64], R54 ;  /* 0x0000003604008985 */ /* 0x0009e2000c101b36 */
        /* <DEDUP_REMOVED lines=8> */
[----:B----4-:R-:W-:-:S04]  /*17db0*/  LEA R4, P0, R190, R6, 0x2 ;  /* 0x00000006be047211 */ /* 0x010fc800078010ff */
[----:B------:R-:W-:-:S05]  /*17dc0*/  LEA.HI.X R5, R190, R7, R202, 0x2, P0 ;  /* 0x00000007be057211 */ /* 0x000fca00000f14ca */
[----:B------:R1:W-:Y:S01]  /*17dd0*/  ST.E.64 desc[UR54][R4.64], R30 ;  /* 0x0000001e04007985 */ /* 0x0003e2000c101b36 */
[----:B------:R-:W-:Y:S05]  /*17de0*/  BRA `(.L_x_1535) ;  /* 0x0000000c002c7947 */ /* 0x000fea0003800000 */
.L_x_1526:
[----:B------:R-:W0:Y:S01]  /*17df0*/  LDC.64 R4, c[0x0][0xc00] ;  /* 0x00030000ff047b82 */ /* 0x000e220000000a00 */
[----:B------:R-:W-:Y:S01]  /*17e00*/  ULDC.64 UR8, c[0x0][0xc00] ;  /* 0x0003000000087ab9 */ /* 0x000fe20000000a00 */
[----:B------:R-:W-:Y:S01]  /*17e10*/  IMAD.MOV.U32 R3, RZ, RZ, RZ ;  /* 0x000000ffff037224 */ /* 0x000fe200078e00ff */
[----:B------:R-:W-:-:S05]  /*17e20*/  UIMAD.WIDE UR8, UR38, 0x4, UR8 ;  /* 0x00000004260878a5 */ /* 0x000fca000f8e0208 */
[----:B------:R-:W1:Y:S01]  /*17e30*/  LDC.64 R6, c[0x0][0xc08] ;  /* 0x00030200ff067b82 */ /* 0x000e620000000a00 */
[----:B0-----:R-:W-:Y:S01]  /*17e40*/  ISETP.NE.U32.AND P0, PT, R4, RZ, PT ;  /* 0x000000ff0400720c */ /* 0x001fe20003f05070 */
[----:B------:R-:W-:Y:S01]  /*17e50*/  IMAD.U32 R4, RZ, RZ, UR8 ;  /* 0x00000008ff047e24 */ /* 0x000fe2000f8e00ff */
[----:B------:R-:W-:Y:S01]  /*17e60*/  R2UR UR4, R5 ;  /* 0x00000000050472ca */ /* 0x000fe200000e0000 */
[----:B------:R-:W-:Y:S01]  /*17e70*/  IMAD.U32 R5, RZ, RZ, UR9 ;  /* 0x00000009ff057e24 */ /* 0x000fe2000f8e00ff */
[----:B-1----:R-:W-:-:S09]  /*17e80*/  ISETP.NE.U32.AND P1, PT, R6, RZ, PT ;  /* 0x000000ff0600720c */ /* 0x002fd20003f25070 */
[----:B------:R-:W-:Y:S02]  /*17e90*/  VOTEU.ANY UP0, P0 ;  /* 0x00000000003f7886 */ /* 0x000fe40000000100 */
[----:B------:R-:W-:Y:S01]  /*17ea0*/  UISETP.NE.AND.EX UP0, UPT, UR4, URZ, UPT, UP0 ;  /* 0x0000003f0400728c */ /* 0x000fe2000bf05300 */
[----:B------:R-:W-:Y:S01]  /*17eb0*/  R2UR UR4, R7 ;  /* 0x00000000070472ca */ /* 0x000fe200000e0000 */
[----:B------:R-:W-:-:S04]  /*17ec0*/  VOTEU.ANY UP1, P1 ;  /* 0x00000000003f7886 */ /* 0x000fc80000820100 */
[----:B------:R-:W-:-:S08]  /*17ed0*/  PLOP3.LUT P0, PT, PT, PT, UP0, 0x80, 0x0 ;  /* 0x000000000000781c */ /* 0x000fd00003f0f008 */
[----:B------:R-:W-:-:S06]  /*17ee0*/  UISETP.NE.AND.EX UP1, UPT, UR4, URZ, UPT, UP1 ;  /* 0x0000003f0400728c */ /* 0x000fcc000bf25310 */
[----:B------:R-:W-:Y:S01]  /*17ef0*/  PLOP3.LUT P1, PT, PT, PT, UP1, 0x80, 0x0 ;  /* 0x000000000000781c */ /* 0x000fe20003f2f018 */
[----:B------:R0:W5:Y:S01]  /*17f00*/  @P0 LDG.E R3, desc[UR54][R4.64] ;  /* 0x0000003604030981 */ /* 0x000162000c1e1900 */
[----:B------:R-:W-:Y:S02]  /*17f10*/  ULDC UR4, c[0x0][0xa88] ;  /* 0x0002a20000047ab9 */ /* 0x000fe40000000800 */
[----:B------:R-:W-:Y:S01]  /*17f20*/  IMAD.U32 R0, RZ, RZ, UR4 ;  /* 0x00000004ff007e24 */ /* 0x000fe2000f8e00ff */
[----:B------:R-:W-:Y:S02]  /*17f30*/  @UP1 ULDC.64 UR8, c[0x0][0xc08] ;  /* 0x0003020000081ab9 */ /* 0x000fe40000000a00 */
[----:B------:R-:W-:-:S06]  /*17f40*/  @UP1 UIMAD.WIDE UR8, UR38, 0x4, UR8 ;  /* 0x00000004260818a5 */ /* 0x000fcc000f8e0208 */
[----:B------:R-:W-:Y:S02]  /*17f50*/  IMAD.U32 R6, RZ, RZ, UR8 ;  /* 0x00000008ff067e24 */ /* 0x000fe4000f8e00ff */
[----:B------:R-:W-:-:S05]  /*17f60*/  IMAD.U32 R7, RZ, RZ, UR9 ;  /* 0x00000009ff077e24 */ /* 0x000fca000f8e00ff */
[----:B------:R0:W5:Y:S01]  /*17f70*/  @P1 LDG.E R0, desc[UR54][R6.64] ;  /* 0x0000003606001981 */ /* 0x000162000c1e1900 */
[----:B------:R-:W-:Y:S05]  /*17f80*/  @P1 BRA `(.L_x_1538) ;  /* 0x0000000000101947 */ /* 0x000fea0003800000 */
[----:B------:R-:W-:Y:S05]  /*17f90*/  @!P0 BRA `(.L_x_1538) ;  /* 0x00000000000c8947 */ /* 0x000fea0003800000 */
[----:B0-----:R-:W2:Y:S04]  /*17fa0*/  LDG.E R7, desc[UR54][R4.64] ;  /* 0x0000003604077981 */ /* 0x001ea8000c1e1900 */
[----:B-----5:R-:W2:Y:S02]  /*17fb0*/  LDG.E R0, desc[UR54][R4.64+0x4] ;  /* 0x0000043604007981 */ /* 0x020ea4000c1e1900 */
[----:B--2---:R-:W-:-:S07]  /*17fc0*/  IMAD.IADD R0, R0, 0x1, -R7 ;  /* 0x0000000100007824 */ /* 0x004fce00078e0a07 */
.L_x_1538:
[----:B-----5:R-:W-:Y:S01]  /*17fd0*/  R2UR UR16, R3 ;  /* 0x00000000031072ca */ /* 0x020fe200000e0000 */
[----:B------:R-:W-:Y:S01]  /*17fe0*/  USHF.R.S32.HI UR7, URZ, 0x1f, UR38 ;  /* 0x0000001f3f077899 */ /* 0x000fe20008011426 */
[----:B------:R-:W-:Y:S01]  /*17ff0*/  ISETP.GT.AND P0, PT, R217, 0x7f, PT ;  /* 0x0000007fd900780c */ /* 0x000fe20003f04270 */
[----:B------:R-:W-:Y:S01]  /*18000*/  USEL UR4, UR38, URZ, !UP0 ;  /* 0x0000003f26047287 */ /* 0x000fe2000c000000 */
[----:B------:R-:W-:Y:S01]  /*18010*/  BSSY B1, `(.L_x_1539) ;  /* 0x000003a000017945 */ /* 0x000fe20003800000 */
[----:B------:R-:W-:-:S08]  /*18020*/  USEL UR7, UR7, URZ, !UP0 ;  /* 0x0000003f07077287 */ /* 0x000fd0000c000000 */
[----:B------:R-:W-:Y:S02]  /*18030*/  USHF.R.S32.HI UR16, URZ, 0x1f, UR16 ;  /* 0x0000001f3f107899 */ /* 0x000fe40008011410 */
[----:B------:R-:W-:Y:S10]  /*18040*/  @P0 BRA `(.L_x_1540) ;  /* 0x0000000000d80947 */ /* 0x000ff40003800000 */
[----:B0-----:R-:W0:Y:S01]  /*18050*/  S2R R5, SR_TID.X ;  /* 0x0000000000057919 */ /* 0x001e220000002100 */
[----:B------:R-:W1:Y:S01]  /*18060*/  LDC R9, c[0x0][0xbe8] ;  /* 0x0002fa00ff097b82 */ /* 0x000e620000000800 */
[----:B------:R-:W-:Y:S02]  /*18070*/  IMAD.U32 R8, RZ, RZ, UR39 ;  /* 0x00000027ff087e24 */ /* 0x000fe4000f8e00ff */
[----:B-1----:R-:W-:-:S03]  /*18080*/  IMAD R4, R0, R9, RZ ;  /* 0x0000000900047224 */ /* 0x002fc600078e02ff */
[----:B0-----:R-:W-:-:S04]  /*18090*/  IADD3 R8, R8, -0x80, R5 ;  /* 0xffffff8008087810 */ /* 0x001fc80007ffe005 */
[----:B------:R-:W-:-:S13]  /*180a0*/  ISETP.GE.AND P0, PT, R8, R4, PT ;  /* 0x000000040800720c */ /* 0x000fda0003f06270 */
[----:B------:R-:W-:Y:S05]  /*180b0*/  @P0 BRA `(.L_x_1540) ;  /* 0x0000000000bc0947 */ /* 0x000fea0003800000 */
[----:B------:R-:W-:Y:S01]  /*180c0*/  ISETP.NE.AND P0, PT, R9, 0x1, PT ;  /* 0x000000010900780c */ /* 0x000fe20003f05270 */
[----:B------:R-:W-:Y:S01]  /*180d0*/  UISETP.GT.AND UP0, UPT, UR45, 0x1, UPT ;  /* 0x000000012d00788c */ /* 0x000fe2000bf04270 */
[----:B------:R-:W-:Y:S01]  /*180e0*/  IMAD.MOV.U32 R6, RZ, RZ, R8 ;  /* 0x000000ffff067224 */ /* 0x000fe200078e0008 */
[----:B------:R-:W-:Y:S02]  /*180f0*/  UMOV UR8, 0x9b8 ;  /* 0x000009b800087882 */ /* 0x000fe40000000000 */
[----:B------:R-:W-:Y:S02]  /*18100*/  USEL UR17, UR8, 0x978, UP0 ;  /* 0x0000097808117887 */ /* 0x000fe40008000000 */
[----:B------:R-:W-:-:S06]  /*18110*/  USEL UR19, UR40, URZ, UP0 ;  /* 0x0000003f28137287 */ /* 0x000fcc0008000000 */
[----:B------:R-:W0:Y:S04]  /*18120*/  @P0 LDC R7, c[0x0][0xbec] ;  /* 0x0002fb00ff070b82 */ /* 0x000e280000000800 */
[----:B------:R-:W-:Y:S01]  /*18130*/  ULDC.64 UR8, c[0x0][UR17+0x218] ;  /* 0x0000860011087abb */ /* 0x000fe20008000a00 */
[----:B------:R-:W-:Y:S01]  /*18140*/  ULDC.64 UR10, c[0x0][UR17+0x220] ;  /* 0x00008800110a7abb */ /* 0x000fe20008000a00 */
[----:B------:R-:W-:Y:S02]  /*18150*/  UIMAD.WIDE.U32 UR14, UR8, UR37, URZ ;  /* 0x00000025080e72a5 */ /* 0x000fe4000f8e003f */
[----:B------:R-:W1:Y:S01]  /*18160*/  @P0 LDC R10, c[0x0][0xbf0] ;  /* 0x0002fc00ff0a0b82 */ /* 0x000e620000000800 */
[----:B------:R-:W-:Y:S02]  /*18170*/  UIMAD UR18, UR9, UR37, URZ ;  /* 0x00000025091272a4 */ /* 0x000fe4000f8e023f */
[----:B------:R-:W-:Y:S01]  /*18180*/  UIMAD UR11, UR11, UR4, URZ ;  /* 0x000000040b0b72a4 */ /* 0x000fe2000f8e023f */
[----:B------:R-:W-:Y:S01]  /*18190*/  IMAD.U32 R4, RZ, RZ, UR14 ;  /* 0x0000000eff047e24 */ /* 0x000fe2000f8e00ff */
[----:B------:R-:W-:Y:S01]  /*181a0*/  UIMAD.WIDE.U32 UR8, UR10, UR4, URZ ;  /* 0x000000040a0872a5 */ /* 0x000fe2000f8e003f */
[----:B------:R-:W-:Y:S01]  /*181b0*/  IMAD.U32 R5, RZ, RZ, UR15 ;  /* 0x0000000fff057e24 */ /* 0x000fe2000f8e00ff */
[----:B------:R-:W-:-:S02]  /*181c0*/  UIADD3 UR14, UR18, UR15, URZ ;  /* 0x0000000f120e7290 */ /* 0x000fc4000fffe03f */
[----:B------:R-:W-:Y:S01]  /*181d0*/  UIMAD UR11, UR10, UR7, UR11 ;  /* 0x000000070a0b72a4 */ /* 0x000fe2000f8e020b */
[----:B------:R-:W-:-:S03]  /*181e0*/  ULDC.64 UR12, c[0x0][UR17+0x228] ;  /* 0x00008a00110c7abb */ /* 0x000fc60008000a00 */
[----:B------:R-:W-:Y:S01]  /*181f0*/  UIADD3 UR11, UR9, UR11, URZ ;  /* 0x0000000b090b7290 */ /* 0x000fe2000fffe03f */
[----:B------:R-:W-:Y:S01]  /*18200*/  IMAD.U32 R11, RZ, RZ, UR14 ;  /* 0x0000000eff0b7e24 */ /* 0x000fe2000f8e00ff */
[----:B------:R-:W-:Y:S01]  /*18210*/  UIMAD.WIDE.U32 UR20, UR12, UR19, URZ ;  /* 0x000000130c1472a5 */ /* 0x000fe2000f8e003f */
[----:B0-----:R-:W-:Y:S01]  /*18220*/  @P0 IMAD.HI.U32 R7, R8, R7, RZ ;  /* 0x0000000708070227 */ /* 0x001fe200078e00ff */
[----:B------:R-:W-:-:S04]  /*18230*/  UIMAD UR10, UR13, UR19, URZ ;  /* 0x000000130d0a72a4 */ /* 0x000fc8000f8e023f */
[----:B------:R-:W-:Y:S01]  /*18240*/  UIADD3 UR10, UR10, UR21, URZ ;  /* 0x000000150a0a7290 */ /* 0x000fe2000fffe03f */
[----:B-1----:R-:W-:Y:S02]  /*18250*/  @P0 SHF.R.U32.HI R6, RZ, R10, R7 ;  /* 0x0000000aff060219 */ /* 0x002fe40000011607 */
[----:B------:R-:W-:Y:S01]  /*18260*/  IADD3 R5, P0, P1, R4, UR8, R3 ;  /* 0x0000000804057c10 */ /* 0x000fe2000f91e003 */
[----:B------:R-:W-:Y:S01]  /*18270*/  IMAD.U32 R4, RZ, RZ, UR16 ;  /* 0x00000010ff047e24 */ /* 0x000fe2000f8e00ff */
[----:B------:R-:W-:Y:S01]  /*18280*/  ULDC.64 UR8, c[0x0][UR17+0x210] ;  /* 0x0000840011087abb */ /* 0x000fe20008000a00 */
[----:B------:R-:W-:-:S04]  /*18290*/  IMAD.MOV R7, RZ, RZ, -R6 ;  /* 0x000000ffff077224 */ /* 0x000fc800078e0a06 */
[----:B------:R-:W-:Y:S01]  /*182a0*/  IMAD R7, R9, R7, R8 ;  /* 0x0000000709077224 */ /* 0x000fe200078e0208 */
[----:B------:R-:W-:Y:S02]  /*182b0*/  IADD3.X R8, R11, UR11, R4, P0, P1 ;  /* 0x0000000b0b087c10 */ /* 0x000fe400087e2404 */
[----:B------:R-:W-:Y:S01]  /*182c0*/  IADD3 R4, P0, P1, R6, UR20, R5 ;  /* 0x0000001406047c10 */ /* 0x000fe2000f91e005 */
[----:B------:R-:W-:Y:S01]  /*182d0*/  IMAD R9, R7, UR9, RZ ;  /* 0x0000000907097c24 */ /* 0x000fe2000f8e02ff */
[----:B------:R-:W-:Y:S02]  /*182e0*/  SHF.R.S32.HI R5, RZ, 0x1f, R6 ;  /* 0x0000001fff057819 */ /* 0x000fe40000011406 */
[----:B------:R-:W-:Y:S02]  /*182f0*/  SHF.R.S32.HI R6, RZ, 0x1f, R7 ;  /* 0x0000001fff067819 */ /* 0x000fe40000011407 */
[----:B------:R-:W-:Y:S01]  /*18300*/  IADD3.X R5, R5, UR10, R8, P0, P1 ;  /* 0x0000000a05057c10 */ /* 0x000fe200087e2408 */
[----:B------:R-:W-:Y:S01]  /*18310*/  ULDC.64 UR10, c[0x0][0xba8] ;  /* 0x0002ea00000a7ab9 */ /* 0x000fe20000000a00 */
[----:B------:R-:W-:Y:S01]  /*18320*/  @!UP0 ULDC UR10, c[0x0][0xb50] ;  /* 0x0002d400000a8ab9 */ /* 0x000fe20000000800 */
[----:B------:R-:W-:Y:S01]  /*18330*/  IMAD R9, R6, UR8, R9 ;  /* 0x0000000806097c24 */ /* 0x000fe2000f8e0209 */
[----:B------:R-:W-:Y:S01]  /*18340*/  @!UP0 ULDC UR11, c[0x0][0xb54] ;  /* 0x0002d500000b8ab9 */ /* 0x000fe20000000800 */
[----:B------:R-:W-:-:S04]  /*18350*/  IMAD.WIDE.U32 R4, R7, UR8, R4 ;  /* 0x0000000807047c25 */ /* 0x000fc8000f8e0004 */
[----:B------:R-:W-:Y:S01]  /*18360*/  IMAD.IADD R5, R5, 0x1, R9 ;  /* 0x0000000105057824 */ /* 0x000fe200078e0209 */
[----:B------:R-:W-:-:S04]  /*18370*/  LEA R6, P0, R4, UR10, 0x2 ;  /* 0x0000000a04067c11 */ /* 0x000fc8000f8010ff */
[----:B------:R-:W-:Y:S01]  /*18380*/  LEA.HI.X R7, R4, UR11, R5, 0x2, P0 ;  /* 0x0000000b04077c11 */ /* 0x000fe200080f1405 */
[----:B------:R-:W-:-:S05]  /*18390*/  IMAD.MOV.U32 R5, RZ, RZ, -0x800000 ;  /* 0xff800000ff057424 */ /* 0x000fca00078e00ff */
[----:B------:R1:W-:Y:S03]  /*183a0*/  STG.E desc[UR54][R6.64], R5 ;  /* 0x0000000506007986 */ /* 0x0003e6000c101936 */
.L_x_1540:
[----:B------:R-:W-:Y:S05]  /*183b0*/  BSYNC B1 ;  /* 0x0000000000017941 */ /* 0x000fea0003800000 */
.L_x_1539:
[----:B------:R-:W-:-:S06]  /*183c0*/  UISETP.GT.AND UP0, UPT, UR45, 0x1, UPT ;  /* 0x000000012d00788c */ /* 0x000fcc000bf04270 */
[----:B------:R-:W-:-:S13]  /*183d0*/  PLOP3.LUT P0, PT, PT, PT, UP0, 0x80, 0x0 ;  /* 0x000000000000781c */ /* 0x000fda0003f0f008 */
[----:B------:R-:W-:Y:S05]  /*183e0*/  @P0 BRA `(.L_x_1535) ;  /* 0x0000000400ac0947 */ /* 0x000fea0003800000 */
[----:B------:R-:W2:Y:S01]  /*183f0*/  LDC R11, c[0x0][0xbe8] ;  /* 0x0002fa00ff0b7b82 */ /* 0x000ea20000000800 */
[C---:B------:R-:W-:Y:S01]  /*18400*/  R2UR UR11, R3.reuse ;  /* 0x00000000030b72ca */ /* 0x040fe200000e0000 */
[----:B------:R-:W-:Y:S01]  /*18410*/  ULDC.64 UR12, c[0x0][0xaa0] ;  /* 0x0002a800000c7ab9 */ /* 0x000fe20000000a00 */
[----:B------:R-:W-:Y:S01]  /*18420*/  R2UR UR8, R3 ;  /* 0x00000000030872ca */ /* 0x000fe200000e0000 */
[----:B------:R-:W-:Y:S01]  /*18430*/  UIMAD UR10, UR16, UR12, URZ ;  /* 0x0000000c100a72a4 */ /* 0x000fe2000f8e023f */
[----:B------:R-:W-:Y:S01]  /*18440*/  IMAD R3, R189, 0x20, R200 ;  /* 0x00000020bd037824 */ /* 0x000fe200078e02c8 */
[----:B------:R-:W-:Y:S03]  /*18450*/  BSSY B1, `(.L_x_1541) ;  /* 0x000003a000017945 */ /* 0x000fe60003800000 */
[----:B------:R-:W-:-:S04]  /*18460*/  VIADD R8, R3, UR39 ;  /* 0x0000002703087c36 */ /* 0x000fc80008000000 */
[----:B------:R-:W-:Y:S01]  /*18470*/  IMAD.MOV.U32 R3, RZ, RZ, R8 ;  /* 0x000000ffff037224 */ /* 0x000fe200078e0008 */
[----:B------:R-:W-:Y:S02]  /*18480*/  UIMAD UR10, UR11, UR13, UR10 ;  /* 0x0000000d0b0a72a4 */ /* 0x000fe4000f8e020a */
[----:B------:R-:W-:-:S04]  /*18490*/  UIMAD.WIDE.U32 UR8, UR8, UR12, URZ ;  /* 0x0000000c080872a5 */ /* 0x000fc8000f8e003f */
[----:B------:R-:W-:-:S03]  /*184a0*/  UIADD3 UR9, UR9, UR10, URZ ;  /* 0x0000000a09097290 */ /* 0x000fc6000fffe03f */
[----:B------:R-:W-:Y:S01]  /*184b0*/  ULDC.64 UR10, c[0x0][0xae8] ;  /* 0x0002ba00000a7ab9 */ /* 0x000fe20000000a00 */
[----:B--2---:R-:W-:Y:S01]  /*184c0*/  ISETP.NE.AND P0, PT, R11, 0x1, PT ;  /* 0x000000010b00780c */ /* 0x004fe20003f05270 */
[----:B------:R-:W-:-:S04]  /*184d0*/  UIMAD.WIDE.U32 UR8, UR37, UR10, UR8 ;  /* 0x0000000a250872a5 */ /* 0x000fc8000f8e0008 */
[----:B------:R-:W-:-:S03]  /*184e0*/  UIMAD UR9, UR37, UR11, UR9 ;  /* 0x0000000b250972a4 */ /* 0x000fc6000f8e0209 */
[----:B------:R-:W-:Y:S02]  /*184f0*/  ULDC.64 UR10, c[0x0][0xaf0] ;  /* 0x0002bc00000a7ab9 */ /* 0x000fe40000000a00 */
[----:B------:R-:W-:Y:S02]  /*18500*/  UIMAD UR7, UR7, UR10, URZ ;  /* 0x0000000a070772a4 */ /* 0x000fe4000f8e023f */
[----:B------:R-:W-:Y:S01]  /*18510*/  UIMAD.WIDE.U32 UR8, UR4, UR10, UR8 ;  /* 0x0000000a040872a5 */ /* 0x000fe2000f8e0008 */
[----:B01----:R-:W0:Y:S01]  /*18520*/  @P0 LDC R5, c[0x0][0xbec] ;  /* 0x0002fb00ff050b82 */ /* 0x003e220000000800 */
[----:B------:R-:W-:-:S03]  /*18530*/  UIMAD UR7, UR4, UR11, UR7 ;  /* 0x0000000b040772a4 */ /* 0x000fc6000f8e0207 */
[----:B------:R-:W-:Y:S01]  /*18540*/  ULDC.64 UR10, c[0x0][0xae0] ;  /* 0x0002b800000a7ab9 */ /* 0x000fe20000000a00 */
[----:B------:R-:W-:-:S03]  /*18550*/  UIADD3 UR4, UR9, UR7, URZ ;  /* 0x0000000709047290 */ /* 0x000fc6000fffe03f */
        /* <DEDUP_REMOVED lines=16> */
[----:B------:R-:W-:Y:S02]  /*18660*/  VIADD R8, R200, UR39 ;  /* 0x00000027c8087c36 */ /* 0x000fe40008000000 */
[----:B------:R-:W-:Y:S02]  /*18670*/  IMAD R11, R0, R11, RZ ;  /* 0x0000000b000b7224 */ /* 0x000fe400078e02ff */
[C---:B------:R-:W-:Y:S02]  /*18680*/  IMAD R3, R7.reuse, UR9, R6 ;  /* 0x0000000907037c24 */ /* 0x040fe4000f8e0206 */
[----:B------:R-:W-:Y:S01]  /*18690*/  IMAD.WIDE.U32 R4, R7, UR8, R4 ;  /* 0x0000000807047c25 */ /* 0x000fe2000f8e0004 */
[----:B------:R-:W-:Y:S01]  /*186a0*/  ISETP.GE.AND P2, PT, R8, R11, PT ;  /* 0x0000000b0800720c */ /* 0x000fe20003f46270 */
[----:B------:R-:W-:-:S02]  /*186b0*/  ULDC.64 UR8, c[0x0][0xa80] ;  /* 0x0002a00000087ab9 */ /* 0x000fc40000000a00 */
[----:B------:R-:W-:Y:S01]  /*186c0*/  VIADD R0, R8, 0x20 ;  /* 0x0000002008007836 */ /* 0x000fe20000000000 */
[----:B------:R-:W-:Y:S01]  /*186d0*/  LEA R6, P3, R4, UR8, 0x1 ;  /* 0x0000000804067c11 */ /* 0x000fe2000f8608ff */
[----:B------:R-:W-:-:S03]  /*186e0*/  IMAD.IADD R3, R5, 0x1, R3 ;  /* 0x0000000105037824 */ /* 0x000fc600078e0203 */
[-C--:B------:R-:W-:Y:S01]  /*186f0*/  ISETP.GE.AND P1, PT, R0, R11.reuse, PT ;  /* 0x0000000b0000720c */ /* 0x080fe20003f26270 */
[----:B------:R-:W-:Y:S01]  /*18700*/  VIADD R0, R8, 0x40 ;  /* 0x0000004008007836 */ /* 0x000fe20000000000 */
[----:B------:R-:W-:Y:S02]  /*18710*/  LEA.HI.X R3, R4, UR9, R3, 0x1, P3 ;  /* 0x0000000904037c11 */ /* 0x000fe400098f0c03 */
[----:B------:R0:W1:Y:S02]  /*18720*/  SHFL.IDX PT, R4, R6, RZ, 0x181f ;  /* 0x00181fff06047589 */ /* 0x00006400000e0000 */
[----:B------:R-:W-:Y:S02]  /*18730*/  ISETP.GE.AND P0, PT, R0, R11, PT ;  /* 0x0000000b0000720c */ /* 0x000fe40003f06270 */
[----:B------:R0:W2:Y:S01]  /*18740*/  SHFL.IDX PT, R0, R3, RZ, 0x181f ;  /* 0x00181fff03007589 */ /* 0x0000a200000e0000 */
[----:B------:R-:W-:Y:S10]  /*18750*/  @P2 BRA `(.L_x_1542) ;  /* 0x0000000000242947 */ /* 0x000ff40003800000 */
[----:B------:R-:W-:Y:S02]  /*18760*/  ULDC UR4, c[0x0][0xac8] ;  /* 0x0002b20000047ab9 */ /* 0x000fe40000000800 */
[----:B------:R-:W-:Y:S02]  /*18770*/  ISETP.GE.AND P4, PT, R23, UR4, PT ;  /* 0x0000000417007c0c */ /* 0x000fe4000bf86270 */
[----:B------:R-:W-:-:S11]  /*18780*/  ISETP.GE.AND P5, PT, R188, UR4, PT ;  /* 0x00000004bc007c0c */ /* 0x000fd6000bfa6270 */
[CC--:B-1----:R-:W-:Y:S02]  /*18790*/  @!P4 LEA R12, P2, R23.reuse, R4.reuse, 0x1 ;  /* 0x00000004170cc211 */ /* 0x0c2fe400078408ff */
[C---:B------:R-:W-:Y:S02]  /*187a0*/  @!P5 LEA R4, P3, R188.reuse, R4, 0x1 ;  /* 0x00000004bc04d211 */ /* 0x040fe400078608ff */
[-C--:B--2---:R-:W-:Y:S02]  /*187b0*/  @!P4 LEA.HI.X R13, R23, R0.reuse, R216, 0x1, P2 ;  /* 0x00000000170dc211 */ /* 0x084fe400010f0cd8 */
[----:B------:R-:W-:-:S03]  /*187c0*/  @!P5 LEA.HI.X R5, R188, R0, R215, 0x1, P3 ;  /* 0x00000000bc05d211 */ /* 0x000fc600018f0cd7 */
[----:B------:R3:W-:Y:S04]  /*187d0*/  @!P4 ST.E.128 desc[UR54][R12.64], RZ ;  /* 0x000000ff0c00c985 */ /* 0x0007e8000c101d36 */
[----:B------:R3:W-:Y:S02]  /*187e0*/  @!P5 ST.E.128 desc[UR54][R4.64], RZ ;  /* 0x000000ff0400d985 */ /* 0x0007e4000c101d36 */
.L_x_1542:
[----:B------:R-:W-:Y:S05]  /*187f0*/  BSYNC B1 ;  /* 0x0000000000017941 */ /* 0x000fea0003800000 */
.L_x_1541:
[----:B--2---:R2:W4:Y:S01]  /*18800*/  SHFL.IDX PT, R0, R3, 0x1, 0x181f ;  /* 0x00381f0003007f89 */ /* 0x00452200000e0000 */
[----:B------:R-:W-:Y:S03]  /*18810*/  BSSY B1, `(.L_x_1543) ;  /* 0x000000c000017945 */ /* 0x000fe60003800000 */
[----:B-1-3--:R2:W1:Y:S01]  /*18820*/  SHFL.IDX PT, R4, R6, 0x1, 0x181f ;  /* 0x00381f0006047f89 */ /* 0x00a46200000e0000 */
[----:B------:R-:W-:Y:S05]  /*18830*/  @P1 BRA `(.L_x_1544) ;  /* 0x0000000000241947 */ /* 0x000fea0003800000 */
[----:B------:R-:W-:Y:S02]  /*18840*/  ULDC UR4, c[0x0][0xac8] ;  /* 0x0002b20000047ab9 */ /* 0x000fe40000000800 */
[----:B------:R-:W-:Y:S02]  /*18850*/  ISETP.GE.AND P3, PT, R23, UR4, PT ;  /* 0x0000000417007c0c */ /* 0x000fe4000bf66270 */
[----:B------:R-:W-:-:S11]  /*18860*/  ISETP.GE.AND P4, PT, R188, UR4, PT ;  /* 0x00000004bc007c0c */ /* 0x000fd6000bf86270 */
[CC--:B-1----:R-:W-:Y:S02]  /*18870*/  @!P3 LEA R12, P1, R23.reuse, R4.reuse, 0x1 ;  /* 0x00000004170cb211 */ /* 0x0c2fe400078208ff */
[C---:B------:R-:W-:Y:S02]  /*18880*/  @!P4 LEA R4, P2, R188.reuse, R4, 0x1 ;  /* 0x00000004bc04c211 */ /* 0x040fe400078408ff */
[-C--:B----4-:R-:W-:Y:S02]  /*18890*/  @!P3 LEA.HI.X R13, R23, R0.reuse, R216, 0x1, P1 ;  /* 0x00000000170db211 */ /* 0x090fe400008f0cd8 */
[----:B------:R-:W-:-:S03]  /*188a0*/  @!P4 LEA.HI.X R5, R188, R0, R215, 0x1, P2 ;  /* 0x00000000bc05c211 */ /* 0x000fc600010f0cd7 */
[----:B------:R3:W-:Y:S04]  /*188b0*/  @!P3 ST.E.128 desc[UR54][R12.64], RZ ;  /* 0x000000ff0c00b985 */ /* 0x0007e8000c101d36 */
[----:B------:R3:W-:Y:S02]  /*188c0*/  @!P4 ST.E.128 desc[UR54][R4.64], RZ ;  /* 0x000000ff0400c985 */ /* 0x0007e4000c101d36 */
.L_x_1544:
[----:B------:R-:W-:Y:S05]  /*188d0*/  BSYNC B1 ;  /* 0x0000000000017941 */ /* 0x000fea0003800000 */
.L_x_1543:
[----:B----4-:R4:W0:Y:S01]  /*188e0*/  SHFL.IDX PT, R0, R3, 0x2, 0x181f ;  /* 0x00581f0003007f89 */ /* 0x01082200000e0000 */
        /* <DEDUP_REMOVED lines=8> */
[-C--:B0-----:R-:W-:Y:S02]  /*18970*/  @!P2 LEA.HI.X R13, R23, R0.reuse, R216, 0x1, P0 ;  /* 0x00000000170da211 */ /* 0x081fe400000f0cd8 */
[----:B------:R-:W-:-:S03]  /*18980*/  @!P3 LEA.HI.X R5, R188, R0, R215, 0x1, P1 ;  /* 0x00000000bc05b211 */ /* 0x000fc600008f0cd7 */
[----:B------:R3:W-:Y:S04]  /*18990*/  @!P2 ST.E.128 desc[UR54][R12.64], RZ ;  /* 0x000000ff0c00a985 */ /* 0x0007e8000c101d36 */
[----:B------:R3:W-:Y:S02]  /*189a0*/  @!P3 ST.E.128 desc[UR54][R4.64], RZ ;  /* 0x000000ff0400b985 */ /* 0x0007e4000c101d36 */
.L_x_1546:
[----:B------:R-:W-:Y:S05]  /*189b0*/  BSYNC B1 ;  /* 0x0000000000017941 */ /* 0x000fea0003800000 */
.L_x_1545:
[----:B0-----:R-:W-:Y:S01]  /*189c0*/  VIADD R0, R8, 0x60 ;  /* 0x0000006008007836 */ /* 0x001fe20000000000 */
[----:B--2-4-:R-:W0:Y:S04]  /*189d0*/  SHFL.IDX PT, R3, R3, 0x3, 0x181f ;  /* 0x00781f0003037f89 */ /* 0x014e2800000e0000 */
[----:B------:R-:W-:Y:S01]  /*189e0*/  ISETP.GE.AND P0, PT, R0, R11, PT ;  /* 0x0000000b0000720c */ /* 0x000fe20003f06270 */
[----:B-1-3--:R1:W2:-:S12]  /*189f0*/  SHFL.IDX PT, R4, R6, 0x3, 0x181f ;  /* 0x00781f0006047f89 */ /* 0x00a29800000e0000 */
[----:B-1----:R-:W-:Y:S05]  /*18a00*/  @P0 BRA `(.L_x_1535) ;  /* 0x0000000000240947 */ /* 0x002fea0003800000 */
[----:B------:R-:W-:Y:S02]  /*18a10*/  ULDC UR4, c[0x0][0xac8] ;  /* 0x0002b20000047ab9 */ /* 0x000fe40000000800 */
[----:B------:R-:W-:Y:S02]  /*18a20*/  ISETP.GE.AND P2, PT, R23, UR4, PT ;  /* 0x0000000417007c0c */ /* 0x000fe4000bf46270 */
[----:B------:R-:W-:-:S11]  /*18a30*/  ISETP.GE.AND P3, PT, R188, UR4, PT ;  /* 0x00000004bc007c0c */ /* 0x000fd6000bf66270 */
[CC--:B--2---:R-:W-:Y:S02]  /*18a40*/  @!P2 LEA R6, P0, R23.reuse, R4.reuse, 0x1 ;  /* 0x000000041706a211 */ /* 0x0c4fe400078008ff */
[C---:B------:R-:W-:Y:S02]  /*18a50*/  @!P3 LEA R4, P1, R188.reuse, R4, 0x1 ;  /* 0x00000004bc04b211 */ /* 0x040fe400078208ff */
[-C--:B0-----:R-:W-:Y:S02]  /*18a60*/  @!P2 LEA.HI.X R7, R23, R3.reuse, R216, 0x1, P0 ;  /* 0x000000031707a211 */ /* 0x081fe400000f0cd8 */
[----:B------:R-:W-:-:S03]  /*18a70*/  @!P3 LEA.HI.X R5, R188, R3, R215, 0x1, P1 ;  /* 0x00000003bc05b211 */ /* 0x000fc600008f0cd7 */
[----:B------:R0:W-:Y:S04]  /*18a80*/  @!P2 ST.E.128 desc[UR54][R6.64], RZ ;  /* 0x000000ff0600a985 */ /* 0x0001e8000c101d36 */
[----:B------:R0:W-:Y:S02]  /*18a90*/  @!P3 ST.E.128 desc[UR54][R4.64], RZ ;  /* 0x000000ff0400b985 */ /* 0x0001e4000c101d36 */
.L_x_1535:
[----:B------:R-:W-:Y:S05]  /*18aa0*/  BSYNC B0 ;  /* 0x0000000000007941 */ /* 0x000fea0003800000 */
.L_x_1525:
[----:B------:R-:W-:Y:S02]  /*18ab0*/  ULDC UR4, c[0x0][0xc3c] ;  /* 0x00030f0000047ab9 */ /* 0x000fe40000000800 */
[----:B------:R-:W-:-:S06]  /*18ac0*/  UISETP.GE.AND UP0, UPT, UR50, UR4, UPT ;  /* 0x000000043200728c */ /* 0x000fcc000bf06270 */
[----:B------:R-:W-:-:S13]  /*18ad0*/  PLOP3.LUT P0, PT, PT, PT, UP0, 0x80, 0x0 ;  /* 0x000000000000781c */ /* 0x000fda0003f0f008 */
[----:B------:R-:W-:Y:S05]  /*18ae0*/  @!P0 BRA `(.L_x_1547) ;  /* 0xfffffe8000ec8947 */ /* 0x000fea000383ffff */
[----:B------:R-:W-:Y:S05]  /*18af0*/  EXIT ;  /* 0x000000000000794d */ /* 0x000fea0003800000 */
.L_x_1434:
        /* <DEDUP_REMOVED lines=19> */
[----:B------:R-:W-:Y:S02]  /*18c30*/  IMAD.MOV.U32 R0, RZ, RZ, RZ ;  /* 0x000000ffff007224 */ /* 0x000fe400078e00ff */
[----:B------:R-:W-:Y:S01]  /*18c40*/  IMAD.MOV.U32 R9, RZ, RZ, RZ ;  /* 0x000000ffff097224 */ /* 0x000fe200078e00ff */
[----:B0-----:R-:W-:-:S04]  /*18c50*/  LOP3.LUT R7, R4, 0x1f, RZ, 0xc0, !PT ;  /* 0x0000001f04077812 */ /* 0x001fc800078ec0ff */
[----:B------:R-:W-:-:S04]  /*18c60*/  ISETP.NE.AND P0, PT, R7, 0x1f, PT ;  /* 0x0000001f0700780c */ /* 0x000fc80003f05270 */
[----:B------:R-:W-:-:S13]  /*18c70*/  ISETP.GE.OR P1, PT, R7, UR4, !P0 ;  /* 0x0000000407007c0c */ /* 0x000fda000c726670 */
[----:B------:R-:W0:Y:S08]  /*18c80*/  @!P1 LDC.64 R4, c[0x0][0xc80] ;  /* 0x00032000ff049b82 */ /* 0x000e300000000a00 */
[----:B------:R-:W1:Y:S01]  /*18c90*/  @!P1 LDC.64 R2, c[0x0][0xc78] ;  /* 0x00031e00ff029b82 */ /* 0x000e620000000a00 */
[----:B0-----:R-:W-:-:S05]  /*18ca0*/  @!P1 IMAD.WIDE.U32 R4, R7, 0x4, R4 ;  /* 0x0000000407049825 */ /* 0x001fca00078e0004 */
[----:B------:R-:W2:Y:S01]  /*18cb0*/  @!P1 LDG.E R0, desc[UR54][R4.64] ;  /* 0x0000003604009981 */ /* 0x000ea2000c1e1900 */
[----:B-1----:R-:W-:-:S05]  /*18cc0*/  @!P1 IMAD.WIDE.U32 R2, R7, 0x4, R2 ;  /* 0x0000000407029825 */ /* 0x002fca00078e0002 */
        /* <DEDUP_REMOVED lines=21> */
[----:B------:R-:W1:Y:S01]  /*18e20*/  S2R R6, SR_CTAID.X ;  /* 0x0000000000067919 */ /* 0x000e620000002500 */
[----:B0-----:R-:W-:Y:S02]  /*18e30*/  SEL R5, R4, RZ, P5 ;  /* 0x000000ff04057207 */ /* 0x001fe40002800000 */
[----:B------:R-:W0:Y:S03]  /*18e40*/  LDC R4, c[0x0][0xc38] ;  /* 0x00030e00ff047b82 */ /* 0x000e260000000800 */
[----:B------:R-:W-:-:S05]  /*18e50*/  IMAD.IADD R5, R2, 0x1, R5 ;  /* 0x0000000102057824 */ /* 0x000fca00078e0205 */
[----:B------:R-:W0:Y:S02]  /*18e60*/  SHFL.IDX PT, R11, R5, 0x1f, 0x1f ;  /* 0x03e01f00050b7f89 */ /* 0x000e2400000e0000 */
[----:B0-----:R-:W-:-:S05]  /*18e70*/  IMAD R11, R11, R4, RZ ;  /* 0x000000040b0b7224 */ /* 0x001fca00078e02ff */
[----:B-1----:R-:W-:Y:S01]  /*18e80*/  ISETP.GT.AND P6, PT, R11, R6, PT ;  /* 0x000000060b00720c */ /* 0x002fe20003fc4270 */
[----:B------:R-:W-:-:S12]  /*18e90*/  IMAD.MOV.U32 R8, RZ, RZ, R11 ;  /* 0x000000ffff087224 */ /* 0x000fd800078e000b */
[----:B------:R-:W-:Y:S05]  /*18ea0*/  @P6 BRA `(.L_x_1549) ;  /* 0x00000000009c6947 */ /* 0x000fea0003800000 */
[----:B------:R-:W-:Y:S01]  /*18eb0*/  IMAD.MOV.U32 R11, RZ, RZ, R8 ;  /* 0x000000ffff0b7224 */ /* 0x000fe200078e0008 */
[----:B------:R-:W-:Y:S01]  /*18ec0*/  UMOV UR4, URZ ;  /* 0x0000003f00047c82 */ /* 0x000fe20008000000 */
[----:B------:R-:W-:-:S05]  /*18ed0*/  ULDC UR5, c[0x0][0xc3c] ;  /* 0x00030f0000057ab9 */ /* 0x000fca0000000800 */
.L_x_1551:
[----:B------:R-:W-:-:S04]  /*18ee0*/  UIADD3 UR4, UR4, 0x1f, URZ ;  /* 0x0000001f04047890 */ /* 0x000fc8000fffe03f */
[----:B------:R-:W-:-:S06]  /*18ef0*/  UISETP.GE.AND UP0, UPT, UR4, UR5, UPT ;  /* 0x000000050400728c */ /* 0x000fcc000bf06270 */
[----:B------:R-:W-:-:S13]  /*18f00*/  PLOP3.LUT P6, PT, PT, PT, UP0, 0x40, 0x0 ;  /* 0x000000000000781c */ /* 0x000fda0003fce808 */
[----:B------:R-:W-:Y:S05]  /*18f10*/  @!P6 BRA `(.L_x_1550) ;  /* 0x0000000800d0e947 */ /* 0x000fea0003800000 */
[----:B------:R-:W-:Y:S02]  /*18f20*/  VIADD R9, R7, UR4 ;  /* 0x0000000407097c36 */ /* 0x000fe40008000000 */
[----:B------:R-:W-:-:S03]  /*18f30*/  IMAD.MOV.U32 R0, RZ, RZ, RZ ;  /* 0x000000ffff007224 */ /* 0x000fc600078e00ff */
[----:B------:R-:W-:-:S13]  /*18f40*/  ISETP.GE.OR P6, PT, R9, UR5, !P0 ;  /* 0x0000000509007c0c */ /* 0x000fda000c7c6670 */
[----:B------:R-:W0:Y:S08]  /*18f50*/  @!P6 LDC.64 R4, c[0x0][0xc80] ;  /* 0x00032000ff04eb82 */ /* 0x000e300000000a00 */
[----:B------:R-:W1:Y:S01]  /*18f60*/  @!P6 LDC.64 R2, c[0x0][0xc78] ;  /* 0x00031e00ff02eb82 */ /* 0x000e620000000a00 */
[----:B0-----:R-:W-:-:S05]  /*18f70*/  @!P6 IMAD.WIDE R4, R9, 0x4, R4 ;  /* 0x000000040904e825 */ /* 0x001fca00078e0204 */
[----:B------:R0:W2:Y:S01]  /*18f80*/  @!P6 LDG.E R0, desc[UR54][R4.64] ;  /* 0x000000360400e981 */ /* 0x0000a2000c1e1900 */
[----:B-1----:R-:W-:-:S04]  /*18f90*/  @!P6 IMAD.WIDE R2, R9, 0x4, R2 ;  /* 0x000000040902e825 */ /* 0x002fc800078e0202 */
[----:B------:R-:W-:Y:S01]  /*18fa0*/  IMAD.MOV.U32 R9, RZ, RZ, RZ ;  /* 0x000000ffff097224 */ /* 0x000fe200078e00ff */
[----:B0-----:R-:W0:Y:S05]  /*18fb0*/  LDC R4, c[0x0][0xc38] ;  /* 0x00030e00ff047b82 */ /* 0x001e2a0000000800 */
[----:B------:R-:W2:Y:S02]  /*18fc0*/  @!P6 LDG.E R9, desc[UR54][R2.64] ;  /* 0x000000360209e981 */ /* 0x000ea4000c1e1900 */
[----:B--2---:R-:W-:-:S05]  /*18fd0*/  IMAD R15, R0, R9, RZ ;  /* 0x00000009000f7224 */ /* 0x004fca00078e02ff */
        /* <DEDUP_REMOVED lines=20> */
.L_x_1549:
[----:B------:R-:W-:-:S04]  /*19120*/  IMAD.IADD R8, R11, 0x1, -R8 ;  /* 0x000000010b087824 */ /* 0x000fc800078e0a08 */
[----:B------:R-:W-:-:S05]  /*19130*/  IMAD R3, R5, R4, R8 ;  /* 0x0000000405037224 */ /* 0x000fca00078e0208 */
[----:B------:R-:W-:Y:S01]  /*19140*/  ISETP.GT.AND P0, PT, R3, R6, PT ;  /* 0x000000060300720c */ /* 0x000fe20003f04270 */
[----:B------:R-:W-:-:S12]  /*19150*/  IMAD.MOV.U32 R3, RZ, RZ, RZ ;  /* 0x000000ffff037224 */ /* 0x000fd800078e00ff */
[----:B------:R-:W-:Y:S02]  /*19160*/  VOTEU.ANY UR6, UPT, !P0 ;  /* 0x0000000000067886 */ /* 0x000fe400040e0100 */
[----:B------:R-:W-:Y:S02]  /*19170*/  UPOPC UR5, UR6 ;  /* 0x00000006000572bf */ /* 0x000fe40008000000 */
[----:B------:R-:W-:Y:S02]  /*19180*/  ISETP.NE.AND P0, PT, RZ, UR6, PT ;  /* 0x00000006ff007c0c */ /* 0x000fe4000bf05270 */
[----:B------:R-:W-:Y:S02]  /*19190*/  UIADD3 UR41, UR5, UR4, URZ ;  /* 0x0000000405297290 */ /* 0x000fe4000fffe03f */
[----:B------:R-:W-:Y:S02]  /*191a0*/  IMAD.U32 R2, RZ, RZ, UR5 ;  /* 0x00000005ff027e24 */ /* 0x000fe4000f8e00ff */
[----:B------:R-:W-:-:S03]  /*191b0*/  IMAD.U32 R11, RZ, RZ, UR5 ;  /* 0x00000005ff0b7e24 */ /* 0x000fc6000f8e00ff */
[----:B------:R-:W0:Y:S04]  /*191c0*/  SHFL.IDX PT, R9, R9, R2, 0x1f ;  /* 0x00001f0209097589 */ /* 0x000e2800000e0000 */
[----:B------:R1:W2:Y:S01]  /*191d0*/  SHFL.IDX PT, R0, R0, R11, 0x1f ;  /* 0x00001f0b00007589 */ /* 0x0002a200000e0000 */
[----:B0-----:R-:W-:Y:S01]  /*191e0*/  ISETP.NE.AND P1, PT, R9, 0x1, PT ;  /* 0x000000010900780c */ /* 0x001fe20003f25270 */
[----:B-1----:R-:W-:-:S12]  /*191f0*/  @!P0 BRA `(.L_x_1552) ;  /* 0x00000000000c8947 */ /* 0x002fd80003800000 */
[----:B------:R-:W-:-:S06]  /*19200*/  UIADD3 UR4, UR5, -0x1, URZ ;  /* 0xffffffff05047890 */ /* 0x000fcc000fffe03f */
[----:B------:R-:W-:-:S05]  /*19210*/  IMAD.U32 R2, RZ, RZ, UR4 ;  /* 0x00000004ff027e24 */ /* 0x000fca000f8e00ff */
[----:B------:R0:W1:Y:S02]  /*19220*/  SHFL.IDX PT, R3, R5, R2, 0x1f ;  /* 0x00001f0205037589 */ /* 0x00006400000e0000 */
.L_x_1552:
[----:B01----:R-:W-:-:S04]  /*19230*/  IMAD R2, R3, R4, R8 ;  /* 0x0000000403027224 */ /* 0x003fc800078e0208 */
[----:B------:R-:W-:Y:S01]  /*19240*/  IMAD.IADD R5, R6, 0x1, -R2 ;  /* 0x0000000106057824 */ /* 0x000fe200078e0a02 */
[----:B------:R0:W-:Y:S01]  /*19250*/  STL [R1], R2 ;  /* 0x0000000201007387 */ /* 0x0001e20000100800 */
[----:B------:R-:W-:Y:S05]  /*19260*/  @!P1 BRA `(.L_x_1553) ;  /* 0x0000000000ec9947 */ /* 0x000fea0003800000 */
[-C--:B--2---:R-:W-:Y:S02]  /*19270*/  IABS R12, R0.reuse ;  /* 0x00000000000c7213 */ /* 0x084fe40000000000 */
[----:B------:R-:W-:Y:S02]  /*19280*/  IABS R4, R9 ;  /* 0x0000000900047213 */ /* 0x000fe40000000000 */
[----:B------:R-:W1:Y:S01]  /*19290*/  I2F.RP R6, R12 ;  /* 0x0000000c00067306 */ /* 0x000e620000209400 */
[----:B------:R-:W-:-:S07]  /*192a0*/  IABS R10, R0 ;  /* 0x00000000000a7213 */ /* 0x000fce0000000000 */
[----:B------:R-:W2:Y:S08]  /*192b0*/  I2F.RP R8, R4 ;  /* 0x0000000400087306 */ /* 0x000eb00000209400 */
[----:B-1----:R-:W0:Y:S08]  /*192c0*/  MUFU.RCP R6, R6 ;  /* 0x0000000600067308 */ /* 0x002e300000001000 */
[----:B--2---:R-:W-:Y:S01]  /*192d0*/  MUFU.RCP R8, R8 ;  /* 0x0000000800087308 */ /* 0x004fe20000001000 */
[----:B0-----:R-:W-:Y:S01]  /*192e0*/  VIADD R2, R6, 0xffffffe ;  /* 0x0ffffffe06027836 */ /* 0x001fe20000000000 */
[----:B------:R-:W-:-:S06]  /*192f0*/  IABS R6, R5 ;  /* 0x0000000500067213 */ /* 0x000fcc0000000000 */
[----:B------:R0:W1:Y:S02]  /*19300*/  F2I.FTZ.U32.TRUNC.NTZ R3, R2 ;  /* 0x0000000200037305 */ /* 0x000064000021f000 */
[----:B0-----:R-:W-:Y:S02]  /*19310*/  IMAD.MOV.U32 R2, RZ, RZ, RZ ;  /* 0x000000ffff027224 */ /* 0x001fe400078e00ff */
[----:B-1----:R-:W-:-:S04]  /*19320*/  IMAD.MOV R11, RZ, RZ, -R3 ;  /* 0x000000ffff0b7224 */ /* 0x002fc800078e0a03 */
[----:B------:R-:W-:-:S04]  /*19330*/  IMAD R11, R11, R12, RZ ;  /* 0x0000000c0b0b7224 */ /* 0x000fc800078e02ff */
[----:B------:R-:W-:-:S04]  /*19340*/  IMAD.HI.U32 R3, R3, R11, R2 ;  /* 0x0000000b03037227 */ /* 0x000fc800078e0002 */
[----:B------:R-:W-:Y:S02]  /*19350*/  IMAD.MOV R11, RZ, RZ, -R10 ;  /* 0x000000ffff0b7224 */ /* 0x000fe400078e0a0a */
[----:B------:R-:W-:-:S04]  /*19360*/  IMAD.HI.U32 R2, R3, R6, RZ ;  /* 0x0000000603027227 */ /* 0x000fc800078e00ff */
[----:B------:R-:W-:Y:S01]  /*19370*/  IMAD R3, R2, R11, R6 ;  /* 0x0000000b02037224 */ /* 0x000fe200078e0206 */
[----:B------:R-:W-:Y:S01]  /*19380*/  LOP3.LUT R6, R5, R0, RZ, 0x3c, !PT ;  /* 0x0000000005067212 */ /* 0x000fe200078e3cff */
[----:B------:R-:W-:-:S03]  /*19390*/  VIADD R10, R8, 0xffffffe ;  /* 0x0ffffffe080a7836 */ /* 0x000fc60000000000 */
[----:B------:R-:W-:Y:S02]  /*193a0*/  ISETP.GT.U32.AND P1, PT, R12, R3, PT ;  /* 0x000000030c00720c */ /* 0x000fe40003f24070 */
[----:B------:R-:W-:-:S11]  /*193b0*/  ISETP.GE.AND P2, PT, R6, RZ, PT ;  /* 0x000000ff0600720c */ /* 0x000fd60003f46270 */
[----:B------:R-:W-:Y:S02]  /*193c0*/  @!P1 IMAD.IADD R3, R3, 0x1, -R12 ;  /* 0x0000000103039824 */ /* 0x000fe400078e0a0c */
[----:B------:R-:W-:Y:S01]  /*193d0*/  @!P1 VIADD R2, R2, 0x1 ;  /* 0x0000000102029836 */ /* 0x000fe20000000000 */
[----:B------:R-:W-:Y:S02]  /*193e0*/  ISETP.NE.AND P1, PT, R0, RZ, PT ;  /* 0x000000ff0000720c */ /* 0x000fe40003f25270 */
[----:B------:R-:W-:Y:S02]  /*193f0*/  ISETP.GE.U32.AND P0, PT, R3, R12, PT ;  /* 0x0000000c0300720c */ /* 0x000fe40003f06070 */
[----:B------:R-:W0:Y:S11]  /*19400*/  F2I.FTZ.U32.TRUNC.NTZ R3, R10 ;  /* 0x0000000a00037305 */ /* 0x000e36000021f000 */
        /* <DEDUP_REMOVED lines=14> */
[----:B------:R-:W-:Y:S02]  /*194f0*/  IMAD R3, R2, R6, R3 ;  /* 0x0000000602037224 */ /* 0x000fe400078e0203 */
[----:B------:R-:W-:-:S03]  /*19500*/  IMAD.MOV R6, RZ, RZ, -R8 ;  /* 0x000000ffff067224 */ /* 0x000fc600078e0a08 */
        /* <DEDUP_REMOVED lines=13> */
[----:B------:R-:W-:Y:S02]  /*195e0*/  IMAD R2, R0, R6, R5 ;  /* 0x0000000600027224 */ /* 0x000fe400078e0205 */
[----:B------:R-:W-:-:S05]  /*195f0*/  IMAD R3, R3, 0x10000, R4 ;  /* 0x0001000003037824 */ /* 0x000fca00078e0204 */
[----:B------:R0:W-:Y:S01]  /*19600*/  STL [R1+0x8], R3 ;  /* 0x0000080301007387 */ /* 0x0001e20000100800 */
[----:B------:R-:W-:Y:S05]  /*19610*/  BRA `(.L_x_1554) ;  /* 0x0000000400007947 */ /* 0x000fea0003800000 */
.L_x_1553:
[----:B------:R-:W-:Y:S02]  /*19620*/  ULDC.64 UR4, c[0x0][0xc90] ;  /* 0x0003240000047ab9 */ /* 0x000fe40000000a00 */
[----:B------:R-:W-:-:S06]  /*19630*/  UIMAD.WIDE UR4, UR41, 0x4, UR4 ;  /* 0x00000004290478a5 */ /* 0x000fcc000f8e0204 */
[----:B0-----:R-:W-:Y:S02]  /*19640*/  IMAD.U32 R2, RZ, RZ, UR4 ;  /* 0x00000004ff027e24 */ /* 0x001fe4000f8e00ff */
[----:B------:R-:W-:-:S05]  /*19650*/  IMAD.U32 R3, RZ, RZ, UR5 ;  /* 0x00000005ff037e24 */ /* 0x000fca000f8e00ff */
[----:B------:R0:W2:Y:S01]  /*19660*/  LDG.E R13, desc[UR54][R2.64] ;  /* 0x00000036020d7981 */ /* 0x0000a2000c1e1900 */
[----:B------:R-:W-:Y:S01]  /*19670*/  IABS R15, R5 ;  /* 0x00000005000f7213 */ /* 0x000fe20000000000 */
[----:B0-----:R-:W-:Y:S02]  /*19680*/  IMAD.MOV.U32 R2, RZ, RZ, RZ ;  /* 0x000000ffff027224 */ /* 0x001fe400078e00ff */
[----:B--2---:R-:W-:-:S05]  /*19690*/  IMAD R6, R0, R13, RZ ;  /* 0x0000000d00067224 */ /* 0x004fca00078e02ff */
[-C--:B------:R-:W-:Y:S02]  /*196a0*/  IABS R10, R6.reuse ;  /* 0x00000006000a7213 */ /* 0x080fe40000000000 */
[----:B------:R-:W-:Y:S02]  /*196b0*/  IABS R12, R6 ;  /* 0x00000006000c7213 */ /* 0x000fe40000000000 */
[----:B------:R-:W0:Y:S08]  /*196c0*/  I2F.RP R8, R10 ;  /* 0x0000000a00087306 */ /* 0x000e300000209400 */
[----:B0-----:R-:W0:Y:S02]  /*196d0*/  MUFU.RCP R8, R8 ;  /* 0x0000000800087308 */ /* 0x001e240000001000 */
[----:B0-----:R-:W-:-:S06]  /*196e0*/  VIADD R9, R8, 0xffffffe ;  /* 0x0ffffffe08097836 */ /* 0x001fcc0000000000 */
[----:B------:R-:W0:Y:S02]  /*196f0*/  F2I.FTZ.U32.TRUNC.NTZ R3, R9 ;  /* 0x0000000900037305 */ /* 0x000e24000021f000 */
[----:B0-----:R-:W-:-:S04]  /*19700*/  IMAD.MOV R11, RZ, RZ, -R3 ;  /* 0x000000ffff0b7224 */ /* 0x001fc800078e0a03 */
[----:B------:R-:W-:-:S04]  /*19710*/  IMAD R11, R11, R10, RZ ;  /* 0x0000000a0b0b7224 */ /* 0x000fc800078e02ff */
[----:B------:R-:W-:-:S04]  /*19720*/  IMAD.HI.U32 R2, R3, R11, R2 ;  /* 0x0000000b03027227 */ /* 0x000fc800078e0002 */
[----:B------:R-:W-:Y:S02]  /*19730*/  IMAD.MOV R3, RZ, RZ, -R12 ;  /* 0x000000ffff037224 */ /* 0x000fe400078e0a0c */
        /* <DEDUP_REMOVED lines=12> */
[----:B------:R-:W-:Y:S02]  /*19800*/  IMAD R11, R13, R2, RZ ;  /* 0x000000020d0b7224 */ /* 0x000fe400078e02ff */
[----:B------:R-:W-:Y:S02]  /*19810*/  IMAD.MOV R2, RZ, RZ, -R2 ;  /* 0x000000ffff027224 */ /* 0x000fe400078e0a02 */
[----:B------:R-:W-:Y:S02]  /*19820*/  IMAD.MOV R3, RZ, RZ, -R11 ;  /* 0x000000ffff037224 */ /* 0x000fe400078e0a0b */
[----:B------:R-:W-:Y:S02]  /*19830*/  IMAD R6, R6, R2, R5 ;  /* 0x0000000206067224 */ /* 0x000fe400078e0205 */
[----:B------:R-:W-:Y:S01]  /*19840*/  IMAD.MOV.U32 R2, RZ, RZ, RZ ;  /* 0x000000ffff027224 */ /* 0x000fe200078e00ff */
[----:B------:R-:W-:-:S04]  /*19850*/  VIADDMNMX R13, R3, R4, R13, PT ;  /* 0x00000004030d7246 */ /* 0x000fc8000380010d */
[-C--:B------:R-:W-:Y:S02]  /*19860*/  IABS R8, R13.reuse ;  /* 0x0000000d00087213 */ /* 0x080fe40000000000 */
[----:B------:R-:W-:Y:S02]  /*19870*/  IABS R10, R13 ;  /* 0x0000000d000a7213 */ /* 0x000fe40000000000 */
[----:B------:R-:W0:Y:S08]  /*19880*/  I2F.RP R4, R8 ;  /* 0x0000000800047306 */ /* 0x000e300000209400 */
[----:B0-----:R-:W0:Y:S02]  /*19890*/  MUFU.RCP R4, R4 ;  /* 0x0000000400047308 */ /* 0x001e240000001000 */
[----:B0-----:R-:W-:-:S02]  /*198a0*/  VIADD R3, R4, 0xffffffe ;  /* 0x0ffffffe04037836 */ /* 0x001fc40000000000 */
[----:B------:R-:W-:-:S04]  /*198b0*/  IMAD.MOV R4, RZ, RZ, -R13 ;  /* 0x000000ffff047224 */ /* 0x000fc800078e0a0d */
[----:B------:R-:W0:Y:S02]  /*198c0*/  F2I.FTZ.U32.TRUNC.NTZ R3, R3 ;  /* 0x0000000300037305 */ /* 0x000e24000021f000 */
[----:B0-----:R-:W-:-:S04]  /*198d0*/  IMAD.MOV R9, RZ, RZ, -R3 ;  /* 0x000000ffff097224 */ /* 0x001fc800078e0a03 */
[----:B------:R-:W-:Y:S01]  /*198e0*/  IMAD.MOV.U32 R5, RZ, RZ, R9 ;  /* 0x000000ffff057224 */ /* 0x000fe200078e0009 */
[----:B------:R-:W-:-:S03]  /*198f0*/  IABS R9, R6 ;  /* 0x0000000600097213 */ /* 0x000fc60000000000 */
        /* <DEDUP_REMOVED lines=11> */
[----:B------:R-:W-:Y:S02]  /*199b0*/  ISETP.GE.AND P2, PT, R3, RZ, PT ;  /* 0x000000ff0300720c */ /* 0x000fe40003f46270 */
[----:B------:R-:W-:-:S05]  /*199c0*/  IADD3 R3, R11, 0x1000000, R6 ;  /* 0x010000000b037810 */ /* 0x000fca0007ffe006 */
[----:B------:R-:W-:-:S06]  /*199d0*/  @P0 VIADD R2, R2, 0x1 ;  /* 0x0000000102020836 */ /* 0x000fcc0000000000 */
[----:B------:R-:W-:Y:S01]  /*199e0*/  @!P2 IMAD.MOV R2, RZ, RZ, -R2 ;  /* 0x000000ffff02a224 */ /* 0x000fe200078e0a02 */
[----:B------:R-:W-:-:S05]  /*199f0*/  @!P1 LOP3.LUT R2, RZ, R13, RZ, 0x33, !PT ;  /* 0x0000000dff029212 */ /* 0x000fca00078e33ff */
[----:B------:R-:W-:-:S05]  /*19a00*/  IMAD R3, R2, R4, R3 ;  /* 0x0000000402037224 */ /* 0x000fca00078e0203 */
[----:B------:R1:W-:Y:S02]  /*19a10*/  STL [R1+0x8], R3 ;  /* 0x0000080301007387 */ /* 0x0003e40000100800 */
.L_x_1554:
[----:B01----:R-:W-:-:S05]  /*19a20*/  LOP3.LUT R3, RZ, R2, RZ, 0x33, !PT ;  /* 0x00000002ff037212 */ /* 0x003fca00078e33ff */
[----:B------:R-:W-:-:S05]  /*19a30*/  IMAD.IADD R0, R0, 0x1, R3 ;  /* 0x0000000100007824 */ /* 0x000fca00078e0203 */
[----:B------:R0:W-:Y:S01]  /*19a40*/  STL [R1+0x4], R0 ;  /* 0x0000040001007387 */ /* 0x0001e20000100800 */
[----:B------:R-:W-:Y:S05]  /*19a50*/  BRA `(.L_x_1555) ;  /* 0x0000000000107947 */ /* 0x000fea0003800000 */
.L_x_1550:
[----:B------:R1:W-:Y:S01]  /*19a60*/  STL [R1], R6 ;  /* 0x0000000601007387 */ /* 0x0003e20000100800 */
[----:B------:R-:W-:-:S03]  /*19a70*/  ULDC UR41, c[0x0][0xc3c] ;  /* 0x00030f0000297ab9 */ /* 0x000fc60000000800 */
[----:B------:R1:W-:Y:S04]  /*19a80*/  STL [R1+0x4], RZ ;  /* 0x000004ff01007387 */ /* 0x0003e80000100800 */
[----:B------:R1:W-:Y:S02]  /*19a90*/  STL [R1+0x8], RZ ;  /* 0x000008ff01007387 */ /* 0x0003e40000100800 */
.L_x_1555:
[----:B------:R-:W2:Y:S04]  /*19aa0*/  LDL R8, [R1] ;  /* 0x0000000001087983 */ /* 0x000ea80000100800 */
[----:B------:R-:W2:Y:S04]  /*19ab0*/  LDL R9, [R1+0x4] ;  /* 0x0000040001097983 */ /* 0x000ea80000100800 */
[----:B------:R-:W2:Y:S01]  /*19ac0*/  LDL R10, [R1+0x8] ;  /* 0x00000800010a7983 */ /* 0x000ea20000100800 */
[----:B------:R-:W-:Y:S01]  /*19ad0*/  ISETP.NE.AND P0, PT, R7, RZ, PT ;  /* 0x000000ff0700720c */ /* 0x000fe20003f05270 */
[----:B------:R-:W-:-:S12]  /*19ae0*/  IMAD.U32 R2, RZ, RZ, UR41 ;  /* 0x00000029ff027e24 */ /* 0x000fd8000f8e00ff */
[----:B------:R-:W3:Y:S01]  /*19af0*/  @!P0 S2R R3, SR_CgaCtaId ;  /* 0x0000000000038919 */ /* 0x000ee20000008800 */
[----:B0-----:R-:W-:Y:S01]  /*19b00*/  @!P0 MOV R0, 0x400 ;  /* 0x0000040000008802 */ /* 0x001fe20000000f00 */
[----:B------:R-:W-:-:S03]  /*19b10*/  @!P0 IMAD.MOV.U32 R11, RZ, RZ, R2 ;  /* 0x000000ffff0b8224 */ /* 0x000fc600078e0002 */
[----:B---3--:R-:W-:-:S05]  /*19b20*/  @!P0 LEA R0, R3, R0, 0x18 ;  /* 0x0000000003008211 */ /* 0x008fca00078ec0ff */
[----:B--2---:R2:W-:Y:S01]  /*19b30*/  @!P0 STS.128 [R0+0x228d0], R8 ;  /* 0x0228d00800008388 */ /* 0x0045e20000000c00 */
[----:B------:R-:W-:Y:S06]  /*19b40*/  BAR.ARV 0x5, 0x180 ;  /* 0x0146000000007b1d */ /* 0x000fec0000002000 */
.L_x_1548:
        /* <DEDUP_REMOVED lines=15> */
[----:B--2---:R-:W-:-:S05]  /*19c40*/  IMAD.U32 R36, RZ, RZ, UR4 ;  /* 0x00000004ff247e24 */ /* 0x004fca000f8e00ff */
[----:B------:R-:W-:Y:S01]  /*19c50*/  LEA R17, R36, R17, 0x18 ;  /* 0x0000001124117211 */ /* 0x000fe200078ec0ff */
[C---:B0-----:R-:W-:Y:S01]  /*19c60*/  IMAD.SHL.U32 R5, R10.reuse, 0x20, RZ ;  /* 0x000000200a057824 */ /* 0x041fe200078e00ff */
[C---:B------:R-:W-:Y:S01]  /*19c70*/  LOP3.LUT R8, R10.reuse, 0x7f, RZ, 0xc0, !PT ;  /* 0x0000007f0a087812 */ /* 0x040fe200078ec0ff */
[C---:B------:R-:W-:Y:S01]  /*19c80*/  IMAD.SHL.U32 R2, R10.reuse, 0x80, RZ ;  /* 0x000000800a027824 */ /* 0x040fe200078e00ff */
[C---:B------:R-:W-:Y:S01]  /*19c90*/  LOP3.LUT P0, RZ, R10.reuse, 0x4, RZ, 0xc0, !PT ;  /* 0x000000040aff7812 */ /* 0x040fe2000780c0ff */
[----:B------:R-:W-:Y:S01]  /*19ca0*/  IMAD.SHL.U32 R9, R10, 0x4, RZ ;  /* 0x000000040a097824 */ /* 0x000fe200078e00ff */
[----:B------:R-:W-:Y:S02]  /*19cb0*/  LOP3.LUT R4, R5, 0x80, RZ, 0xc0, !PT ;  /* 0x0000008005047812 */ /* 0x000fe400078ec0ff */
[----:B------:R-:W-:Y:S02]  /*19cc0*/  SHF.R.U32.HI R0, RZ, 0x5, R8 ;  /* 0x00000005ff007819 */ /* 0x000fe40000011608 */
[----:B------:R-:W-:-:S02]  /*19cd0*/  LOP3.LUT R3, R2, 0x380, RZ, 0xc0, !PT ;  /* 0x0000038002037812 */ /* 0x000fc400078ec0ff */
[C---:B------:R-:W-:Y:S02]  /*19ce0*/  LOP3.LUT R7, R5.reuse, 0x60, RZ, 0xc0, !PT ;  /* 0x0000006005077812 */ /* 0x040fe400078ec0ff */
[----:B-1----:R-:W-:Y:S01]  /*19cf0*/  LOP3.LUT R6, R4, 0x10, R10, 0xf8, !PT ;  /* 0x0000001004067812 */ /* 0x002fe200078ef80a */
[----:B------:R-:W-:Y:S01]  /*19d00*/  IMAD.SHL.U32 R4, R10, 0x10, RZ ;  /* 0x000000100a047824 */ /* 0x000fe200078e00ff */
[----:B------:R-:W-:Y:S01]  /*19d10*/  LOP3.LUT R5, R5, 0x100, RZ, 0xc0, !PT ;  /* 0x0000010005057812 */ /* 0x000fe200078ec0ff */
[----:B------:R-:W-:Y:S01]  /*19d20*/  IMAD R3, R0, 0x10, R3 ;  /* 0x0000001000037824 */ /* 0x000fe200078e0203 */
[----:B------:R-:W-:Y:S01]  /*19d30*/  LOP3.LUT R6, R6, 0x10, R9, 0x78, !PT ;  /* 0x0000001006067812 */ /* 0x000fe200078e7809 */
[----:B------:R-:W-:Y:S01]  /*19d40*/  IMAD R7, R0, 0x200, R7 ;  /* 0x0000020000077824 */ /* 0x000fe200078e0207 */
[----:B------:R-:W-:Y:S01]  /*19d50*/  LOP3.LUT R0, R4, 0x3f0, RZ, 0xc0, !PT ;  /* 0x000003f004007812 */ /* 0x000fe200078ec0ff */
[----:B------:R-:W-:Y:S01]  /*19d60*/  IMAD.SHL.U32 R9, R10, 0x2, RZ ;  /* 0x000000020a097824 */ /* 0x000fe200078e00ff */
[----:B------:R-:W-:-:S02]  /*19d70*/  LOP3.LUT R3, R3, 0x70, R4, 0x78, !PT ;  /* 0x0000007003037812 */ /* 0x000fc400078e7804 */
[----:B------:R-:W-:Y:S02]  /*19d80*/  IADD3 R5, R6, R7, R5 ;  /* 0x0000000706057210 */ /* 0x000fe40007ffe005 */
[----:B------:R-:W-:Y:S02]  /*19d90*/  LOP3.LUT R9, R0, 0x70, R9, 0x78, !PT ;  /* 0x0000007000097812 */ /* 0x000fe400078e7809 */
[----:B------:R-:W-:Y:S01]  /*19da0*/  LOP3.LUT R0, R3, 0xc00, R2, 0xf8, !PT ;  /* 0x00000c0003007812 */ /* 0x000fe200078ef802 */
[----:B------:R-:W-:Y:S01]  /*19db0*/  STL [R1+0xc], R5 ;  /* 0x00000c0501007387 */ /* 0x000fe20000100800 */
[----:B------:R-:W-:Y:S02]  /*19dc0*/  LOP3.LUT R37, R9, 0x400, R4, 0xf8, !PT ;  /* 0x0000040009257812 */ /* 0x000fe400078ef804 */
[----:B------:R-:W-:Y:S01]  /*19dd0*/  SHF.R.U32.HI R2, RZ, 0x3, R8 ;  /* 0x00000003ff027819 */ /* 0x000fe20000011608 */
[----:B------:R0:W-:Y:S01]  /*19de0*/  STL [R1+0x10], R0 ;  /* 0x0000100001007387 */ /* 0x0001e20000100800 */
[----:B------:R-:W-:-:S02]  /*19df0*/  LOP3.LUT R29, R4, 0x70, RZ, 0xc0, !PT ;  /* 0x00000070041d7812 */ /* 0x000fc400078ec0ff */
[----:B------:R-:W-:Y:S01]  /*19e00*/  LOP3.LUT R2, R2, 0x70, R4, 0xf8, !PT ;  /* 0x0000007002027812 */ /* 0x000fe200078ef804 */
[----:B------:R-:W-:Y:S03]  /*19e10*/  STL [R1+0x1c], RZ ;  /* 0x00001cff01007387 */ /* 0x000fe60000100800 */
[----:B------:R-:W-:Y:S01]  /*19e20*/  LOP3.LUT R2, R2, 0x80, RZ, 0xfc, !PT ;  /* 0x0000008002027812 */ /* 0x000fe200078efcff */
[----:B0-----:R-:W-:-:S05]  /*19e30*/  IMAD.MOV.U32 R0, RZ, RZ, 0x40 ;  /* 0x00000040ff007424 */ /* 0x001fca00078e00ff */
[----:B------:R-:W-:-:S05]  /*19e40*/  SEL R0, R0, 0xffffffc0, !P0 ;  /* 0xffffffc000007807 */ /* 0x000fca0004000000 */
[----:B------:R0:W-:Y:S02]  /*19e50*/  STL [R1+0x14], R0 ;  /* 0x0000140001007387 */ /* 0x0001e40000100800 */
[----:B0-----:R-:W-:-:S05]  /*19e60*/  IMAD.IADD R0, R17, 0x1, R37 ;  /* 0x0000000111007824 */ /* 0x001fca00078e0225 */
[----:B------:R0:W-:Y:S02]  /*19e70*/  STL [R1+0x18], R0 ;  /* 0x0000180001007387 */ /* 0x0001e40000100800 */
.L_x_1636:
[----:B------:R-:W-:Y:S01]  /*19e80*/  ULDC.64 UR4, c[0x0][0xa28] ;  /* 0x00028a0000047ab9 */ /* 0x000fe20000000a00 */
[----:B------:R-:W-:Y:S01]  /*19e90*/  ULDC.64 UR6, c[0x0][0xa18] ;  /* 0x0002860000067ab9 */ /* 0x000fe20000000a00 */
[----:B------:R-:W-:Y:S02]  /*19ea0*/  UISETP.NE.U32.AND UP0, UPT, UR4, URZ, UPT ;  /* 0x0000003f0400728c */ /* 0x000fe4000bf05070 */
[----:B------:R-:W-:Y:S02]  /*19eb0*/  UISETP.NE.U32.AND UP2, UPT, UR6, URZ, UPT ;  /* 0x0000003f0600728c */ /* 0x000fe4000bf45070 */
[----:B------:R-:W-:Y:S02]  /*19ec0*/  UISETP.NE.AND.EX UP0, UPT, UR5, URZ, UPT, UP0 ;  /* 0x0000003f0500728c */ /* 0x000fe4000bf05300 */
[----:B------:R-:W-:Y:S01]  /*19ed0*/  UISETP.NE.AND.EX UP2, UPT, UR7, URZ, UPT, UP2 ;  /* 0x0000003f0700728c */ /* 0x000fe2000bf45320 */
[----:B------:R-:W-:Y:S02]  /*19ee0*/  ULDC.64 UR4, c[0x0][0xa00] ;  /* 0x0002800000047ab9 */ /* 0x000fe40000000a00 */
[----:B------:R-:W-:Y:S01]  /*19ef0*/  ULDC.64 UR6, c[0x0][0xa00] ;  /* 0x0002800000067ab9 */ /* 0x000fe20000000a00 */
[----:B------:R-:W-:Y:S01]  /*19f00*/  UISETP.NE.U32.AND UP1, UPT, UR4, URZ, UPT ;  /* 0x0000003f0400728c */ /* 0x000fe2000bf25070 */
[----:B------:R-:W-:Y:S01]  /*19f10*/  PLOP3.LUT P0, PT, PT, PT, UP0, 0x80, 0x0 ;  /* 0x000000000000781c */ /* 0x000fe20003f0f008 */
[----:B------:R-:W-:-:S02]  /*19f20*/  UIMAD.WIDE UR6, UR41, 0x4, UR6 ;  /* 0x00000004290678a5 */ /* 0x000fc4000f8e0206 */
[----:B------:R-:W-:Y:S01]  /*19f30*/  UISETP.NE.AND.EX UP3, UPT, UR5, URZ, UPT, UP1 ;  /* 0x0000003f0500728c */ /* 0x000fe2000bf65310 */
[----:B------:R-:W-:Y:S02]  /*19f40*/  UMOV UR37, URZ ;  /* 0x0000003f00257c82 */ /* 0x000fe40008000000 */
[----:B------:R-:W-:Y:S01]  /*19f50*/  @UP0 ULDC.64 UR4, c[0x0][0xa28] ;  /* 0x00028a0000040ab9 */ /* 0x000fe20000000a00 */
[----:B------:R-:W-:Y:S01]  /*19f60*/  ULDC.64 UR8, c[0x0][0xa20] ;  /* 0x0002880000087ab9 */ /* 0x000fe20000000a00 */
[----:B------:R-:W-:Y:S01]  /*19f70*/  @UP0 UIMAD.WIDE UR4, UR41, 0x4, UR4 ;  /* 0x00000004290408a5 */ /* 0x000fe2000f8e0204 */
[----:B------:R-:W-:Y:S01]  /*19f80*/  PLOP3.LUT P1, PT, PT, PT, UP3, 0x80, 0x0 ;  /* 0x000000000000781c */ /* 0x000fe20003f2f038 */
[----:B------:R-:W-:Y:S01]  /*19f90*/  ULDC UR38, c[0x0][0x2f0] ;  /* 0x0000bc0000267ab9 */ /* 0x000fe20000000800 */
[----:B------:R-:W-:Y:S01]  /*19fa0*/  PLOP3.LUT P2, PT, PT, PT, UP3, 0x80, 0x0 ;  /* 0x000000000000781c */ /* 0x000fe20003f4f038 */
[----:B------:R-:W-:Y:S01]  /*19fb0*/  UMOV UR40, URZ ;  /* 0x0000003f00287c82 */ /* 0x000fe20008000000 */
[----:B------:R-:W-:Y:S01]  /*19fc0*/  UP2UR UR48, UPR, URZ, 0x8 ;  /* 0x000000083f307883 */ /* 0x000fe20008000000 */
[----:B------:R-:W-:-:S02]  /*19fd0*/  IMAD.U32 R2, RZ, RZ, UR4 ;  /* 0x00000004ff027e24 */ /* 0x000fc4000f8e00ff */
[----:B------:R-:W-:Y:S01]  /*19fe0*/  IMAD.U32 R3, RZ, RZ, UR5 ;  /* 0x00000005ff037e24 */ /* 0x000fe2000f8e00ff */
[----:B------:R-:W-:-:S04]  /*19ff0*/  @UP2 ULDC.64 UR4, c[0x0][0xa18] ;  /* 0x0002860000042ab9 */ /* 0x000fc80000000a00 */
[----:B0-----:R0:W2:Y:S01]  /*1a000*/  @P0 LDG.E R0, desc[UR54][R2.64] ;  /* 0x0000003602000981 */ /* 0x0010a2000c1e1900 */
[----:B------:R-:W-:Y:S01]  /*1a010*/  @UP2 UIMAD.WIDE UR4, UR41, 0x4, UR4 ;  /* 0x00000004290428a5 */ /* 0x000fe2000f8e0204 */
[----:B0-----:R-:W-:Y:S02]  /*1a020*/  IMAD.U32 R2, RZ, RZ, UR6 ;  /* 0x00000006ff027e24 */ /* 0x001fe4000f8e00ff */
[----:B------:R-:W-:-:S05]  /*1a030*/  IMAD.U32 R3, RZ, RZ, UR7 ;  /* 0x00000007ff037e24 */ /* 0x000fca000f8e00ff */
[----:B---3--:R0:W3:Y:S01]  /*1a040*/  @P1 LDG.E R4, desc[UR54][R2.64] ;  /* 0x0000003602041981 */ /* 0x0080e2000c1e1900 */
[----:B------:R-:W-:Y:S01]  /*1a050*/  PLOP3.LUT P1, PT, PT, PT, UP2, 0x80, 0x0 ;  /* 0x000000000000781c */ /* 0x000fe20003f2f028 */
[----:B0-----:R-:W-:Y:S02]  /*1a060*/  IMAD.U32 R2, RZ, RZ, UR4 ;  /* 0x00000004ff027e24 */ /* 0x001fe4000f8e00ff */
[----:B------:R-:W-:Y:S01]  /*1a070*/  IMAD.U32 R3, RZ, RZ, UR5 ;  /* 0x00000005ff037e24 */ /* 0x000fe2000f8e00ff */
[----:B------:R-:W-:-:S09]  /*1a080*/  ULDC.64 UR4, c[0x0][0x418] ;  /* 0x0001060000047ab9 */ /* 0x000fd20000000a00 */
[----:B------:R-:W4:Y:S01]  /*1a090*/  @P1 LDG.E R5, desc[UR54][R2.64] ;  /* 0x0000003602051981 */ /* 0x000f22000c1e1900 */
[----:B------:R-:W-:-:S03]  /*1a0a0*/  UISETP.NE.U32.AND UP0, UPT, UR4, URZ, UPT ;  /* 0x0000003f0400728c */ /* 0x000fc6000bf05070 */
[----:B------:R-:W-:Y:S01]  /*1a0b0*/  ULDC UR4, c[0x0][0x424] ;  /* 0x0001090000047ab9 */ /* 0x000fe20000000800 */
[----:B------:R-:W-:-:S04]  /*1a0c0*/  UISETP.NE.AND.EX UP0, UPT, UR5, URZ, UPT, UP0 ;  /* 0x0000003f0500728c */ /* 0x000fc8000bf05300 */
[----:B------:R-:W-:-:S04]  /*1a0d0*/  USEL UR4, UR4, 0x1, UP0 ;  /* 0x0000000104047887 */ /* 0x000fc80008000000 */
[----:B------:R-:W-:Y:S01]  /*1a0e0*/  UIMAD UR38, UR4, UR38, URZ ;  /* 0x00000026042672a4 */ /* 0x000fe2000f8e023f */
[----:B--2---:R-:W-:Y:S02]  /*1a0f0*/  @P0 R2UR UR37, R0 ;  /* 0x00000000002502ca */ /* 0x004fe400000e0000 */
[----:B------:R-:W-:-:S04]  /*1a100*/  ISETP.NE.U32.AND P0, PT, RZ, UR8, PT ;  /* 0x00000008ff007c0c */ /* 0x000fc8000bf05070 */
[----:B------:R-:W-:Y:S02]  /*1a110*/  ISETP.NE.AND.EX P0, PT, RZ, UR9, PT, P0 ;  /* 0x00000009ff007c0c */ /* 0x000fe4000bf05300 */
[----:B---3--:R-:W-:Y:S02]  /*1a120*/  @P2 R2UR UR40, R4 ;  /* 0x00000000042822ca */ /* 0x008fe400000e0000 */
[----:B----4-:R-:W-:Y:S01]  /*1a130*/  @P1 R2UR UR42, R5 ;  /* 0x00000000052a12ca */ /* 0x010fe200000e0000 */
[----:B-1----:R-:W-:-:S14]  /*1a140*/  @P1 BRA `(.L_x_1557) ;  /* 0x00000000002c1947 */ /* 0x002fdc0003800000 */
[----:B------:R-:W-:Y:S01]  /*1a150*/  UISETP.NE.AND UP0, UPT, UR48, URZ, UPT ;  /* 0x0000003f3000728c */ /* 0x000fe2000bf05270 */
[----:B------:R-:W-:-:S05]  /*1a160*/  ULDC UR42, c[0x0][0x288] ;  /* 0x0000a200002a7ab9 */ /* 0x000fca0000000800 */
[----:B------:R-:W-:-:S13]  /*1a170*/  PLOP3.LUT P1, PT, PT, PT, UP0, 0x40, 0x0 ;  /* 0x000000000000781c */ /* 0x000fda0003f2e808 */
[----:B------:R-:W-:Y:S05]  /*1a180*/  @P1 BRA `(.L_x_1557) ;  /* 0x00000000001c1947 */ /* 0x000fea0003800000 */
[----:B------:R-:W-:Y:S02]  /*1a190*/  IMAD.U32 R2, RZ, RZ, UR6 ;  /* 0x00000006ff027e24 */ /* 0x000fe4000f8e00ff */
[----:B------:R-:W-:-:S05]  /*1a1a0*/  IMAD.U32 R3, RZ, RZ, UR7 ;  /* 0x00000007ff037e24 */ /* 0x000fca000f8e00ff */
[----:B------:R-:W2:Y:S04]  /*1a1b0*/  LDG.E R0, desc[UR54][R2.64] ;  /* 0x0000003602007981 */ /* 0x000ea8000c1e1900 */
[----:B------:R-:W3:Y:S01]  /*1a1c0*/  LDG.E R4, desc[UR54][R2.64+0x4] ;  /* 0x0000043602047981 */ /* 0x000ee2000c1e1900 */
[----:B--2---:R-:W-:Y:S02]  /*1a1d0*/  R2UR UR4, R0 ;  /* 0x00000000000472ca */ /* 0x004fe400000e0000 */
[----:B---3--:R-:W-:-:S13]  /*1a1e0*/  R2UR UR42, R4 ;  /* 0x00000000042a72ca */ /* 0x008fda00000e0000 */
[----:B------:R-:W-:-:S12]  /*1a1f0*/  UIADD3 UR42, -UR4, UR42, URZ ;  /* 0x0000002a042a7290 */ /* 0x000fd8000fffe13f */
.L_x_1557:
[----:B------:R-:W-:Y:S05]  /*1a200*/  @!P0 BRA `(.L_x_1558) ;  /* 0x00000000001c8947 */ /* 0x000fea0003800000 */
[----:B------:R-:W-:Y:S02]  /*1a210*/  ULDC.64 UR4, c[0x0][0xa20] ;  /* 0x0002880000047ab9 */ /* 0x000fe40000000a00 */
[----:B------:R-:W-:-:S06]  /*1a220*/  UIMAD.WIDE UR4, UR41, 0x4, UR4 ;  /* 0x00000004290478a5 */ /* 0x000fcc000f8e0204 */
[----:B------:R-:W-:Y:S02]  /*1a230*/  IMAD.U32 R2, RZ, RZ, UR4 ;  /* 0x00000004ff027e24 */ /* 0x000fe4000f8e00ff */
[----:B------:R-:W-:-:S05]  /*1a240*/  IMAD.U32 R3, RZ, RZ, UR5 ;  /* 0x00000005ff037e24 */ /* 0x000fca000f8e00ff */
[----:B------:R-:W2:Y:S02]  /*1a250*/  LDG.E R2, desc[UR54][R2.64] ;  /* 0x0000003602027981 */ /* 0x000ea4000c1e1900 */
[----:B--2---:R-:W-:Y:S01]  /*1a260*/  R2UR UR38, R2 ;  /* 0x00000000022672ca */ /* 0x004fe200000e0000 */
[----:B------:R-:W-:-:S14]  /*1a270*/  BRA `(.L_x_1559) ;  /* 0x0000000000347947 */ /* 0x000fdc0003800000 */
.L_x_1558:
        /* <DEDUP_REMOVED lines=13> */
.L_x_1559:
[----:B------:R-:W2:Y:S01]  /*1a350*/  LDL.LU R0, [R1+0x4] ;  /* 0x0000040001007983 */ /* 0x000ea20000300800 */
[----:B------:R-:W-:Y:S01]  /*1a360*/  ULDC UR4, c[0x0][0x448] ;  /* 0x0001120000047ab9 */ /* 0x000fe20000000800 */
[----:B------:R-:W-:Y:S02]  /*1a370*/  UIADD3 UR38, -UR37, UR38, URZ ;  /* 0x0000002625267290 */ /* 0x000fe4000fffe13f */
[----:B------:R-:W-:Y:S02]  /*1a380*/  UISETP.NE.AND UP0, UPT, UR4, 0x1, UPT ;  /* 0x000000010400788c */ /* 0x000fe4000bf05270 */
[----:B------:R-:W-:Y:S02]  /*1a390*/  UIADD3 UR6, UR38, 0x1, -UR42 ;  /* 0x0000000126067890 */ /* 0x000fe4000fffe82a */
[----:B------:R-:W-:Y:S02]  /*1a3a0*/  UP2UR UR49, UPR, URZ, 0x1 ;  /* 0x000000013f317883 */ /* 0x000fe40008000000 */
[----:B------:R-:W-:-:S02]  /*1a3b0*/  PLOP3.LUT P0, PT, PT, PT, UP0, 0x80, 0x0 ;  /* 0x000000000000781c */ /* 0x000fc40003f0f008 */
[----:B------:R-:W-:-:S03]  /*1a3c0*/  PLOP3.LUT P1, PT, PT, PT, UP0, 0x80, 0x0 ;  /* 0x000000000000781c */ /* 0x000fc60003f2f008 */
[----:B------:R-:W-:Y:S01]  /*1a3d0*/  @UP0 ULDC UR4, c[0x0][0x44c] ;  /* 0x0001130000040ab9 */ /* 0x000fe20000000800 */
[----:B--2---:R-:W-:-:S04]  /*1a3e0*/  IMAD.SHL.U32 R19, R0, 0x80, RZ ;  /* 0x0000008000137824 */ /* 0x004fc800078e00ff */
[----:B------:R-:W-:-:S04]  /*1a3f0*/  VIADD R0, R19, 0x7f ;  /* 0x0000007f13007836 */ /* 0x000fc80000000000 */
[----:B------:R-:W-:Y:S01]  /*1a400*/  @P0 IMAD.HI.U32 R2, R0, UR4, RZ ;  /* 0x0000000400020c27 */ /* 0x000fe2000f8e00ff */
[----:B------:R-:W-:-:S04]  /*1a410*/  @UP0 ULDC UR4, c[0x0][0x450] ;  /* 0x0001140000040ab9 */ /* 0x000fc80000000800 */
[----:B------:R-:W-:Y:S01]  /*1a420*/  @P1 SHF.R.U32.HI R0, RZ, UR4, R2 ;  /* 0x00000004ff001c19 */ /* 0x000fe20008011602 */
[----:B------:R-:W-:Y:S02]  /*1a430*/  ULDC.64 UR4, c[0x0][0x9e0] ;  /* 0x0002780000047ab9 */ /* 0x000fe40000000a00 */
[----:B------:R-:W-:Y:S01]  /*1a440*/  UISETP.GE.AND UP0, UPT, UR5, 0x1, UPT ;  /* 0x000000010500788c */ /* 0x000fe2000bf06270 */
[----:B------:R-:W-:-:S05]  /*1a450*/  R2UR UR7, R0 ;  /* 0x00000000000772ca */ /* 0x000fca00000e0000 */
[----:B------:R-:W-:-:S08]  /*1a460*/  PLOP3.LUT P1, PT, PT, PT, UP0, 0x80, 0x0 ;  /* 0x000000000000781c */ /* 0x000fd00003f2f008 */
[----:B------:R-:W-:-:S04]  /*1a470*/  UIADD3 UR6, UR6, UR7, URZ ;  /* 0x0000000706067290 */ /* 0x000fc8000fffe03f */
[----:B------:R-:W-:-:S06]  /*1a480*/  UIADD3 UR4, UR6, UR4, URZ ;  /* 0x0000000406047290 */ /* 0x000fcc000fffe03f */
[----:B------:R-:W-:Y:S01]  /*1a490*/  IMAD.U32 R0, RZ, RZ, UR4 ;  /* 0x00000004ff007e24 */ /* 0x000fe2000f8e00ff */
[----:B------:R-:W-:Y:S06]  /*1a4a0*/  @!P1 BRA `(.L_x_1560) ;  /* 0x0000000000409947 */ /* 0x000fec0003800000 */
        /* <DEDUP_REMOVED lines=10> */
.L_x_1561:
[----:B------:R-:W-:-:S11]  /*1a550*/  UISETP.NE.AND UP0, UPT, UR5, 0x1, UPT ;  /* 0x000000010500788c */ /* 0x000fd6000bf05270 */
[----:B------:R-:W-:Y:S02]  /*1a560*/  @UP0 ULDC.64 UR8, c[0x0][0x9e8] ;  /* 0x00027a0000080ab9 */ /* 0x000fe40000000a00 */
[----:B------:R-:W-:-:S04]  /*1a570*/  UIMAD.WIDE.U32 UR6, UR4, UR8, URZ ;  /* 0x00000008040672a5 */ /* 0x000fc8000f8e003f */
[----:B------:R-:W-:-:S12]  /*1a580*/  @UP0 USHF.R.U32.HI UR4, URZ, UR9, UR7 ;  /* 0x000000093f040299 */ /* 0x000fd80008011607 */
.L_x_1562:
[----:B------:R-:W-:-:S06]  /*1a590*/  UIMAD UR4, UR4, UR5, UR5 ;  /* 0x00000005040472a4 */ /* 0x000fcc000f8e0205 */
[----:B------:R-:W-:-:S07]  /*1a5a0*/  VIMNMX R0, R0, UR4, PT ;  /* 0x0000000400007c48 */ /* 0x000fce000bfe0100 */
.L_x_1560:
[----:B------:R-:W-:Y:S01]  /*1a5b0*/  UISETP.NE.AND UP0, UPT, UR49, URZ, UPT ;  /* 0x0000003f3100728c */ /* 0x000fe2000bf05270 */
[----:B------:R-:W-:Y:S01]  /*1a5c0*/  R2UR UR10, R19 ;  /* 0x00000000130a72ca */ /* 0x000fe200000e0000 */
[----:B------:R-:W-:Y:S01]  /*1a5d0*/  UIADD3 UR6, UR38, 0x9f, URZ ;  /* 0x0000009f26067890 */ /* 0x000fe2000fffe03f */
[----:B------:R-:W-:-:S03]  /*1a5e0*/  VIADD R0, R0, 0x9f ;  /* 0x0000009f00007836 */ /* 0x000fc60000000000 */
[----:B------:R-:W-:Y:S01]  /*1a5f0*/  UIMAD.WIDE UR6, UR6, 0x66666667, URZ ;  /* 0x66666667060678a5 */ /* 0x000fe2000f8e023f */
[----:B------:R-:W-:-:S04]  /*1a600*/  IMAD.HI R0, R0, 0x66666667, RZ ;  /* 0x6666666700007827 */ /* 0x000fc800078e02ff */
[----:B------:R-:W-:Y:S01]  /*1a610*/  @UP0 ULDC UR8, c[0x0][0x44c] ;  /* 0x0001130000080ab9 */ /* 0x000fe20000000800 */
[----:B------:R-:W-:Y:S01]  /*1a620*/  @UP0 ULDC UR4, c[0x0][0x450] ;  /* 0x0001140000040ab9 */ /* 0x000fe20000000800 */
[----:B------:R-:W-:Y:S01]  /*1a630*/  SHF.R.U32.HI R3, RZ, 0x1f, R0 ;  /* 0x0000001fff037819 */ /* 0x000fe20000011600 */
[----:B------:R-:W-:-:S03]  /*1a640*/  UIMAD.WIDE.U32 UR8, UR10, UR8, URZ ;  /* 0x000000080a0872a5 */ /* 0x000fc6000f8e003f */
[----:B------:R-:W-:Y:S01]  /*1a650*/  LEA.HI.SX32 R3, R0, R3, 0x1a ;  /* 0x0000000300037211 */ /* 0x000fe200078fd2ff */
[----:B------:R-:W-:Y:S02]  /*1a660*/  @UP0 USHF.R.U32.HI UR10, URZ, UR4, UR9 ;  /* 0x000000043f0a0299 */ /* 0x000fe40008011609 */
[----:B------:R-:W-:Y:S02]  /*1a670*/  USHF.R.U32.HI UR4, URZ, 0x1f, UR7 ;  /* 0x0000001f3f047899 */ /* 0x000fe40008011607 */
[----:B------:R-:W-:Y:S02]  /*1a680*/  UIADD3 UR10, UR10, UR38, -UR42 ;  /* 0x000000260a0a7290 */ /* 0x000fe4000fffe82a */
[----:B------:R-:W-:Y:S01]  /*1a690*/  ULEA.HI.SX32 UR4, UR7, UR4, 0x1a ;  /* 0x0000000407047291 */ /* 0x000fe2000f8fd23f */
[----:B------:R-:W-:Y:S02]  /*1a6a0*/  ULDC UR8, c[0x0][0x9dc] ;  /* 0x0002770000087ab9 */ /* 0x000fe40000000800 */
[----:B------:R-:W-:-:S03]  /*1a6b0*/  UIADD3 UR8, UR10, -UR8, URZ ;  /* 0x800000080a087290 */ /* 0x000fc6000fffe03f */
[----:B------:R-:W-:Y:S01]  /*1a6c0*/  VIMNMX R4, R3, UR4, PT ;  /* 0x0000000403047c48 */ /* 0x000fe2000bfe0100 */
[----:B------:R-:W-:Y:S08]  /*1a6d0*/  @!P1 BRA `(.L_x_1563) ;  /* 0x0000000000449947 */ /* 0x000ff00003800000 */
        /* <DEDUP_REMOVED lines=10> */
.L_x_1564:
[----:B------:R-:W-:-:S11]  /*1a780*/  UISETP.NE.AND UP0, UPT, UR5, 0x1, UPT ;  /* 0x000000010500788c */ /* 0x000fd6000bf05270 */
[----:B------:R-:W-:Y:S02]  /*1a790*/  @UP0 ULDC.64 UR12, c[0x0][0x9e8] ;  /* 0x00027a00000c0ab9 */ /* 0x000fe40000000a00 */
[----:B------:R-:W-:-:S04]  /*1a7a0*/  UIMAD.WIDE.U32 UR6, UR10, UR12, URZ ;  /* 0x0000000c0a0672a5 */ /* 0x000fc8000f8e003f */
[----:B------:R-:W-:-:S12]  /*1a7b0*/  @UP0 USHF.R.U32.HI UR10, URZ, UR13, UR7 ;  /* 0x0000000d3f0a0299 */ /* 0x000fd80008011607 */
.L_x_1565:
[----:B------:R-:W-:-:S04]  /*1a7c0*/  UIMAD UR5, UR10, UR5, URZ ;  /* 0x000000050a0572a4 */ /* 0x000fc8000f8e023f */
[----:B------:R-:W-:-:S04]  /*1a7d0*/  UISETP.LT.AND UP0, UPT, UR8, UR5, UPT ;  /* 0x000000050800728c */ /* 0x000fc8000bf01270 */
[----:B------:R-:W-:-:S12]  /*1a7e0*/  USEL UR8, UR8, UR5, !UP0 ;  /* 0x0000000508087287 */ /* 0x000fd8000c000000 */
.L_x_1563:
[----:B------:R-:W2:Y:S01]  /*1a7f0*/  LDL R18, [R1+0x8] ;  /* 0x0000080001127983 */ /* 0x000ea20000100800 */
[----:B------:R-:W-:-:S04]  /*1a800*/  UIMAD.WIDE UR4, UR8, 0x66666667, URZ ;  /* 0x66666667080478a5 */ /* 0x000fc8000f8e023f */
[----:B------:R-:W-:-:S04]  /*1a810*/  USHF.R.U32.HI UR4, URZ, 0x1f, UR5 ;  /* 0x0000001f3f047899 */ /* 0x000fc80008011605 */
[----:B------:R-:W-:-:S04]  /*1a820*/  ULEA.HI.SX32 UR6, UR5, UR4, 0x1a ;  /* 0x0000000405067291 */ /* 0x000fc8000f8fd23f */
[----:B------:R-:W-:-:S04]  /*1a830*/  UISETP.LT.AND UP0, UPT, URZ, UR6, UPT ;  /* 0x000000063f00728c */ /* 0x000fc8000bf01270 */
[----:B------:R-:W-:-:S06]  /*1a840*/  USEL UR11, URZ, UR6, !UP0 ;  /* 0x000000063f0b7287 */ /* 0x000fcc000c000000 */
[----:B------:R-:W-:Y:S02]  /*1a850*/  ISETP.GT.AND P0, PT, R4, UR11, PT ;  /* 0x0000000b04007c0c */ /* 0x000fe4000bf04270 */
[----:B--2---:R-:W-:-:S13]  /*1a860*/  R2UR UR7, R18 ;  /* 0x00000000120772ca */ /* 0x004fda00000e0000 */
[----:B------:R-:W-:Y:S02]  /*1a870*/  ULOP3.LUT UR5, UR7, 0xff000000, URZ, 0xc0, !UPT ;  /* 0xff00000007057892 */ /* 0x000fe4000f8ec03f */
[----:B------:R-:W-:Y:S02]  /*1a880*/  ULOP3.LUT UR4, UR7, 0xff0000, URZ, 0xc0, !UPT ;  /* 0x00ff000007047892 */ /* 0x000fe4000f8ec03f */
[----:B------:R-:W-:-:S04]  /*1a890*/  USHF.R.U32.HI UR5, URZ, 0x8, UR5 ;  /* 0x000000083f057899 */ /* 0x000fc80008011605 */
[----:B------:R-:W-:-:S03]  /*1a8a0*/  ULEA.HI UR5, UR4, UR5, URZ, 0x10 ;  /* 0x0000000504057291 */ /* 0x000fc6000f8f803f */
[----:B------:R-:W-:Y:S01]  /*1a8b0*/  UMOV UR4, URZ ;  /* 0x0000003f00047c82 */ /* 0x000fe20008000000 */
[----:B------:R-:W-:Y:S01]  /*1a8c0*/  ULOP3.LUT UR43, UR5, 0xff, URZ, 0xc0, !UPT ;  /* 0x000000ff052b7892 */ /* 0x000fe2000f8ec03f */
[----:B------:R-:W-:Y:S11]  /*1a8d0*/  @!P0 BRA `(.L_x_1566) ;  /* 0x0000000000908947 */ /* 0x000ff60003800000 */
[----:B------:R-:W-:Y:S01]  /*1a8e0*/  USHF.R.U32.HI UR6, URZ, 0x10, UR5 ;  /* 0x000000103f067899 */ /* 0x000fe20008011605 */
[----:B------:R-:W-:-:S03]  /*1a8f0*/  UMOV UR4, URZ ;  /* 0x0000003f00047c82 */ /* 0x000fc60008000000 */
[----:B------:R-:W-:-:S11]  /*1a900*/  UISETP.NE.AND UP0, UPT, UR6, URZ, UPT ;  /* 0x0000003f0600728c */ /* 0x000fd6000bf05270 */
[----:B------:R-:W-:Y:S02]  /*1a910*/  @!UP0 ULDC UR6, c[0x0][0x9f0] ;  /* 0x00027c0000068ab9 */ /* 0x000fe40000000800 */
[----:B------:R-:W-:Y:S01]  /*1a920*/  IABS R0, UR6 ;  /* 0x0000000600007c13 */ /* 0x000fe20008000000 */
[----:B------:R-:W-:-:S03]  /*1a930*/  IMAD.U32 R5, RZ, RZ, UR6 ;  /* 0x00000006ff057e24 */ /* 0x000fc6000f8e00ff */
[----:B------:R-:W-:Y:S02]  /*1a940*/  R2UR UR12, R0 ;  /* 0x00000000000c72ca */ /* 0x000fe400000e0000 */
[----:B------:R-:W-:-:S04]  /*1a950*/  IADD3 R0, R5, -0x1, R4 ;  /* 0xffffffff05007810 */ /* 0x000fc80007ffe004 */
[----:B------:R-:W-:Y:S02]  /*1a960*/  R2UR UR7, R0 ;  /* 0x00000000000772ca */ /* 0x000fe400000e0000 */
[----:B------:R-:W-:-:S05]  /*1a970*/  IABS R0, UR6 ;  /* 0x0000000600007c13 */ /* 0x000fca0008000000 */
[----:B------:R-:W0:Y:S06]  /*1a980*/  I2F.RP R2, UR12 ;  /* 0x0000000c00027d06 */ /* 0x000e2c0008209400 */
[----:B------:R-:W-:Y:S02]  /*1a990*/  UIADD3 UR7, -UR11, UR7, URZ ;  /* 0x000000070b077290 */ /* 0x000fe4000fffe13f */
[----:B0-----:R-:W0:Y:S02]  /*1a9a0*/  MUFU.RCP R2, R2 ;  /* 0x0000000200027308 */ /* 0x001e240000001000 */
[----:B0-----:R-:W-:-:S02]  /*1a9b0*/  VIADD R3, R2, 0xffffffe ;  /* 0x0ffffffe02037836 */ /* 0x001fc40000000000 */
[----:B------:R-:W-:Y:S01]  /*1a9c0*/  IMAD.MOV R2, RZ, RZ, -R0 ;  /* 0x000000ffff027224 */ /* 0x000fe200078e0a00 */
[----:B------:R-:W-:Y:S01]  /*1a9d0*/  IABS R0, UR7 ;  /* 0x0000000700007c13 */ /* 0x000fe20008000000 */
[----:B------:R-:W-:Y:S02]  /*1a9e0*/  ULOP3.LUT UR7, UR7, UR6, URZ, 0x3c, !UPT ;  /* 0x0000000607077292 */ /* 0x000fe4000f8e3c3f */
[----:B------:R-:W0:Y:S01]  /*1a9f0*/  F2I.FTZ.U32.TRUNC.NTZ R3, R3 ;  /* 0x0000000300037305 */ /* 0x000e22000021f000 */
[----:B------:R-:W-:Y:S02]  /*1aa00*/  R2UR UR9, R0 ;  /* 0x00000000000972ca */ /* 0x000fe400000e0000 */
[----:B------:R-:W-:Y:S02]  /*1aa10*/  R2UR UR10, R2 ;  /* 0x00000000020a72ca */ /* 0x000fe400000e0000 */
[----:B0-----:R-:W-:-:S13]  /*1aa20*/  R2UR UR5, R3 ;  /* 0x00000000030572ca */ /* 0x001fda00000e0000 */
[----:B------:R-:W-:-:S04]  /*1aa30*/  UIADD3 UR8, URZ, -UR5, URZ ;  /* 0x800000053f087290 */ /* 0x000fc8000fffe03f */
[----:B------:R-:W-:-:S04]  /*1aa40*/  UIMAD UR8, UR8, UR12, URZ ;  /* 0x0000000c080872a4 */ /* 0x000fc8000f8e023f */
[----:B------:R-:W-:-:S04]  /*1aa50*/  UIMAD.WIDE.U32 UR4, UR5, UR8, UR4 ;  /* 0x00000008050472a5 */ /* 0x000fc8000f8e0004 */
[----:B------:R-:W-:-:S04]  /*1aa60*/  UIMAD.WIDE.U32 UR4, UR5, UR9, URZ ;  /* 0x00000009050472a5 */ /* 0x000fc8000f8e003f */
        /* <DEDUP_REMOVED lines=11> */
.L_x_1566:
[----:B------:R-:W-:Y:S01]  /*1ab20*/  UIMAD UR43, UR43, UR4, UR11 ;  /* 0x000000042b2b72a4 */ /* 0x000fe2000f8e020b */
[----:B------:R-:W-:Y:S05]  /*1ab30*/  BSSY B7, `(.L_x_1567) ;  /* 0x0000493000077945 */ /* 0x000fea0003800000 */
[----:B------:R-:W-:-:S05]  /*1ab40*/  IMAD.U32 R3, RZ, RZ, UR43 ;  /* 0x0000002bff037e24 */ /* 0x000fca000f8e00ff */
[----:B------:R-:W-:-:S04]  /*1ab50*/  VIADDMNMX R4, R3, UR4, R4, PT ;  /* 0x0000000403047c46 */ /* 0x000fc8000b800104 */
[----:B------:R-:W-:-:S13]  /*1ab60*/  R2UR UR50, R4 ;  /* 0x00000000043272ca */ /* 0x000fda00000e0000 */
[----:B------:R-:W-:-:S06]  /*1ab70*/  UISETP.GT.AND UP0, UPT, UR50, UR43, UPT ;  /* 0x0000002b3200728c */ /* 0x000fcc000bf04270 */
[----:B------:R-:W-:-:S13]  /*1ab80*/  PLOP3.LUT P0, PT, PT, PT, UP0, 0x80, 0x0 ;  /* 0x000000000000781c */ /* 0x000fda0003f0f008 */
        /* <DEDUP_REMOVED lines=19> */
.L_x_1568:
        /* <DEDUP_REMOVED lines=20> */
.L_x_1571:
[----:B------:R-:W-:Y:S05]  /*1ae00*/  BSYNC B6 ;  /* 0x0000000000067941 */ /* 0x000fea0003800000 */
.L_x_1570:
        /* <DEDUP_REMOVED lines=22> */
.L_x_1573:
[----:B------:R-:W-:Y:S05]  /*1af70*/  BSYNC B6 ;  /* 0x0000000000067941 */ /* 0x000fea0003800000 */
.L_x_1572:
        /* <DEDUP_REMOVED lines=20> */
.L_x_1575:
[----:B------:R-:W-:Y:S05]  /*1b0c0*/  BSYNC B6 ;  /* 0x0000000000067941 */ /* 0x000fea0003800000 */
.L_x_1574:
[----:B------:R-:W-:Y:S01]  /*1b0d0*/  LOP3.LUT P6, RZ, R16, 0x1, RZ, 0xc0, !PT ;  /* 0x0000000110ff7812 */ /* 0x000fe200078cc0ff */
[----:B------:R-:W-:-:S12]  /*1b0e0*/  BSSY B6, `(.L_x_1576) ;  /* 0x0000012000067945 */ /* 0x000fd80003800000 */
        /* <DEDUP_REMOVED lines=17> */
.L_x_1577:
[----:B------:R-:W-:Y:S05]  /*1b200*/  BSYNC B6 ;  /* 0x0000000000067941 */ /* 0x000fea0003800000 */
.L_x_1576:
[----:B------:R-:W-:Y:S01]  /*1b210*/  ULDC.64 UR4, c[0x0][0x9f8] ;  /* 0x00027e0000047ab9 */ /* 0x000fe20000000a00 */
[----:B------:R-:W-:Y:S01]  /*1b220*/  IMAD.U32 R32, RZ, RZ, UR41 ;  /* 0x00000029ff207e24 */ /* 0x000fe2000f8e00ff */
[----:B------:R-:W-:Y:S01]  /*1b230*/  UISETP.NE.U32.AND UP0, UPT, UR4, URZ, UPT ;  /* 0x0000003f0400728c */ /* 0x000fe2000bf05070 */
[----:B------:R-:W0:Y:S03]  /*1b240*/  LDC R20, c[0x0][0x430] ;  /* 0x00010c00ff147b82 */ /* 0x000e260000000800 */
[----:B------:R-:W-:-:S06]  /*1b250*/  UISETP.NE.AND.EX UP0, UPT, UR5, URZ, UPT, UP0 ;  /* 0x0000003f0500728c */ /* 0x000fcc000bf05300 */
[----:B------:R-:W-:-:S05]  /*1b260*/  PLOP3.LUT P0, PT, PT, PT, UP0, 0x80, 0x0 ;  /* 0x000000000000781c */ /* 0x000fca0003f0f008 */
[----:B------:R-:W-:Y:S02]  /*1b270*/  @UP0 ULDC.64 UR4, c[0x0][0x9f8] ;  /* 0x00027e0000040ab9 */ /* 0x000fe40000000a00 */
[----:B------:R-:W-:-:S06]  /*1b280*/  @UP0 UIMAD.WIDE UR4, UR41, 0x4, UR4 ;  /* 0x00000004290408a5 */ /* 0x000fcc000f8e0204 */
[----:B------:R-:W-:Y:S02]  /*1b290*/  IMAD.U32 R2, RZ, RZ, UR4 ;  /* 0x00000004ff027e24 */ /* 0x000fe4000f8e00ff */
[----:B------:R-:W-:-:S05]  /*1b2a0*/  IMAD.U32 R3, RZ, RZ, UR5 ;  /* 0x00000005ff037e24 */ /* 0x000fca000f8e00ff */
[----:B------:R1:W5:Y:S01]  /*1b2b0*/  @P0 LDG.E R32, desc[UR54][R2.64] ;  /* 0x0000003602200981 */ /* 0x000362000c1e1900 */
[----:B------:R-:W-:-:S03]  /*1b2c0*/  UMOV UR4, 0xffffffff ;  /* 0xffffffff00047882 */ /* 0x000fc60000000000 */
[----:B------:R-:W-:Y:S05]  /*1b2d0*/  BRA.DIV UR4, `(.L_x_1578) ;  /* 0x0000005a04707947 */ /* 0x000fea000b800000 */
.L_x_1656:
[----:B------:R-:W2:Y:S01]  /*1b2e0*/  S2R R0, SR_TID.X ;  /* 0x0000000000007919 */ /* 0x000ea20000002100 */
[----:B------:R-:W-:Y:S01]  /*1b2f0*/  UMOV UR4, 0xa0 ;  /* 0x000000a000047882 */ /* 0x000fe20000000000 */
[----:B0-----:R-:W-:Y:S01]  /*1b300*/  ISETP.NE.AND P3, PT, R20, 0x1, PT ;  /* 0x000000011400780c */ /* 0x001fe20003f65270 */
[----:B------:R-:W-:Y:S01]  /*1b310*/  UIMAD UR4, UR50, UR4, -0xa0 ;  /* 0xffffff60320474a4 */ /* 0x000fe2000f8e0204 */
[----:B------:R-:W0:Y:S01]  /*1b320*/  S2R R4, SR_TID.X ;  /* 0x0000000000047919 */ /* 0x000e220000002100 */
[----:B-----5:R-:W-:Y:S02]  /*1b330*/  SHF.R.S32.HI R35, RZ, 0x1f, R32 ;  /* 0x0000001fff237819 */ /* 0x020fe40000011420 */
[----:B------:R-:W-:Y:S01]  /*1b340*/  LOP3.LUT R16, R16, 0xfffffff7, RZ, 0xc0, !PT ;  /* 0xfffffff710107812 */ /* 0x000fe200078ec0ff */
[----:B------:R-:W3:Y:S07]  /*1b350*/  S2R R8, SR_TID.X ;  /* 0x0000000000087919 */ /* 0x000eee0000002100 */
[----:B-1----:R-:W1:Y:S01]  /*1b360*/  @P3 LDC R3, c[0x0][0x434] ;  /* 0x00010d00ff033b82 */ /* 0x002e620000000800 */
[----:B------:R-:W-:-:S07]  /*1b370*/  @P3 LOP3.LUT R16, R16, 0x8, RZ, 0xfc, !PT ;  /* 0x0000000810103812 */ /* 0x000fce00078efcff */
[----:B------:R-:W4:Y:S08]  /*1b380*/  @P3 LDC R5, c[0x0][0x438] ;  /* 0x00010e00ff053b82 */ /* 0x000f300000000800 */
[----:B------:R-:W4:Y:S01]  /*1b390*/  @P3 LDC R14, c[0x0][0x434] ;  /* 0x00010d00ff0e3b82 */ /* 0x000f220000000800 */
[C---:B--2---:R-:W-:Y:S01]  /*1b3a0*/  LOP3.LUT R2, R0.reuse, 0x7f, RZ, 0xc0, !PT ;  /* 0x0000007f00027812 */ /* 0x044fe200078ec0ff */
[----:B------:R-:W-:-:S03]  /*1b3b0*/  IMAD.SHL.U32 R0, R0, 0x10, RZ ;  /* 0x0000001000007824 */ /* 0x000fc600078e00ff */
[----:B------:R-:W-:Y:S02]  /*1b3c0*/  SHF.R.U32.HI R2, RZ, 0x3, R2 ;  /* 0x00000003ff027819 */ /* 0x000fe40000011602 */
[----:B0-----:R-:W-:Y:S02]  /*1b3d0*/  LOP3.LUT R4, R4, 0x7f, RZ, 0xc0, !PT ;  /* 0x0000007f04047812 */ /* 0x001fe400078ec0ff */
[----:B------:R-:W-:Y:S01]  /*1b3e0*/  LOP3.LUT R0, R2, 0x70, R0, 0xf8, !PT ;  /* 0x0000007002007812 */ /* 0x000fe200078ef800 */
[----:B---3--:R-:W-:Y:S01]  /*1b3f0*/  IMAD.SHL.U32 R15, R8, 0x10, RZ ;  /* 0x00000010080f7824 */ /* 0x008fe200078e00ff */
[----:B------:R-:W-:-:S03]  /*1b400*/  SHF.R.U32.HI R4, RZ, 0x3, R4 ;  /* 0x00000003ff047819 */ /* 0x000fc60000011604 */
[----:B------:R-:W-:Y:S01]  /*1b410*/  VIADD R0, R0, UR4 ;  /* 0x0000000400007c36 */ /* 0x000fe20008000000 */
[----:B------:R-:W-:-:S04]  /*1b420*/  LOP3.LUT R15, R4, 0x70, R15, 0xf8, !PT ;  /* 0x00000070040f7812 */ /* 0x000fc800078ef80f */
[C---:B------:R-:W-:Y:S01]  /*1b430*/  ISETP.GE.AND P1, PT, R0.reuse, UR38, PT ;  /* 0x0000002600007c0c */ /* 0x040fe2000bf26270 */
[----:B------:R-:W-:Y:S01]  /*1b440*/  VIADD R0, R0, UR37 ;  /* 0x0000002500007c36 */ /* 0x000fe20008000000 */
[----:B------:R-:W-:-:S03]  /*1b450*/  LOP3.LUT R15, R15, 0x80, RZ, 0xfc, !PT ;  /* 0x000000800f0f7812 */ /* 0x000fc600078efcff */
[----:B-1----:R-:W-:-:S04]  /*1b460*/  @P3 IMAD.HI.U32 R2, R0, R3, RZ ;  /* 0x0000000300023227 */ /* 0x002fc800078e00ff */
[----:B------:R-:W-:Y:S02]  /*1b470*/  VIADD R11, R15, UR4 ;  /* 0x000000040f0b7c36 */ /* 0x000fe40008000000 */
[----:B------:R-:W-:Y:S01]  /*1b480*/  IMAD.MOV.U32 R10, RZ, RZ, R0 ;  /* 0x000000ffff0a7224 */ /* 0x000fe200078e0000 */
[----:B----4-:R-:W-:Y:S01]  /*1b490*/  @P3 SHF.R.U32.HI R10, RZ, R5, R2 ;  /* 0x00000005ff0a3219 */ /* 0x010fe20000011602 */
[----:B------:R-:W0:Y:S01]  /*1b4a0*/  @!P1 LDC.64 R6, c[0x0][0x428] ;  /* 0x00010a00ff069b82 */ /* 0x000e220000000a00 */
[C---:B------:R-:W-:Y:S01]  /*1b4b0*/  ISETP.GE.AND P0, PT, R11.reuse, UR38, PT ;  /* 0x000000260b007c0c */ /* 0x040fe2000bf06270 */
[----:B------:R-:W-:Y:S01]  /*1b4c0*/  VIADD R11, R11, UR37 ;  /* 0x000000250b0b7c36 */ /* 0x000fe20008000000 */
[----:B------:R-:W-:Y:S02]  /*1b4d0*/  @!P1 SHF.R.S32.HI R3, RZ, 0x1f, R10 ;  /* 0x0000001fff039819 */ /* 0x000fe4000001140a */
[----:B------:R-:W-:-:S03]  /*1b4e0*/  ISETP.GT.U32.OR P0, PT, R15, 0x9f, P0 ;  /* 0x0000009f0f00780c */ /* 0x000fc60000704470 */
[----:B------:R-:W1:Y:S10]  /*1b4f0*/  @!P1 LDC.64 R4, c[0x0][0x418] ;  /* 0x00010600ff049b82 */ /* 0x000e740000000a00 */
[----:B------:R-:W2:Y:S01]  /*1b500*/  @!P0 LDC.64 R8, c[0x0][0x428] ;  /* 0x00010a00ff088b82 */ /* 0x000ea20000000a00 */
[----:B0-----:R-:W-:-:S04]  /*1b510*/  @!P1 IMAD R2, R35, R6, RZ ;  /* 0x0000000623029224 */ /* 0x001fc800078e02ff */
[----:B------:R-:W-:Y:S02]  /*1b520*/  @!P1 IMAD R7, R32, R7, R2 ;  /* 0x0000000720079224 */ /* 0x000fe400078e0202 */
[----:B------:R-:W-:-:S04]  /*1b530*/  @!P1 IMAD.MOV.U32 R2, RZ, RZ, R10 ;  /* 0x000000ffff029224 */ /* 0x000fc800078e000a */
[----:B------:R-:W-:Y:S02]  /*1b540*/  @!P1 IMAD.WIDE.U32 R2, R32, R6, R2 ;  /* 0x0000000620029225 */ /* 0x000fe400078e0002 */
[----:B------:R-:W0:Y:S02]  /*1b550*/  @P3 LDC R6, c[0x0][0x438] ;  /* 0x00010e00ff063b82 */ /* 0x000e240000000800 */
[----:B------:R-:W-:Y:S01]  /*1b560*/  @!P1 IMAD.IADD R3, R3, 0x1, R7 ;  /* 0x0000000103039824 */ /* 0x000fe200078e0207 */
[----:B-1----:R-:W-:Y:S01]  /*1b570*/  @!P1 LEA R12, P2, R2, R4, 0x2 ;  /* 0x00000004020c9211 */ /* 0x002fe200078410ff */
[----:B------:R-:W-:-:S03]  /*1b580*/  IMAD.MOV.U32 R7, RZ, RZ, R11 ;  /* 0x000000ffff077224 */ /* 0x000fc600078e000b */
[----:B------:R-:W-:Y:S01]  /*1b590*/  @!P1 LEA.HI.X R13, R2, R5, R3, 0x2, P2 ;  /* 0x00000005020d9211 */ /* 0x000fe200010f1403 */
[----:B------:R-:W-:Y:S01]  /*1b5a0*/  @P3 IMAD.HI.U32 R3, R11, R14, RZ ;  /* 0x0000000e0b033227 */ /* 0x000fe200078e00ff */
[----:B------:R-:W1:Y:S03]  /*1b5b0*/  @!P0 LDC.64 R4, c[0x0][0x418] ;  /* 0x00010600ff048b82 */ /* 0x000e660000000a00 */
[----:B--2---:R-:W-:-:S04]  /*1b5c0*/  @!P0 IMAD R2, R35, R8, RZ ;  /* 0x0000000823028224 */ /* 0x004fc800078e02ff */
[----:B------:R-:W-:Y:S01]  /*1b5d0*/  @!P0 IMAD R9, R32, R9, R2 ;  /* 0x0000000920098224 */ /* 0x000fe200078e0202 */
[----:B0-----:R-:W-:Y:S01]  /*1b5e0*/  @P3 SHF.R.U32.HI R7, RZ, R6, R3 ;  /* 0x00000006ff073219 */ /* 0x001fe20000011603 */
[----:B------:R-:W-:-:S03]  /*1b5f0*/  IMAD.MOV.U32 R6, RZ, RZ, RZ ;  /* 0x000000ffff067224 */ /* 0x000fc600078e00ff */
[--C-:B------:R-:W-:Y:S01]  /*1b600*/  @!P0 SHF.R.S32.HI R3, RZ, 0x1f, R7.reuse ;  /* 0x0000001fff038819 */ /* 0x100fe20000011407 */
[----:B------:R-:W-:Y:S02]  /*1b610*/  @!P0 IMAD.MOV.U32 R2, RZ, RZ, R7 ;  /* 0x000000ffff028224 */ /* 0x000fe400078e0007 */
[----:B------:R-:W5:Y:S02]  /*1b620*/  @!P1 LDG.E R6, desc[UR54][R12.64] ;  /* 0x000000360c069981 */ /* 0x000f64000c1e1900 */
[----:B------:R-:W-:-:S04]  /*1b630*/  @!P0 IMAD.WIDE.U32 R2, R32, R8, R2 ;  /* 0x0000000820028225 */ /* 0x000fc800078e0002 */
[----:B------:R-:W-:Y:S01]  /*1b640*/  @!P0 IMAD.IADD R3, R9, 0x1, R3 ;  /* 0x0000000109038824 */ /* 0x000fe200078e0203 */
[----:B-1----:R-:W-:-:S04]  /*1b650*/  @!P0 LEA R8, P1, R2, R4, 0x2 ;  /* 0x0000000402088211 */ /* 0x002fc800078210ff */
[----:B------:R-:W-:Y:S01]  /*1b660*/  @!P0 LEA.HI.X R9, R2, R5, R3, 0x2, P1 ;  /* 0x0000000502098211 */ /* 0x000fe200008f1403 */
[----:B------:R-:W-:Y:S02]  /*1b670*/  IMAD.MOV.U32 R5, RZ, RZ, RZ ;  /* 0x000000ffff057224 */ /* 0x000fe400078e00ff */
[----:B------:R-:W-:Y:S02]  /*1b680*/  IMAD.MOV R3, RZ, RZ, -R10 ;  /* 0x000000ffff037224 */ /* 0x000fe400078e0a0a */
[----:B------:R-:W-:Y:S02]  /*1b690*/  IMAD.MOV R2, RZ, RZ, -R7 ;  /* 0x000000ffff027224 */ /* 0x000fe400078e0a07 */
[----:B------:R0:W5:Y:S01]  /*1b6a0*/  @!P0 LDG.E R5, desc[UR54][R8.64] ;  /* 0x0000003608058981 */ /* 0x000162000c1e1900 */
[----:B------:R-:W-:Y:S01]  /*1b6b0*/  IMAD R7, R20, R3, R0 ;  /* 0x0000000314077224 */ /* 0x000fe200078e0200 */
[----:B------:R-:W-:Y:S01]  /*1b6c0*/  ISETP.GT.U32.AND P0, PT, R15, 0x9f, PT ;  /* 0x0000009f0f00780c */ /* 0x000fe20003f04070 */
[----:B------:R-:W-:Y:S01]  /*1b6d0*/  IMAD.U32 R0, RZ, RZ, UR44 ;  /* 0x0000002cff007e24 */ /* 0x000fe2000f8e00ff */
[----:B------:R-:W-:Y:S01]  /*1b6e0*/  LOP3.LUT R16, R16, 0xfffffffd, RZ, 0xc0, !PT ;  /* 0xfffffffd10107812 */ /* 0x000fe200078ec0ff */
[----:B------:R-:W-:Y:S01]  /*1b6f0*/  IMAD.U32 R4, RZ, RZ, UR50 ;  /* 0x00000032ff047e24 */ /* 0x000fe2000f8e00ff */
[----:B------:R-:W-:-:S02]  /*1b700*/  LOP3.LUT R18, R18, 0xffff, RZ, 0xc0, !PT ;  /* 0x0000ffff12127812 */ /* 0x000fc400078ec0ff */
[----:B------:R-:W-:Y:S01]  /*1b710*/  ISETP.NE.AND P2, PT, R0, 0x3, PT ;  /* 0x000000030000780c */ /* 0x000fe20003f45270 */
[----:B------:R-:W-:Y:S02]  /*1b720*/  VIADD R4, R4, 0xffffffff ;  /* 0xffffffff04047836 */ /* 0x000fe40000000000 */
[----:B0-----:R-:W-:-:S04]  /*1b730*/  IMAD R9, R20, R2, R11 ;  /* 0x0000000214097224 */ /* 0x001fc800078e020b */
[----:B------:R-:W-:-:S04]  /*1b740*/  @P0 LOP3.LUT R16, R16, 0x2, RZ, 0xfc, !PT ;  /* 0x0000000210100812 */ /* 0x000fc800078efcff */
[----:B------:R-:W-:-:S04]  /*1b750*/  LOP3.LUT R16, R16, 0xfffffffb, RZ, 0xc0, !PT ;  /* 0xfffffffb10107812 */ /* 0x000fc800078ec0ff */
[----:B------:R-:W-:Y:S01]  /*1b760*/  @P2 LOP3.LUT R16, R16, 0x4, RZ, 0xfc, !PT ;  /* 0x0000000410102812 */ /* 0x000fe200078efcff */
[----:B------:R-:W-:Y:S06]  /*1b770*/  @!P2 BRA `(.L_x_1579) ;  /* 0x000000000004a947 */ /* 0x000fec0003800000 */
[----:B------:R-:W-:Y:S01]  /*1b780*/  BPT.TRAP 0x1 ;  /* 0x000000040000795c */ /* 0x000fe20000300000 */
.L_x_1579:
[----:B------:R-:W-:Y:S01]  /*1b790*/  IMAD R0, R30, 0x8, R17 ;  /* 0x000000081e007824 */ /* 0x000fe200078e0211 */
[----:B------:R-:W-:Y:S01]  /*1b7a0*/  SHF.L.U32 R25, R34, 0x1f, RZ ;  /* 0x0000001f22197819 */ /* 0x000fe200000006ff */
[----:B------:R-:W-:Y:S01]  /*1b7b0*/  BSSY B0, `(.L_x_1580) ;  /* 0x0000004000007945 */ /* 0x000fe20003800000 */
[----:B------:R-:W-:Y:S02]  /*1b7c0*/  SHF.R.S32.HI R23, RZ, 0x1f, R7 ;  /* 0x0000001fff177819 */ /* 0x000fe40000011407 */
[----:B------:R-:W0:Y:S02]  /*1b7d0*/  SYNCS.PHASECHK.TRANS64.TRYWAIT P0, [R0+URZ+0x22880], R25 ;  /* 0x02288019000075a7 */ /* 0x000e24000800017f */
[----:B0-----:R-:W-:Y:S05]  /*1b7e0*/  @!P0 BRA `(.L_x_1581) ;  /* 0x0000005400588947 */ /* 0x001fea0003800000 */
.L_x_1657:
[----:B------:R-:W-:Y:S05]  /*1b7f0*/  BSYNC B0 ;  /* 0x0000000000007941 */ /* 0x000fea0003800000 */
.L_x_1580:
[----:B------:R-:W1:Y:S01]  /*1b800*/  LDC R8, c[0x0][0x2f4] ;  /* 0x0000bd00ff087b82 */ /* 0x000e620000000800 */
[----:B------:R-:W-:Y:S01]  /*1b810*/  ULDC.64 UR4, c[0x0][0x328] ;  /* 0x0000ca0000047ab9 */ /* 0x000fe20000000a00 */
[----:B-----5:R-:W-:Y:S01]  /*1b820*/  SHF.R.S32.HI R24, RZ, 0x1f, R6 ;  /* 0x0000001fff187819 */ /* 0x020fe20000011406 */
[----:B------:R-:W-:Y:S01]  /*1b830*/  IMAD R2, R23, UR4, RZ ;  /* 0x0000000417027c24 */ /* 0x000fe2000f8e02ff */
[----:B------:R-:W-:Y:S01]  /*1b840*/  ULDC.64 UR6, c[0x0][0x338] ;  /* 0x0000ce0000067ab9 */ /* 0x000fe20000000a00 */
[----:B------:R-:W2:Y:S01]  /*1b850*/  S2R R12, SR_TID.X ;  /* 0x00000000000c7919 */ /* 0x000ea20000002100 */
[----:B------:R-:W-:Y:S01]  /*1b860*/  SHF.R.S32.HI R26, RZ, 0x1f, R9 ;  /* 0x0000001fff1a7819 */ /* 0x000fe20000011409 */
[C---:B------:R-:W-:Y:S01]  /*1b870*/  IMAD R11, R7.reuse, UR5, R2 ;  /* 0x00000005070b7c24 */ /* 0x040fe2000f8e0202 */
[----:B------:R-:W-:Y:S01]  /*1b880*/  SHF.R.S32.HI R27, RZ, 0x1f, R5 ;  /* 0x0000001fff1b7819 */ /* 0x000fe20000011405 */
[----:B------:R-:W-:Y:S01]  /*1b890*/  IMAD.WIDE.U32 R2, R7, UR4, RZ ;  /* 0x0000000407027c25 */ /* 0x000fe2000f8e00ff */
[----:B------:R-:W-:-:S03]  /*1b8a0*/  LOP3.LUT R16, R16, 0xfffffffe, RZ, 0xc0, !PT ;  /* 0xfffffffe10107812 */ /* 0x000fc600078ec0ff */
[----:B------:R-:W-:Y:S02]  /*1b8b0*/  IMAD.IADD R3, R3, 0x1, R11 ;  /* 0x0000000103037824 */ /* 0x000fe400078e020b */
[----:B------:R-:W-:Y:S02]  /*1b8c0*/  IMAD R10, R24, UR6, RZ ;  /* 0x00000006180a7c24 */ /* 0x000fe4000f8e02ff */
[----:B------:R-:W-:-:S04]  /*1b8d0*/  IMAD.WIDE.U32 R2, R6, UR6, R2 ;  /* 0x0000000606027c25 */ /* 0x000fc8000f8e0002 */
[----:B------:R-:W-:Y:S01]  /*1b8e0*/  IMAD R10, R6, UR7, R10 ;  /* 0x00000007060a7c24 */ /* 0x000fe2000f8e020a */
[----:B-1----:R-:W-:-:S03]  /*1b8f0*/  ISETP.GE.AND P1, PT, R29, R8, PT ;  /* 0x000000081d00720c */ /* 0x002fc60003f26270 */
[----:B------:R-:W-:Y:S01]  /*1b900*/  IMAD.IADD R11, R3, 0x1, R10 ;  /* 0x00000001030b7824 */ /* 0x000fe200078e020a */
[----:B------:R-:W-:Y:S01]  /*1b910*/  ISETP.GE.AND P0, PT, R29, R8, PT ;  /* 0x000000081d00720c */ /* 0x000fe20003f06270 */
[----:B------:R-:W-:Y:S02]  /*1b920*/  IMAD R8, R26, UR4, RZ ;  /* 0x000000041a087c24 */ /* 0x000fe4000f8e02ff */
[----:B------:R-:W-:Y:S02]  /*1b930*/  IMAD.MOV.U32 R10, RZ, RZ, R2 ;  /* 0x000000ffff0a7224 */ /* 0x000fe400078e0002 */
[C---:B------:R-:W-:Y:S02]  /*1b940*/  IMAD R8, R9.reuse, UR5, R8 ;  /* 0x0000000509087c24 */ /* 0x040fe4000f8e0208 */
[----:B------:R-:W-:Y:S01]  /*1b950*/  IMAD.WIDE.U32 R2, R9, UR4, RZ ;  /* 0x0000000409027c25 */ /* 0x000fe2000f8e00ff */
[----:B------:R-:W-:-:S03]  /*1b960*/  ULDC.64 UR4, c[0x0][0x330] ;  /* 0x0000cc0000047ab9 */ /* 0x000fc60000000a00 */
[----:B------:R-:W-:Y:S01]  /*1b970*/  IMAD.IADD R3, R3, 0x1, R8 ;  /* 0x0000000103037824 */ /* 0x000fe200078e0208 */
[----:B------:R-:W-:Y:S01]  /*1b980*/  @P1 LOP3.LUT R16, R16, 0x1, RZ, 0xfc, !PT ;  /* 0x0000000110101812 */ /* 0x000fe200078efcff */
[----:B------:R-:W-:Y:S01]  /*1b990*/  IMAD R8, R27, UR6, RZ ;  /* 0x000000061b087c24 */ /* 0x000fe2000f8e02ff */
[----:B--2---:R-:W-:Y:S01]  /*1b9a0*/  LOP3.LUT R12, R12, 0x7f, RZ, 0xc0, !PT ;  /* 0x0000007f0c0c7812 */ /* 0x004fe200078ec0ff */
[C---:B------:R-:W-:Y:S01]  /*1b9b0*/  IMAD.WIDE.U32 R2, R5.reuse, UR6, R2 ;  /* 0x0000000605027c25 */ /* 0x040fe2000f8e0002 */
[----:B------:R-:W-:Y:S02]  /*1b9c0*/  LOP3.LUT R16, R16, 0xffffff7f, RZ, 0xc0, !PT ;  /* 0xffffff7f10107812 */ /* 0x000fe400078ec0ff */
[----:B------:R-:W-:Y:S01]  /*1b9d0*/  SHF.R.U32.HI R12, RZ, 0x3, R12 ;  /* 0x00000003ff0c7819 */ /* 0x000fe2000001160c */
        /* <DEDUP_REMOVED lines=9> */
[----:B------:R-:W-:Y:S01]  /*1ba70*/  IADD3 R8, P1, R2, UR6, RZ ;  /* 0x0000000602087c10 */ /* 0x000fe2000ff3e0ff */
[----:B------:R-:W-:-:S03]  /*1ba80*/  IMAD.MOV.U32 R2, RZ, RZ, -0xa0 ;  /* 0xffffff60ff027424 */ /* 0x000fc600078e00ff */
[----:B------:R-:W-:Y:S01]  /*1ba90*/  IADD3.X R20, R20, UR7, R3, P1, !PT ;  /* 0x0000000714147c10 */ /* 0x000fe20008ffe403 */
[----:B------:R-:W-:-:S04]  /*1baa0*/  IMAD R4, R4, R2, UR38 ;  /* 0x0000002604047e24 */ /* 0x000fc8000f8e0202 */
[----:B------:R-:W-:Y:S02]  /*1bab0*/  IMAD.IADD R10, R4, 0x1, -R12 ;  /* 0x00000001040a7824 */ /* 0x000fe400078e0a0c */
[----:B------:R-:W-:-:S03]  /*1bac0*/  IMAD R4, R30, 0x5000, R37 ;  /* 0x000050001e047824 */ /* 0x000fc600078e0225 */
[----:B------:R-:W-:-:S13]  /*1bad0*/  ISETP.GE.AND P1, PT, R10, 0x1, PT ;  /* 0x000000010a00780c */ /* 0x000fda0003f26270 */
[----:B------:R-:W-:Y:S01]  /*1bae0*/  @P1 LOP3.LUT R16, R16, 0x80, RZ, 0xfc, !PT ;  /* 0x0000008010101812 */ /* 0x000fe200078efcff */
[----:B------:R-:W-:Y:S06]  /*1baf0*/  BRA.DIV UR4, `(.L_x_1582) ;  /* 0x0000005204a87947 */ /* 0x000fec000b800000 */
[----:B------:R-:W1:Y:S01]  /*1bb00*/  SHFL.IDX PT, R2, R21, RZ, 0x181f ;  /* 0x00181fff15027589 */ /* 0x000e6200000e0000 */
[----:B------:R-:W-:Y:S01]  /*1bb10*/  IMAD.IADD R4, R17, 0x1, R4 ;  /* 0x0000000111047824 */ /* 0x000fe200078e0204 */
[----:B------:R-:W-:Y:S02]  /*1bb20*/  ISETP.GE.AND P3, PT, R10, 0x41, PT ;  /* 0x000000410a00780c */ /* 0x000fe40003f66270 */
        /* <DEDUP_REMOVED lines=48> */
[----:B-1----:R-:W-:-:S05]  /*1be30*/  IADD3 R2, P1, R29, R2, RZ ;  /* 0x000000021d027210 */ /* 0x002fca0007f3e0ff */
[----:B------:R-:W-:Y:S01]  /*1be40*/  IMAD.X R3, RZ, RZ, R22, P1 ;  /* 0x000000ffff037224 */ /* 0x000fe200008e0616 */
        /* <DEDUP_REMOVED lines=24> */
.L_x_1679:
        /* <DEDUP_REMOVED lines=9> */
.L_x_1583:
        /* <DEDUP_REMOVED lines=11> */
.L_x_1584:
[----:B------:R1:W-:Y:S01]  /*1c110*/  SYNCS.ARRIVE.TRANS64.A1T0 RZ, [R0+URZ+0x22870], RZ ;  /* 0x022870ff00ff79a7 */ /* 0x0003e2000810003f */
[----:B------:R-:W-:Y:S05]  /*1c120*/  @!P6 BRA `(.L_x_1585) ;  /* 0x000000000004e947 */ /* 0x000fea0003800000 */
[----:B------:R-:W-:Y:S01]  /*1c130*/  BPT.TRAP 0x1 ;  /* 0x000000040000795c */ /* 0x000fe20000300000 */
.L_x_1585:
[----:B------:R-:W2:Y:S01]  /*1c140*/  SYNCS.PHASECHK.TRANS64.TRYWAIT P0, [R0+URZ+0x22840], R25 ;  /* 0x02284019000075a7 */ /* 0x000ea2000800017f */
[----:B------:R-:W-:Y:S04]  /*1c150*/  BSSY B0, `(.L_x_1586) ;  /* 0x0000002000007945 */ /* 0x000fe80003800000 */
[----:B--2---:R-:W-:Y:S05]  /*1c160*/  @!P0 BRA `(.L_x_1587) ;  /* 0x0000005800308947 */ /* 0x004fea0003800000 */
.L_x_1680:
[----:B------:R-:W-:Y:S05]  /*1c170*/  BSYNC B0 ;  /* 0x0000000000007941 */ /* 0x000fea0003800000 */
.L_x_1586:
        /* <DEDUP_REMOVED lines=16> */
[----:B------:R-:W-:Y:S01]  /*1c280*/  IADD3 R8, P0, R2, UR10, RZ ;  /* 0x0000000a02087c10 */ /* 0x000fe2000ff1e0ff */
[----:B------:R-:W-:Y:S01]  /*1c290*/  IMAD R6, R27, UR6, RZ ;  /* 0x000000061b067c24 */ /* 0x000fe2000f8e02ff */
[----:B---3--:R-:W-:Y:S01]  /*1c2a0*/  ISETP.GE.AND P2, PT, R29, R12, PT ;  /* 0x0000000c1d00720c */ /* 0x008fe20003f46270 */
[----:B------:R-:W-:Y:S01]  /*1c2b0*/  IMAD R11, R9, UR5, R26 ;  /* 0x00000005090b7c24 */ /* 0x000fe2000f8e021a */
[----:B------:R-:W-:Y:S01]  /*1c2c0*/  IADD3.X R7, R3, UR11, R10, P0, !PT ;  /* 0x0000000b03077c10 */ /* 0x000fe200087fe40a */
[----:B------:R-:W-:Y:S01]  /*1c2d0*/  IMAD.WIDE.U32 R2, R9, UR4, RZ ;  /* 0x0000000409027c25 */ /* 0x000fe2000f8e00ff */
[----:B------:R-:W-:-:S03]  /*1c2e0*/  UMOV UR4, 0xffffffff ;  /* 0xffffffff00047882 */ /* 0x000fc60000000000 */
[----:B------:R-:W-:Y:S02]  /*1c2f0*/  IMAD.IADD R3, R3, 0x1, R11 ;  /* 0x0000000103037824 */ /* 0x000fe400078e020b */
[C---:B------:R-:W-:Y:S02]  /*1c300*/  IMAD R9, R5.reuse, UR7, R6 ;  /* 0x0000000705097c24 */ /* 0x040fe4000f8e0206 */
[----:B------:R-:W-:-:S04]  /*1c310*/  IMAD.WIDE.U32 R2, R5, UR6, R2 ;  /* 0x0000000605027c25 */ /* 0x000fc8000f8e0002 */
        /* <DEDUP_REMOVED lines=10> */
[----:B---3--:R-:W-:-:S05]  /*1c3c0*/  @P6 IADD3 R14, P0, R29, R14, RZ ;  /* 0x0000000e1d0e6210 */ /* 0x008fca0007f1e0ff */
[----:B----4-:R-:W-:Y:S02]  /*1c3d0*/  @P6 IMAD.X R3, RZ, RZ, R2, P0 ;  /* 0x000000ffff036224 */ /* 0x010fe400000e0602 */
[----:B------:R-:W-:Y:S02]  /*1c3e0*/  @P6 IMAD.MOV.U32 R2, RZ, RZ, R14 ;  /* 0x000000ffff026224 */ /* 0x000fe400078e000e */
[----:B------:R-:W3:Y:S04]  /*1c3f0*/  SHFL.IDX PT, R14, R8, 0x1, 0x181f ;  /* 0x00381f00080e7f89 */ /* 0x000ee800000e0000 */
[----:B------:R4:W-:Y:S01]  /*1c400*/  @P6 LDGSTS.E.BYPASS.LTC128B.128 [R4+0x18400], desc[UR54][R2.64], !P2 ;  /* 0x1840000002046fae */ /* 0x0009e2000d101d76 */
[----:B------:R-:W-:-:S03]  /*1c410*/  LOP3.LUT P6, RZ, R16, 0x100, RZ, 0xc0, !PT ;  /* 0x0000010010ff7812 */ /* 0x000fc600078cc0ff */
[----:B----4-:R-:W4:Y:S01]  /*1c420*/  SHFL.IDX PT, R2, R7, 0x1, 0x181f ;  /* 0x00381f0007027f89 */ /* 0x010f2200000e0000 */
[----:B---3--:R-:W-:-:S05]  /*1c430*/  @P1 IADD3 R14, P0, R29, R14, RZ ;  /* 0x0000000e1d0e1210 */ /* 0x008fca0007f1e0ff */
[----:B----4-:R-:W-:Y:S02]  /*1c440*/  @P1 IMAD.X R3, RZ, RZ, R2, P0 ;  /* 0x000000ffff031224 */ /* 0x010fe400000e0602 */
[----:B------:R-:W-:Y:S02]  /*1c450*/  @P1 IMAD.MOV.U32 R2, RZ, RZ, R14 ;  /* 0x000000ffff021224 */ /* 0x000fe400078e000e */
[----:B------:R-:W3:Y:S04]  /*1c460*/  SHFL.IDX PT, R14, R8, 0x2, 0x181f ;  /* 0x00581f00080e7f89 */ /* 0x000ee800000e0000 */
[----:B------:R4:W-:Y:S01]  /*1c470*/  @P1 LDGSTS.E.BYPASS.LTC128B.128 [R4+0x18c00], desc[UR54][R2.64], !P2 ;  /* 0x18c0000002041fae */ /* 0x0009e2000d101d76 */
[----:B------:R-:W-:-:S03]  /*1c480*/  ISETP.NE.AND P1, PT, R9, RZ, PT ;  /* 0x000000ff0900720c */ /* 0x000fc60003f25270 */
        /* <DEDUP_REMOVED lines=34> */
[----:B------:R-:W3:Y:S01]  /*1c6b0*/  SHFL.IDX PT, R14, R8, 0x7, 0x181f ;  /* 0x00f81f00080e7f89 */ /* 0x000ee200000e0000 */
[----:B------:R-:W-:-:S03]  /*1c6c0*/  @P6 IMAD.MOV.U32 R3, RZ, RZ, R9 ;  /* 0x000000ffff036224 */ /* 0x000fc600078e0009 */
[----:B------:R-:W4:Y:S04]  /*1c6d0*/  SHFL.IDX PT, R9, R7, 0x7, 0x181f ;  /* 0x00f81f0007097f89 */ /* 0x000f2800000e0000 */
[----:B------:R5:W-:Y:S04]  /*1c6e0*/  @P6 LDGSTS.E.BYPASS.LTC128B.128 [R4+0x1b400], desc[UR54][R2.64], !P2 ;  /* 0x1b40000002046fae */ /* 0x000be8000d101d76 */
[----:B------:R-:W-:Y:S01]  /*1c6f0*/  SHFL.IDX PT, R7, R5, 0x1, 0x181f ;  /* 0x00381f0005077f89 */ /* 0x000fe200000e0000 */
[----:B---3--:R-:W-:-:S05]  /*1c700*/  @P3 IADD3 R14, P0, R29, R14, RZ ;  /* 0x0000000e1d0e3210 */ /* 0x008fca0007f1e0ff */
[----:B----4-:R-:W-:Y:S02]  /*1c710*/  @P3 IMAD.X R9, RZ, RZ, R9, P0 ;  /* 0x000000ffff093224 */ /* 0x010fe400000e0609 */
[----:B-----5:R-:W-:Y:S02]  /*1c720*/  @P3 IMAD.MOV.U32 R2, RZ, RZ, R14 ;  /* 0x000000ffff023224 */ /* 0x020fe400078e000e */
[----:B------:R-:W3:Y:S01]  /*1c730*/  SHFL.IDX PT, R14, R6, RZ, 0x181f ;  /* 0x00181fff060e7589 */ /* 0x000ee200000e0000 */
[----:B------:R-:W-:-:S03]  /*1c740*/  @P3 IMAD.MOV.U32 R3, RZ, RZ, R9 ;  /* 0x000000ffff033224 */ /* 0x000fc600078e0009 */
[----:B------:R-:W4:Y:S04]  /*1c750*/  SHFL.IDX PT, R9, R5, RZ, 0x181f ;  /* 0x00181fff05097589 */ /* 0x000f2800000e0000 */
[----:B------:R5:W-:Y:S01]  /*1c760*/  @P3 LDGSTS.E.BYPASS.LTC128B.128 [R4+0x1bc00], desc[UR54][R2.64], !P2 ;  /* 0x1bc0000002043fae */ /* 0x000be2000d101d76 */
[----:B---3--:R-:W-:-:S05]  /*1c770*/  @P1 IADD3 R14, P0, R29, R14, RZ ;  /* 0x0000000e1d0e1210 */ /* 0x008fca0007f1e0ff */
[----:B----4-:R-:W-:Y:S02]  /*1c780*/  @P1 IMAD.X R9, RZ, RZ, R9, P0 ;  /* 0x000000ffff091224 */ /* 0x010fe400000e0609 */
[----:B-----5:R-:W-:Y:S02]  /*1c790*/  @P1 IMAD.MOV.U32 R2, RZ, RZ, R14 ;  /* 0x000000ffff021224 */ /* 0x020fe400078e000e */
[----:B------:R-:W-:Y:S01]  /*1c7a0*/  @P1 IMAD.MOV.U32 R3, RZ, RZ, R9 ;  /* 0x000000ffff031224 */ /* 0x000fe200078e0009 */
[----:B------:R3:W4:Y:S04]  /*1c7b0*/  SHFL.IDX PT, R14, R6, 0x1, 0x181f ;  /* 0x00381f00060e7f89 */ /* 0x00072800000e0000 */
[----:B------:R3:W-:Y:S02]  /*1c7c0*/  @P1 LDGSTS.E.BYPASS.LTC128B.128 [R4+0x1c400], desc[UR54][R2.64], !P2 ;  /* 0x1c40000002041fae */ /* 0x0007e4000d101d76 */
.L_x_1702:
        /* <DEDUP_REMOVED lines=9> */
.L_x_1589:
        /* <DEDUP_REMOVED lines=11> */
.L_x_1590:
[----:B------:R3:W-:Y:S02]  /*1c910*/  SYNCS.ARRIVE.TRANS64.A1T0 RZ, [R0+URZ+0x22830], RZ ;  /* 0x022830ff00ff79a7 */ /* 0x0007e4000810003f */
[----:B------:R-:W-:Y:S05]  /*1c920*/  WARPSYNC.ALL ;  /* 0x0000000000007948 */ /* 0x000fea0003800000 */
[----:B0123--:R-:W-:Y:S01]  /*1c930*/  VIADD R0, R17, 0x14400 ;  /* 0x0001440011007836 */ /* 0x00ffe20000000000 */
[----:B------:R-:W-:Y:S01]  /*1c940*/  USHF.R.S32.HI UR4, URZ, 0x1f, UR40 ;  /* 0x0000001f3f047899 */ /* 0x000fe20008011428 */
[----:B------:R-:W-:Y:S03]  /*1c950*/  BAR.SYNC.DEFER_BLOCKING 0x8, 0x180 ;  /* 0x0206000000007b1d */ /* 0x000fe60000010000 */
[----:B------:R-:W-:-:S03]  /*1c960*/  LOP3.LUT P0, RZ, R0, 0x3ff, RZ, 0xc0, !PT ;  /* 0x000003ff00ff7812 */ /* 0x000fc6000780c0ff */
[----:B------:R-:W-:Y:S01]  /*1c970*/  ULDC.64 UR6, c[0x0][0x298] ;  /* 0x0000a60000067ab9 */ /* 0x000fe20000000a00 */
[----:B------:R-:W-:Y:S01]  /*1c980*/  BSSY B6, `(.L_x_1591) ;  /* 0x0000016000067945 */ /* 0x000fe20003800000 */
        /* <DEDUP_REMOVED lines=21> */
.L_x_1592:
[----:B------:R-:W-:Y:S05]  /*1cae0*/  BSYNC B6 ;  /* 0x0000000000067941 */ /* 0x000fea0003800000 */
.L_x_1591:
[----:B------:R0:W5:Y:S01]  /*1caf0*/  LDL R8, [R1+0x18] ;  /* 0x0000180001087983 */ /* 0x0001620000100800 */
[----:B------:R-:W-:Y:S01]  /*1cb00*/  UISETP.NE.AND UP0, UPT, UR49, URZ, UPT ;  /* 0x0000003f3100728c */ /* 0x000fe2000bf05270 */
[C---:B------:R-:W-:Y:S01]  /*1cb10*/  R2UR UR8, R18.reuse ;  /* 0x00000000120872ca */ /* 0x040fe200000e0000 */
[----:B------:R-:W-:Y:S01]  /*1cb20*/  ULDC.64 UR6, c[0x0][0x2d8] ;  /* 0x0000b60000067ab9 */ /* 0x000fe20000000a00 */
[----:B------:R-:W1:Y:S01]  /*1cb30*/  S2R R20, SR_TID.X ;  /* 0x0000000000147919 */ /* 0x000e620000002100 */
[----:B------:R-:W-:Y:S01]  /*1cb40*/  R2UR UR9, R18 ;  /* 0x00000000120972ca */ /* 0x000fe200000e0000 */
[----:B------:R-:W-:Y:S01]  /*1cb50*/  UMOV UR4, UR38 ;  /* 0x0000002600047c82 */ /* 0x000fe20008000000 */
[----:B------:R-:W-:Y:S01]  /*1cb60*/  PLOP3.LUT P0, PT, PT, PT, UP0, 0x80, 0x0 ;  /* 0x000000000000781c */ /* 0x000fe20003f0f008 */
[----:B------:R-:W-:Y:S01]  /*1cb70*/  UMOV UR5, UR45 ;  /* 0x0000002d00057c82 */ /* 0x000fe20008000000 */
[----:B------:R-:W-:Y:S01]  /*1cb80*/  PLOP3.LUT P1, PT, PT, PT, UP0, 0x80, 0x0 ;  /* 0x000000000000781c */ /* 0x000fe20003f2f008 */
[----:B------:R-:W-:Y:S01]  /*1cb90*/  UISETP.NE.AND UP1, UPT, UR48, URZ, UPT ;  /* 0x0000003f3000728c */ /* 0x000fe2000bf25270 */
[----:B------:R-:W2:Y:S01]  /*1cba0*/  LDC R6, c[0x0][0x448] ;  /* 0x00011200ff067b82 */ /* 0x000ea20000000800 */
[----:B------:R-:W-:-:S03]  /*1cbb0*/  @UP0 ULDC UR10, c[0x0][0x44c] ;  /* 0x00011300000a0ab9 */ /* 0x000fc60000000800 */
[----:B------:R-:W-:Y:S02]  /*1cbc0*/  UIMAD.WIDE.U32 UR4, UR8, UR6, UR4 ;  /* 0x00000006080472a5 */ /* 0x000fe4000f8e0004 */
[----:B------:R-:W-:Y:S02]  /*1cbd0*/  USHF.R.S32.HI UR6, URZ, 0x1f, UR41 ;  /* 0x0000001f3f067899 */ /* 0x000fe40008011429 */
[----:B------:R-:W-:Y:S02]  /*1cbe0*/  UIMAD UR5, UR9, UR7, UR5 ;  /* 0x00000007090572a4 */ /* 0x000fe4000f8e0205 */
[----:B------:R-:W-:Y:S01]  /*1cbf0*/  USEL UR6, UR6, URZ, !UP1 ;  /* 0x0000003f06067287 */ /* 0x000fe2000c800000 */
[----:B------:R-:W-:Y:S01]  /*1cc00*/  ULDC.64 UR8, c[0x0][0x2e0] ;  /* 0x0000b80000087ab9 */ /* 0x000fe20000000a00 */
[----:B------:R-:W-:Y:S01]  /*1cc10*/  USEL UR7, UR41, URZ, !UP1 ;  /* 0x0000003f29077287 */ /* 0x000fe2000c800000 */
[C---:B-1----:R-:W-:Y:S01]  /*1cc20*/  LOP3.LUT R21, R20.reuse, 0x7f, RZ, 0xc0, !PT ;  /* 0x0000007f14157812 */ /* 0x042fe200078ec0ff */
[----:B------:R-:W-:-:S03]  /*1cc30*/  IMAD.SHL.U32 R20, R20, 0x10, RZ ;  /* 0x0000001014147824 */ /* 0x000fc600078e00ff */
[----:B------:R-:W-:-:S04]  /*1cc40*/  SHF.R.U32.HI R21, RZ, 0x3, R21 ;  /* 0x00000003ff157819 */ /* 0x000fc80000011615 */
[----:B------:R-:W-:-:S05]  /*1cc50*/  LOP3.LUT R20, R21, 0x70, R20, 0xf8, !PT ;  /* 0x0000007015147812 */ /* 0x000fca00078ef814 */
[----:B------:R-:W-:-:S04]  /*1cc60*/  IMAD.IADD R9, R20, 0x1, R19 ;  /* 0x0000000114097824 */ /* 0x000fc800078e0213 */
[----:B------:R-:W-:Y:S01]  /*1cc70*/  @P0 IMAD.HI.U32 R0, R9, UR10, RZ ;  /* 0x0000000a09000c27 */ /* 0x000fe2000f8e00ff */
[----:B------:R-:W-:-:S03]  /*1cc80*/  @UP0 ULDC UR10, c[0x0][0x450] ;  /* 0x00011400000a0ab9 */ /* 0x000fc60000000800 */
[----:B------:R-:W-:Y:S01]  /*1cc90*/  IMAD.MOV.U32 R7, RZ, RZ, R9 ;  /* 0x000000ffff077224 */ /* 0x000fe200078e0009 */
[----:B------:R-:W-:Y:S01]  /*1cca0*/  @P1 SHF.R.U32.HI R7, RZ, UR10, R0 ;  /* 0x0000000aff071c19 */ /* 0x000fe20008011600 */
[----:B------:R-:W-:-:S03]  /*1ccb0*/  UIMAD UR6, UR6, UR8, URZ ;  /* 0x00000008060672a4 */ /* 0x000fc6000f8e023f */
[----:B------:R-:W-:Y:S01]  /*1ccc0*/  SHF.R.S32.HI R0, RZ, 0x1f, R7 ;  /* 0x0000001fff007819 */ /* 0x000fe20000011407 */
[----:B------:R-:W-:Y:S02]  /*1ccd0*/  UIMAD UR6, UR7, UR9, UR6 ;  /* 0x00000009070672a4 */ /* 0x000fe4000f8e0206 */
[----:B------:R-:W-:-:S03]  /*1cce0*/  UIMAD.WIDE.U32 UR4, UR7, UR8, UR4 ;  /* 0x00000008070472a5 */ /* 0x000fc6000f8e0004 */
[----:B------:R-:W-:Y:S01]  /*1ccf0*/  ULDC.64 UR8, c[0x0][0x2d0] ;  /* 0x0000b40000087ab9 */ /* 0x000fe20000000a00 */
[----:B------:R-:W1:Y:S01]  /*1cd00*/  S2R R20, SR_TID.X ;  /* 0x0000000000147919 */ /* 0x000e620000002100 */
[----:B------:R-:W-:Y:S01]  /*1cd10*/  IMAD R0, R0, UR8, RZ ;  /* 0x0000000800007c24 */ /* 0x000fe2000f8e02ff */
[----:B------:R-:W-:Y:S02]  /*1cd20*/  UIADD3 UR6, UR5, UR6, URZ ;  /* 0x0000000605067290 */ /* 0x000fe4000fffe03f */
[----:B------:R-:W-:Y:S02]  /*1cd30*/  IMAD.U32 R5, RZ, RZ, UR5 ;  /* 0x00000005ff057e24 */ /* 0x000fe4000f8e00ff */
[----:B------:R-:W-:Y:S02]  /*1cd40*/  IMAD R5, R7, UR9, R0 ;  /* 0x0000000907057c24 */ /* 0x000fe4000f8e0200 */
[----:B------:R-:W-:Y:S01]  /*1cd50*/  IMAD.U32 R4, RZ, RZ, UR4 ;  /* 0x00000004ff047e24 */ /* 0x000fe2000f8e00ff */
[----:B------:R-:W-:Y:S01]  /*1cd60*/  ULDC.64 UR4, c[0x0][0x2c8] ;  /* 0x0000b20000047ab9 */ /* 0x000fe20000000a00 */
[----:B------:R-:W-:-:S02]  /*1cd70*/  IMAD.MOV R0, RZ, RZ, -R7 ;  /* 0x000000ffff007224 */ /* 0x000fc400078e0a07 */
[----:B------:R-:W-:Y:S02]  /*1cd80*/  IMAD.U32 R3, RZ, RZ, UR6 ;  /* 0x00000006ff037e24 */ /* 0x000fe4000f8e00ff */
[----:B------:R-:W-:Y:S02]  /*1cd90*/  IMAD.MOV.U32 R2, RZ, RZ, R4 ;  /* 0x000000ffff027224 */ /* 0x000fe400078e0004 */
[----:B--2---:R-:W-:Y:S02]  /*1cda0*/  IMAD R9, R6, R0, R9 ;  /* 0x0000000006097224 */ /* 0x004fe400078e0209 */
[----:B------:R-:W-:-:S03]  /*1cdb0*/  IMAD.WIDE.U32 R2, R7, UR8, R2 ;  /* 0x0000000807027c25 */ /* 0x000fc6000f8e0002 */
[----:B------:R-:W-:Y:S01]  /*1cdc0*/  SHF.R.S32.HI R0, RZ, 0x1f, R9 ;  /* 0x0000001fff007819 */ /* 0x000fe20000011409 */
[----:B------:R-:W-:-:S04]  /*1cdd0*/  IMAD.IADD R3, R3, 0x1, R5 ;  /* 0x0000000103037824 */ /* 0x000fc800078e0205 */
        /* <DEDUP_REMOVED lines=9> */
[----:B-1----:R-:W-:-:S04]  /*1ce70*/  LOP3.LUT R20, R20, 0x7f, RZ, 0xc0, !PT ;  /* 0x0000007f14147812 */ /* 0x002fc800078ec0ff */
[----:B------:R-:W-:Y:S01]  /*1ce80*/  SHF.R.U32.HI R10, RZ, 0x3, R20 ;  /* 0x00000003ff0a7819 */ /* 0x000fe20000011614 */
[----:B0-----:R-:W-:Y:S06]  /*1ce90*/  BRA.DIV UR4, `(.L_x_1593) ;  /* 0x0000005604d47947 */ /* 0x001fec000b800000 */
        /* <DEDUP_REMOVED lines=47> */
[----:B------:R-:W-:-:S13]  /*1d190*/  ISETP.GE.AND P2, PT, R7, R4, PT ;  /* 0x000000040700720c */ /* 0x000fda0003f46270 */
[----:B0-----:R-:W-:Y:S02]  /*1d1a0*/  @!P2 IADD3 R2, P1, R29, R14, RZ ;  /* 0x0000000e1d02a210 */ /* 0x001fe40007f3e0ff */
[----:B------:R0:W2:Y:S03]  /*1d1b0*/  SHFL.IDX PT, R14, R0, 0x7, 0x181f ;  /* 0x00f81f00000e7f89 */ /* 0x0000a600000e0000 */
[----:B-1----:R-:W-:Y:S02]  /*1d1c0*/  @!P2 IMAD.X R3, RZ, RZ, R6, P1 ;  /* 0x000000ffff03a224 */ /* 0x002fe400008e0606 */
[----:B------:R0:W1:Y:S04]  /*1d1d0*/  SHFL.IDX PT, R6, R5, 0x7, 0x181f ;  /* 0x00f81f0005067f89 */ /* 0x00006800000e0000 */
[----:B------:R0:W-:Y:S02]  /*1d1e0*/  @!P2 LDGSTS.E.BYPASS.LTC128B.128 [R8+0x17400], desc[UR54][R2.64], !P0 ;  /* 0x174000000208afae */ /* 0x0001e4000c101d76 */
.L_x_1719:
[----:B------:R-:W-:-:S05]  /*1d1f0*/  VIADD R19, R19, 0x70 ;  /* 0x0000007013137836 */ /* 0x000fca0000000000 */
[----:B------:R-:W-:-:S13]  /*1d200*/  ISETP.GE.AND P1, PT, R19, R4, PT ;  /* 0x000000041300720c */ /* 0x000fda0003f26270 */
[----:B0-2---:R-:W-:-:S05]  /*1d210*/  @!P1 IADD3 R2, P2, R29, R14, RZ ;  /* 0x0000000e1d029210 */ /* 0x005fca0007f5e0ff */
[----:B-1----:R-:W-:-:S05]  /*1d220*/  @!P1 IMAD.X R3, RZ, RZ, R6, P2 ;  /* 0x000000ffff039224 */ /* 0x002fca00010e0606 */
[----:B------:R-:W-:Y:S01]  /*1d230*/  @!PT LDS RZ, [RZ] ;  /* 0x00000000fffff984 */ /* 0x000fe20000000800 */
[----:B------:R-:W-:Y:S01]  /*1d240*/  @!PT LDS RZ, [RZ] ;  /* 0x00000000fffff984 */ /* 0x000fe20000000800 */
[----:B------:R-:W-:Y:S01]  /*1d250*/  @!PT LDS RZ, [RZ] ;  /* 0x00000000fffff984 */ /* 0x000fe20000000800 */
[----:B------:R0:W-:Y:S01]  /*1d260*/  @!P1 LDGSTS.E.BYPASS.LTC128B.128 [R8+0x17c00], desc[UR54][R2.64], !P0 ;  /* 0x17c0000002089fae */ /* 0x0001e2000c101d76 */
[----:B------:R-:W-:Y:S01]  /*1d270*/  PLOP3.LUT P0, PT, PT, PT, PT, 0x80, 0x0 ;  /* 0x000000000000781c */ /* 0x000fe20003f0f070 */
[----:B------:R-:W-:-:S12]  /*1d280*/  NOP ;  /* 0x0000000000007918 */ /* 0x000fd80000000000 */
.L_x_1594:
        /* <DEDUP_REMOVED lines=18> */
.L_x_1720:
[----:B------:R-:W-:Y:S05]  /*1d3b0*/  BSYNC B0 ;  /* 0x0000000000007941 */ /* 0x000fea0003800000 */
.L_x_1595:
[----:B------:R-:W-:-:S04]  /*1d3c0*/  UIADD3 UR4, UR50, -0x2, URZ ;  /* 0xfffffffe32047890 */ /* 0x000fc8000fffe03f */
[----:B------:R-:W-:-:S06]  /*1d3d0*/  UISETP.GE.AND UP0, UPT, UR4, UR43, UPT ;  /* 0x0000002b0400728c */ /* 0x000fcc000bf06270 */
[----:B------:R-:W-:-:S13]  /*1d3e0*/  PLOP3.LUT P0, PT, PT, PT, UP0, 0x80, 0x0 ;  /* 0x000000000000781c */ /* 0x000fda0003f0f008 */
[----:B------:R-:W-:Y:S05]  /*1d3f0*/  @!P0 BRA `(.L_x_1597) ;  /* 0x0000001800188947 */ /* 0x000fea0003800000 */
[----:B------:R-:W-:Y:S02]  /*1d400*/  IMAD.MOV.U32 R22, RZ, RZ, R30 ;  /* 0x000000ffff167224 */ /* 0x000fe400078e001e */
[----:B------:R-:W-:Y:S02]  /*1d410*/  IMAD.MOV.U32 R23, RZ, RZ, R34 ;  /* 0x000000ffff177224 */ /* 0x000fe400078e0022 */
[----:B------:R-:W-:-:S07]  /*1d420*/  IMAD.U32 R31, RZ, RZ, UR4 ;  /* 0x00000004ff1f7e24 */ /* 0x000fce000f8e00ff */
.L_x_1617:
[----:B0-----:R-:W0:Y:S01]  /*1d430*/  S2R R0, SR_TID.X ;  /* 0x0000000000007919 */ /* 0x001e220000002100 */
[----:B-1----:R-:W1:Y:S01]  /*1d440*/  LDC R2, c[0x0][0x430] ;  /* 0x00010c00ff027b82 */ /* 0x002e620000000800 */
[----:B------:R-:W-:Y:S05]  /*1d450*/  YIELD ;  /* 0x0000000000007946 */ /* 0x000fea0003800000 */
[----:B------:R-:W2:Y:S01]  /*1d460*/  S2R R7, SR_TID.X ;  /* 0x0000000000077919 */ /* 0x000ea20000002100 */
[----:B------:R-:W-:Y:S01]  /*1d470*/  ULDC.64 UR4, c[0x0][0x428] ;  /* 0x00010a0000047ab9 */ /* 0x000fe20000000a00 */
[----:B-1----:R-:W-:Y:S02]  /*1d480*/  ISETP.NE.AND P0, PT, R2, 0x1, PT ;  /* 0x000000010200780c */ /* 0x002fe40003f05270 */
[----:B0-----:R-:W-:Y:S01]  /*1d490*/  LOP3.LUT R2, R0, 0x7f, RZ, 0xc0, !PT ;  /* 0x0000007f00027812 */ /* 0x001fe200078ec0ff */
[----:B------:R-:W-:-:S03]  /*1d4a0*/  IMAD.MOV.U32 R0, RZ, RZ, 0xa0 ;  /* 0x000000a0ff007424 */ /* 0x000fc600078e00ff */
[----:B------:R-:W-:Y:S01]  /*1d4b0*/  SHF.R.U32.HI R6, RZ, 0x3, R2 ;  /* 0x00000003ff067819 */ /* 0x000fe20000011602 */
[----:B------:R-:W-:-:S06]  /*1d4c0*/  IMAD R9, R31, R0, UR37 ;  /* 0x000000251f097e24 */ /* 0x000fcc000f8e0200 */
[----:B------:R-:W0:Y:S01]  /*1d4d0*/  @P0 LDC R3, c[0x0][0x434] ;  /* 0x00010d00ff030b82 */ /* 0x000e220000000800 */
[C---:B--2---:R-:W-:Y:S01]  /*1d4e0*/  IMAD.SHL.U32 R8, R7.reuse, 0x10, RZ ;  /* 0x0000001007087824 */ /* 0x044fe200078e00ff */
[----:B------:R-:W-:-:S04]  /*1d4f0*/  LOP3.LUT R2, R7, 0x7f, RZ, 0xc0, !PT ;  /* 0x0000007f07027812 */ /* 0x000fc800078ec0ff */
[----:B------:R-:W-:Y:S02]  /*1d500*/  LOP3.LUT R8, R6, 0x70, R8, 0xf8, !PT ;  /* 0x0000007006087812 */ /* 0x000fe400078ef808 */
[----:B------:R-:W1:Y:S01]  /*1d510*/  S2R R6, SR_TID.X ;  /* 0x0000000000067919 */ /* 0x000e620000002100 */
[----:B------:R-:W2:Y:S01]  /*1d520*/  @P0 LDC R5, c[0x0][0x438] ;  /* 0x00010e00ff050b82 */ /* 0x000ea20000000800 */
[----:B------:R-:W-:Y:S01]  /*1d530*/  SHF.R.U32.HI R2, RZ, 0x3, R2 ;  /* 0x00000003ff027819 */ /* 0x000fe20000011602 */
[----:B------:R-:W-:-:S04]  /*1d540*/  IMAD.IADD R10, R8, 0x1, R9 ;  /* 0x00000001080a7824 */ /* 0x000fc800078e0209 */
[----:B------:R-:W-:Y:S02]  /*1d550*/  IMAD.MOV.U32 R0, RZ, RZ, R10 ;  /* 0x000000ffff007224 */ /* 0x000fe400078e000a */
[----:B------:R-:W3:Y:S08]  /*1d560*/  @P0 LDC R4, c[0x0][0x434] ;  /* 0x00010d00ff040b82 */ /* 0x000ef00000000800 */
[----:B------:R-:W4:Y:S01]  /*1d570*/  @P0 LDC R7, c[0x0][0x438] ;  /* 0x00010e00ff070b82 */ /* 0x000f220000000800 */
[----:B-1----:R-:W-:-:S05]  /*1d580*/  IMAD.SHL.U32 R6, R6, 0x10, RZ ;  /* 0x0000001006067824 */ /* 0x002fca00078e00ff */
[----:B------:R-:W-:Y:S01]  /*1d590*/  LOP3.LUT R6, R2, 0x70, R6, 0xf8, !PT ;  /* 0x0000007002067812 */ /* 0x000fe200078ef806 */
[----:B0-----:R-:W-:-:S03]  /*1d5a0*/  @P0 IMAD.HI.U32 R2, R10, R3, RZ ;  /* 0x000000030a020227 */ /* 0x001fc600078e00ff */
[----:B------:R-:W-:Y:S01]  /*1d5b0*/  LOP3.LUT R6, R6, 0x80, RZ, 0xfc, !PT ;  /* 0x0000008006067812 */ /* 0x000fe200078efcff */
[----:B------:R-:W-:Y:S01]  /*1d5c0*/  IMAD R3, R35, UR4, RZ ;  /* 0x0000000423037c24 */ /* 0x000fe2000f8e02ff */
[----:B--2---:R-:W-:Y:S02]  /*1d5d0*/  @P0 SHF.R.U32.HI R0, RZ, R5, R2 ;  /* 0x00000005ff000219 */ /* 0x004fe40000011602 */
[C---:B------:R-:W-:Y:S01]  /*1d5e0*/  ISETP.GT.U32.AND P1, PT, R6.reuse, 0x9f, PT ;  /* 0x0000009f0600780c */ /* 0x040fe20003f24070 */
[----:B------:R-:W-:Y:S01]  /*1d5f0*/  IMAD.IADD R9, R6, 0x1, R9 ;  /* 0x0000000106097824 */ /* 0x000fe200078e0209 */
[----:B------:R-:W-:Y:S01]  /*1d600*/  SHF.R.S32.HI R5, RZ, 0x1f, R0 ;  /* 0x0000001fff057819 */ /* 0x000fe20000011400 */
[----:B------:R-:W-:Y:S02]  /*1d610*/  IMAD R8, R32, UR5, R3 ;  /* 0x0000000520087c24 */ /* 0x000fe4000f8e0203 */
[----:B---3--:R-:W-:-:S04]  /*1d620*/  @P0 IMAD.HI.U32 R2, R9, R4, RZ ;  /* 0x0000000409020227 */ /* 0x008fc800078e00ff */
[----:B------:R-:W-:Y:S01]  /*1d630*/  IMAD.MOV.U32 R11, RZ, RZ, R9 ;  /* 0x000000ffff0b7224 */ /* 0x000fe200078e0009 */
[----:B----4-:R-:W-:Y:S01]  /*1d640*/  @P0 SHF.R.U32.HI R11, RZ, R7, R2 ;  /* 0x00000007ff0b0219 */ /* 0x010fe20000011602 */
[----:B------:R-:W-:-:S03]  /*1d650*/  IMAD.MOV.U32 R4, RZ, RZ, R0 ;  /* 0x000000ffff047224 */ /* 0x000fc600078e0000 */
[--C-:B------:R-:W-:Y:S01]  /*1d660*/  @!P1 SHF.R.S32.HI R3, RZ, 0x1f, R11.reuse ;  /* 0x0000001fff039819 */ /* 0x100fe2000001140b */
[----:B------:R-:W-:Y:S02]  /*1d670*/  @!P1 IMAD.MOV.U32 R2, RZ, RZ, R11 ;  /* 0x000000ffff029224 */ /* 0x000fe400078e000b */
[----:B------:R-:W-:-:S04]  /*1d680*/  IMAD.WIDE.U32 R4, R32, UR4, R4 ;  /* 0x0000000420047c25 */ /* 0x000fc8000f8e0004 */
[----:B------:R-:W-:Y:S01]  /*1d690*/  @!P1 IMAD.WIDE.U32 R2, R32, UR4, R2 ;  /* 0x0000000420029c25 */ /* 0x000fe2000f8e0002 */
[----:B------:R-:W-:Y:S02]  /*1d6a0*/  ULDC.64 UR4, c[0x0][0x418] ;  /* 0x0001060000047ab9 */ /* 0x000fe40000000a00 */
[----:B------:R-:W-:Y:S01]  /*1d6b0*/  LEA R6, P0, R4, UR4, 0x2 ;  /* 0x0000000404067c11 */ /* 0x000fe2000f8010ff */
[C---:B------:R-:W-:Y:S02]  /*1d6c0*/  IMAD.IADD R5, R8.reuse, 0x1, R5 ;  /* 0x0000000108057824 */ /* 0x040fe400078e0205 */
[----:B------:R-:W-:-:S03]  /*1d6d0*/  @!P1 IMAD.IADD R3, R8, 0x1, R3 ;  /* 0x0000000108039824 */ /* 0x000fc600078e0203 */
[----:B------:R-:W-:Y:S01]  /*1d6e0*/  LEA.HI.X R7, R4, UR5, R5, 0x2, P0 ;  /* 0x0000000504077c11 */ /* 0x000fe200080f1405 */
[----:B------:R-:W-:Y:S01]  /*1d6f0*/  IMAD.U32 R12, RZ, RZ, UR44 ;  /* 0x0000002cff0c7e24 */ /* 0x000fe2000f8e00ff */
[----:B------:R-:W-:Y:S01]  /*1d700*/  @!P1 LEA R4, P0, R2, UR4, 0x2 ;  /* 0x0000000402049c11 */ /* 0x000fe2000f8010ff */
[----:B------:R-:W-:Y:S01]  /*1d710*/  VIADD R30, R22, 0x1 ;  /* 0x00000001161e7836 */ /* 0x000fe20000000000 */
[----:B------:R-:W-:Y:S01]  /*1d720*/  ULDC UR4, c[0x0][0x430] ;  /* 0x00010c0000047ab9 */ /* 0x000fe20000000800 */
[----:B------:R0:W2:Y:S01]  /*1d730*/  LDG.E R8, desc[UR54][R6.64] ;  /* 0x0000003606087981 */ /* 0x0000a2000c1e1900 */
[----:B------:R-:W-:Y:S02]  /*1d740*/  ISETP.NE.AND P2, PT, R12, 0x3, PT ;  /* 0x000000030c00780c */ /* 0x000fe40003f45270 */
[----:B------:R-:W-:Y:S01]  /*1d750*/  @!P1 LEA.HI.X R5, R2, UR5, R3, 0x2, P0 ;  /* 0x0000000502059c11 */ /* 0x000fe200080f1403 */
[----:B------:R-:W-:Y:S01]  /*1d760*/  IMAD.MOV R3, RZ, RZ, -R0 ;  /* 0x000000ffff037224 */ /* 0x000fe200078e0a00 */
[----:B------:R-:W-:Y:S01]  /*1d770*/  ISETP.NE.AND P0, PT, R30, 0x2, PT ;  /* 0x000000021e00780c */ /* 0x000fe20003f05270 */
[----:B------:R-:W-:-:S02]  /*1d780*/  IMAD.MOV R0, RZ, RZ, -R11 ;  /* 0x000000ffff007224 */ /* 0x000fc400078e0a0b */
[----:B0-----:R-:W-:Y:S01]  /*1d790*/  IMAD.MOV.U32 R7, RZ, RZ, RZ ;  /* 0x000000ffff077224 */ /* 0x001fe200078e00ff */
[----:B------:R-:W-:Y:S01]  /*1d7a0*/  SEL R34, RZ, 0x1, P0 ;  /* 0x00000001ff227807 */ /* 0x000fe20000000000 */
[----:B------:R-:W-:Y:S02]  /*1d7b0*/  IMAD R10, R3, UR4, R10 ;  /* 0x00000004030a7c24 */ /* 0x000fe4000f8e020a */
[----:B------:R-:W-:Y:S02]  /*1d7c0*/  IMAD R9, R0, UR4, R9 ;  /* 0x0000000400097c24 */ /* 0x000fe4000f8e0209 */
[----:B------:R0:W5:Y:S01]  /*1d7d0*/  @!P1 LDG.E R7, desc[UR54][R4.64] ;  /* 0x0000003604079981 */ /* 0x000162000c1e1900 */
[C---:B------:R-:W-:Y:S01]  /*1d7e0*/  ISETP.GT.AND P1, PT, R31.reuse, UR43, PT ;  /* 0x0000002b1f007c0c */ /* 0x040fe2000bf24270 */
[----:B------:R-:W-:Y:S01]  /*1d7f0*/  VIADD R31, R31, 0xffffffff ;  /* 0xffffffff1f1f7836 */ /* 0x000fe20000000000 */
[----:B------:R-:W-:Y:S02]  /*1d800*/  SEL R30, R30, RZ, P0 ;  /* 0x000000ff1e1e7207 */ /* 0x000fe40000000000 */
[----:B------:R-:W-:-:S02]  /*1d810*/  LOP3.LUT R34, R23, R34, RZ, 0x3c, !PT ;  /* 0x0000002217227212 */ /* 0x000fc400078e3cff */
[----:B--2---:R-:W-:Y:S01]  /*1d820*/  SHF.R.S32.HI R27, RZ, 0x1f, R8 ;  /* 0x0000001fff1b7819 */ /* 0x004fe20000011408 */
[----:B0-----:R-:W-:Y:S06]  /*1d830*/  @!P2 BRA `(.L_x_1598) ;  /* 0x000000000004a947 */ /* 0x001fec0003800000 */
[----:B------:R-:W-:Y:S01]  /*1d840*/  BPT.TRAP 0x1 ;  /* 0x000000040000795c */ /* 0x000fe20000300000 */
.L_x_1598:
[----:B------:R-:W-:Y:S01]  /*1d850*/  IMAD R0, R30, 0x8, R17 ;  /* 0x000000081e007824 */ /* 0x000fe200078e0211 */
[----:B------:R-:W-:Y:S01]  /*1d860*/  SHF.L.U32 R28, R34, 0x1f, RZ ;  /* 0x0000001f221c7819 */ /* 0x000fe200000006ff */
[----:B------:R-:W-:Y:S01]  /*1d870*/  BSSY B0, `(.L_x_1599) ;  /* 0x0000004000007945 */ /* 0x000fe20003800000 */
[----:B------:R-:W-:Y:S02]  /*1d880*/  SHF.R.S32.HI R25, RZ, 0x1f, R10 ;  /* 0x0000001fff197819 */ /* 0x000fe4000001140a */
[----:B------:R-:W0:Y:S02]  /*1d890*/  SYNCS.PHASECHK.TRANS64.TRYWAIT P0, [R0+URZ+0x22880], R28 ;  /* 0x0228801c000075a7 */ /* 0x000e24000800017f */
[----:B0-----:R-:W-:Y:S05]  /*1d8a0*/  @!P0 BRA `(.L_x_1600) ;  /* 0x0000005400988947 */ /* 0x001fea0003800000 */
.L_x_1721:
[----:B------:R-:W-:Y:S05]  /*1d8b0*/  BSYNC B0 ;  /* 0x0000000000007941 */ /* 0x000fea0003800000 */
.L_x_1599:
[----:B------:R-:W-:Y:S01]  /*1d8c0*/  ULDC.64 UR4, c[0x0][0x328] ;  /* 0x0000ca0000047ab9 */ /* 0x000fe20000000a00 */
[----:B------:R-:W-:Y:S01]  /*1d8d0*/  ULDC.64 UR6, c[0x0][0x338] ;  /* 0x0000ce0000067ab9 */ /* 0x000fe20000000a00 */
[----:B------:R-:W-:Y:S01]  /*1d8e0*/  IMAD R3, R25, UR4, RZ ;  /* 0x0000000419037c24 */ /* 0x000fe2000f8e02ff */
[----:B------:R-:W-:Y:S01]  /*1d8f0*/  SHF.R.S32.HI R24, RZ, 0x1f, R9 ;  /* 0x0000001fff187819 */ /* 0x000fe20000011409 */
[----:B------:R-:W1:Y:S01]  /*1d900*/  LDC R11, c[0x0][0x2f4] ;  /* 0x0000bd00ff0b7b82 */ /* 0x000e620000000800 */
[----:B-----5:R-:W-:Y:S01]  /*1d910*/  SHF.R.S32.HI R26, RZ, 0x1f, R7 ;  /* 0x0000001fff1a7819 */ /* 0x020fe20000011407 */
[C---:B------:R-:W-:Y:S02]  /*1d920*/  IMAD R4, R10.reuse, UR5, R3 ;  /* 0x000000050a047c24 */ /* 0x040fe4000f8e0203 */
[----:B------:R-:W-:-:S04]  /*1d930*/  IMAD.WIDE.U32 R2, R10, UR4, RZ ;  /* 0x000000040a027c25 */ /* 0x000fc8000f8e00ff */
[----:B------:R-:W-:Y:S02]  /*1d940*/  IMAD.IADD R3, R3, 0x1, R4 ;  /* 0x0000000103037824 */ /* 0x000fe400078e0204 */
[----:B------:R-:W-:Y:S02]  /*1d950*/  IMAD R4, R27, UR6, RZ ;  /* 0x000000061b047c24 */ /* 0x000fe4000f8e02ff */
[----:B------:R-:W-:-:S04]  /*1d960*/  IMAD.WIDE.U32 R2, R8, UR6, R2 ;  /* 0x0000000608027c25 */ /* 0x000fc8000f8e0002 */
[----:B------:R-:W-:Y:S02]  /*1d970*/  IMAD R4, R8, UR7, R4 ;  /* 0x0000000708047c24 */ /* 0x000fe4000f8e0204 */
[----:B------:R-:W-:Y:S02]  /*1d980*/  IMAD R6, R24, UR4, RZ ;  /* 0x0000000418067c24 */ /* 0x000fe4000f8e02ff */
[----:B------:R-:W-:Y:S02]  /*1d990*/  IMAD.IADD R5, R3, 0x1, R4 ;  /* 0x0000000103057824 */ /* 0x000fe400078e0204 */
[----:B------:R-:W-:Y:S02]  /*1d9a0*/  IMAD.MOV.U32 R4, RZ, RZ, R2 ;  /* 0x000000ffff047224 */ /* 0x000fe400078e0002 */
[----:B------:R-:W-:Y:S01]  /*1d9b0*/  IMAD R6, R9, UR5, R6 ;  /* 0x0000000509067c24 */ /* 0x000fe2000f8e0206 */
[----:B-1----:R-:W-:Y:S01]  /*1d9c0*/  ISETP.GE.AND P2, PT, R29, R11, PT ;  /* 0x0000000b1d00720c */ /* 0x002fe20003f46270 */
[----:B------:R-:W-:Y:S01]  /*1d9d0*/  IMAD.WIDE.U32 R2, R9, UR4, RZ ;  /* 0x0000000409027c25 */ /* 0x000fe2000f8e00ff */
[----:B------:R-:W-:-:S03]  /*1d9e0*/  ULDC.64 UR4, c[0x0][0x330] ;  /* 0x0000cc0000047ab9 */ /* 0x000fc60000000a00 */
        /* <DEDUP_REMOVED lines=11> */
[----:B------:R-:W-:Y:S01]  /*1daa0*/  IADD3.X R4, R20, UR7, R5, P0, !PT ;  /* 0x0000000714047c10 */ /* 0x000fe200087fe405 */
[----:B------:R-:W-:Y:S01]  /*1dab0*/  IMAD R6, R30, 0x5000, R37 ;  /* 0x000050001e067824 */ /* 0x000fe200078e0225 */
[----:B------:R-:W-:-:S04]  /*1dac0*/  IADD3 R19, P0, R2, UR6, RZ ;  /* 0x0000000602137c10 */ /* 0x000fc8000ff1e0ff */
[----:B------:R-:W-:Y:S01]  /*1dad0*/  IADD3.X R20, R20, UR7, R3, P0, !PT ;  /* 0x0000000714147c10 */ /* 0x000fe200087fe403 */
[----:B------:R-:W-:Y:S08]  /*1dae0*/  BRA.DIV UR4, `(.L_x_1601) ;  /* 0x00000056041c7947 */ /* 0x000ff0000b800000 */
[----:B------:R-:W1:Y:S01]  /*1daf0*/  SHFL.IDX PT, R2, R21, RZ, 0x181f ;  /* 0x00181fff15027589 */ /* 0x000e6200000e0000 */
[----:B------:R-:W-:-:S03]  /*1db00*/  IMAD.IADD R6, R17, 0x1, R6 ;  /* 0x0000000111067824 */ /* 0x000fc600078e0206 */
        /* <DEDUP_REMOVED lines=46> */
.L_x_1743:
        /* <DEDUP_REMOVED lines=8> */
.L_x_1602:
        /* <DEDUP_REMOVED lines=11> */
.L_x_1603:
[----:B------:R1:W-:Y:S01]  /*1df20*/  SYNCS.ARRIVE.TRANS64.A1T0 RZ, [R0+URZ+0x22870], RZ ;  /* 0x022870ff00ff79a7 */ /* 0x0003e2000810003f */
[----:B------:R-:W-:Y:S05]  /*1df30*/  @!P3 BRA `(.L_x_1604) ;  /* 0x000000000004b947 */ /* 0x000fea0003800000 */
[----:B------:R-:W-:Y:S01]  /*1df40*/  BPT.TRAP 0x1 ;  /* 0x000000040000795c */ /* 0x000fe20000300000 */
.L_x_1604:
[----:B------:R-:W2:Y:S01]  /*1df50*/  SYNCS.PHASECHK.TRANS64.TRYWAIT P0, [R0+URZ+0x22840], R28 ;  /* 0x0228401c000075a7 */ /* 0x000ea2000800017f */
[----:B------:R-:W-:Y:S04]  /*1df60*/  BSSY B0, `(.L_x_1605) ;  /* 0x0000002000007945 */ /* 0x000fe80003800000 */
[----:B--2---:R-:W-:Y:S05]  /*1df70*/  @!P0 BRA `(.L_x_1606) ;  /* 0x0000005800b08947 */ /* 0x004fea0003800000 */
.L_x_1744:
[----:B------:R-:W-:Y:S05]  /*1df80*/  BSYNC B0 ;  /* 0x0000000000007941 */ /* 0x000fea0003800000 */
.L_x_1605:
        /* <DEDUP_REMOVED lines=8> */
[----:B------:R-:W-:Y:S02]  /*1e010*/  IMAD R10, R27, UR6, RZ ;  /* 0x000000061b0a7c24 */ /* 0x000fe4000f8e02ff */
[----:B------:R-:W-:-:S04]  /*1e020*/  IMAD.WIDE.U32 R4, R8, UR6, R2 ;  /* 0x0000000608047c25 */ /* 0x000fc8000f8e0002 */
[C---:B------:R-:W-:Y:S02]  /*1e030*/  IMAD R24, R9.reuse, UR5, R24 ;  /* 0x0000000509187c24 */ /* 0x040fe4000f8e0218 */
[----:B------:R-:W-:Y:S01]  /*1e040*/  IMAD.WIDE.U32 R2, R9, UR4, RZ ;  /* 0x0000000409027c25 */ /* 0x000fe2000f8e00ff */
[----:B------:R-:W-:-:S03]  /*1e050*/  ULDC.64 UR4, c[0x0][0x308] ;  /* 0x0000c20000047ab9 */ /* 0x000fc60000000a00 */
[----:B------:R-:W-:Y:S01]  /*1e060*/  IMAD R10, R8, UR7, R10 ;  /* 0x00000007080a7c24 */ /* 0x000fe2000f8e020a */
[----:B---3--:R-:W-:Y:S01]  /*1e070*/  ISETP.GE.AND P2, PT, R29, R11, PT ;  /* 0x0000000b1d00720c */ /* 0x008fe20003f46270 */
[----:B------:R-:W-:Y:S02]  /*1e080*/  IMAD.IADD R3, R3, 0x1, R24 ;  /* 0x0000000103037824 */ /* 0x000fe400078e0218 */
[----:B------:R-:W-:Y:S02]  /*1e090*/  IMAD R8, R26, UR6, RZ ;  /* 0x000000061a087c24 */ /* 0x000fe4000f8e02ff */
[----:B------:R-:W-:Y:S02]  /*1e0a0*/  IMAD.IADD R5, R5, 0x1, R10 ;  /* 0x0000000105057824 */ /* 0x000fe400078e020a */
[C---:B------:R-:W-:Y:S02]  /*1e0b0*/  IMAD R8, R7.reuse, UR7, R8 ;  /* 0x0000000707087c24 */ /* 0x040fe4000f8e0208 */
[----:B------:R-:W-:Y:S01]  /*1e0c0*/  IMAD.WIDE.U32 R2, R7, UR6, R2 ;  /* 0x0000000607027c25 */ /* 0x000fe2000f8e0002 */
[----:B------:R-:W-:-:S03]  /*1e0d0*/  ULDC.64 UR6, c[0x0][0x2e8] ;  /* 0x0000ba0000067ab9 */ /* 0x000fc60000000a00 */
        /* <DEDUP_REMOVED lines=13> */
[----:B------:R-:W1:Y:S04]  /*1e1b0*/  SHFL.IDX PT, R10, R5, 0x1, 0x181f ;  /* 0x00381f00050a7f89 */ /* 0x000e6800000e0000 */
[----:B------:R-:W2:Y:S04]  /*1e1c0*/  SHFL.IDX PT, R12, R4, 0x2, 0x181f ;  /* 0x00581f00040c7f89 */ /* 0x000ea800000e0000 */
[----:B------:R-:W2:Y:S01]  /*1e1d0*/  SHFL.IDX PT, R9, R5, 0x2, 0x181f ;  /* 0x00581f0005097f89 */ /* 0x000ea200000e0000 */
[----:B---3--:R-:W-:-:S03]  /*1e1e0*/  IADD3 R2, P0, R29, R14, RZ ;  /* 0x0000000e1d027210 */ /* 0x008fc60007f1e0ff */
[----:B------:R-:W-:Y:S02]  /*1e1f0*/  SHFL.IDX PT, R13, R4, 0x4, 0x181f ;  /* 0x00981f00040d7f89 */ /* 0x000fe400000e0000 */
[----:B----4-:R-:W-:Y:S02]  /*1e200*/  IMAD.X R3, RZ, RZ, R3, P0 ;  /* 0x000000ffff037224 */ /* 0x010fe400000e0603 */
[----:B0-----:R-:W-:Y:S04]  /*1e210*/  SHFL.IDX PT, R19, R5, 0x5, 0x181f ;  /* 0x00b81f0005137f89 */ /* 0x001fe800000e0000 */
[----:B------:R5:W-:Y:S04]  /*1e220*/  LDGSTS.E.BYPASS.LTC128B.128 [R6+0x18400], desc[UR54][R2.64], !P2 ;  /* 0x1840000002067fae */ /* 0x000be8000d101d76 */
[----:B------:R-:W-:Y:S04]  /*1e230*/  SHFL.IDX PT, R20, R4, 0x6, 0x181f ;  /* 0x00d81f0004147f89 */ /* 0x000fe800000e0000 */
[----:B------:R-:W-:Y:S01]  /*1e240*/  SHFL.IDX PT, R14, R7, 0x1, 0x181f ;  /* 0x00381f00070e7f89 */ /* 0x000fe200000e0000 */
[----:B-----5:R-:W-:-:S03]  /*1e250*/  IADD3 R2, P0, R29, R11, RZ ;  /* 0x0000000b1d027210 */ /* 0x020fc60007f1e0ff */
[----:B------:R-:W0:Y:S02]  /*1e260*/  SHFL.IDX PT, R11, R4, 0x3, 0x181f ;  /* 0x00781f00040b7f89 */ /* 0x000e2400000e0000 */
[----:B-1----:R-:W-:Y:S02]  /*1e270*/  IMAD.X R3, RZ, RZ, R10, P0 ;  /* 0x000000ffff037224 */ /* 0x002fe400000e060a */
[----:B------:R-:W1:Y:S04]  /*1e280*/  SHFL.IDX PT, R10, R5, 0x3, 0x181f ;  /* 0x00781f00050a7f89 */ /* 0x000e6800000e0000 */
[----:B------:R2:W-:Y:S02]  /*1e290*/  LDGSTS.E.BYPASS.LTC128B.128 [R6+0x18c00], desc[UR54][R2.64], !P2 ;  /* 0x18c0000002067fae */ /* 0x0005e4000d101d76 */
[----:B--2---:R-:W-:-:S02]  /*1e2a0*/  IADD3 R2, P0, R29, R12, RZ ;  /* 0x0000000c1d027210 */ /* 0x004fc40007f1e0ff */
[----:B------:R-:W-:Y:S03]  /*1e2b0*/  SHFL.IDX PT, R12, R4, 0x5, 0x181f ;  /* 0x00b81f00040c7f89 */ /* 0x000fe600000e0000 */
[----:B------:R-:W-:Y:S02]  /*1e2c0*/  IMAD.X R3, RZ, RZ, R9, P0 ;  /* 0x000000ffff037224 */ /* 0x000fe400000e0609 */
[----:B------:R-:W2:Y:S04]  /*1e2d0*/  SHFL.IDX PT, R9, R5, 0x4, 0x181f ;  /* 0x00981f0005097f89 */ /* 0x000ea800000e0000 */
[----:B------:R0:W-:Y:S02]  /*1e2e0*/  LDGSTS.E.BYPASS.LTC128B.128 [R6+0x19400], desc[UR54][R2.64], !P2 ;  /* 0x1940000002067fae */ /* 0x0001e4000d101d76 */
[----:B0-----:R-:W-:-:S02]  /*1e2f0*/  IADD3 R2, P0, R29, R11, RZ ;  /* 0x0000000b1d027210 */ /* 0x001fc40007f1e0ff */
[----:B------:R-:W-:Y:S03]  /*1e300*/  SHFL.IDX PT, R11, R4, 0x7, 0x181f ;  /* 0x00f81f00040b7f89 */ /* 0x000fe600000e0000 */
[----:B-1----:R-:W-:Y:S01]  /*1e310*/  IMAD.X R3, RZ, RZ, R10, P0 ;  /* 0x000000ffff037224 */ /* 0x002fe200000e060a */
[----:B------:R-:W-:Y:S04]  /*1e320*/  SHFL.IDX PT, R4, R8, RZ, 0x181f ;  /* 0x00181fff08047589 */ /* 0x000fe800000e0000 */
[----:B------:R0:W-:Y:S04]  /*1e330*/  LDGSTS.E.BYPASS.LTC128B.128 [R6+0x19c00], desc[UR54][R2.64], !P2 ;  /* 0x19c0000002067fae */ /* 0x0001e8000d101d76 */
[----:B------:R-:W1:Y:S04]  /*1e340*/  SHFL.IDX PT, R10, R5, 0x6, 0x181f ;  /* 0x00d81f00050a7f89 */ /* 0x000e6800000e0000 */
[----:B------:R-:W-:Y:S01]  /*1e350*/  SHFL.IDX PT, R8, R8, 0x1, 0x181f ;  /* 0x00381f0008087f89 */ /* 0x000fe200000e0000 */
[----:B0-----:R-:W-:-:S05]  /*1e360*/  IADD3 R2, P0, R29, R13, RZ ;  /* 0x0000000d1d027210 */ /* 0x001fca0007f1e0ff */
[----:B--2---:R-:W-:Y:S02]  /*1e370*/  IMAD.X R3, RZ, RZ, R9, P0 ;  /* 0x000000ffff037224 */ /* 0x004fe400000e0609 */
[----:B------:R-:W0:Y:S04]  /*1e380*/  SHFL.IDX PT, R9, R5, 0x7, 0x181f ;  /* 0x00f81f0005097f89 */ /* 0x000e2800000e0000 */
[----:B------:R2:W-:Y:S04]  /*1e390*/  LDGSTS.E.BYPASS.LTC128B.128 [R6+0x1a400], desc[UR54][R2.64], !P2 ;  /* 0x1a40000002067fae */ /* 0x0005e8000d101d76 */
[----:B------:R-:W3:Y:S01]  /*1e3a0*/  SHFL.IDX PT, R5, R7, RZ, 0x181f ;  /* 0x00181fff07057589 */ /* 0x000ee200000e0000 */
[----:B--2---:R-:W-:-:S05]  /*1e3b0*/  IADD3 R2, P0, R29, R12, RZ ;  /* 0x0000000c1d027210 */ /* 0x004fca0007f1e0ff */
[----:B------:R-:W-:-:S05]  /*1e3c0*/  IMAD.X R3, RZ, RZ, R19, P0 ;  /* 0x000000ffff037224 */ /* 0x000fca00000e0613 */
[----:B------:R2:W-:Y:S02]  /*1e3d0*/  LDGSTS.E.BYPASS.LTC128B.128 [R6+0x1ac00], desc[UR54][R2.64], !P2 ;  /* 0x1ac0000002067fae */ /* 0x0005e4000d101d76 */
[----:B--2---:R-:W-:-:S05]  /*1e3e0*/  IADD3 R2, P0, R29, R20, RZ ;  /* 0x000000141d027210 */ /* 0x004fca0007f1e0ff */
[----:B-1----:R-:W-:-:S05]  /*1e3f0*/  IMAD.X R3, RZ, RZ, R10, P0 ;  /* 0x000000ffff037224 */ /* 0x002fca00000e060a */
[----:B------:R1:W-:Y:S02]  /*1e400*/  LDGSTS.E.BYPASS.LTC128B.128 [R6+0x1b400], desc[UR54][R2.64], !P2 ;  /* 0x1b40000002067fae */ /* 0x0003e4000d101d76 */
[----:B-1----:R-:W-:-:S05]  /*1e410*/  IADD3 R2, P0, R29, R11, RZ ;  /* 0x0000000b1d027210 */ /* 0x002fca0007f1e0ff */
[----:B0-----:R-:W-:-:S05]  /*1e420*/  IMAD.X R3, RZ, RZ, R9, P0 ;  /* 0x000000ffff037224 */ /* 0x001fca00000e0609 */
[----:B------:R3:W-:Y:S02]  /*1e430*/  LDGSTS.E.BYPASS.LTC128B.128 [R6+0x1bc00], desc[UR54][R2.64], !P2 ;  /* 0x1bc0000002067fae */ /* 0x0007e4000d101d76 */
[----:B---3--:R-:W-:-:S05]  /*1e440*/  IADD3 R2, P0, R29, R5, RZ ;  /* 0x000000051d027210 */ /* 0x008fca0007f1e0ff */
[----:B------:R-:W-:-:S05]  /*1e450*/  IMAD.X R3, RZ, RZ, R4, P0 ;  /* 0x000000ffff037224 */ /* 0x000fca00000e0604 */
[----:B------:R0:W-:Y:S03]  /*1e460*/  LDGSTS.E.BYPASS.LTC128B.128 [R6+0x1c400], desc[UR54][R2.64], !P2 ;  /* 0x1c40000002067fae */ /* 0x0001e6000d101d76 */
.L_x_1766:
        /* <DEDUP_REMOVED lines=8> */
.L_x_1608:
        /* <DEDUP_REMOVED lines=11> */
.L_x_1609:
[----:B------:R0:W-:Y:S02]  /*1e5a0*/  SYNCS.ARRIVE.TRANS64.A1T0 RZ, [R0+URZ+0x22830], RZ ;  /* 0x022830ff00ff79a7 */ /* 0x0001e4000810003f */
[----:B0-----:R-:W-:-:S05]  /*1e5b0*/  IMAD.U32 R0, RZ, RZ, UR46 ;  /* 0x0000002eff007e24 */ /* 0x001fca000f8e00ff */
[----:B------:R-:W-:-:S13]  /*1e5c0*/  ISETP.NE.AND P0, PT, R0, 0x3, PT ;  /* 0x000000030000780c */ /* 0x000fda0003f05270 */
[----:B------:R-:W-:Y:S05]  /*1e5d0*/  @!P0 BRA `(.L_x_1610) ;  /* 0x0000000000048947 */ /* 0x000fea0003800000 */
[----:B------:R-:W-:Y:S01]  /*1e5e0*/  BPT.TRAP 0x1 ;  /* 0x000000040000795c */ /* 0x000fe20000300000 */
.L_x_1610:
[----:B------:R-:W-:Y:S01]  /*1e5f0*/  LOP3.LUT R0, R23, 0x1, RZ, 0x3c, !PT ;  /* 0x0000000117007812 */ /* 0x000fe200078e3cff */
[----:B------:R-:W-:Y:S01]  /*1e600*/  IMAD R19, R22, 0x8, R17 ;  /* 0x0000000816137824 */ /* 0x000fe200078e0211 */
[----:B------:R-:W-:Y:S02]  /*1e610*/  BSSY B0, `(.L_x_1611) ;  /* 0x0000004000007945 */ /* 0x000fe40003800000 */
[----:B------:R-:W-:-:S04]  /*1e620*/  SHF.L.U32 R0, R0, 0x1f, RZ ;  /* 0x0000001f00007819 */ /* 0x000fc800000006ff */
[----:B------:R-:W0:Y:S02]  /*1e630*/  SYNCS.PHASECHK.TRANS64.TRYWAIT P2, [R19+URZ+0x22870], R0 ;  /* 0x02287000130075a7 */ /* 0x000e24000804017f */
[----:B0-----:R-:W-:Y:S05]  /*1e640*/  @!P2 BRA `(.L_x_1612) ;  /* 0x0000005c00c4a947 */ /* 0x001fea0003800000 */
.L_x_1767:
[----:B------:R-:W-:Y:S05]  /*1e650*/  BSYNC B0 ;  /* 0x0000000000007941 */ /* 0x000fea0003800000 */
.L_x_1611:
[----:B------:R-:W-:-:S05]  /*1e660*/  IMAD.U32 R2, RZ, RZ, UR44 ;  /* 0x0000002cff027e24 */ /* 0x000fca000f8e00ff */
[----:B------:R-:W-:-:S13]  /*1e670*/  ISETP.NE.AND P2, PT, R2, 0x3, PT ;  /* 0x000000030200780c */ /* 0x000fda0003f45270 */
[----:B------:R-:W-:Y:S05]  /*1e680*/  @!P2 BRA `(.L_x_1613) ;  /* 0x000000000004a947 */ /* 0x000fea0003800000 */
[----:B------:R-:W-:Y:S01]  /*1e690*/  BPT.TRAP 0x1 ;  /* 0x000000040000795c */ /* 0x000fe20000300000 */
.L_x_1613:
[----:B------:R-:W-:Y:S01]  /*1e6a0*/  SHF.L.U32 R2, R23, 0x1f, RZ ;  /* 0x0000001f17027819 */ /* 0x000fe200000006ff */
[----:B0-----:R-:W-:-:S03]  /*1e6b0*/  IMAD R0, R22, 0x5000, RZ ;  /* 0x0000500016007824 */ /* 0x001fc600078e02ff */
[----:B------:R-:W0:Y:S02]  /*1e6c0*/  SYNCS.PHASECHK.TRANS64.TRYWAIT P2, [R19+URZ+0x22860], R2 ;  /* 0x02286002130075a7 */ /* 0x000e24000804017f */
[----:B0-----:R-:W-:Y:S05]  /*1e6d0*/  @!P2 BRA `(.L_x_1614) ;  /* 0x0000005c00b4a947 */ /* 0x001fea0003800000 */
.L_x_1768:
        /* <DEDUP_REMOVED lines=78> */
.L_x_1615:
[----:B-1----:R1:W-:Y:S01]  /*1ebc0*/  SYNCS.ARRIVE.TRANS64.A1T0 RZ, [R19+URZ+0x22850], RZ ;  /* 0x022850ff13ff79a7 */ /* 0x0023e2000810003f */
[----:B------:R-:W-:Y:S06]  /*1ebd0*/  BAR.SYNC.DEFER_BLOCKING 0x2, 0x80 ;  /* 0x0082000000007b1d */ /* 0x000fec0000010000 */
[----:B------:R-:W-:Y:S05]  /*1ebe0*/  @!P0 BRA `(.L_x_1616) ;  /* 0x0000000000048947 */ /* 0x000fea0003800000 */
[----:B------:R-:W-:Y:S01]  /*1ebf0*/  BPT.TRAP 0x1 ;  /* 0x000000040000795c */ /* 0x000fe20000300000 */
.L_x_1616:
[----:B-1----:R-:W-:Y:S02]  /*1ec00*/  VIADD R19, R19, 0x22880 ;  /* 0x0002288013137836 */ /* 0x002fe40000000000 */
[----:B0-----:R-:W-:Y:S02]  /*1ec10*/  IMAD.MOV.U32 R22, RZ, RZ, R30 ;  /* 0x000000ffff167224 */ /* 0x001fe400078e001e */
[----:B------:R-:W-:Y:S01]  /*1ec20*/  IMAD.MOV.U32 R23, RZ, RZ, R34 ;  /* 0x000000ffff177224 */ /* 0x000fe200078e0022 */
[----:B------:R-:W-:-:S04]  /*1ec30*/  PRMT R19, R36, 0x654, R19 ;  /* 0x0000065424137816 */ /* 0x000fc80000000013 */
[----:B------:R1:W-:Y:S01]  /*1ec40*/  SYNCS.ARRIVE.TRANS64.RED.A1T0 RZ, [R19+URZ], RZ ;  /* 0x000000ff13ff79a7 */ /* 0x0003e2000810043f */
[----:B------:R-:W-:Y:S05]  /*1ec50*/  @P1 BRA `(.L_x_1617) ;  /* 0xffffffe400f41947 */ /* 0x000fea000383ffff */
.L_x_1597:
        /* <DEDUP_REMOVED lines=20> */
.L_x_1619:
[----:B------:R-:W-:Y:S05]  /*1eda0*/  BSYNC B0 ;  /* 0x0000000000007941 */ /* 0x000fea0003800000 */
.L_x_1618:
[----:B------:R-:W-:Y:S05]  /*1edb0*/  @!P0 BRA `(.L_x_1620) ;  /* 0x0000000000048947 */ /* 0x000fea0003800000 */
[----:B------:R-:W-:Y:S01]  /*1edc0*/  BPT.TRAP 0x1 ;  /* 0x000000040000795c */ /* 0x000fe20000300000 */
.L_x_1620:
[----:B------:R-:W-:Y:S01]  /*1edd0*/  LOP3.LUT R3, R34, 0x1, RZ, 0x3c, !PT ;  /* 0x0000000122037812 */ /* 0x000fe200078e3cff */
[----:B------:R-:W-:Y:S01]  /*1ede0*/  IMAD R18, R30, 0x8, R17 ;  /* 0x000000081e127824 */ /* 0x000fe200078e0211 */
[----:B------:R-:W-:Y:S02]  /*1edf0*/  BSSY B0, `(.L_x_1621) ;  /* 0x0000004000007945 */ /* 0x000fe40003800000 */
[----:B------:R-:W-:-:S04]  /*1ee00*/  SHF.L.U32 R3, R3, 0x1f, RZ ;  /* 0x0000001f03037819 */ /* 0x000fc800000006ff */
[----:B------:R-:W2:Y:S02]  /*1ee10*/  SYNCS.PHASECHK.TRANS64.TRYWAIT P1, [R18+URZ+0x22870], R3 ;  /* 0x02287003120075a7 */ /* 0x000ea4000802017f */
[----:B--2---:R-:W-:Y:S05]  /*1ee20*/  @!P1 BRA `(.L_x_1622) ;  /* 0x0000005400f49947 */ /* 0x004fea0003800000 */
.L_x_1769:
[----:B------:R-:W-:Y:S05]  /*1ee30*/  BSYNC B0 ;  /* 0x0000000000007941 */ /* 0x000fea0003800000 */
.L_x_1621:
[----:B0-----:R-:W-:-:S05]  /*1ee40*/  IMAD.U32 R0, RZ, RZ, UR44 ;  /* 0x0000002cff007e24 */ /* 0x001fca000f8e00ff */
[----:B------:R-:W-:-:S13]  /*1ee50*/  ISETP.NE.AND P1, PT, R0, 0x3, PT ;  /* 0x000000030000780c */ /* 0x000fda0003f25270 */
[----:B------:R-:W-:Y:S05]  /*1ee60*/  @!P1 BRA `(.L_x_1623) ;  /* 0x0000000000049947 */ /* 0x000fea0003800000 */
[----:B------:R-:W-:Y:S01]  /*1ee70*/  BPT.TRAP 0x1 ;  /* 0x000000040000795c */ /* 0x000fe20000300000 */
.L_x_1623:
[----:B--2---:R-:W-:Y:S01]  /*1ee80*/  SHF.L.U32 R3, R34, 0x1f, RZ ;  /* 0x0000001f22037819 */ /* 0x004fe200000006ff */
[----:B------:R-:W-:-:S03]  /*1ee90*/  IMAD R0, R30, 0x5000, RZ ;  /* 0x000050001e007824 */ /* 0x000fc600078e02ff */
[----:B------:R-:W0:Y:S02]  /*1eea0*/  SYNCS.PHASECHK.TRANS64.TRYWAIT P1, [R18+URZ+0x22860], R3 ;  /* 0x02286003120075a7 */ /* 0x000e24000802017f */
[----:B0-----:R-:W-:Y:S05]  /*1eeb0*/  @!P1 BRA `(.L_x_1624) ;  /* 0x0000005400e49947 */ /* 0x001fea0003800000 */
.L_x_1770:
[----:B------:R-:W2:Y:S04]  /*1eec0*/  LDL R2, [R1+0x10] ;  /* 0x0000100001027983 */ /* 0x000ea80000100800 */
[----:B------:R-:W0:Y:S04]  /*1eed0*/  LDL R4, [R1+0x14] ;  /* 0x0000140001047983 */ /* 0x000e280000100800 */
[----:B-1----:R-:W3:Y:S01]  /*1eee0*/  LDL R19, [R1+0xc] ;  /* 0x00000c0001137983 */ /* 0x002ee20000100800 */
[----:B------:R-:W-:Y:S05]  /*1eef0*/  WARPSYNC.ALL ;  /* 0x0000000000007948 */ /* 0x000fea0003800000 */
[----:B--2---:R-:W-:-:S05]  /*1ef00*/  LOP3.LUT R2, R0, R2, RZ, 0xfc, !PT ;  /* 0x0000000200027212 */ /* 0x004fca00078efcff */
[C---:B------:R-:W-:Y:S01]  /*1ef10*/  IMAD.IADD R2, R17.reuse, 0x1, R2 ;  /* 0x0000000111027824 */ /* 0x040fe200078e0202 */
[----:B---3--:R-:W-:-:S03]  /*1ef20*/  IADD3 R0, R17, R0, R19 ;  /* 0x0000000011007210 */ /* 0x008fc60007ffe013 */
[----:B0-----:R-:W-:Y:S01]  /*1ef30*/  IMAD.IADD R3, R4, 0x1, R2 ;  /* 0x0000000104037824 */ /* 0x001fe200078e0202 */
        /* <DEDUP_REMOVED lines=70> */
.L_x_1625:
[----:B-1----:R1:W-:Y:S01]  /*1f3a0*/  SYNCS.ARRIVE.TRANS64.A1T0 RZ, [R18+URZ+0x22850], RZ ;  /* 0x022850ff12ff79a7 */ /* 0x0023e2000810003f */
[----:B------:R-:W-:Y:S06]  /*1f3b0*/  BAR.SYNC.DEFER_BLOCKING 0x2, 0x80 ;  /* 0x0082000000007b1d */ /* 0x000fec0000010000 */
[----:B------:R-:W-:Y:S05]  /*1f3c0*/  @!P0 BRA `(.L_x_1626) ;  /* 0x0000000000048947 */ /* 0x000fea0003800000 */
[----:B------:R-:W-:Y:S01]  /*1f3d0*/  BPT.TRAP 0x1 ;  /* 0x000000040000795c */ /* 0x000fe20000300000 */
.L_x_1626:
[----:B------:R-:W-:Y:S02]  /*1f3e0*/  VIADD R3, R18, 0x22880 ;  /* 0x0002288012037836 */ /* 0x000fe40000000000 */
[----:B------:R-:W-:-:S03]  /*1f3f0*/  VIADD R30, R30, 0x1 ;  /* 0x000000011e1e7836 */ /* 0x000fc60000000000 */
[----:B------:R-:W-:Y:S02]  /*1f400*/  PRMT R3, R36, 0x654, R3 ;  /* 0x0000065424037816 */ /* 0x000fe40000000003 */
[C---:B------:R-:W-:Y:S02]  /*1f410*/  ISETP.NE.AND P0, PT, R30.reuse, 0x2, PT ;  /* 0x000000021e00780c */ /* 0x040fe40003f05270 */
[----:B------:R2:W-:Y:S02]  /*1f420*/  SYNCS.ARRIVE.TRANS64.RED.A1T0 RZ, [R3+URZ], RZ ;  /* 0x000000ff03ff79a7 */ /* 0x0005e4000810043f */
[----:B------:R-:W-:Y:S02]  /*1f430*/  SEL R30, R30, RZ, P0 ;  /* 0x000000ff1e1e7207 */ /* 0x000fe40000000000 */
[----:B--2---:R-:W-:-:S04]  /*1f440*/  SEL R3, RZ, 0x1, P0 ;  /* 0x00000001ff037807 */ /* 0x004fc80000000000 */
[----:B------:R-:W-:-:S07]  /*1f450*/  LOP3.LUT R34, R34, R3, RZ, 0x3c, !PT ;  /* 0x0000000322227212 */ /* 0x000fce00078e3cff */
.L_x_1569:
[----:B------:R-:W-:Y:S05]  /*1f460*/  BSYNC B7 ;  /* 0x0000000000077941 */ /* 0x000fea0003800000 */
.L_x_1567:
[----:B------:R-:W-:-:S13]  /*1f470*/  LOP3.LUT P0, RZ, R16, 0x400, RZ, 0xc0, !PT ;  /* 0x0000040010ff7812 */ /* 0x000fda000780c0ff */
[----:B------:R-:W-:Y:S05]  /*1f480*/  @!P0 BRA `(.L_x_1627) ;  /* 0x0000000000308947 */ /* 0x000fea0003800000 */
[----:B------:R-:W3:Y:S08]  /*1f490*/  S2UR UR4, SR_CgaCtaId ;  /* 0x00000000000479c3 */ /* 0x000ef00000008800 */
[----:B------:R-:W-:Y:S01]  /*1f4a0*/  BAR.SYNC.DEFER_BLOCKING 0x5, 0x180 ;  /* 0x0146000000007b1d */ /* 0x000fe20000010000 */
[----:B------:R-:W-:Y:S01]  /*1f4b0*/  MOV R17, 0x400 ;  /* 0x0000040000117802 */ /* 0x000fe20000000f00 */
[----:B---3--:R-:W-:-:S05]  /*1f4c0*/  IMAD.U32 R36, RZ, RZ, UR4 ;  /* 0x00000004ff247e24 */ /* 0x008fca000f8e00ff */
[----:B------:R-:W-:-:S05]  /*1f4d0*/  LEA R17, R36, R17, 0x18 ;  /* 0x0000001124117211 */ /* 0x000fca00078ec0ff */
[----:B------:R-:W3:Y:S04]  /*1f4e0*/  LDS.128 R4, [R17+0x228d0] ;  /* 0x0228d00011047984 */ /* 0x000ee80000000c00 */
[----:B---3--:R3:W-:Y:S01]  /*1f4f0*/  STL.64 [R1], R4 ;  /* 0x0000000401007387 */ /* 0x0087e20000100a00 */
[----:B0-2---:R-:W-:-:S03]  /*1f500*/  IMAD.MOV.U32 R0, RZ, RZ, R7 ;  /* 0x000000ffff007224 */ /* 0x005fc600078e0007 */
[----:B------:R3:W-:Y:S02]  /*1f510*/  STL [R1+0x8], R6 ;  /* 0x0000080601007387 */ /* 0x0007e40000100800 */
[----:B------:R-:W-:Y:S01]  /*1f520*/  R2UR UR41, R0 ;  /* 0x00000000002972ca */ /* 0x000fe200000e0000 */
[----:B------:R-:W-:Y:S06]  /*1f530*/  BAR.ARV 0x4, 0x180 ;  /* 0x0106000000007b1d */ /* 0x000fec0000002000 */
[----:B------:R-:W-:Y:S08]  /*1f540*/  BRA `(.L_x_1628) ;  /* 0x0000000c00e87947 */ /* 0x000ff00003800000 */
.L_x_1627:
[----:B0-2---:R-:W2:Y:S01]  /*1f550*/  LDL.LU R0, [R1] ;  /* 0x0000000001007983 */ /* 0x005ea20000300800 */
[----:B------:R-:W-:Y:S01]  /*1f560*/  ULDC UR4, c[0x0][0xc3c] ;  /* 0x00030f0000047ab9 */ /* 0x000fe20000000800 */
[----:B------:R-:W0:Y:S02]  /*1f570*/  S2R R2, SR_TID.X ;  /* 0x0000000000027919 */ /* 0x000e240000002100 */
[----:B0-----:R-:W-:-:S04]  /*1f580*/  LOP3.LUT R9, R2, 0x1f, RZ, 0xc0, !PT ;  /* 0x0000001f02097812 */ /* 0x001fc800078ec0ff */
[C---:B------:R-:W-:Y:S01]  /*1f590*/  ISETP.NE.AND P0, PT, R9.reuse, 0x1f, PT ;  /* 0x0000001f0900780c */ /* 0x040fe20003f05270 */
[----:B------:R-:W-:-:S05]  /*1f5a0*/  VIADD R7, R9, UR41 ;  /* 0x0000002909077c36 */ /* 0x000fca0008000000 */
[----:B------:R-:W-:Y:S01]  /*1f5b0*/  ISETP.GE.OR P1, PT, R7, UR4, !P0 ;  /* 0x0000000407007c0c */ /* 0x000fe2000c726670 */
[----:B------:R-:W-:-:S12]  /*1f5c0*/  ULDC UR4, c[0x0][0xc3c] ;  /* 0x00030f0000047ab9 */ /* 0x000fd80000000800 */
[----:B------:R-:W0:Y:S08]  /*1f5d0*/  @!P1 LDC.64 R2, c[0x0][0xc80] ;  /* 0x00032000ff029b82 */ /* 0x000e300000000a00 */
[----:B------:R-:W3:Y:S01]  /*1f5e0*/  @!P1 LDC.64 R4, c[0x0][0xc78] ;  /* 0x00031e00ff049b82 */ /* 0x000ee20000000a00 */
[----:B0-----:R-:W-:-:S04]  /*1f5f0*/  @!P1 IMAD.WIDE R2, R7, 0x4, R2 ;  /* 0x0000000407029825 */ /* 0x001fc800078e0202 */
[----:B--2---:R-:W-:Y:S02]  /*1f600*/  IMAD.MOV.U32 R10, RZ, RZ, R0 ;  /* 0x000000ffff0a7224 */ /* 0x004fe400078e0000 */
[----:B------:R-:W-:-:S06]  /*1f610*/  IMAD.MOV.U32 R0, RZ, RZ, RZ ;  /* 0x000000ffff007224 */ /* 0x000fcc00078e00ff */
[----:B------:R3:W2:Y:S02]  /*1f620*/  @!P1 LDG.E R0, desc[UR54][R2.64] ;  /* 0x0000003602009981 */ /* 0x0006a4000c1e1900 */
[----:B---3--:R-:W-:-:S04]  /*1f630*/  @!P1 IMAD.WIDE R2, R7, 0x4, R4 ;  /* 0x0000000407029825 */ /* 0x008fc800078e0204 */
[----:B------:R-:W-:-:S06]  /*1f640*/  IMAD.MOV.U32 R5, RZ, RZ, RZ ;  /* 0x000000ffff057224 */ /* 0x000fcc00078e00ff */
[----:B------:R-:W2:Y:S01]  /*1f650*/  @!P1 LDG.E R5, desc[UR54][R2.64] ;  /* 0x0000003602059981 */ /* 0x000ea2000c1e1900 */
[C---:B------:R-:W-:Y:S02]  /*1f660*/  ISETP.NE.AND P1, PT, R9.reuse, RZ, PT ;  /* 0x000000ff0900720c */ /* 0x040fe40003f25270 */
[C---:B------:R-:W-:Y:S02]  /*1f670*/  ISETP.GE.U32.AND P2, PT, R9.reuse, 0x2, PT ;  /* 0x000000020900780c */ /* 0x040fe40003f46070 */
[C---:B------:R-:W-:Y:S02]  /*1f680*/  ISETP.GE.U32.AND P3, PT, R9.reuse, 0x4, PT ;  /* 0x000000040900780c */ /* 0x040fe40003f66070 */
[C---:B------:R-:W-:Y:S02]  /*1f690*/  ISETP.GE.U32.AND P4, PT, R9.reuse, 0x8, PT ;  /* 0x000000080900780c */ /* 0x040fe40003f86070 */
[----:B------:R-:W-:Y:S02]  /*1f6a0*/  ISETP.GE.U32.AND P5, PT, R9, 0x10, PT ;  /* 0x000000100900780c */ /* 0x000fe40003fa6070 */
[----:B------:R-:W-:Y:S01]  /*1f6b0*/  SHFL.IDX PT, R9, R10, 0x1, 0x1f ;  /* 0x00201f000a097f89 */ /* 0x000fe200000e0000 */
        /* <DEDUP_REMOVED lines=10> */
[----:B------:R-:W-:Y:S04]  /*1f760*/  SHFL.IDX PT, R6, R10, RZ, 0x1f ;  /* 0x00001fff0a067589 */ /* 0x000fe800000e0000 */
[----:B------:R-:W0:Y:S02]  /*1f770*/  SHFL.UP PT, R2, R3, 0x8, RZ ;  /* 0x0500000003027989 */ /* 0x000e2400000e00ff */
[----:B0-----:R-:W-:-:S05]  /*1f780*/  SEL R2, R2, RZ, P4 ;  /* 0x000000ff02027207 */ /* 0x001fca0002000000 */
[----:B------:R-:W-:-:S05]  /*1f790*/  IMAD.IADD R2, R3, 0x1, R2 ;  /* 0x0000000103027824 */ /* 0x000fca00078e0202 */
[----:B------:R-:W0:Y:S02]  /*1f7a0*/  SHFL.UP PT, R4, R2, 0x10, RZ ;  /* 0x0600000002047989 */ /* 0x000e2400000e00ff */
[----:B0-----:R-:W-:Y:S02]  /*1f7b0*/  SEL R7, R4, RZ, P5 ;  /* 0x000000ff04077207 */ /* 0x001fe40002800000 */
[----:B------:R-:W0:Y:S03]  /*1f7c0*/  LDC R4, c[0x0][0xc38] ;  /* 0x00030e00ff047b82 */ /* 0x000e260000000800 */
[----:B------:R-:W-:-:S05]  /*1f7d0*/  IMAD.IADD R11, R2, 0x1, R7 ;  /* 0x00000001020b7824 */ /* 0x000fca00078e0207 */
[----:B------:R-:W0:Y:S02]  /*1f7e0*/  SHFL.IDX PT, R7, R11, 0x1f, 0x1f ;  /* 0x03e01f000b077f89 */ /* 0x000e2400000e0000 */
[----:B0-----:R-:W-:Y:S02]  /*1f7f0*/  IMAD R8, R7, R4, RZ ;  /* 0x0000000407087224 */ /* 0x001fe400078e02ff */
[----:B------:R-:W-:Y:S02]  /*1f800*/  IMAD.MOV.U32 R7, RZ, RZ, RZ ;  /* 0x000000ffff077224 */ /* 0x000fe400078e00ff */
[----:B------:R-:W-:-:S05]  /*1f810*/  IMAD.IADD R9, R9, 0x1, R8 ;  /* 0x0000000109097824 */ /* 0x000fca00078e0208 */
[----:B------:R-:W-:-:S13]  /*1f820*/  ISETP.GT.AND P6, PT, R9, R6, PT ;  /* 0x000000060900720c */ /* 0x000fda0003fc4270 */
[----:B------:R-:W-:Y:S05]  /*1f830*/  @P6 BRA `(.L_x_1629) ;  /* 0x00000000009c6947 */ /* 0x000fea0003800000 */
.L_x_1631:
[----:B------:R-:W-:-:S04]  /*1f840*/  UIADD3 UR41, UR41, 0x1f, URZ ;  /* 0x0000001f29297890 */ /* 0x000fc8000fffe03f */
[----:B------:R-:W-:-:S06]  /*1f850*/  UISETP.GE.AND UP0, UPT, UR41, UR4, UPT ;  /* 0x000000042900728c */ /* 0x000fcc000bf06270 */
[----:B------:R-:W-:-:S13]  /*1f860*/  PLOP3.LUT P6, PT, PT, PT, UP0, 0x40, 0x0 ;  /* 0x000000000000781c */ /* 0x000fda0003fce808 */
[----:B------:R-:W-:Y:S05]  /*1f870*/  @!P6 BRA `(.L_x_1630) ;  /* 0x0000000800cce947 */ /* 0x000fea0003800000 */
[----:B------:R-:W0:Y:S02]  /*1f880*/  S2R R0, SR_TID.X ;  /* 0x0000000000007919 */ /* 0x000e240000002100 */
[----:B0-----:R-:W-:-:S05]  /*1f890*/  LOP3.LUT R0, R0, 0x1f, RZ, 0xc0, !PT ;  /* 0x0000001f00007812 */ /* 0x001fca00078ec0ff */
[----:B------:R-:W-:Y:S02]  /*1f8a0*/  VIADD R11, R0, UR41 ;  /* 0x00000029000b7c36 */ /* 0x000fe40008000000 */
[----:B------:R-:W-:-:S03]  /*1f8b0*/  IMAD.MOV.U32 R0, RZ, RZ, RZ ;  /* 0x000000ffff007224 */ /* 0x000fc600078e00ff */
        /* <DEDUP_REMOVED lines=10> */
[----:B0-----:R-:W-:-:S05]  /*1f960*/  SEL R4, R4, RZ, P1 ;  /* 0x000000ff04047207 */ /* 0x001fca0000800000 */
[----:B------:R-:W-:-:S05]  /*1f970*/  IMAD.IADD R4, R13, 0x1, R4 ;  /* 0x000000010d047824 */ /* 0x000fca00078e0204 */
[----:B------:R-:W0:Y:S02]  /*1f980*/  SHFL.UP PT, R8, R4, 0x2, RZ ;  /* 0x0440000004087989 */ /* 0x000e2400000e00ff */
[----:B0-----:R-:W-:-:S05]  /*1f990*/  SEL R11, R8, RZ, P2 ;  /* 0x000000ff080b7207 */ /* 0x001fca0001000000 */
[----:B------:R-:W-:Y:S02]  /*1f9a0*/  IMAD.IADD R11, R4, 0x1, R11 ;  /* 0x00000001040b7824 */ /* 0x000fe400078e020b */
[----:B------:R-:W0:Y:S03]  /*1f9b0*/  LDC R4, c[0x0][0xc38] ;  /* 0x00030e00ff047b82 */ /* 0x000e260000000800 */
[----:B------:R-:W2:Y:S02]  /*1f9c0*/  SHFL.UP PT, R8, R11, 0x4, RZ ;  /* 0x048000000b087989 */ /* 0x000ea400000e00ff */
[----:B--2---:R-:W-:-:S05]  /*1f9d0*/  SEL R8, R8, RZ, P3 ;  /* 0x000000ff08087207 */ /* 0x004fca0001800000 */
[----:B------:R-:W-:-:S05]  /*1f9e0*/  IMAD.IADD R8, R11, 0x1, R8 ;  /* 0x000000010b087824 */ /* 0x000fca00078e0208 */
[----:B------:R-:W2:Y:S02]  /*1f9f0*/  SHFL.UP PT, R2, R8, 0x8, RZ ;  /* 0x0500000008027989 */ /* 0x000ea400000e00ff */
[----:B--2---:R-:W-:-:S05]  /*1fa00*/  SEL R3, R2, RZ, P4 ;  /* 0x000000ff02037207 */ /* 0x004fca0002000000 */
[----:B------:R-:W-:-:S05]  /*1fa10*/  IMAD.IADD R3, R8, 0x1, R3 ;  /* 0x0000000108037824 */ /* 0x000fca00078e0203 */
[----:B------:R-:W2:Y:S02]  /*1fa20*/  SHFL.UP PT, R2, R3, 0x10, RZ ;  /* 0x0600000003027989 */ /* 0x000ea400000e00ff */
[----:B--2---:R-:W-:-:S05]  /*1fa30*/  SEL R2, R2, RZ, P5 ;  /* 0x000000ff02027207 */ /* 0x004fca0002800000 */
[----:B------:R-:W-:-:S05]  /*1fa40*/  IMAD.IADD R2, R3, 0x1, R2 ;  /* 0x0000000103027824 */ /* 0x000fca00078e0202 */
[----:B------:R-:W0:Y:S02]  /*1fa50*/  SHFL.IDX PT, R13, R2, 0x1f, 0x1f ;  /* 0x03e01f00020d7f89 */ /* 0x000e2400000e0000 */
[----:B0-----:R-:W-:-:S04]  /*1fa60*/  IMAD R8, R13, R4, RZ ;  /* 0x000000040d087224 */ /* 0x001fc800078e02ff */
[----:B------:R-:W-:-:S05]  /*1fa70*/  IMAD.IADD R9, R8, 0x1, R9 ;  /* 0x0000000108097824 */ /* 0x000fca00078e0209 */
[----:B------:R-:W-:-:S13]  /*1fa80*/  ISETP.GT.AND P6, PT, R9, R6, PT ;  /* 0x000000060900720c */ /* 0x000fda0003fc4270 */
[----:B------:R-:W-:Y:S05]  /*1fa90*/  @!P6 BRA `(.L_x_1631) ;  /* 0xfffffffc0068e947 */ /* 0x000fea000383ffff */
[----:B------:R-:W-:-:S07]  /*1faa0*/  IMAD.MOV.U32 R11, RZ, RZ, R2 ;  /* 0x000000ffff0b7224 */ /* 0x000fce00078e0002 */
.L_x_1629:
[----:B------:R-:W-:-:S04]  /*1fab0*/  IMAD.IADD R9, R9, 0x1, -R8 ;  /* 0x0000000109097824 */ /* 0x000fc800078e0a08 */
[----:B------:R-:W-:-:S05]  /*1fac0*/  IMAD R3, R11, R4, R9 ;  /* 0x000000040b037224 */ /* 0x000fca00078e0209 */
[----:B------:R-:W-:-:S13]  /*1fad0*/  ISETP.GT.AND P0, PT, R3, R6, PT ;  /* 0x000000060300720c */ /* 0x000fda0003f04270 */
[----:B------:R-:W-:Y:S02]  /*1fae0*/  VOTEU.ANY UR5, UPT, !P0 ;  /* 0x0000000000057886 */ /* 0x000fe400040e0100 */
[----:B------:R-:W-:Y:S02]  /*1faf0*/  UPOPC UR4, UR5 ;  /* 0x00000005000472bf */ /* 0x000fe40008000000 */
[----:B------:R-:W-:-:S04]  /*1fb00*/  ISETP.NE.AND P0, PT, RZ, UR5, PT ;  /* 0x00000005ff007c0c */ /* 0x000fc8000bf05270 */
[----:B------:R-:W-:Y:S02]  /*1fb10*/  IMAD.U32 R8, RZ, RZ, UR4 ;  /* 0x00000004ff087e24 */ /* 0x000fe4000f8e00ff */
[----:B------:R-:W-:-:S04]  /*1fb20*/  IMAD.U32 R3, RZ, RZ, UR4 ;  /* 0x00000004ff037e24 */ /* 0x000fc8000f8e00ff */
[----:B------:R0:W2:Y:S04]  /*1fb30*/  SHFL.IDX PT, R8, R5, R8, 0x1f ;  /* 0x00001f0805087589 */ /* 0x0000a800000e0000 */
[----:B------:R0:W3:Y:S01]  /*1fb40*/  SHFL.IDX PT, R0, R0, R3, 0x1f ;  /* 0x00001f0300007589 */ /* 0x0000e200000e0000 */
[----:B------:R-:W-:Y:S05]  /*1fb50*/  @!P0 BRA `(.L_x_1632) ;  /* 0x00000000000c8947 */ /* 0x000fea0003800000 */
[----:B------:R-:W-:-:S06]  /*1fb60*/  UIADD3 UR5, UR4, -0x1, URZ ;  /* 0xffffffff04057890 */ /* 0x000fcc000fffe03f */
[----:B------:R-:W-:-:S05]  /*1fb70*/  IMAD.U32 R2, RZ, RZ, UR5 ;  /* 0x00000005ff027e24 */ /* 0x000fca000f8e00ff */
[----:B------:R4:W0:Y:S02]  /*1fb80*/  SHFL.IDX PT, R7, R11, R2, 0x1f ;  /* 0x00001f020b077589 */ /* 0x00082400000e0000 */
.L_x_1632:
[----:B0---4-:R-:W-:Y:S01]  /*1fb90*/  IMAD R2, R7, R4, R9 ;  /* 0x0000000407027224 */ /* 0x011fe200078e0209 */
[----:B--2---:R-:W-:Y:S01]  /*1fba0*/  ISETP.NE.AND P0, PT, R8, 0x1, PT ;  /* 0x000000010800780c */ /* 0x004fe20003f05270 */
[----:B------:R-:W-:Y:S02]  /*1fbb0*/  UIADD3 UR41, UR4, UR41, URZ ;  /* 0x0000002904297290 */ /* 0x000fe4000fffe03f */
[----:B------:R-:W-:Y:S01]  /*1fbc0*/  IMAD.IADD R5, R6, 0x1, -R2 ;  /* 0x0000000106057824 */ /* 0x000fe200078e0a02 */
[----:B------:R0:W-:Y:S09]  /*1fbd0*/  STL [R1], R2 ;  /* 0x0000000201007387 */ /* 0x0001f20000100800 */
[----:B------:R-:W-:Y:S05]  /*1fbe0*/  @!P0 BRA `(.L_x_1633) ;  /* 0x0000000000e48947 */ /* 0x000fea0003800000 */
[----:B---3--:R-:W-:Y:S02]  /*1fbf0*/  IABS R6, R0 ;  /* 0x0000000000067213 */ /* 0x008fe40000000000 */
[----:B------:R-:W-:Y:S02]  /*1fc00*/  IABS R4, R8 ;  /* 0x0000000800047213 */ /* 0x000fe40000000000 */
[----:B------:R-:W2:Y:S08]  /*1fc10*/  I2F.RP R7, R6 ;  /* 0x0000000600077306 */ /* 0x000eb00000209400 */
[----:B------:R-:W3:Y:S08]  /*1fc20*/  I2F.RP R10, R4 ;  /* 0x00000004000a7306 */ /* 0x000ef00000209400 */
[----:B--2---:R-:W0:Y:S08]  /*1fc30*/  MUFU.RCP R7, R7 ;  /* 0x0000000700077308 */ /* 0x004e300000001000 */
[----:B---3--:R-:W-:Y:S01]  /*1fc40*/  MUFU.RCP R10, R10 ;  /* 0x0000000a000a7308 */ /* 0x008fe20000001000 */
[----:B0-----:R-:W-:Y:S01]  /*1fc50*/  VIADD R2, R7, 0xffffffe ;  /* 0x0ffffffe07027836 */ /* 0x001fe20000000000 */
[----:B------:R-:W-:-:S06]  /*1fc60*/  IABS R7, R0 ;  /* 0x0000000000077213 */ /* 0x000fcc0000000000 */
[----:B------:R0:W2:Y:S02]  /*1fc70*/  F2I.FTZ.U32.TRUNC.NTZ R3, R2 ;  /* 0x0000000200037305 */ /* 0x0000a4000021f000 */
[----:B0-----:R-:W-:Y:S02]  /*1fc80*/  IMAD.MOV.U32 R2, RZ, RZ, RZ ;  /* 0x000000ffff027224 */ /* 0x001fe400078e00ff */
[----:B--2---:R-:W-:-:S04]  /*1fc90*/  IMAD.MOV R9, RZ, RZ, -R3 ;  /* 0x000000ffff097224 */ /* 0x004fc800078e0a03 */
[----:B------:R-:W-:-:S04]  /*1fca0*/  IMAD R9, R9, R6, RZ ;  /* 0x0000000609097224 */ /* 0x000fc800078e02ff */
[----:B------:R-:W-:Y:S01]  /*1fcb0*/  IMAD.HI.U32 R3, R3, R9, R2 ;  /* 0x0000000903037227 */ /* 0x000fe200078e0002 */
[----:B------:R-:W-:-:S03]  /*1fcc0*/  IABS R2, R5 ;  /* 0x0000000500027213 */ /* 0x000fc60000000000 */
[----:B------:R-:W-:Y:S02]  /*1fcd0*/  IMAD.MOV R9, RZ, RZ, -R7 ;  /* 0x000000ffff097224 */ /* 0x000fe400078e0a07 */
[----:B------:R-:W-:-:S04]  /*1fce0*/  IMAD.HI.U32 R7, R3, R2, RZ ;  /* 0x0000000203077227 */ /* 0x000fc800078e00ff */
[----:B------:R-:W-:Y:S02]  /*1fcf0*/  IMAD R9, R7, R9, R2 ;  /* 0x0000000907097224 */ /* 0x000fe400078e0202 */
[----:B------:R-:W-:Y:S02]  /*1fd00*/  VIADD R3, R10, 0xffffffe ;  /* 0x0ffffffe0a037836 */ /* 0x000fe40000000000 */
[----:B------:R-:W-:Y:S01]  /*1fd10*/  IMAD.MOV.U32 R2, RZ, RZ, RZ ;  /* 0x000000ffff027224 */ /* 0x000fe200078e00ff */
[----:B------:R-:W-:-:S03]  /*1fd20*/  ISETP.GT.U32.AND P1, PT, R6, R9, PT ;  /* 0x000000090600720c */ /* 0x000fc60003f24070 */
[----:B------:R-:W0:Y:S10]  /*1fd30*/  F2I.FTZ.U32.TRUNC.NTZ R3, R3 ;  /* 0x0000000300037305 */ /* 0x000e34000021f000 */
[----:B------:R-:W-:-:S02]  /*1fd40*/  @!P1 IMAD.IADD R9, R9, 0x1, -R6 ;  /* 0x0000000109099824 */ /* 0x000fc400078e0a06 */
[----:B------:R-:W-:Y:S01]  /*1fd50*/  @!P1 VIADD R7, R7, 0x1 ;  /* 0x0000000107079836 */ /* 0x000fe20000000000 */
[----:B------:R-:W-:Y:S02]  /*1fd60*/  ISETP.NE.AND P1, PT, R0, RZ, PT ;  /* 0x000000ff0000720c */ /* 0x000fe40003f25270 */
[----:B------:R-:W-:Y:S01]  /*1fd70*/  ISETP.GE.U32.AND P0, PT, R9, R6, PT ;  /* 0x000000060900720c */ /* 0x000fe20003f06070 */
[----:B0-----:R-:W-:-:S04]  /*1fd80*/  IMAD.MOV R9, RZ, RZ, -R3 ;  /* 0x000000ffff097224 */ /* 0x001fc800078e0a03 */
[----:B------:R-:W-:-:S04]  /*1fd90*/  IMAD R9, R9, R4, RZ ;  /* 0x0000000409097224 */ /* 0x000fc800078e02ff */
[----:B------:R-:W-:Y:S01]  /*1fda0*/  IMAD.HI.U32 R6, R3, R9, R2 ;  /* 0x0000000903067227 */ /* 0x000fe200078e0002 */
[----:B------:R-:W-:-:S03]  /*1fdb0*/  LOP3.LUT R2, R5, R0, RZ, 0x3c, !PT ;  /* 0x0000000005027212 */ /* 0x000fc600078e3cff */
[----:B------:R-:W-:Y:S01]  /*1fdc0*/  @P0 VIADD R7, R7, 0x1 ;  /* 0x0000000107070836 */ /* 0x000fe20000000000 */
[----:B------:R-:W-:Y:S02]  /*1fdd0*/  ISETP.GE.AND P2, PT, R2, RZ, PT ;  /* 0x000000ff0200720c */ /* 0x000fe40003f46270 */
[----:B------:R-:W-:Y:S01]  /*1fde0*/  IABS R2, R8 ;  /* 0x0000000800027213 */ /* 0x000fe20000000000 */
[----:B------:R-:W-:-:S04]  /*1fdf0*/  IMAD.MOV.U32 R9, RZ, RZ, R7 ;  /* 0x000000ffff097224 */ /* 0x000fc800078e0007 */
[----:B------:R-:W-:-:S06]  /*1fe00*/  IMAD.MOV R2, RZ, RZ, -R2 ;  /* 0x000000ffff027224 */ /* 0x000fcc00078e0a02 */
[----:B------:R-:W-:Y:S01]  /*1fe10*/  @!P2 IMAD.MOV R9, RZ, RZ, -R9 ;  /* 0x000000ffff09a224 */ /* 0x000fe200078e0a09 */
[----:B------:R-:W-:-:S04]  /*1fe20*/  @!P1 LOP3.LUT R9, RZ, R0, RZ, 0x33, !PT ;  /* 0x00000000ff099212 */ /* 0x000fc800078e33ff */
[----:B------:R-:W-:-:S05]  /*1fe30*/  IABS R3, R9 ;  /* 0x0000000900037213 */ /* 0x000fca0000000000 */
[----:B------:R-:W-:-:S04]  /*1fe40*/  IMAD.HI.U32 R6, R6, R3, RZ ;  /* 0x0000000306067227 */ /* 0x000fc800078e00ff */
[----:B------:R-:W-:Y:S01]  /*1fe50*/  IMAD R3, R6, R2, R3 ;  /* 0x0000000206037224 */ /* 0x000fe200078e0203 */
[----:B------:R-:W-:-:S04]  /*1fe60*/  LOP3.LUT R2, R9, R8, RZ, 0x3c, !PT ;  /* 0x0000000809027212 */ /* 0x000fc800078e3cff */
[----:B------:R-:W-:Y:S02]  /*1fe70*/  ISETP.GT.U32.AND P1, PT, R4, R3, PT ;  /* 0x000000030400720c */ /* 0x000fe40003f24070 */
[----:B------:R-:W-:Y:S01]  /*1fe80*/  ISETP.GE.AND P2, PT, R2, RZ, PT ;  /* 0x000000ff0200720c */ /* 0x000fe20003f46270 */
[----:B------:R-:W-:-:S04]  /*1fe90*/  IMAD.MOV R2, RZ, RZ, -R9 ;  /* 0x000000ffff027224 */ /* 0x000fc800078e0a09 */
[----:B------:R-:W-:-:S06]  /*1fea0*/  IMAD R2, R0, R2, R5 ;  /* 0x0000000200027224 */ /* 0x000fcc00078e0205 */
[----:B------:R-:W-:Y:S02]  /*1feb0*/  @!P1 IMAD.IADD R3, R3, 0x1, -R4 ;  /* 0x0000000103039824 */ /* 0x000fe400078e0a04 */
[----:B------:R-:W-:Y:S01]  /*1fec0*/  @!P1 VIADD R6, R6, 0x1 ;  /* 0x0000000106069836 */ /* 0x000fe20000000000 */
[----:B------:R-:W-:Y:S02]  /*1fed0*/  ISETP.NE.AND P1, PT, R8, RZ, PT ;  /* 0x000000ff0800720c */ /* 0x000fe40003f25270 */
[----:B------:R-:W-:-:S13]  /*1fee0*/  ISETP.GE.U32.AND P0, PT, R3, R4, PT ;  /* 0x000000040300720c */ /* 0x000fda0003f06070 */
[----:B------:R-:W-:-:S04]  /*1fef0*/  @P0 VIADD R6, R6, 0x1 ;  /* 0x0000000106060836 */ /* 0x000fc80000000000 */
[----:B------:R-:W-:Y:S01]  /*1ff00*/  @!P2 IMAD.MOV R6, RZ, RZ, -R6 ;  /* 0x000000ffff06a224 */ /* 0x000fe200078e0a06 */
[----:B------:R-:W-:-:S05]  /*1ff10*/  @!P1 LOP3.LUT R6, RZ, R8, RZ, 0x33, !PT ;  /* 0x00000008ff069212 */ /* 0x000fca00078e33ff */
[--C-:B------:R-:W-:Y:S02]  /*1ff20*/  IMAD.MOV R7, RZ, RZ, -R6.reuse ;  /* 0x000000ffff077224 */ /* 0x100fe400078e0a06 */
[C---:B------:R-:W-:Y:S02]  /*1ff30*/  IMAD R3, R8.reuse, 0x1000000, R6 ;  /* 0x0100000008037824 */ /* 0x040fe400078e0206 */
[----:B------:R-:W-:-:S04]  /*1ff40*/  IMAD R8, R8, R7, R9 ;  /* 0x0000000708087224 */ /* 0x000fc800078e0209 */
[----:B------:R-:W-:-:S05]  /*1ff50*/  IMAD R3, R8, 0x10000, R3 ;  /* 0x0001000008037824 */ /* 0x000fca00078e0203 */
[----:B------:R0:W-:Y:S01]  /*1ff60*/  STL [R1+0x8], R3 ;  /* 0x0000080301007387 */ /* 0x0001e20000100800 */
[----:B------:R-:W-:Y:S05]  /*1ff70*/  BRA `(.L_x_1634) ;  /* 0x0000000000fc7947 */ /* 0x000fea0003800000 */
.L_x_1633:
[----:B------:R-:W-:Y:S02]  /*1ff80*/  ULDC.64 UR4, c[0x0][0xc90] ;  /* 0x0003240000047ab9 */ /* 0x000fe40000000a00 */
[----:B------:R-:W-:-:S06]  /*1ff90*/  UIMAD.WIDE UR4, UR41, 0x4, UR4 ;  /* 0x00000004290478a5 */ /* 0x000fcc000f8e0204 */
[----:B0-----:R-:W-:Y:S02]  /*1ffa0*/  IMAD.U32 R2, RZ, RZ, UR4 ;  /* 0x00000004ff027e24 */ /* 0x001fe4000f8e00ff */
[----:B------:R-:W-:-:S05]  /*1ffb0*/  IMAD.U32 R3, RZ, RZ, UR5 ;  /* 0x00000005ff037e24 */ /* 0x000fca000f8e00ff */
[----:B------:R0:W3:Y:S02]  /*1ffc0*/  LDG.E R9, desc[UR54][R2.64] ;  /* 0x0000003602097981 */ /* 0x0000e4000c1e1900 */
[----:B0-----:R-:W-:Y:S02]  /*1ffd0*/  IMAD.MOV.U32 R2, RZ, RZ, RZ ;  /* 0x000000ffff027224 */ /* 0x001fe400078e00ff */
[----:B---3--:R-:W-:-:S05]  /*1ffe0*/  IMAD R6, R0, R9, RZ ;  /* 0x0000000900067224 */ /* 0x008fca00078e02ff */
[----:B------:R-:W-:-:S04]  /*1fff0*/  IABS R7, R6 ;  /* 0x0000000600077213 */ /* 0x000fc80000000000 */
[----:B------:R-:W0:Y:S08]  /*20000*/  I2F.RP R8, R7 ;  /* 0x0000000700087306 */ /* 0x000e300000209400 */
[----:B0-----:R-:W0:Y:S02]  /*20010*/  MUFU.RCP R8, R8 ;  /* 0x0000000800087308 */ /* 0x001e240000001000 */
[----:B0-----:R-:W-:-:S06]  /*20020*/  VIADD R10, R8, 0xffffffe ;  /* 0x0ffffffe080a7836 */ /* 0x001fcc0000000000 */
[----:B------:R-:W0:Y:S02]  /*20030*/  F2I.FTZ.U32.TRUNC.NTZ R3, R10 ;  /* 0x0000000a00037305 */ /* 0x000e24000021f000 */
[----:B0-----:R-:W-:-:S04]  /*20040*/  IMAD.MOV R12, RZ, RZ, -R3 ;  /* 0x000000ffff0c7224 */ /* 0x001fc800078e0a03 */
[----:B------:R-:W-:-:S04]  /*20050*/  IMAD R11, R12, R7, RZ ;  /* 0x000000070c0b7224 */ /* 0x000fc800078e02ff */
[----:B------:R-:W-:Y:S01]  /*20060*/  IMAD.HI.U32 R2, R3, R11, R2 ;  /* 0x0000000b03027227 */ /* 0x000fe200078e0002 */
[----:B------:R-:W-:Y:S02]  /*20070*/  IABS R11, R5 ;  /* 0x00000005000b7213 */ /* 0x000fe40000000000 */
[----:B------:R-:W-:-:S03]  /*20080*/  IABS R3, R6 ;  /* 0x0000000600037213 */ /* 0x000fc60000000000 */
[----:B------:R-:W-:-:S04]  /*20090*/  IMAD.HI.U32 R2, R2, R11, RZ ;  /* 0x0000000b02027227 */ /* 0x000fc800078e00ff */
[----:B------:R-:W-:-:S04]  /*200a0*/  IMAD.MOV R3, RZ, RZ, -R3 ;  /* 0x000000ffff037224 */ /* 0x000fc800078e0a03 */
[----:B------:R-:W-:Y:S01]  /*200b0*/  IMAD R8, R2, R3, R11 ;  /* 0x0000000302087224 */ /* 0x000fe200078e020b */
[----:B------:R-:W-:-:S04]  /*200c0*/  LOP3.LUT R3, R5, R6, RZ, 0x3c, !PT ;  /* 0x0000000605037212 */ /* 0x000fc800078e3cff */
[----:B------:R-:W-:Y:S02]  /*200d0*/  ISETP.GT.U32.AND P1, PT, R7, R8, PT ;  /* 0x000000080700720c */ /* 0x000fe40003f24070 */
[----:B------:R-:W-:-:S11]  /*200e0*/  ISETP.GE.AND P2, PT, R3, RZ, PT ;  /* 0x000000ff0300720c */ /* 0x000fd60003f46270 */
[----:B------:R-:W-:Y:S02]  /*200f0*/  @!P1 IMAD.IADD R8, R8, 0x1, -R7 ;  /* 0x0000000108089824 */ /* 0x000fe400078e0a07 */
[----:B------:R-:W-:Y:S01]  /*20100*/  @!P1 VIADD R2, R2, 0x1 ;  /* 0x0000000102029836 */ /* 0x000fe20000000000 */
[----:B------:R-:W-:Y:S02]  /*20110*/  ISETP.NE.AND P1, PT, R6, RZ, PT ;  /* 0x000000ff0600720c */ /* 0x000fe40003f25270 */
[----:B------:R-:W-:-:S13]  /*20120*/  ISETP.GE.U32.AND P0, PT, R8, R7, PT ;  /* 0x000000070800720c */ /* 0x000fda0003f06070 */
[----:B------:R-:W-:-:S04]  /*20130*/  @P0 VIADD R2, R2, 0x1 ;  /* 0x0000000102020836 */ /* 0x000fc80000000000 */
        /* <DEDUP_REMOVED lines=12> */
[----:B0-----:R-:W-:Y:S01]  /*20200*/  VIADD R3, R9, 0xffffffe ;  /* 0x0ffffffe09037836 */ /* 0x001fe20000000000 */
[----:B------:R-:W-:-:S05]  /*20210*/  IABS R9, R5 ;  /* 0x0000000500097213 */ /* 0x000fca0000000000 */
        /* <DEDUP_REMOVED lines=12> */
[----:B------:R-:W-:Y:S02]  /*202e0*/  LOP3.LUT R3, R5, R4, RZ, 0x3c, !PT ;  /* 0x0000000405037212 */ /* 0x000fe400078e3cff */
[----:B------:R-:W-:Y:S02]  /*202f0*/  IADD3 R5, R7, 0x1000000, R5 ;  /* 0x0100000007057810 */ /* 0x000fe40007ffe005 */
[----:B------:R-:W-:-:S07]  /*20300*/  ISETP.GE.AND P2, PT, R3, RZ, PT ;  /* 0x000000ff0300720c */ /* 0x000fce0003f46270 */
[----:B------:R-:W-:-:S06]  /*20310*/  @P0 VIADD R2, R2, 0x1 ;  /* 0x0000000102020836 */ /* 0x000fcc0000000000 */
[----:B------:R-:W-:Y:S01]  /*20320*/  @!P2 IMAD.MOV R2, RZ, RZ, -R2 ;  /* 0x000000ffff02a224 */ /* 0x000fe200078e0a02 */
[----:B------:R-:W-:Y:S01]  /*20330*/  @!P1 LOP3.LUT R2, RZ, R4, RZ, 0x33, !PT ;  /* 0x00000004ff029212 */ /* 0x000fe200078e33ff */
[----:B------:R-:W-:-:S04]  /*20340*/  IMAD.MOV R4, RZ, RZ, -R4 ;  /* 0x000000ffff047224 */ /* 0x000fc800078e0a04 */
[----:B------:R-:W-:-:S05]  /*20350*/  IMAD R3, R2, R4, R5 ;  /* 0x0000000402037224 */ /* 0x000fca00078e0205 */
[----:B------:R2:W-:Y:S02]  /*20360*/  STL [R1+0x8], R3 ;  /* 0x0000080301007387 */ /* 0x0005e40000100800 */
.L_x_1634:
[----:B0-2---:R-:W-:-:S05]  /*20370*/  LOP3.LUT R3, RZ, R2, RZ, 0x33, !PT ;  /* 0x00000002ff037212 */ /* 0x005fca00078e33ff */
[----:B------:R-:W-:-:S05]  /*20380*/  IMAD.IADD R0, R0, 0x1, R3 ;  /* 0x0000000100007824 */ /* 0x000fca00078e0203 */
[----:B------:R2:W-:Y:S01]  /*20390*/  STL [R1+0x4], R0 ;  /* 0x0000040001007387 */ /* 0x0005e20000100800 */
[----:B------:R-:W-:Y:S05]  /*203a0*/  BRA `(.L_x_1635) ;  /* 0x0000000000107947 */ /* 0x000fea0003800000 */
.L_x_1630:
[----:B------:R0:W-:Y:S01]  /*203b0*/  STL [R1], R6 ;  /* 0x0000000601007387 */ /* 0x0001e20000100800 */
[----:B------:R-:W-:-:S03]  /*203c0*/  ULDC UR41, c[0x0][0xc3c] ;  /* 0x00030f0000297ab9 */ /* 0x000fc60000000800 */
[----:B------:R0:W-:Y:S04]  /*203d0*/  STL [R1+0x4], RZ ;  /* 0x000004ff01007387 */ /* 0x0001e80000100800 */
[----:B------:R0:W-:Y:S02]  /*203e0*/  STL [R1+0x8], RZ ;  /* 0x000008ff01007387 */ /* 0x0001e40000100800 */
.L_x_1635:
[----:B------:R-:W3:Y:S04]  /*203f0*/  LDL R3, [R1+0x4] ;  /* 0x0000040001037983 */ /* 0x000ee80000100800 */
[----:B------:R-:W0:Y:S04]  /*20400*/  LDL R2, [R1+0x8] ;  /* 0x0000080001027983 */ /* 0x000e280000100800 */
[----:B------:R-:W4:Y:S01]  /*20410*/  LDL R4, [R1] ;  /* 0x0000000001047983 */ /* 0x000f220000100800 */
[----:B--2---:R-:W2:Y:S02]  /*20420*/  S2R R0, SR_TID.X ;  /* 0x0000000000007919 */ /* 0x004ea40000002100 */
[----:B--2---:R-:W-:Y:S01]  /*20430*/  LOP3.LUT R0, R0, 0x1f, RZ, 0xc0, !PT ;  /* 0x0000001f00007812 */ /* 0x004fe200078ec0ff */
[----:B------:R-:W-:Y:S03]  /*20440*/  BAR.SYNC.DEFER_BLOCKING 0x4, 0x180 ;  /* 0x0106000000007b1d */ /* 0x000fe60000010000 */
[----:B------:R-:W-:-:S13]  /*20450*/  ISETP.NE.AND P0, PT, R0, RZ, PT ;  /* 0x000000ff0000720c */ /* 0x000fda0003f05270 */
[----:B------:R-:W2:Y:S01]  /*20460*/  @!P0 S2R R36, SR_CgaCtaId ;  /* 0x0000000000248919 */ /* 0x000ea20000008800 */
[----:B------:R-:W-:-:S04]  /*20470*/  IMAD.U32 R0, RZ, RZ, UR41 ;  /* 0x00000029ff007e24 */ /* 0x000fc8000f8e00ff */
[----:B------:R-:W-:Y:S02]  /*20480*/  @!P0 IMAD.MOV.U32 R7, RZ, RZ, R0 ;  /* 0x000000ffff078224 */ /* 0x000fe400078e0000 */
[----:B---3--:R-:W-:Y:S01]  /*20490*/  IMAD.MOV.U32 R5, RZ, RZ, R3 ;  /* 0x000000ffff057224 */ /* 0x008fe200078e0003 */
[----:B------:R-:W-:Y:S01]  /*204a0*/  @!P0 MOV R3, 0x400 ;  /* 0x0000040000038802 */ /* 0x000fe20000000f00 */
[----:B0-----:R-:W-:-:S03]  /*204b0*/  IMAD.MOV.U32 R6, RZ, RZ, R2 ;  /* 0x000000ffff067224 */ /* 0x001fc600078e0002 */
[----:B--2---:R-:W-:-:S05]  /*204c0*/  @!P0 LEA R17, R36, R3, 0x18 ;  /* 0x0000000324118211 */ /* 0x004fca00078ec0ff */
[----:B----4-:R0:W-:Y:S01]  /*204d0*/  @!P0 STS.128 [R17+0x228d0], R4 ;  /* 0x0228d00411008388 */ /* 0x0101e20000000c00 */
[----:B------:R-:W-:Y:S06]  /*204e0*/  BAR.ARV 0x5, 0x180 ;  /* 0x0146000000007b1d */ /* 0x000fec0000002000 */
.L_x_1628:
[----:B------:R-:W-:Y:S02]  /*204f0*/  ULDC UR4, c[0x0][0xc3c] ;  /* 0x00030f0000047ab9 */ /* 0x000fe40000000800 */
[----:B------:R-:W-:-:S06]  /*20500*/  UISETP.GE.AND UP0, UPT, UR41, UR4, UPT ;  /* 0x000000042900728c */ /* 0x000fcc000bf06270 */
[----:B------:R-:W-:-:S13]  /*20510*/  PLOP3.LUT P0, PT, PT, PT, UP0, 0x80, 0x0 ;  /* 0x000000000000781c */ /* 0x000fda0003f0f008 */
[----:B------:R-:W-:Y:S05]  /*20520*/  @!P0 BRA `(.L_x_1636) ;  /* 0xffffff9800548947 */ /* 0x000fea000383ffff */
.L_x_1556:
[----:B--2---:R-:W2:Y:S01]  /*20530*/  LDL.LU R0, [R1+0x1c] ;  /* 0x00001c0001007983 */ /* 0x004ea20000300800 */
[----:B------:R-:W-:Y:S01]  /*20540*/  BSSY B0, `(.L_x_1637) ;  /* 0x000000b000007945 */ /* 0x000fe20003800000 */
[----:B0--3--:R-:W0:Y:S01]  /*20550*/  S2R R5, SR_CgaCtaId ;  /* 0x0000000000057919 */ /* 0x009e220000008800 */
        /* <DEDUP_REMOVED lines=9> */
.L_x_1771:
[----:B------:R-:W-:Y:S05]  /*205f0*/  BSYNC B0 ;  /* 0x0000000000007941 */ /* 0x000fea0003800000 */
.L_x_1637:
[----:B------:R-:W-:-:S03]  /*20600*/  UMOV UR4, 0xffffffff ;  /* 0xffffffff00047882 */ /* 0x000fc60000000000 */
[----:B------:R-:W-:Y:S05]  /*20610*/  BRA.DIV UR4, `(.L_x_1639) ;  /* 0x0000004204347947 */ /* 0x000fea000b800000 */
[----:B0-----:R-:W0:Y:S02]  /*20620*/  S2R R0, SR_TID.X ;  /* 0x0000000000007919 */ /* 0x001e240000002100 */
[----:B0-----:R-:W-:-:S04]  /*20630*/  SHF.R.U32.HI R0, RZ, 0x5, R0 ;  /* 0x00000005ff007819 */ /* 0x001fc80000011600 */
[----:B------:R-:W-:-:S05]  /*20640*/  LOP3.LUT R0, R0, 0x3, RZ, 0xc0, !PT ;  /* 0x0000000300007812 */ /* 0x000fca00078ec0ff */
[----:B------:R0:W2:Y:S02]  /*20650*/  SHFL.IDX PT, R14, R0, RZ, 0x1f ;  /* 0x00001fff000e7589 */ /* 0x0000a400000e0000 */
.L_x_1774:
[----:B--2---:R-:W-:Y:S01]  /*20660*/  ISETP.NE.AND P0, PT, R14, RZ, PT ;  /* 0x000000ff0e00720c */ /* 0x004fe20003f05270 */
[----:B------:R-:W-:-:S12]  /*20670*/  BSSY B0, `(.L_x_1640) ;  /* 0x000002c000007945 */ /* 0x000fd80003800000 */
[----:B------:R-:W-:Y:S05]  /*20680*/  @P0 BRA `(.L_x_1641) ;  /* 0x0000000000a80947 */ /* 0x000fea0003800000 */
[----:B------:R-:W-:-:S03]  /*20690*/  UMOV UR4, 0xffffffff ;  /* 0xffffffff00047882 */ /* 0x000fc60000000000 */
[----:B------:R-:W-:Y:S05]  /*206a0*/  BRA.DIV UR4, `(.L_x_1642) ;  /* 0x0000004204447947 */ /* 0x000fea000b800000 */
[----:B------:R-:W-:-:S13]  /*206b0*/  ELECT P6, URZ, PT ;  /* 0x00000000003f782f */ /* 0x000fda00038c0000 */
.L_x_1777:
[----:B------:R-:W-:Y:S05]  /*206c0*/  @!P6 BRA `(.L_x_1641) ;  /* 0x000000000098e947 */ /* 0x000fea0003800000 */
[----:B------:R-:W-:-:S06]  /*206d0*/  ULOP3.LUT UR4, UR36, 0x2, URZ, 0xfc, !UPT ;  /* 0x0000000224047892 */ /* 0x000fcc000f8efc3f */
[----:B0-----:R-:W-:-:S05]  /*206e0*/  IMAD.U32 R0, RZ, RZ, UR4 ;  /* 0x00000004ff007e24 */ /* 0x001fca000f8e00ff */
[----:B------:R-:W-:-:S13]  /*206f0*/  ISETP.NE.AND P0, PT, R0, 0x3, PT ;  /* 0x000000030000780c */ /* 0x000fda0003f05270 */
[----:B------:R-:W-:Y:S05]  /*20700*/  @!P0 BRA `(.L_x_1643) ;  /* 0x0000000000048947 */ /* 0x000fea0003800000 */
[----:B------:R-:W-:Y:S01]  /*20710*/  BPT.TRAP 0x1 ;  /* 0x000000040000795c */ /* 0x000fe20000300000 */
.L_x_1643:
[----:B------:R-:W-:Y:S01]  /*20720*/  IMAD R5, R30, 0x8, R7 ;  /* 0x000000081e057824 */ /* 0x000fe200078e0207 */
[----:B------:R-:W-:Y:S01]  /*20730*/  SHF.L.U32 R0, R34, 0x1f, RZ ;  /* 0x0000001f22007819 */ /* 0x000fe200000006ff */
[----:B------:R-:W-:-:S03]  /*20740*/  VIADD R30, R30, 0x1 ;  /* 0x000000011e1e7836 */ /* 0x000fc60000000000 */
[----:B------:R-:W0:Y:S02]  /*20750*/  SYNCS.PHASECHK.TRANS64.TRYWAIT P1, [R5+URZ+0x22840], R0 ;  /* 0x02284000050075a7 */ /* 0x000e24000802017f */
[----:B------:R-:W-:-:S04]  /*20760*/  ISETP.NE.AND P2, PT, R30, 0x2, PT ;  /* 0x000000021e00780c */ /* 0x000fc80003f45270 */
[----:B------:R-:W-:Y:S01]  /*20770*/  SEL R3, RZ, 0x1, P2 ;  /* 0x00000001ff037807 */ /* 0x000fe20001000000 */
[----:B0-----:R-:W-:Y:S08]  /*20780*/  @!P1 BRA `(.L_x_1644) ;  /* 0x00000040002c9947 */ /* 0x001ff00003800000 */
.L_x_1778:
[----:B------:R-:W-:Y:S02]  /*20790*/  SEL R30, R30, RZ, P2 ;  /* 0x000000ff1e1e7207 */ /* 0x000fe40001000000 */
[----:B------:R-:W-:Y:S01]  /*207a0*/  LOP3.LUT R2, R34, R3, RZ, 0x3c, !PT ;  /* 0x0000000322027212 */ /* 0x000fe200078e3cff */
[----:B------:R-:W-:Y:S06]  /*207b0*/  @!P0 BRA `(.L_x_1645) ;  /* 0x0000000000048947 */ /* 0x000fec0003800000 */
[----:B------:R-:W-:Y:S01]  /*207c0*/  BPT.TRAP 0x1 ;  /* 0x000000040000795c */ /* 0x000fe20000300000 */
.L_x_1645:
[----:B------:R-:W-:Y:S01]  /*207d0*/  IMAD R3, R30, 0x8, R7 ;  /* 0x000000081e037824 */ /* 0x000fe200078e0207 */
[----:B------:R-:W-:-:S04]  /*207e0*/  SHF.L.U32 R2, R2, 0x1f, RZ ;  /* 0x0000001f02027819 */ /* 0x000fc800000006ff */
[----:B------:R-:W2:Y:S02]  /*207f0*/  SYNCS.PHASECHK.TRANS64.TRYWAIT P1, [R3+URZ+0x22840], R2 ;  /* 0x02284002030075a7 */ /* 0x000ea4000802017f */
[----:B--2---:R-:W-:Y:S05]  /*20800*/  @!P1 BRA `(.L_x_1646) ;  /* 0x0000004000209947 */ /* 0x004fea0003800000 */
.L_x_1779:
[----:B------:R-:W-:Y:S05]  /*20810*/  @!P0 BRA `(.L_x_1647) ;  /* 0x0000000000048947 */ /* 0x000fea0003800000 */
[----:B------:R-:W-:Y:S01]  /*20820*/  BPT.TRAP 0x1 ;  /* 0x000000040000795c */ /* 0x000fe20000300000 */
.L_x_1647:
[----:B------:R-:W3:Y:S02]  /*20830*/  SYNCS.PHASECHK.TRANS64.TRYWAIT P1, [R5+URZ+0x22860], R0 ;  /* 0x02286000050075a7 */ /* 0x000ee4000802017f */
[----:B---3--:R-:W-:Y:S05]  /*20840*/  @!P1 BRA `(.L_x_1648) ;  /* 0x0000004000249947 */ /* 0x008fea0003800000 */
.L_x_1780:
[----:B------:R-:W-:Y:S05]  /*20850*/  @!P0 BRA `(.L_x_1649) ;  /* 0x0000000000048947 */ /* 0x000fea0003800000 */
[----:B------:R-:W-:Y:S01]  /*20860*/  BPT.TRAP 0x1 ;  /* 0x000000040000795c */ /* 0x000fe20000300000 */
.L_x_1649:
[----:B------:R-:W4:Y:S02]  /*20870*/  SYNCS.PHASECHK.TRANS64.TRYWAIT P1, [R3+URZ+0x22860], R2 ;  /* 0x02286002030075a7 */ /* 0x000f24000802017f */
[----:B----4-:R-:W-:Y:S05]  /*20880*/  @!P1 BRA `(.L_x_1650) ;  /* 0x0000004000289947 */ /* 0x010fea0003800000 */
.L_x_1781:
[----:B------:R-:W-:Y:S05]  /*20890*/  @!P0 BRA `(.L_x_1651) ;  /* 0x0000000000048947 */ /* 0x000fea0003800000 */
[----:B------:R-:W-:Y:S01]  /*208a0*/  BPT.TRAP 0x1 ;  /* 0x000000040000795c */ /* 0x000fe20000300000 */
.L_x_1651:
[----:B------:R-:W5:Y:S02]  /*208b0*/  SYNCS.PHASECHK.TRANS64.TRYWAIT P1, [R5+URZ+0x22880], R0 ;  /* 0x02288000050075a7 */ /* 0x000f64000802017f */
[----:B-----5:R-:W-:Y:S05]  /*208c0*/  @!P1 BRA `(.L_x_1652) ;  /* 0x00000040002c9947 */ /* 0x020fea0003800000 */
.L_x_1782:
[----:B------:R-:W-:Y:S05]  /*208d0*/  @!P0 BRA `(.L_x_1653) ;  /* 0x0000000000048947 */ /* 0x000fea0003800000 */
[----:B------:R-:W-:Y:S01]  /*208e0*/  BPT.TRAP 0x1 ;  /* 0x000000040000795c */ /* 0x000fe20000300000 */
.L_x_1653:
[----:B------:R0:W0:Y:S02]  /*208f0*/  SYNCS.PHASECHK.TRANS64.TRYWAIT P0, [R3+URZ+0x22880], R2 ;  /* 0x02288002030075a7 */ /* 0x000024000800017f */
[----:B0-----:R-:W-:Y:S05]  /*20900*/  @!P0 NANOSLEEP.SYNCS 0x989680 ;  /* 0x009896800000895d */ /* 0x001fea0003900000 */
[----:B------:R-:W0:Y:S02]  /*20910*/  @!P0 SYNCS.PHASECHK.TRANS64 P0, [R3+URZ+0x22880], R2 ;  /* 0x02288002030085a7 */ /* 0x000e24000800007f */
[----:B0-----:R-:W-:Y:S05]  /*20920*/  @!P0 BRA `(.L_x_1653) ;  /* 0xfffffffc00f08947 */ /* 0x001fea000383ffff */
.L_x_1641:
[----:B------:R-:W-:Y:S05]  /*20930*/  BSYNC B0 ;  /* 0x0000000000007941 */ /* 0x000fea0003800000 */
.L_x_1640:
[----:B------:R-:W-:Y:S05]  /*20940*/  EXIT ;  /* 0x000000000000794d */ /* 0x000fea0003800000 */
.L_x_1448:
[----:B0-----:R-:W-:-:S04]  /*20950*/  IMAD.U32 R3, RZ, RZ, UR43 ;  /* 0x0000002bff037e24 */ /* 0x001fc8000f8e00ff */
[----:B------:R0:W1:Y:S03]  /*20960*/  SYNCS.PHASECHK.TRANS64.TRYWAIT P1, [R3+URZ+0x22800], R8 ;  /* 0x02280008030075a7 */ /* 0x000066000802017f */
[----:B-1----:R-:W-:Y:S05]  /*20970*/  @!P1 NANOSLEEP.SYNCS 0x989680 ;  /* 0x009896800000995d */ /* 0x002fea0003900000 */
[----:B------:R-:W1:Y:S02]  /*20980*/  @!P1 SYNCS.PHASECHK.TRANS64 P1, [R3+URZ+0x22800], R8 ;  /* 0x02280008030095a7 */ /* 0x000e64000802007f */
[----:B-1----:R-:W-:Y:S05]  /*20990*/  @!P1 BRA `(.L_x_1448) ;  /* 0xfffffffc00ec9947 */ /* 0x002fea000383ffff */
[----:B------:R-:W-:Y:S05]  /*209a0*/  BRA `(.L_x_1654) ;  /* 0xfffffe1800007947 */ /* 0x000fea000383ffff */
.L_x_1452:
[----:B--2---:R2:W3:Y:S02]  /*209b0*/  SYNCS.PHASECHK.TRANS64.TRYWAIT P1, [R105+URZ+0x22830], R4 ;  /* 0x02283004690075a7 */ /* 0x0044e4000802017f */
[----:B---3--:R-:W-:Y:S05]  /*209c0*/  @!P1 NANOSLEEP.SYNCS 0x989680 ;  /* 0x009896800000995d */ /* 0x008fea0003900000 */
[----:B------:R-:W3:Y:S02]  /*209d0*/  @!P1 SYNCS.PHASECHK.TRANS64 P1, [R105+URZ+0x22830], R4 ;  /* 0x02283004690095a7 */ /* 0x000ee4000802007f */
[----:B---3--:R-:W-:Y:S05]  /*209e0*/  @!P1 BRA `(.L_x_1452) ;  /* 0xfffffffc00f09947 */ /* 0x008fea000383ffff */
[----:B------:R-:W-:Y:S05]  /*209f0*/  BRA `(.L_x_1451) ;  /* 0xfffffe18001c7947 */ /* 0x000fea000383ffff */
.L_x_1469:
[----:B-1----:R-:W-:-:S04]  /*20a00*/  IMAD.U32 R10, RZ, RZ, UR6 ;  /* 0x00000006ff0a7e24 */ /* 0x002fc8000f8e00ff */
[----:B------:R1:W2:Y:S03]  /*20a10*/  SYNCS.PHASECHK.TRANS64.TRYWAIT P1, [R10+URZ+0x22830], R9 ;  /* 0x022830090a0075a7 */ /* 0x0002a6000802017f */
[----:B--2---:R-:W-:Y:S05]  /*20a20*/  @!P1 NANOSLEEP.SYNCS 0x989680 ;  /* 0x009896800000995d */ /* 0x004fea0003900000 */
[----:B------:R-:W2:Y:S02]  /*20a30*/  @!P1 SYNCS.PHASECHK.TRANS64 P1, [R10+URZ+0x22830], R9 ;  /* 0x022830090a0095a7 */ /* 0x000ea4000802007f */
[----:B--2---:R-:W-:Y:S05]  /*20a40*/  @!P1 BRA `(.L_x_1469) ;  /* 0xfffffffc00ec9947 */ /* 0x004fea000383ffff */
[----:B------:R-:W-:Y:S05]  /*20a50*/  BRA `(.L_x_1466) ;  /* 0xfffffe6400407947 */ /* 0x000fea000383ffff */
.L_x_1473:
[----:B-1----:R-:W-:-:S04]  /*20a60*/  IMAD.U32 R10, RZ, RZ, UR6 ;  /* 0x00000006ff0a7e24 */ /* 0x002fc8000f8e00ff */
[----:B------:R1:W2:Y:S03]  /*20a70*/  SYNCS.PHASECHK.TRANS64.TRYWAIT P1, [R10+URZ+0x22850], R9 ;  /* 0x022850090a0075a7 */ /* 0x0002a6000802017f */
[----:B--2---:R-:W-:Y:S05]  /*20a80*/  @!P1 NANOSLEEP.SYNCS 0x989680 ;  /* 0x009896800000995d */ /* 0x004fea0003900000 */
[----:B------:R-:W2:Y:S02]  /*20a90*/  @!P1 SYNCS.PHASECHK.TRANS64 P1, [R10+URZ+0x22850], R9 ;  /* 0x022850090a0095a7 */ /* 0x000ea4000802007f */
[----:B--2---:R-:W-:Y:S05]  /*20aa0*/  @!P1 BRA `(.L_x_1473) ;  /* 0xfffffffc00ec9947 */ /* 0x004fea000383ffff */
[----:B------:R-:W-:Y:S05]  /*20ab0*/  BRA `(.L_x_1470) ;  /* 0xfffffe6c005c7947 */ /* 0x000fea000383ffff */
.L_x_1492:
[----:B-1----:R-:W-:-:S04]  /*20ac0*/  IMAD.U32 R10, RZ, RZ, UR6 ;  /* 0x00000006ff0a7e24 */ /* 0x002fc8000f8e00ff */
[----:B------:R1:W2:Y:S03]  /*20ad0*/  SYNCS.PHASECHK.TRANS64.TRYWAIT P1, [R10+URZ+0x22830], R9 ;  /* 0x022830090a0075a7 */ /* 0x0002a6000802017f */
[----:B--2---:R-:W-:Y:S05]  /*20ae0*/  @!P1 NANOSLEEP.SYNCS 0x989680 ;  /* 0x009896800000995d */ /* 0x004fea0003900000 */
[----:B------:R-:W2:Y:S02]  /*20af0*/  @!P1 SYNCS.PHASECHK.TRANS64 P1, [R10+URZ+0x22830], R9 ;  /* 0x022830090a0095a7 */ /* 0x000ea4000802007f */
[----:B--2---:R-:W-:Y:S05]  /*20b00*/  @!P1 BRA `(.L_x_1492) ;  /* 0xfffffffc00ec9947 */ /* 0x004fea000383ffff */
[----:B------:R-:W-:Y:S05]  /*20b10*/  BRA `(.L_x_1489) ;  /* 0xfffffeb400b07947 */ /* 0x000fea000383ffff */
.L_x_1496:
[----:B-1----:R-:W-:-:S04]  /*20b20*/  IMAD.U32 R10, RZ, RZ, UR6 ;  /* 0x00000006ff0a7e24 */ /* 0x002fc8000f8e00ff */
[----:B------:R1:W2:Y:S03]  /*20b30*/  SYNCS.PHASECHK.TRANS64.TRYWAIT P1, [R10+URZ+0x22850], R9 ;  /* 0x022850090a0075a7 */ /* 0x0002a6000802017f */
[----:B--2---:R-:W-:Y:S05]  /*20b40*/  @!P1 NANOSLEEP.SYNCS 0x989680 ;  /* 0x009896800000995d */ /* 0x004fea0003900000 */
[----:B------:R-:W2:Y:S02]  /*20b50*/  @!P1 SYNCS.PHASECHK.TRANS64 P1, [R10+URZ+0x22850], R9 ;  /* 0x022850090a0095a7 */ /* 0x000ea4000802007f */
[----:B--2---:R-:W-:Y:S05]  /*20b60*/  @!P1 BRA `(.L_x_1496) ;  /* 0xfffffffc00ec9947 */ /* 0x004fea000383ffff */
[----:B------:R-:W-:Y:S05]  /*20b70*/  BRA `(.L_x_1493) ;  /* 0xfffffebc00cc7947 */ /* 0x000fea000383ffff */
.L_x_1504:
[----:B-1----:R-:W-:-:S04]  /*20b80*/  IMAD.U32 R10, RZ, RZ, UR6 ;  /* 0x00000006ff0a7e24 */ /* 0x002fc8000f8e00ff */
[----:B------:R1:W2:Y:S03]  /*20b90*/  SYNCS.PHASECHK.TRANS64.TRYWAIT P1, [R10+URZ+0x22830], R9 ;  /* 0x022830090a0075a7 */ /* 0x0002a6000802017f */
[----:B--2---:R-:W-:Y:S05]  /*20ba0*/  @!P1 NANOSLEEP.SYNCS 0x989680 ;  /* 0x009896800000995d */ /* 0x004fea0003900000 */
[----:B------:R-:W2:Y:S02]  /*20bb0*/  @!P1 SYNCS.PHASECHK.TRANS64 P1, [R10+URZ+0x22830], R9 ;  /* 0x022830090a0095a7 */ /* 0x000ea4000802007f */
[----:B--2---:R-:W-:Y:S05]  /*20bc0*/  @!P1 BRA `(.L_x_1504) ;  /* 0xfffffffc00ec9947 */ /* 0x004fea000383ffff */
[----:B------:R-:W-:Y:S05]  /*20bd0*/  BRA `(.L_x_1501) ;  /* 0xfffffee800647947 */ /* 0x000fea000383ffff */
.L_x_1508:
[----:B-1----:R-:W-:-:S04]  /*20be0*/  IMAD.U32 R10, RZ, RZ, UR6 ;  /* 0x00000006ff0a7e24 */ /* 0x002fc8000f8e00ff */
[----:B------:R1:W2:Y:S03]  /*20bf0*/  SYNCS.PHASECHK.TRANS64.TRYWAIT P1, [R10+URZ+0x22850], R9 ;  /* 0x022850090a0075a7 */ /* 0x0002a6000802017f */
[----:B--2---:R-:W-:Y:S05]  /*20c00*/  @!P1 NANOSLEEP.SYNCS 0x989680 ;  /* 0x009896800000995d */ /* 0x004fea0003900000 */
[----:B------:R-:W2:Y:S02]  /*20c10*/  @!P1 SYNCS.PHASECHK.TRANS64 P1, [R10+URZ+0x22850], R9 ;  /* 0x022850090a0095a7 */ /* 0x000ea4000802007f */
[----:B--2---:R-:W-:Y:S05]  /*20c20*/  @!P1 BRA `(.L_x_1508) ;  /* 0xfffffffc00ec9947 */ /* 0x004fea000383ffff */
[----:B------:R-:W-:Y:S05]  /*20c30*/  BRA `(.L_x_1505) ;  /* 0xfffffef000807947 */ /* 0x000fea000383ffff */
.L_x_1523:
[----:B-1----:R-:W-:-:S04]  /*20c40*/  IMAD.U32 R5, RZ, RZ, UR9 ;  /* 0x00000009ff057e24 */ /* 0x002fc8000f8e00ff */
[----:B------:R1:W2:Y:S03]  /*20c50*/  SYNCS.PHASECHK.TRANS64.TRYWAIT P1, [R5+URZ+0x22850], R0 ;  /* 0x02285000050075a7 */ /* 0x0002a6000802017f */
[----:B--2---:R-:W-:Y:S05]  /*20c60*/  @!P1 NANOSLEEP.SYNCS 0x989680 ;  /* 0x009896800000995d */ /* 0x004fea0003900000 */
[----:B------:R-:W2:Y:S02]  /*20c70*/  @!P1 SYNCS.PHASECHK.TRANS64 P1, [R5+URZ+0x22850], R0 ;  /* 0x02285000050095a7 */ /* 0x000ea4000802007f */
[----:B--2---:R-:W-:Y:S05]  /*20c80*/  @!P1 BRA `(.L_x_1523) ;  /* 0xfffffffc00ec9947 */ /* 0x004fea000383ffff */
[----:B------:R-:W-:Y:S05]  /*20c90*/  BRA `(.L_x_1522) ;  /* 0xffffff3800047947 */ /* 0x000fea000383ffff */
.L_x_1578:
[----:B------:R-:W2:Y:S01]  /*20ca0*/  S2R R21, SR_TID.X ;  /* 0x0000000000157919 */ /* 0x000ea20000002100 */
[----:B------:R-:W-:Y:S02]  /*20cb0*/  IMAD.MOV.U32 R12, RZ, RZ, RZ ;  /* 0x000000ffff0c7224 */ /* 0x000fe400078e00ff */
[----:B------:R-:W-:Y:S02]  /*20cc0*/  IMAD.MOV.U32 R11, RZ, RZ, 0x1f ;  /* 0x0000001fff0b7424 */ /* 0x000fe400078e00ff */
[----:B------:R-:W-:Y:S01]  /*20cd0*/  IMAD.MOV.U32 R15, RZ, RZ, -0x1 ;  /* 0xffffffffff0f7424 */ /* 0x000fe200078e00ff */
[----:B--2---:R-:W-:-:S04]  /*20ce0*/  SHF.R.U32.HI R21, RZ, 0x5, R21 ;  /* 0x00000005ff157819 */ /* 0x004fc80000011615 */
[----:B------:R-:W-:-:S05]  /*20cf0*/  LOP3.LUT R21, R21, 0x3, RZ, 0xc0, !PT ;  /* 0x0000000315157812 */ /* 0x000fca00078ec0ff */
[----:B------:R-:W-:-:S07]  /*20d00*/  IMAD.MOV.U32 R13, RZ, RZ, R21 ;  /* 0x000000ffff0d7224 */ /* 0x000fce00078e0015 */
[----:B01---5:R-:W-:Y:S05]  /*20d10*/  WARPSYNC.COLLECTIVE R15, `(.L_x_1655) ;  /* 0x000000000f087348 */ /* 0x023fea0003c00000 */
[----:B------:R2:W3:Y:S02]  /*20d20*/  SHFL.IDX P6, R14, R13, R12, R11 ;  /* 0x0000000c0d0e7389 */ /* 0x0004e400000c000b */
[----:B0123-5:R-:W-:Y:S01]  /*20d30*/  ENDCOLLECTIVE ;  /* 0x000000000000791b */ /* 0x02ffe20003800000 */
.L_x_1655:
[----:B------:R-:W-:Y:S05]  /*20d40*/  BRA `(.L_x_1656) ;  /* 0xffffffa400647947 */ /* 0x000fea000383ffff */
.L_x_1581:
[----:B0-----:R0:W1:Y:S02]  /*20d50*/  SYNCS.PHASECHK.TRANS64.TRYWAIT P0, [R0+URZ+0x22880], R25 ;  /* 0x02288019000075a7 */ /* 0x001064000800017f */
[----:B-1----:R-:W-:Y:S05]  /*20d60*/  @!P0 NANOSLEEP.SYNCS 0x989680 ;  /* 0x009896800000895d */ /* 0x002fea0003900000 */
[----:B------:R-:W1:Y:S02]  /*20d70*/  @!P0 SYNCS.PHASECHK.TRANS64 P0, [R0+URZ+0x22880], R25 ;  /* 0x02288019000085a7 */ /* 0x000e64000800007f */
[----:B-1----:R-:W-:Y:S05]  /*20d80*/  @!P0 BRA `(.L_x_1581) ;  /* 0xfffffffc00f08947 */ /* 0x002fea000383ffff */
[----:B------:R-:W-:Y:S05]  /*20d90*/  BRA `(.L_x_1657) ;  /* 0xffffffa800947947 */ /* 0x000fea000383ffff */
.L_x_1582:
        /* <DEDUP_REMOVED lines=8> */
.L_x_1659:
[----:B------:R-:W-:Y:S05]  /*20e20*/  BSYNC B0 ;  /* 0x0000000000007941 */ /* 0x000fea0003800000 */
.L_x_1658:
[----:B------:R-:W-:Y:S01]  /*20e30*/  IMAD.MOV.U32 R13, RZ, RZ, R21 ;  /* 0x000000ffff0d7224 */ /* 0x000fe200078e0015 */
[----:B------:R-:W-:Y:S01]  /*20e40*/  ISETP.GE.AND P3, PT, R10, 0x41, PT ;  /* 0x000000410a00780c */ /* 0x000fe20003f66270 */
        /* <DEDUP_REMOVED lines=8> */
[----:B------:R-:W-:-:S12]  /*20ed0*/  IMAD.IADD R4, R17, 0x1, R4 ;  /* 0x0000000111047824 */ /* 0x000fd800078e0204 */
[----:B------:R-:W-:Y:S05]  /*20ee0*/  WARPSYNC.COLLECTIVE R15, `(.L_x_1660) ;  /* 0x000000000f087348 */ /* 0x000fea0003c00000 */
[----:B------:R0:W1:Y:S02]  /*20ef0*/  SHFL.IDX P6, R14, R13, R12, R11 ;  /* 0x0000000c0d0e7389 */ /* 0x00006400000c000b */
[----:B01----:R-:W-:Y:S01]  /*20f00*/  ENDCOLLECTIVE ;  /* 0x000000000000791b */ /* 0x003fe20003800000 */
.L_x_1660:
[----:B------:R-:W-:Y:S02]  /*20f10*/  IMAD.MOV.U32 R13, RZ, RZ, R22 ;  /* 0x000000ffff0d7224 */ /* 0x000fe400078e0016 */
[----:B------:R-:W-:Y:S02]  /*20f20*/  IMAD.MOV.U32 R12, RZ, RZ, 0x1 ;  /* 0x00000001ff0c7424 */ /* 0x000fe400078e00ff */
[----:B------:R-:W-:-:S07]  /*20f30*/  IMAD.MOV.U32 R2, RZ, RZ, R14 ;  /* 0x000000ffff027224 */ /* 0x000fce00078e000e */
[----:B------:R-:W-:Y:S05]  /*20f40*/  WARPSYNC.COLLECTIVE R15, `(.L_x_1661) ;  /* 0x000000000f087348 */ /* 0x000fea0003c00000 */
[----:B------:R0:W1:Y:S02]  /*20f50*/  SHFL.IDX P6, R14, R13, R12, R11 ;  /* 0x0000000c0d0e7389 */ /* 0x00006400000c000b */
[----:B01----:R-:W-:Y:S01]  /*20f60*/  ENDCOLLECTIVE ;  /* 0x000000000000791b */ /* 0x003fe20003800000 */
.L_x_1661:
        /* <DEDUP_REMOVED lines=12> */
.L_x_1662:
[----:B------:R-:W-:Y:S02]  /*21030*/  IMAD.MOV.U32 R13, RZ, RZ, R22 ;  /* 0x000000ffff0d7224 */ /* 0x000fe400078e0016 */
[----:B------:R-:W-:Y:S02]  /*21040*/  IMAD.MOV.U32 R12, RZ, RZ, 0x2 ;  /* 0x00000002ff0c7424 */ /* 0x000fe400078e00ff */
[----:B------:R-:W-:-:S07]  /*21050*/  IMAD.MOV.U32 R2, RZ, RZ, R14 ;  /* 0x000000ffff027224 */ /* 0x000fce00078e000e */
[----:B------:R-:W-:Y:S05]  /*21060*/  WARPSYNC.COLLECTIVE R15, `(.L_x_1663) ;  /* 0x000000000f087348 */ /* 0x000fea0003c00000 */
[----:B------:R0:W1:Y:S02]  /*21070*/  SHFL.IDX P6, R14, R13, R12, R11 ;  /* 0x0000000c0d0e7389 */ /* 0x00006400000c000b */
[----:B01----:R-:W-:Y:S01]  /*21080*/  ENDCOLLECTIVE ;  /* 0x000000000000791b */ /* 0x003fe20003800000 */
.L_x_1663:
        /* <DEDUP_REMOVED lines=12> */
.L_x_1664:
[----:B------:R-:W-:Y:S02]  /*21150*/  IMAD.MOV.U32 R13, RZ, RZ, R22 ;  /* 0x000000ffff0d7224 */ /* 0x000fe400078e0016 */
[----:B------:R-:W-:Y:S02]  /*21160*/  IMAD.MOV.U32 R12, RZ, RZ, 0x3 ;  /* 0x00000003ff0c7424 */ /* 0x000fe400078e00ff */
[----:B------:R-:W-:-:S07]  /*21170*/  IMAD.MOV.U32 R2, RZ, RZ, R14 ;  /* 0x000000ffff027224 */ /* 0x000fce00078e000e */
[----:B------:R-:W-:Y:S05]  /*21180*/  WARPSYNC.COLLECTIVE R15, `(.L_x_1665) ;  /* 0x000000000f087348 */ /* 0x000fea0003c00000 */
[----:B------:R0:W1:Y:S02]  /*21190*/  SHFL.IDX P6, R14, R13, R12, R11 ;  /* 0x0000000c0d0e7389 */ /* 0x00006400000c000b */
[----:B01----:R-:W-:Y:S01]  /*211a0*/  ENDCOLLECTIVE ;  /* 0x000000000000791b */ /* 0x003fe20003800000 */
.L_x_1665:
        /* <DEDUP_REMOVED lines=12> */
.L_x_1666:
[----:B------:R-:W-:Y:S02]  /*21270*/  IMAD.MOV.U32 R13, RZ, RZ, R22 ;  /* 0x000000ffff0d7224 */ /* 0x000fe400078e0016 */
[----:B------:R-:W-:Y:S02]  /*21280*/  IMAD.MOV.U32 R12, RZ, RZ, 0x4 ;  /* 0x00000004ff0c7424 */ /* 0x000fe400078e00ff */
[----:B------:R-:W-:-:S07]  /*21290*/  IMAD.MOV.U32 R2, RZ, RZ, R14 ;  /* 0x000000ffff027224 */ /* 0x000fce00078e000e */
[----:B------:R-:W-:Y:S05]  /*212a0*/  WARPSYNC.COLLECTIVE R15, `(.L_x_1667) ;  /* 0x000000000f087348 */ /* 0x000fea0003c00000 */
[----:B------:R0:W1:Y:S02]  /*212b0*/  SHFL.IDX P6, R14, R13, R12, R11 ;  /* 0x0000000c0d0e7389 */ /* 0x00006400000c000b */
[----:B01----:R-:W-:Y:S01]  /*212c0*/  ENDCOLLECTIVE ;  /* 0x000000000000791b */ /* 0x003fe20003800000 */
.L_x_1667:
        /* <DEDUP_REMOVED lines=12> */
.L_x_1668:
[----:B------:R-:W-:Y:S02]  /*21390*/  IMAD.MOV.U32 R13, RZ, RZ, R22 ;  /* 0x000000ffff0d7224 */ /* 0x000fe400078e0016 */
[----:B------:R-:W-:Y:S02]  /*213a0*/  IMAD.MOV.U32 R12, RZ, RZ, 0x5 ;  /* 0x00000005ff0c7424 */ /* 0x000fe400078e00ff */
[----:B------:R-:W-:-:S07]  /*213b0*/  IMAD.MOV.U32 R2, RZ, RZ, R14 ;  /* 0x000000ffff027224 */ /* 0x000fce00078e000e */
[----:B------:R-:W-:Y:S05]  /*213c0*/  WARPSYNC.COLLECTIVE R15, `(.L_x_1669) ;  /* 0x000000000f087348 */ /* 0x000fea0003c00000 */
[----:B------:R0:W1:Y:S02]  /*213d0*/  SHFL.IDX P6, R14, R13, R12, R11 ;  /* 0x0000000c0d0e7389 */ /* 0x00006400000c000b */
[----:B01----:R-:W-:Y:S01]  /*213e0*/  ENDCOLLECTIVE ;  /* 0x000000000000791b */ /* 0x003fe20003800000 */
.L_x_1669:
        /* <DEDUP_REMOVED lines=12> */
.L_x_1670:
[----:B------:R-:W-:Y:S02]  /*214b0*/  IMAD.MOV.U32 R13, RZ, RZ, R22 ;  /* 0x000000ffff0d7224 */ /* 0x000fe400078e0016 */
[----:B------:R-:W-:Y:S02]  /*214c0*/  IMAD.MOV.U32 R12, RZ, RZ, 0x6 ;  /* 0x00000006ff0c7424 */ /* 0x000fe400078e00ff */
[----:B------:R-:W-:-:S07]  /*214d0*/  IMAD.MOV.U32 R2, RZ, RZ, R14 ;  /* 0x000000ffff027224 */ /* 0x000fce00078e000e */
[----:B------:R-:W-:Y:S05]  /*214e0*/  WARPSYNC.COLLECTIVE R15, `(.L_x_1671) ;  /* 0x000000000f087348 */ /* 0x000fea0003c00000 */
[----:B------:R0:W1:Y:S02]  /*214f0*/  SHFL.IDX P6, R14, R13, R12, R11 ;  /* 0x0000000c0d0e7389 */ /* 0x00006400000c000b */
[----:B01----:R-:W-:Y:S01]  /*21500*/  ENDCOLLECTIVE ;  /* 0x000000000000791b */ /* 0x003fe20003800000 */
.L_x_1671:
        /* <DEDUP_REMOVED lines=12> */
.L_x_1672:
[----:B------:R-:W-:Y:S02]  /*215d0*/  IMAD.MOV.U32 R13, RZ, RZ, R22 ;  /* 0x000000ffff0d7224 */ /* 0x000fe400078e0016 */
[----:B------:R-:W-:Y:S02]  /*215e0*/  IMAD.MOV.U32 R12, RZ, RZ, 0x7 ;  /* 0x00000007ff0c7424 */ /* 0x000fe400078e00ff */
[----:B------:R-:W-:-:S07]  /*215f0*/  IMAD.MOV.U32 R2, RZ, RZ, R14 ;  /* 0x000000ffff027224 */ /* 0x000fce00078e000e */
[----:B------:R-:W-:Y:S05]  /*21600*/  WARPSYNC.COLLECTIVE R15, `(.L_x_1673) ;  /* 0x000000000f087348 */ /* 0x000fea0003c00000 */
[----:B------:R0:W1:Y:S02]  /*21610*/  SHFL.IDX P6, R14, R13, R12, R11 ;  /* 0x0000000c0d0e7389 */ /* 0x00006400000c000b */
[----:B01----:R-:W-:Y:S01]  /*21620*/  ENDCOLLECTIVE ;  /* 0x000000000000791b */ /* 0x003fe20003800000 */
.L_x_1673:
        /* <DEDUP_REMOVED lines=12> */
.L_x_1674:
[----:B------:R-:W-:Y:S02]  /*216f0*/  IMAD.MOV.U32 R13, RZ, RZ, R20 ;  /* 0x000000ffff0d7224 */ /* 0x000fe400078e0014 */
[----:B------:R-:W-:Y:S02]  /*21700*/  IMAD.MOV.U32 R12, RZ, RZ, RZ ;  /* 0x000000ffff0c7224 */ /* 0x000fe400078e00ff */
[----:B------:R-:W-:-:S07]  /*21710*/  IMAD.MOV.U32 R2, RZ, RZ, R14 ;  /* 0x000000ffff027224 */ /* 0x000fce00078e000e */
[----:B------:R-:W-:Y:S05]  /*21720*/  WARPSYNC.COLLECTIVE R15, `(.L_x_1675) ;  /* 0x000000000f087348 */ /* 0x000fea0003c00000 */
[----:B------:R0:W1:Y:S02]  /*21730*/  SHFL.IDX P6, R14, R13, R12, R11 ;  /* 0x0000000c0d0e7389 */ /* 0x00006400000c000b */
[----:B01----:R-:W-:Y:S01]  /*21740*/  ENDCOLLECTIVE ;  /* 0x000000000000791b */ /* 0x003fe20003800000 */
.L_x_1675:
        /* <DEDUP_REMOVED lines=12> */
.L_x_1676:
[----:B------:R-:W-:Y:S02]  /*21810*/  IMAD.MOV.U32 R13, RZ, RZ, R20 ;  /* 0x000000ffff0d7224 */ /* 0x000fe400078e0014 */
[----:B------:R-:W-:Y:S02]  /*21820*/  IMAD.MOV.U32 R12, RZ, RZ, 0x1 ;  /* 0x00000001ff0c7424 */ /* 0x000fe400078e00ff */
[----:B------:R-:W-:-:S07]  /*21830*/  IMAD.MOV.U32 R2, RZ, RZ, R14 ;  /* 0x000000ffff027224 */ /* 0x000fce00078e000e */
[----:B------:R-:W-:Y:S05]  /*21840*/  WARPSYNC.COLLECTIVE R15, `(.L_x_1677) ;  /* 0x000000000f087348 */ /* 0x000fea0003c00000 */
[----:B------:R0:W1:Y:S02]  /*21850*/  SHFL.IDX P6, R14, R13, R12, R11 ;  /* 0x0000000c0d0e7389 */ /* 0x00006400000c000b */
[----:B01----:R-:W-:Y:S01]  /*21860*/  ENDCOLLECTIVE ;  /* 0x000000000000791b */ /* 0x003fe20003800000 */
.L_x_1677:
        /* <DEDUP_REMOVED lines=13> */
.L_x_1678:
        /* <DEDUP_REMOVED lines=15> */
.L_x_1587:
[----:B--2---:R2:W3:Y:S02]  /*21a30*/  SYNCS.PHASECHK.TRANS64.TRYWAIT P0, [R0+URZ+0x22840], R25 ;  /* 0x02284019000075a7 */ /* 0x0044e4000800017f */
[----:B---3--:R-:W-:Y:S05]  /*21a40*/  @!P0 NANOSLEEP.SYNCS 0x989680 ;  /* 0x009896800000895d */ /* 0x008fea0003900000 */
[----:B------:R-:W3:Y:S02]  /*21a50*/  @!P0 SYNCS.PHASECHK.TRANS64 P0, [R0+URZ+0x22840], R25 ;  /* 0x02284019000085a7 */ /* 0x000ee4000800007f */
[----:B---3--:R-:W-:Y:S05]  /*21a60*/  @!P0 BRA `(.L_x_1587) ;  /* 0xfffffffc00f08947 */ /* 0x008fea000383ffff */
[----:B------:R-:W-:Y:S05]  /*21a70*/  BRA `(.L_x_1680) ;  /* 0xffffffa400bc7947 */ /* 0x000fea000383ffff */
.L_x_1588:
        /* <DEDUP_REMOVED lines=8> */
.L_x_1682:
[----:B------:R-:W-:Y:S05]  /*21b00*/  BSYNC B0 ;  /* 0x0000000000007941 */ /* 0x000fea0003800000 */
.L_x_1681:
        /* <DEDUP_REMOVED lines=8> */
.L_x_1683:
        /* <DEDUP_REMOVED lines=13> */
.L_x_1684:
[----:B------:R-:W-:Y:S02]  /*21c60*/  IMAD.MOV.U32 R13, RZ, RZ, R8 ;  /* 0x000000ffff0d7224 */ /* 0x000fe400078e0008 */
[----:B------:R-:W-:-:S07]  /*21c70*/  IMAD.MOV.U32 R2, RZ, RZ, R14 ;  /* 0x000000ffff027224 */ /* 0x000fce00078e000e */
[----:B------:R-:W-:Y:S05]  /*21c80*/  WARPSYNC.COLLECTIVE R15, `(.L_x_1685) ;  /* 0x000000000f087348 */ /* 0x000fea0003c00000 */
[----:B------:R0:W1:Y:S02]  /*21c90*/  SHFL.IDX P6, R14, R13, R12, R11 ;  /* 0x0000000c0d0e7389 */ /* 0x00006400000c000b */
[----:B01----:R-:W-:Y:S01]  /*21ca0*/  ENDCOLLECTIVE ;  /* 0x000000000000791b */ /* 0x003fe20003800000 */
.L_x_1685:
        /* <DEDUP_REMOVED lines=13> */
.L_x_1686:
[----:B------:R-:W-:Y:S02]  /*21d80*/  IMAD.MOV.U32 R13, RZ, RZ, R8 ;  /* 0x000000ffff0d7224 */ /* 0x000fe400078e0008 */
[----:B------:R-:W-:-:S07]  /*21d90*/  IMAD.MOV.U32 R2, RZ, RZ, R14 ;  /* 0x000000ffff027224 */ /* 0x000fce00078e000e */
[----:B------:R-:W-:Y:S05]  /*21da0*/  WARPSYNC.COLLECTIVE R15, `(.L_x_1687) ;  /* 0x000000000f087348 */ /* 0x000fea0003c00000 */
[----:B------:R0:W1:Y:S02]  /*21db0*/  SHFL.IDX P6, R14, R13, R12, R11 ;  /* 0x0000000c0d0e7389 */ /* 0x00006400000c000b */
[----:B01----:R-:W-:Y:S01]  /*21dc0*/  ENDCOLLECTIVE ;  /* 0x000000000000791b */ /* 0x003fe20003800000 */
.L_x_1687:
        /* <DEDUP_REMOVED lines=8> */
.L_x_1688:
        /* <DEDUP_REMOVED lines=11> */
.L_x_1689:
        /* <DEDUP_REMOVED lines=8> */
.L_x_1690:
        /* <DEDUP_REMOVED lines=11> */
.L_x_1691:
        /* <DEDUP_REMOVED lines=8> */
.L_x_1692:
        /* <DEDUP_REMOVED lines=11> */
.L_x_1693:
        /* <DEDUP_REMOVED lines=8> */
.L_x_1694:
        /* <DEDUP_REMOVED lines=10> */
.L_x_1695:
        /* <DEDUP_REMOVED lines=8> */
.L_x_1696:
        /* <DEDUP_REMOVED lines=10> */
.L_x_1697:
[----:B------:R-:W-:Y:S02]  /*223a0*/  IMAD.MOV.U32 R13, RZ, RZ, R5 ;  /* 0x000000ffff0d7224 */ /* 0x000fe400078e0005 */
[----:B------:R-:W-:Y:S01]  /*223b0*/  IMAD.MOV.U32 R12, RZ, RZ, RZ ;  /* 0x000000ffff0c7224 */ /* 0x000fe200078e00ff */
[----:B------:R-:W-:-:S05]  /*223c0*/  @P3 IADD3 R14, P0, R29, R14, RZ ;  /* 0x0000000e1d0e3210 */ /* 0x000fca0007f1e0ff */
[----:B------:R-:W-:-:S08]  /*223d0*/  @P3 IMAD.MOV.U32 R2, RZ, RZ, R14 ;  /* 0x000000ffff023224 */ /* 0x000fd000078e000e */
[----:B------:R-:W-:Y:S05]  /*223e0*/  WARPSYNC.COLLECTIVE R15, `(.L_x_1698) ;  /* 0x000000000f087348 */ /* 0x000fea0003c00000 */
[----:B------:R0:W1:Y:S02]  /*223f0*/  SHFL.IDX P6, R14, R13, R12, R11 ;  /* 0x0000000c0d0e7389 */ /* 0x00006400000c000b */
[----:B01----:R-:W-:Y:S01]  /*22400*/  ENDCOLLECTIVE ;  /* 0x000000000000791b */ /* 0x003fe20003800000 */
.L_x_1698:
        /* <DEDUP_REMOVED lines=11> */
.L_x_1699:
[----:B------:R-:W-:Y:S02]  /*224c0*/  IMAD.MOV.U32 R13, RZ, RZ, R5 ;  /* 0x000000ffff0d7224 */ /* 0x000fe400078e0005 */
[----:B------:R-:W-:Y:S01]  /*224d0*/  IMAD.MOV.U32 R12, RZ, RZ, 0x1 ;  /* 0x00000001ff0c7424 */ /* 0x000fe200078e00ff */
[----:B------:R-:W-:-:S05]  /*224e0*/  @P1 IADD3 R14, P0, R29, R14, RZ ;  /* 0x0000000e1d0e1210 */ /* 0x000fca0007f1e0ff */
[----:B------:R-:W-:-:S08]  /*224f0*/  @P1 IMAD.MOV.U32 R2, RZ, RZ, R14 ;  /* 0x000000ffff021224 */ /* 0x000fd000078e000e */
[----:B------:R-:W-:Y:S05]  /*22500*/  WARPSYNC.COLLECTIVE R15, `(.L_x_1700) ;  /* 0x000000000f087348 */ /* 0x000fea0003c00000 */
[----:B------:R0:W1:Y:S02]  /*22510*/  SHFL.IDX P6, R14, R13, R12, R11 ;  /* 0x0000000c0d0e7389 */ /* 0x00006400000c000b */
[----:B01----:R-:W-:Y:S01]  /*22520*/  ENDCOLLECTIVE ;  /* 0x000000000000791b */ /* 0x003fe20003800000 */
.L_x_1700:
        /* <DEDUP_REMOVED lines=11> */
.L_x_1701:
[----:B------:R-:W-:Y:S05]  /*225e0*/  BRA `(.L_x_1702) ;  /* 0xffffffa000787947 */ /* 0x000fea000383ffff */
.L_x_1593:
        /* <DEDUP_REMOVED lines=9> */
.L_x_1703:
[C---:B------:R-:W-:Y:S01]  /*22680*/  VIADD R7, R19.reuse, 0x10 ;  /* 0x0000001013077836 */ /* 0x040fe20000000000 */
[----:B------:R-:W-:Y:S01]  /*22690*/  ISETP.GE.AND P2, PT, R19, R4, PT ;  /* 0x000000041300720c */ /* 0x000fe20003f46270 */
[----:B------:R-:W-:Y:S02]  /*226a0*/  IMAD.MOV.U32 R13, RZ, RZ, R0 ;  /* 0x000000ffff0d7224 */ /* 0x000fe400078e0000 */
[----:B------:R-:W-:-:S10]  /*226b0*/  IMAD.MOV.U32 R2, RZ, RZ, R14 ;  /* 0x000000ffff027224 */ /* 0x000fd400078e000e */
[----:B------:R-:W-:Y:S05]  /*226c0*/  WARPSYNC.COLLECTIVE R15, `(.L_x_1704) ;  /* 0x000000000f087348 */ /* 0x000fea0003c00000 */
[----:B------:R0:W1:Y:S02]  /*226d0*/  SHFL.IDX P6, R14, R13, R12, R11 ;  /* 0x0000000c0d0e7389 */ /* 0x00006400000c000b */
[----:B01----:R-:W-:Y:S01]  /*226e0*/  ENDCOLLECTIVE ;  /* 0x000000000000791b */ /* 0x003fe20003800000 */
.L_x_1704:
        /* <DEDUP_REMOVED lines=8> */
.L_x_1705:
        /* <DEDUP_REMOVED lines=11> */
.L_x_1706:
[----:B------:R-:W-:Y:S02]  /*22820*/  IMAD.MOV.U32 R13, RZ, RZ, R5 ;  /* 0x000000ffff0d7224 */ /* 0x000fe400078e0005 */
[----:B------:R-:W-:Y:S01]  /*22830*/  IMAD.MOV.U32 R12, RZ, RZ, 0x2 ;  /* 0x00000002ff0c7424 */ /* 0x000fe200078e00ff */
[----:B------:R-:W-:-:S13]  /*22840*/  @!P2 IADD3 R2, P1, R29, R14, RZ ;  /* 0x0000000e1d02a210 */ /* 0x000fda0007f3e0ff */
[----:B------:R-:W-:Y:S05]  /*22850*/  WARPSYNC.COLLECTIVE R15, `(.L_x_1707) ;  /* 0x000000000f087348 */ /* 0x000fea0003c00000 */
[----:B------:R0:W1:Y:S02]  /*22860*/  SHFL.IDX P6, R14, R13, R12, R11 ;  /* 0x0000000c0d0e7389 */ /* 0x00006400000c000b */
[----:B01----:R-:W-:Y:S01]  /*22870*/  ENDCOLLECTIVE ;  /* 0x000000000000791b */ /* 0x003fe20003800000 */
.L_x_1707:
        /* <DEDUP_REMOVED lines=12> */
.L_x_1708:
[----:B------:R-:W-:Y:S02]  /*22940*/  IMAD.MOV.U32 R13, RZ, RZ, R5 ;  /* 0x000000ffff0d7224 */ /* 0x000fe400078e0005 */
[----:B------:R-:W-:Y:S01]  /*22950*/  IMAD.MOV.U32 R12, RZ, RZ, 0x3 ;  /* 0x00000003ff0c7424 */ /* 0x000fe200078e00ff */
[----:B------:R-:W-:-:S13]  /*22960*/  @!P2 IADD3 R2, P1, R29, R14, RZ ;  /* 0x0000000e1d02a210 */ /* 0x000fda0007f3e0ff */
[----:B------:R-:W-:Y:S05]  /*22970*/  WARPSYNC.COLLECTIVE R15, `(.L_x_1709) ;  /* 0x000000000f087348 */ /* 0x000fea0003c00000 */
[----:B------:R0:W1:Y:S02]  /*22980*/  SHFL.IDX P6, R14, R13, R12, R11 ;  /* 0x0000000c0d0e7389 */ /* 0x00006400000c000b */
[----:B01----:R-:W-:Y:S01]  /*22990*/  ENDCOLLECTIVE ;  /* 0x000000000000791b */ /* 0x003fe20003800000 */
.L_x_1709:
        /* <DEDUP_REMOVED lines=12> */
.L_x_1710:
[----:B------:R-:W-:Y:S02]  /*22a60*/  IMAD.MOV.U32 R13, RZ, RZ, R5 ;  /* 0x000000ffff0d7224 */ /* 0x000fe400078e0005 */
[----:B------:R-:W-:Y:S01]  /*22a70*/  IMAD.MOV.U32 R12, RZ, RZ, 0x4 ;  /* 0x00000004ff0c7424 */ /* 0x000fe200078e00ff */
[----:B------:R-:W-:-:S13]  /*22a80*/  @!P2 IADD3 R2, P1, R29, R14, RZ ;  /* 0x0000000e1d02a210 */ /* 0x000fda0007f3e0ff */
[----:B------:R-:W-:Y:S05]  /*22a90*/  WARPSYNC.COLLECTIVE R15, `(.L_x_1711) ;  /* 0x000000000f087348 */ /* 0x000fea0003c00000 */
[----:B------:R0:W1:Y:S02]  /*22aa0*/  SHFL.IDX P6, R14, R13, R12, R11 ;  /* 0x0000000c0d0e7389 */ /* 0x00006400000c000b */
[----:B01----:R-:W-:Y:S01]  /*22ab0*/  ENDCOLLECTIVE ;  /* 0x000000000000791b */ /* 0x003fe20003800000 */
.L_x_1711:
        /* <DEDUP_REMOVED lines=12> */
.L_x_1712:
[----:B------:R-:W-:Y:S02]  /*22b80*/  IMAD.MOV.U32 R13, RZ, RZ, R5 ;  /* 0x000000ffff0d7224 */ /* 0x000fe400078e0005 */
[----:B------:R-:W-:Y:S01]  /*22b90*/  IMAD.MOV.U32 R12, RZ, RZ, 0x5 ;  /* 0x00000005ff0c7424 */ /* 0x000fe200078e00ff */
[----:B------:R-:W-:-:S13]  /*22ba0*/  @!P2 IADD3 R2, P1, R29, R14, RZ ;  /* 0x0000000e1d02a210 */ /* 0x000fda0007f3e0ff */
[----:B------:R-:W-:Y:S05]  /*22bb0*/  WARPSYNC.COLLECTIVE R15, `(.L_x_1713) ;  /* 0x000000000f087348 */ /* 0x000fea0003c00000 */
[----:B------:R0:W1:Y:S02]  /*22bc0*/  SHFL.IDX P6, R14, R13, R12, R11 ;  /* 0x0000000c0d0e7389 */ /* 0x00006400000c000b */
[----:B01----:R-:W-:Y:S01]  /*22bd0*/  ENDCOLLECTIVE ;  /* 0x000000000000791b */ /* 0x003fe20003800000 */
.L_x_1713:
        /* <DEDUP_REMOVED lines=11> */
.L_x_1714:
[----:B------:R-:W-:Y:S02]  /*22c90*/  IMAD.MOV.U32 R13, RZ, RZ, R5 ;  /* 0x000000ffff0d7224 */ /* 0x000fe400078e0005 */
[----:B------:R-:W-:Y:S01]  /*22ca0*/  IMAD.MOV.U32 R12, RZ, RZ, 0x6 ;  /* 0x00000006ff0c7424 */ /* 0x000fe200078e00ff */
[----:B------:R-:W-:-:S13]  /*22cb0*/  @!P2 IADD3 R2, P1, R29, R14, RZ ;  /* 0x0000000e1d02a210 */ /* 0x000fda0007f3e0ff */
[----:B------:R-:W-:Y:S05]  /*22cc0*/  WARPSYNC.COLLECTIVE R15, `(.L_x_1715) ;  /* 0x000000000f087348 */ /* 0x000fea0003c00000 */
[----:B------:R0:W1:Y:S02]  /*22cd0*/  SHFL.IDX P6, R14, R13, R12, R11 ;  /* 0x0000000c0d0e7389 */ /* 0x00006400000c000b */
[----:B01----:R-:W-:Y:S01]  /*22ce0*/  ENDCOLLECTIVE ;  /* 0x000000000000791b */ /* 0x003fe20003800000 */
.L_x_1715:
[----:B------:R-:W-:-:S05]  /*22cf0*/  @!P2 IMAD.X R3, RZ, RZ, R6, P1 ;  /* 0x000000ffff03a224 */ /* 0x000fca00008e0606 */
[----:B------:R-:W-:Y:S01]  /*22d00*/  @!PT LDS RZ, [RZ] ;  /* 0x00000000fffff984 */ /* 0x000fe20000000800 */
[----:B------:R-:W-:Y:S01]  /*22d10*/  @!PT LDS RZ, [RZ] ;  /* 0x00000000fffff984 */ /* 0x000fe20000000800 */
[----:B------:R-:W-:Y:S01]  /*22d20*/  @!PT LDS RZ, [RZ] ;  /* 0x00000000fffff984 */ /* 0x000fe20000000800 */
[----:B------:R0:W-:Y:S01]  /*22d30*/  @!P2 LDGSTS.E.BYPASS.LTC128B.128 [R8+0x16c00], desc[UR54][R2.64], !P0 ;  /* 0x16c000000208afae */ /* 0x0001e2000c101d76 */
[----:B------:R-:W-:Y:S02]  /*22d40*/  IMAD.MOV.U32 R13, RZ, RZ, R0 ;  /* 0x000000ffff0d7224 */ /* 0x000fe400078e0000 */
[----:B0-----:R-:W-:Y:S02]  /*22d50*/  VIADD R3, R19, 0x60 ;  /* 0x0000006013037836 */ /* 0x001fe40000000000 */
[----:B------:R-:W-:-:S03]  /*22d60*/  IMAD.MOV.U32 R6, RZ, RZ, R14 ;  /* 0x000000ffff067224 */ /* 0x000fc600078e000e */
[----:B------:R-:W-:-:S13]  /*22d70*/  ISETP.GE.AND P2, PT, R3, R4, PT ;  /* 0x000000040300720c */ /* 0x000fda0003f46270 */
[----:B------:R-:W-:Y:S05]  /*22d80*/  WARPSYNC.COLLECTIVE R15, `(.L_x_1716) ;  /* 0x000000000f087348 */ /* 0x000fea0003c00000 */
[----:B------:R0:W1:Y:S02]  /*22d90*/  SHFL.IDX P6, R14, R13, R12, R11 ;  /* 0x0000000c0d0e7389 */ /* 0x00006400000c000b */
[----:B01----:R-:W-:Y:S01]  /*22da0*/  ENDCOLLECTIVE ;  /* 0x000000000000791b */ /* 0x003fe20003800000 */
.L_x_1716:
[----:B------:R-:W-:Y:S02]  /*22db0*/  IMAD.MOV.U32 R13, RZ, RZ, R5 ;  /* 0x000000ffff0d7224 */ /* 0x000fe400078e0005 */
[----:B------:R-:W-:Y:S01]  /*22dc0*/  IMAD.MOV.U32 R12, RZ, RZ, 0x7 ;  /* 0x00000007ff0c7424 */ /* 0x000fe200078e00ff */
[----:B------:R-:W-:-:S13]  /*22dd0*/  @!P2 IADD3 R2, P1, R29, R14, RZ ;  /* 0x0000000e1d02a210 */ /* 0x000fda0007f3e0ff */
[----:B------:R-:W-:Y:S05]  /*22de0*/  WARPSYNC.COLLECTIVE R15, `(.L_x_1717) ;  /* 0x000000000f087348 */ /* 0x000fea0003c00000 */
[----:B------:R0:W1:Y:S02]  /*22df0*/  SHFL.IDX P6, R14, R13, R12, R11 ;  /* 0x0000000c0d0e7389 */ /* 0x00006400000c000b */
[----:B01----:R-:W-:Y:S01]  /*22e00*/  ENDCOLLECTIVE ;  /* 0x000000000000791b */ /* 0x003fe20003800000 */
.L_x_1717:
        /* <DEDUP_REMOVED lines=10> */
.L_x_1718:
[----:B------:R-:W-:Y:S05]  /*22eb0*/  BRA `(.L_x_1719) ;  /* 0xffffffa000cc7947 */ /* 0x000fea000383ffff */
.L_x_1596:
[----:B0-----:R0:W1:Y:S02]  /*22ec0*/  SYNCS.PHASECHK.TRANS64.TRYWAIT P0, [R17+URZ+0x22820], R0 ;  /* 0x02282000110075a7 */ /* 0x001064000800017f */
[----:B-1----:R-:W-:Y:S05]  /*22ed0*/  @!P0 NANOSLEEP.SYNCS 0x989680 ;  /* 0x009896800000895d */ /* 0x002fea0003900000 */
[----:B------:R-:W1:Y:S02]  /*22ee0*/  @!P0 SYNCS.PHASECHK.TRANS64 P0, [R17+URZ+0x22820], R0 ;  /* 0x02282000110085a7 */ /* 0x000e64000800007f */
[----:B-1----:R-:W-:Y:S05]  /*22ef0*/  @!P0 BRA `(.L_x_1596) ;  /* 0xfffffffc00f08947 */ /* 0x002fea000383ffff */
[----:B------:R-:W-:Y:S05]  /*22f00*/  BRA `(.L_x_1720) ;  /* 0xffffffa400287947 */ /* 0x000fea000383ffff */
.L_x_1600:
[----:B0-----:R0:W1:Y:S02]  /*22f10*/  SYNCS.PHASECHK.TRANS64.TRYWAIT P0, [R0+URZ+0x22880], R28 ;  /* 0x0228801c000075a7 */ /* 0x001064000800017f */
[----:B-1----:R-:W-:Y:S05]  /*22f20*/  @!P0 NANOSLEEP.SYNCS 0x989680 ;  /* 0x009896800000895d */ /* 0x002fea0003900000 */
[----:B------:R-:W1:Y:S02]  /*22f30*/  @!P0 SYNCS.PHASECHK.TRANS64 P0, [R0+URZ+0x22880], R28 ;  /* 0x0228801c000085a7 */ /* 0x000e64000800007f */
[----:B-1----:R-:W-:Y:S05]  /*22f40*/  @!P0 BRA `(.L_x_1600) ;  /* 0xfffffffc00f08947 */ /* 0x002fea000383ffff */
[----:B------:R-:W-:Y:S05]  /*22f50*/  BRA `(.L_x_1721) ;  /* 0xffffffa800547947 */ /* 0x000fea000383ffff */
.L_x_1601:
        /* <DEDUP_REMOVED lines=8> */
.L_x_1723:
[----:B------:R-:W-:Y:S05]  /*22fe0*/  BSYNC B0 ;  /* 0x0000000000007941 */ /* 0x000fea0003800000 */
.L_x_1722:
[----:B------:R-:W-:Y:S02]  /*22ff0*/  IMAD.MOV.U32 R13, RZ, RZ, R21 ;  /* 0x000000ffff0d7224 */ /* 0x000fe400078e0015 */
[----:B------:R-:W-:Y:S02]  /*23000*/  IMAD.MOV.U32 R12, RZ, RZ, RZ ;  /* 0x000000ffff0c7224 */ /* 0x000fe400078e00ff */
[----:B------:R-:W-:Y:S02]  /*23010*/  IMAD.MOV.U32 R11, RZ, RZ, 0x181f ;  /* 0x0000181fff0b7424 */ /* 0x000fe400078e00ff */
[----:B------:R-:W-:Y:S02]  /*23020*/  IMAD.MOV.U32 R15, RZ, RZ, -0x1 ;  /* 0xffffffffff0f7424 */ /* 0x000fe400078e00ff */
[----:B------:R-:W-:Y:S02]  /*23030*/  IMAD.MOV.U32 R3, RZ, RZ, R14 ;  /* 0x000000ffff037224 */ /* 0x000fe400078e000e */
[----:B------:R-:W-:-:S07]  /*23040*/  IMAD.IADD R6, R17, 0x1, R6 ;  /* 0x0000000111067824 */ /* 0x000fce00078e0206 */
[----:B------:R-:W-:Y:S05]  /*23050*/  WARPSYNC.COLLECTIVE R15, `(.L_x_1724) ;  /* 0x000000000f087348 */ /* 0x000fea0003c00000 */
[----:B------:R0:W1:Y:S02]  /*23060*/  SHFL.IDX P6, R14, R13, R12, R11 ;  /* 0x0000000c0d0e7389 */ /* 0x00006400000c000b */
[----:B01----:R-:W-:Y:S01]  /*23070*/  ENDCOLLECTIVE ;  /* 0x000000000000791b */ /* 0x003fe20003800000 */
.L_x_1724:
[----:B------:R-:W-:Y:S02]  /*23080*/  IMAD.MOV.U32 R13, RZ, RZ, R4 ;  /* 0x000000ffff0d7224 */ /* 0x000fe400078e0004 */
[----:B------:R-:W-:Y:S02]  /*23090*/  IMAD.MOV.U32 R12, RZ, RZ, 0x1 ;  /* 0x00000001ff0c7424 */ /* 0x000fe400078e00ff */
[----:B------:R-:W-:-:S07]  /*230a0*/  IMAD.MOV.U32 R2, RZ, RZ, R14 ;  /* 0x000000ffff027224 */ /* 0x000fce00078e000e */
[----:B------:R-:W-:Y:S05]  /*230b0*/  WARPSYNC.COLLECTIVE R15, `(.L_x_1725) ;  /* 0x000000000f087348 */ /* 0x000fea0003c00000 */
[----:B------:R0:W1:Y:S02]  /*230c0*/  SHFL.IDX P6, R14, R13, R12, R11 ;  /* 0x0000000c0d0e7389 */ /* 0x00006400000c000b */
[----:B01----:R-:W-:Y:S01]  /*230d0*/  ENDCOLLECTIVE ;  /* 0x000000000000791b */ /* 0x003fe20003800000 */
.L_x_1725:
        /* <DEDUP_REMOVED lines=11> */
.L_x_1726:
        /* <DEDUP_REMOVED lines=8> */
.L_x_1727:
        /* <DEDUP_REMOVED lines=9> */
.L_x_1728:
        /* <DEDUP_REMOVED lines=9> */
.L_x_1729:
        /* <DEDUP_REMOVED lines=9> */
.L_x_1730:
[----:B------:R-:W-:Y:S02]  /*233c0*/  IMAD.MOV.U32 R13, RZ, RZ, R4 ;  /* 0x000000ffff0d7224 */ /* 0x000fe400078e0004 */
[----:B------:R-:W-:Y:S02]  /*233d0*/  IMAD.MOV.U32 R12, RZ, RZ, 0x4 ;  /* 0x00000004ff0c7424 */ /* 0x000fe400078e00ff */
[----:B------:R-:W-:-:S07]  /*233e0*/  IMAD.MOV.U32 R2, RZ, RZ, R14 ;  /* 0x000000ffff027224 */ /* 0x000fce00078e000e */
[----:B------:R-:W-:Y:S05]  /*233f0*/  WARPSYNC.COLLECTIVE R15, `(.L_x_1731) ;  /* 0x000000000f087348 */ /* 0x000fea0003c00000 */
[----:B------:R0:W1:Y:S02]  /*23400*/  SHFL.IDX P6, R14, R13, R12, R11 ;  /* 0x0000000c0d0e7389 */ /* 0x00006400000c000b */
[----:B01----:R-:W-:Y:S01]  /*23410*/  ENDCOLLECTIVE ;  /* 0x000000000000791b */ /* 0x003fe20003800000 */
.L_x_1731:
        /* <DEDUP_REMOVED lines=11> */
.L_x_1732:
[----:B------:R-:W-:Y:S02]  /*234d0*/  IMAD.MOV.U32 R13, RZ, RZ, R4 ;  /* 0x000000ffff0d7224 */ /* 0x000fe400078e0004 */
[----:B------:R-:W-:Y:S02]  /*234e0*/  IMAD.MOV.U32 R12, RZ, RZ, 0x5 ;  /* 0x00000005ff0c7424 */ /* 0x000fe400078e00ff */
[----:B------:R-:W-:-:S07]  /*234f0*/  IMAD.MOV.U32 R2, RZ, RZ, R14 ;  /* 0x000000ffff027224 */ /* 0x000fce00078e000e */
[----:B------:R-:W-:Y:S05]  /*23500*/  WARPSYNC.COLLECTIVE R15, `(.L_x_1733) ;  /* 0x000000000f087348 */ /* 0x000fea0003c00000 */
[----:B------:R0:W1:Y:S02]  /*23510*/  SHFL.IDX P6, R14, R13, R12, R11 ;  /* 0x0000000c0d0e7389 */ /* 0x00006400000c000b */
[----:B01----:R-:W-:Y:S01]  /*23520*/  ENDCOLLECTIVE ;  /* 0x000000000000791b */ /* 0x003fe20003800000 */
.L_x_1733:
        /* <DEDUP_REMOVED lines=11> */
.L_x_1734:
[----:B------:R-:W-:Y:S02]  /*235e0*/  IMAD.MOV.U32 R13, RZ, RZ, R4 ;  /* 0x000000ffff0d7224 */ /* 0x000fe400078e0004 */
[----:B------:R-:W-:Y:S02]  /*235f0*/  IMAD.MOV.U32 R12, RZ, RZ, 0x6 ;  /* 0x00000006ff0c7424 */ /* 0x000fe400078e00ff */
[----:B------:R-:W-:-:S07]  /*23600*/  IMAD.MOV.U32 R2, RZ, RZ, R14 ;  /* 0x000000ffff027224 */ /* 0x000fce00078e000e */
[----:B------:R-:W-:Y:S05]  /*23610*/  WARPSYNC.COLLECTIVE R15, `(.L_x_1735) ;  /* 0x000000000f087348 */ /* 0x000fea0003c00000 */
[----:B------:R0:W1:Y:S02]  /*23620*/  SHFL.IDX P6, R14, R13, R12, R11 ;  /* 0x0000000c0d0e7389 */ /* 0x00006400000c000b */
[----:B01----:R-:W-:Y:S01]  /*23630*/  ENDCOLLECTIVE ;  /* 0x000000000000791b */ /* 0x003fe20003800000 */
.L_x_1735:
        /* <DEDUP_REMOVED lines=11> */
.L_x_1736:
[----:B------:R-:W-:Y:S02]  /*236f0*/  IMAD.MOV.U32 R13, RZ, RZ, R4 ;  /* 0x000000ffff0d7224 */ /* 0x000fe400078e0004 */
[----:B------:R-:W-:Y:S02]  /*23700*/  IMAD.MOV.U32 R12, RZ, RZ, 0x7 ;  /* 0x00000007ff0c7424 */ /* 0x000fe400078e00ff */
[----:B------:R-:W-:-:S07]  /*23710*/  IMAD.MOV.U32 R2, RZ, RZ, R14 ;  /* 0x000000ffff027224 */ /* 0x000fce00078e000e */
[----:B------:R-:W-:Y:S05]  /*23720*/  WARPSYNC.COLLECTIVE R15, `(.L_x_1737) ;  /* 0x000000000f087348 */ /* 0x000fea0003c00000 */
[----:B------:R0:W1:Y:S02]  /*23730*/  SHFL.IDX P6, R14, R13, R12, R11 ;  /* 0x0000000c0d0e7389 */ /* 0x00006400000c000b */
[----:B01----:R-:W-:Y:S01]  /*23740*/  ENDCOLLECTIVE ;  /* 0x000000000000791b */ /* 0x003fe20003800000 */
.L_x_1737:
        /* <DEDUP_REMOVED lines=11> */
.L_x_1738:
[----:B------:R-:W-:Y:S02]  /*23800*/  IMAD.MOV.U32 R13, RZ, RZ, R20 ;  /* 0x000000ffff0d7224 */ /* 0x000fe400078e0014 */
[----:B------:R-:W-:Y:S02]  /*23810*/  IMAD.MOV.U32 R12, RZ, RZ, RZ ;  /* 0x000000ffff0c7224 */ /* 0x000fe400078e00ff */
[----:B------:R-:W-:-:S07]  /*23820*/  IMAD.MOV.U32 R21, RZ, RZ, R14 ;  /* 0x000000ffff157224 */ /* 0x000fce00078e000e */
[----:B------:R-:W-:Y:S05]  /*23830*/  WARPSYNC.COLLECTIVE R15, `(.L_x_1739) ;  /* 0x000000000f087348 */ /* 0x000fea0003c00000 */
[----:B------:R0:W1:Y:S02]  /*23840*/  SHFL.IDX P6, R14, R13, R12, R11 ;  /* 0x0000000c0d0e7389 */ /* 0x00006400000c000b */
[----:B01----:R-:W-:Y:S01]  /*23850*/  ENDCOLLECTIVE ;  /* 0x000000000000791b */ /* 0x003fe20003800000 */
.L_x_1739:
        /* <DEDUP_REMOVED lines=11> */
.L_x_1740:
[----:B------:R-:W-:Y:S02]  /*23910*/  IMAD.MOV.U32 R13, RZ, RZ, R20 ;  /* 0x000000ffff0d7224 */ /* 0x000fe400078e0014 */
[----:B------:R-:W-:Y:S02]  /*23920*/  IMAD.MOV.U32 R12, RZ, RZ, 0x1 ;  /* 0x00000001ff0c7424 */ /* 0x000fe400078e00ff */
[----:B------:R-:W-:-:S07]  /*23930*/  IMAD.MOV.U32 R5, RZ, RZ, R14 ;  /* 0x000000ffff057224 */ /* 0x000fce00078e000e */
[----:B------:R-:W-:Y:S05]  /*23940*/  WARPSYNC.COLLECTIVE R15, `(.L_x_1741) ;  /* 0x000000000f087348 */ /* 0x000fea0003c00000 */
[----:B------:R0:W1:Y:S02]  /*23950*/  SHFL.IDX P6, R14, R13, R12, R11 ;  /* 0x0000000c0d0e7389 */ /* 0x00006400000c000b */
[----:B01----:R-:W-:Y:S01]  /*23960*/  ENDCOLLECTIVE ;  /* 0x000000000000791b */ /* 0x003fe20003800000 */
.L_x_1741:
        /* <DEDUP_REMOVED lines=11> */
.L_x_1742:
[----:B------:R-:W-:Y:S01]  /*23a20*/  IMAD.MOV.U32 R2, RZ, RZ, R14 ;  /* 0x000000ffff027224 */ /* 0x000fe200078e000e */
[----:B------:R-:W-:Y:S06]  /*23a30*/  BRA `(.L_x_1743) ;  /* 0xffffffa000ec7947 */ /* 0x000fec000383ffff */
.L_x_1606:
[----:B--2---:R2:W3:Y:S02]  /*23a40*/  SYNCS.PHASECHK.TRANS64.TRYWAIT P0, [R0+URZ+0x22840], R28 ;  /* 0x0228401c000075a7 */ /* 0x0044e4000800017f */
[----:B---3--:R-:W-:Y:S05]  /*23a50*/  @!P0 NANOSLEEP.SYNCS 0x989680 ;  /* 0x009896800000895d */ /* 0x008fea0003900000 */
[----:B------:R-:W3:Y:S02]  /*23a60*/  @!P0 SYNCS.PHASECHK.TRANS64 P0, [R0+URZ+0x22840], R28 ;  /* 0x0228401c000085a7 */ /* 0x000ee4000800007f */
[----:B---3--:R-:W-:Y:S05]  /*23a70*/  @!P0 BRA `(.L_x_1606) ;  /* 0xfffffffc00f08947 */ /* 0x008fea000383ffff */
[----:B------:R-:W-:Y:S05]  /*23a80*/  BRA `(.L_x_1744) ;  /* 0xffffffa4003c7947 */ /* 0x000fea000383ffff */
.L_x_1607:
        /* <DEDUP_REMOVED lines=8> */
.L_x_1746:
[----:B------:R-:W-:Y:S05]  /*23b10*/  BSYNC B0 ;  /* 0x0000000000007941 */ /* 0x000fea0003800000 */
.L_x_1745:
        /* <DEDUP_REMOVED lines=8> */
.L_x_1747:
[----:B------:R-:W-:Y:S02]  /*23ba0*/  IMAD.MOV.U32 R13, RZ, RZ, R5 ;  /* 0x000000ffff0d7224 */ /* 0x000fe400078e0005 */
[----:B------:R-:W-:Y:S01]  /*23bb0*/  IMAD.MOV.U32 R12, RZ, RZ, 0x1 ;  /* 0x00000001ff0c7424 */ /* 0x000fe200078e00ff */
[----:B------:R-:W-:-:S13]  /*23bc0*/  IADD3 R2, P0, R29, R14, RZ ;  /* 0x0000000e1d027210 */ /* 0x000fda0007f1e0ff */
[----:B------:R-:W-:Y:S05]  /*23bd0*/  WARPSYNC.COLLECTIVE R15, `(.L_x_1748) ;  /* 0x000000000f087348 */ /* 0x000fea0003c00000 */
[----:B------:R0:W1:Y:S02]  /*23be0*/  SHFL.IDX P6, R14, R13, R12, R11 ;  /* 0x0000000c0d0e7389 */ /* 0x00006400000c000b */
[----:B01----:R-:W-:Y:S01]  /*23bf0*/  ENDCOLLECTIVE ;  /* 0x000000000000791b */ /* 0x003fe20003800000 */
.L_x_1748:
        /* <DEDUP_REMOVED lines=10> */
.L_x_1749:
        /* <DEDUP_REMOVED lines=9> */
.L_x_1750:
        /* <DEDUP_REMOVED lines=9> */
.L_x_1751:
        /* <DEDUP_REMOVED lines=8> */
.L_x_1752:
        /* <DEDUP_REMOVED lines=9> */
.L_x_1753:
        /* <DEDUP_REMOVED lines=9> */
.L_x_1754:
        /* <DEDUP_REMOVED lines=9> */
.L_x_1755:
[----:B------:R-:W-:Y:S02]  /*23ff0*/  IMAD.MOV.U32 R12, RZ, RZ, 0x5 ;  /* 0x00000005ff0c7424 */ /* 0x000fe400078e00ff */
[----:B------:R-:W-:-:S05]  /*24000*/  IMAD.MOV.U32 R13, RZ, RZ, R14 ;  /* 0x000000ffff0d7224 */ /* 0x000fca00078e000e */
[----:B------:R-:W-:Y:S01]  /*24010*/  IADD3 R2, P0, R29, R13, RZ ;  /* 0x0000000d1d027210 */ /* 0x000fe20007f1e0ff */
[----:B------:R-:W-:-:S04]  /*24020*/  IMAD.MOV.U32 R13, RZ, RZ, R5 ;  /* 0x000000ffff0d7224 */ /* 0x000fc800078e0005 */
[----:B------:R-:W-:-:S08]  /*24030*/  IMAD.X R3, RZ, RZ, R9, P0 ;  /* 0x000000ffff037224 */ /* 0x000fd000000e0609 */
[----:B------:R-:W-:Y:S05]  /*24040*/  WARPSYNC.COLLECTIVE R15, `(.L_x_1756) ;  /* 0x000000000f087348 */ /* 0x000fea0003c00000 */
[----:B------:R0:W1:Y:S02]  /*24050*/  SHFL.IDX P6, R14, R13, R12, R11 ;  /* 0x0000000c0d0e7389 */ /* 0x00006400000c000b */
[----:B01----:R-:W-:Y:S01]  /*24060*/  ENDCOLLECTIVE ;  /* 0x000000000000791b */ /* 0x003fe20003800000 */
.L_x_1756:
        /* <DEDUP_REMOVED lines=9> */
.L_x_1757:
        /* <DEDUP_REMOVED lines=8> */
.L_x_1758:
        /* <DEDUP_REMOVED lines=9> */
.L_x_1759:
[----:B------:R-:W-:Y:S02]  /*24210*/  IMAD.MOV.U32 R13, RZ, RZ, R5 ;  /* 0x000000ffff0d7224 */ /* 0x000fe400078e0005 */
[----:B------:R-:W-:Y:S02]  /*24220*/  IMAD.MOV.U32 R12, RZ, RZ, 0x7 ;  /* 0x00000007ff0c7424 */ /* 0x000fe400078e00ff */
[----:B------:R-:W-:-:S07]  /*24230*/  IMAD.MOV.U32 R20, RZ, RZ, R14 ;  /* 0x000000ffff147224 */ /* 0x000fce00078e000e */
[----:B------:R-:W-:Y:S05]  /*24240*/  WARPSYNC.COLLECTIVE R15, `(.L_x_1760) ;  /* 0x000000000f087348 */ /* 0x000fea0003c00000 */
[----:B------:R0:W1:Y:S02]  /*24250*/  SHFL.IDX P6, R14, R13, R12, R11 ;  /* 0x0000000c0d0e7389 */ /* 0x00006400000c000b */
[----:B01----:R-:W-:Y:S01]  /*24260*/  ENDCOLLECTIVE ;  /* 0x000000000000791b */ /* 0x003fe20003800000 */
.L_x_1760:
        /* <DEDUP_REMOVED lines=11> */
.L_x_1761:
        /* <DEDUP_REMOVED lines=9> */
.L_x_1762:
        /* <DEDUP_REMOVED lines=9> */
.L_x_1763:
[----:B------:R-:W-:Y:S02]  /*24440*/  IMAD.MOV.U32 R13, RZ, RZ, R8 ;  /* 0x000000ffff0d7224 */ /* 0x000fe400078e0008 */
[----:B------:R-:W-:Y:S02]  /*24450*/  IMAD.MOV.U32 R12, RZ, RZ, 0x1 ;  /* 0x00000001ff0c7424 */ /* 0x000fe400078e00ff */
[----:B------:R-:W-:-:S07]  /*24460*/  IMAD.MOV.U32 R5, RZ, RZ, R14 ;  /* 0x000000ffff057224 */ /* 0x000fce00078e000e */
[----:B------:R-:W-:Y:S05]  /*24470*/  WARPSYNC.COLLECTIVE R15, `(.L_x_1764) ;  /* 0x000000000f087348 */ /* 0x000fea0003c00000 */
[----:B------:R0:W1:Y:S02]  /*24480*/  SHFL.IDX P6, R14, R13, R12, R11 ;  /* 0x0000000c0d0e7389 */ /* 0x00006400000c000b */
[----:B01----:R-:W-:Y:S01]  /*24490*/  ENDCOLLECTIVE ;  /* 0x000000000000791b */ /* 0x003fe20003800000 */
.L_x_1764:
        /* <DEDUP_REMOVED lines=11> */
.L_x_1765:
[----:B------:R-:W-:Y:S05]  /*24550*/  BRA `(.L_x_1766) ;  /* 0xffffff9c00c47947 */ /* 0x000fea000383ffff */
.L_x_1612:
[----:B0-----:R0:W1:Y:S02]  /*24560*/  SYNCS.PHASECHK.TRANS64.TRYWAIT P2, [R19+URZ+0x22870], R0 ;  /* 0x02287000130075a7 */ /* 0x001064000804017f */
[----:B-1----:R-:W-:Y:S05]  /*24570*/  @!P2 NANOSLEEP.SYNCS 0x989680 ;  /* 0x009896800000a95d */ /* 0x002fea0003900000 */
[----:B------:R-:W1:Y:S02]  /*24580*/  @!P2 SYNCS.PHASECHK.TRANS64 P2, [R19+URZ+0x22870], R0 ;  /* 0x022870001300a5a7 */ /* 0x000e64000804007f */
[----:B-1----:R-:W-:Y:S05]  /*24590*/  @!P2 BRA `(.L_x_1612) ;  /* 0xfffffffc00f0a947 */ /* 0x002fea000383ffff */
[----:B------:R-:W-:Y:S05]  /*245a0*/  BRA `(.L_x_1767) ;  /* 0xffffffa000287947 */ /* 0x000fea000383ffff */
.L_x_1614:
[----:B0-----:R0:W1:Y:S02]  /*245b0*/  SYNCS.PHASECHK.TRANS64.TRYWAIT P2, [R19+URZ+0x22860], R2 ;  /* 0x02286002130075a7 */ /* 0x001064000804017f */
[----:B-1----:R-:W-:Y:S05]  /*245c0*/  @!P2 NANOSLEEP.SYNCS 0x989680 ;  /* 0x009896800000a95d */ /* 0x002fea0003900000 */
[----:B------:R-:W1:Y:S02]  /*245d0*/  @!P2 SYNCS.PHASECHK.TRANS64 P2, [R19+URZ+0x22860], R2 ;  /* 0x022860021300a5a7 */ /* 0x000e64000804007f */
[----:B-1----:R-:W-:Y:S05]  /*245e0*/  @!P2 BRA `(.L_x_1614) ;  /* 0xfffffffc00f0a947 */ /* 0x002fea000383ffff */
[----:B------:R-:W-:Y:S05]  /*245f0*/  BRA `(.L_x_1768) ;  /* 0xffffffa000387947 */ /* 0x000fea000383ffff */
.L_x_1622:
[----:B--2---:R2:W3:Y:S02]  /*24600*/  SYNCS.PHASECHK.TRANS64.TRYWAIT P1, [R18+URZ+0x22870], R3 ;  /* 0x02287003120075a7 */ /* 0x0044e4000802017f */
[----:B---3--:R-:W-:Y:S05]  /*24610*/  @!P1 NANOSLEEP.SYNCS 0x989680 ;  /* 0x009896800000995d */ /* 0x008fea0003900000 */
[----:B------:R-:W3:Y:S02]  /*24620*/  @!P1 SYNCS.PHASECHK.TRANS64 P1, [R18+URZ+0x22870], R3 ;  /* 0x02287003120095a7 */ /* 0x000ee4000802007f */
[----:B---3--:R-:W-:Y:S05]  /*24630*/  @!P1 BRA `(.L_x_1622) ;  /* 0xfffffffc00f09947 */ /* 0x008fea000383ffff */
[----:B------:R-:W-:Y:S05]  /*24640*/  BRA `(.L_x_1769) ;  /* 0xffffffa400f87947 */ /* 0x000fea000383ffff */
.L_x_1624:
[----:B0-----:R0:W2:Y:S02]  /*24650*/  SYNCS.PHASECHK.TRANS64.TRYWAIT P1, [R18+URZ+0x22860], R3 ;  /* 0x02286003120075a7 */ /* 0x0010a4000802017f */
[----:B--2---:R-:W-:Y:S05]  /*24660*/  @!P1 NANOSLEEP.SYNCS 0x989680 ;  /* 0x009896800000995d */ /* 0x004fea0003900000 */
[----:B------:R-:W2:Y:S02]  /*24670*/  @!P1 SYNCS.PHASECHK.TRANS64 P1, [R18+URZ+0x22860], R3 ;  /* 0x02286003120095a7 */ /* 0x000ea4000802007f */
[----:B--2---:R-:W-:Y:S05]  /*24680*/  @!P1 BRA `(.L_x_1624) ;  /* 0xfffffffc00f09947 */ /* 0x004fea000383ffff */
[----:B------:R-:W-:Y:S05]  /*24690*/  BRA `(.L_x_1770) ;  /* 0xffffffa800087947 */ /* 0x000fea000383ffff */
.L_x_1638:
[----:B0-----:R0:W2:Y:S02]  /*246a0*/  SYNCS.PHASECHK.TRANS64.TRYWAIT P0, [R7+URZ+0x22820], R0 ;  /* 0x02282000070075a7 */ /* 0x0010a4000800017f */
[----:B--2---:R-:W-:Y:S05]  /*246b0*/  @!P0 NANOSLEEP.SYNCS 0x989680 ;  /* 0x009896800000895d */ /* 0x004fea0003900000 */
[----:B------:R-:W2:Y:S02]  /*246c0*/  @!P0 SYNCS.PHASECHK.TRANS64 P0, [R7+URZ+0x22820], R0 ;  /* 0x02282000070085a7 */ /* 0x000ea4000800007f */
[----:B--2---:R-:W-:Y:S05]  /*246d0*/  @!P0 BRA `(.L_x_1638) ;  /* 0xfffffffc00f08947 */ /* 0x004fea000383ffff */
[----:B------:R-:W-:Y:S05]  /*246e0*/  BRA `(.L_x_1771) ;  /* 0xffffffbc00c07947 */ /* 0x000fea000383ffff */
.L_x_1639:
        /* <DEDUP_REMOVED lines=11> */
.L_x_1773:
[----:B------:R-:W-:Y:S05]  /*247a0*/  BSYNC B0 ;  /* 0x0000000000007941 */ /* 0x000fea0003800000 */
.L_x_1772:
[----:B------:R-:W-:Y:S05]  /*247b0*/  BRA `(.L_x_1774) ;  /* 0xffffffbc00a87947 */ /* 0x000fea000383ffff */
.L_x_1642:
[----:B------:R-:W-:Y:S01]  /*247c0*/  BSSY B1, `(.L_x_1775) ;  /* 0x0000006000017945 */ /* 0x000fe20003800000 */
[----:B------:R-:W-:-:S07]  /*247d0*/  IMAD.MOV.U32 R15, RZ, RZ, -0x1 ;  /* 0xffffffffff0f7424 */ /* 0x000fce00078e00ff */
[----:B01----:R-:W-:Y:S05]  /*247e0*/  WARPSYNC.COLLECTIVE R15, `(.L_x_1776) ;  /* 0x000000000f0c7348 */ /* 0x003fea0003c00000 */
[----:B------:R-:W-:Y:S02]  /*247f0*/  ELECT P6, UR62, PT ;  /* 0x00000000003e782f */ /* 0x000fe400038c0000 */
[----:B------:R-:W-:Y:S01]  /*24800*/  MOV R14, UR62 ;  /* 0x0000003e000e7c02 */ /* 0x000fe20008000f00 */
[----:B01----:R-:W-:Y:S10]  /*24810*/  ENDCOLLECTIVE ;  /* 0x000000000000791b */ /* 0x003ff40003800000 */
.L_x_1776:
[----:B------:R-:W-:Y:S05]  /*24820*/  BSYNC B1 ;  /* 0x0000000000017941 */ /* 0x000fea0003800000 */
.L_x_1775:
[----:B------:R-:W-:Y:S05]  /*24830*/  BRA `(.L_x_1777) ;  /* 0xffffffbc00a07947 */ /* 0x000fea000383ffff */
.L_x_1644:
[----:B0-----:R0:W2:Y:S02]  /*24840*/  SYNCS.PHASECHK.TRANS64.TRYWAIT P1, [R5+URZ+0x22840], R0 ;  /* 0x02284000050075a7 */ /* 0x0010a4000802017f */
[----:B--2---:R-:W-:Y:S05]  /*24850*/  @!P1 NANOSLEEP.SYNCS 0x989680 ;  /* 0x009896800000995d */ /* 0x004fea0003900000 */
[----:B------:R-:W2:Y:S02]  /*24860*/  @!P1 SYNCS.PHASECHK.TRANS64 P1, [R5+URZ+0x22840], R0 ;  /* 0x02284000050095a7 */ /* 0x000ea4000802007f */
[----:B--2---:R-:W-:Y:S05]  /*24870*/  @!P1 BRA `(.L_x_1644) ;  /* 0xfffffffc00f09947 */ /* 0x004fea000383ffff */
[----:B------:R-:W-:Y:S05]  /*24880*/  BRA `(.L_x_1778) ;  /* 0xffffffbc00c07947 */ /* 0x000fea000383ffff */
.L_x_1646:
[----:B--2---:R2:W3:Y:S02]  /*24890*/  SYNCS.PHASECHK.TRANS64.TRYWAIT P1, [R3+URZ+0x22840], R2 ;  /* 0x02284002030075a7 */ /* 0x0044e4000802017f */
[----:B---3--:R-:W-:Y:S05]  /*248a0*/  @!P1 NANOSLEEP.SYNCS 0x989680 ;  /* 0x009896800000995d */ /* 0x008fea0003900000 */
[----:B------:R-:W3:Y:S02]  /*248b0*/  @!P1 SYNCS.PHASECHK.TRANS64 P1, [R3+URZ+0x22840], R2 ;  /* 0x02284002030095a7 */ /* 0x000ee4000802007f */
[----:B---3--:R-:W-:Y:S05]  /*248c0*/  @!P1 BRA `(.L_x_1646) ;  /* 0xfffffffc00f09947 */ /* 0x008fea000383ffff */
[----:B------:R-:W-:Y:S05]  /*248d0*/  BRA `(.L_x_1779) ;  /* 0xffffffbc00cc7947 */ /* 0x000fea000383ffff */
.L_x_1648:
[----:B---3--:R3:W4:Y:S02]  /*248e0*/  SYNCS.PHASECHK.TRANS64.TRYWAIT P1, [R5+URZ+0x22860], R0 ;  /* 0x02286000050075a7 */ /* 0x008724000802017f */
[----:B----4-:R-:W-:Y:S05]  /*248f0*/  @!P1 NANOSLEEP.SYNCS 0x989680 ;  /* 0x009896800000995d */ /* 0x010fea0003900000 */
[----:B------:R-:W4:Y:S02]  /*24900*/  @!P1 SYNCS.PHASECHK.TRANS64 P1, [R5+URZ+0x22860], R0 ;  /* 0x02286000050095a7 */ /* 0x000f24000802007f */
[----:B----4-:R-:W-:Y:S05]  /*24910*/  @!P1 BRA `(.L_x_1648) ;  /* 0xfffffffc00f09947 */ /* 0x010fea000383ffff */
[----:B------:R-:W-:Y:S05]  /*24920*/  BRA `(.L_x_1780) ;  /* 0xffffffbc00c87947 */ /* 0x000fea000383ffff */
.L_x_1650:
[----:B----4-:R4:W0:Y:S02]  /*24930*/  SYNCS.PHASECHK.TRANS64.TRYWAIT P1, [R3+URZ+0x22860], R2 ;  /* 0x02286002030075a7 */ /* 0x010824000802017f */
[----:B0-----:R-:W-:Y:S05]  /*24940*/  @!P1 NANOSLEEP.SYNCS 0x989680 ;  /* 0x009896800000995d */ /* 0x001fea0003900000 */
[----:B------:R-:W0:Y:S02]  /*24950*/  @!P1 SYNCS.PHASECHK.TRANS64 P1, [R3+URZ+0x22860], R2 ;  /* 0x02286002030095a7 */ /* 0x000e24000802007f */
[----:B0-----:R-:W-:Y:S05]  /*24960*/  @!P1 BRA `(.L_x_1650) ;  /* 0xfffffffc00f09947 */ /* 0x001fea000383ffff */
[----:B------:R-:W-:Y:S05]  /*24970*/  BRA `(.L_x_1781) ;  /* 0xffffffbc00c47947 */ /* 0x000fea000383ffff */
.L_x_1652:
[----:B------:R0:W0:Y:S02]  /*24980*/  SYNCS.PHASECHK.TRANS64.TRYWAIT P1, [R5+URZ+0x22880], R0 ;  /* 0x02288000050075a7 */ /* 0x000024000802017f */
[----:B0-----:R-:W-:Y:S05]  /*24990*/  @!P1 NANOSLEEP.SYNCS 0x989680 ;  /* 0x009896800000995d */ /* 0x001fea0003900000 */
[----:B------:R-:W0:Y:S02]  /*249a0*/  @!P1 SYNCS.PHASECHK.TRANS64 P1, [R5+URZ+0x22880], R0 ;  /* 0x02288000050095a7 */ /* 0x000e24000802007f */
[----:B0-----:R-:W-:Y:S05]  /*249b0*/  @!P1 BRA `(.L_x_1652) ;  /* 0xfffffffc00f09947 */ /* 0x001fea000383ffff */
[----:B------:R-:W-:Y:S05]  /*249c0*/  BRA `(.L_x_1782) ;  /* 0xffffffbc00c07947 */ /* 0x000fea000383ffff */
.L_x_1783:
        /* <DEDUP_REMOVED lines=11> */
.L_x_3744:


//--------------------- .text._ZN7cutlass13device_kernelIN5flash11enable_sm90INS1_16FlashAttnFwdSm90INS1_25CollectiveMainloopFwdSm90ILi2EN4cute5tupleIJNS5_1CILi1EEES8_S8_EEENS6_IJNS7_ILi128EEENS7_ILi160EEESA_EEELi128ENS_12float_e4m3_tEfNS_4arch4Sm90ELb0ELb1ELb1ELb1ELb1ELb1ELb0ELb1ELb1ELb1ELb1ELb0EEENS1_21CollectiveEpilogueFwdINS6_IJSA_SA_SB_EEES9_NS_10bfloat16_tESF_Li256ELb1ELb1ELb1ELb1EEENS1_36VarlenDynamicPersistentTileSchedulerILi128ELi160ELi256ELi128ELb1ELb1ELb1ELb1ELb0ELb1EEEEEEEEEvNT_6ParamsE --------------------------
	.section	.text._ZN7cutlass13device_kernelIN5flash11enable_sm90INS1_16FlashAttnFwdSm90INS1_25CollectiveMainloopFwdSm90ILi2EN4cute5tupleIJNS5_1CILi1EEES8_S8_EEENS6_IJNS7_ILi128EEENS7_ILi160EEESA_EEELi128ENS_12float_e4m3_tEfNS_4arch4Sm90ELb0ELb1ELb1ELb1ELb1ELb1ELb0ELb1ELb1ELb1ELb1ELb0EEENS1_21CollectiveEpilogueFwdINS6_IJSA_SA_SB_EEES9_NS_10bfloat16_tESF_Li256ELb1ELb1ELb1ELb1EEENS1_36VarlenDynamicPersistentTileSchedulerILi128ELi160ELi256ELi128ELb1ELb1ELb1ELb1ELb0ELb1EEEEEEEEEvNT_6ParamsE,"ax",@progbits
	.align	128
.text._ZN7cutlass13device_kernelIN5flash11enable_sm90INS1_16FlashAttnFwdSm90INS1_25CollectiveMainloopFwdSm90ILi2EN4cute5tupleIJNS5_1CILi1EEES8_S8_EEENS6_IJNS7_ILi128EEENS7_ILi160EEESA_EEELi128ENS_12float_e4m3_tEfNS_4arch4Sm90ELb0ELb1ELb1ELb1ELb1ELb1ELb0ELb1ELb1ELb1ELb1ELb0EEENS1_21CollectiveEpilogueFwdINS6_IJSA_SA_SB_EEES9_NS_10bfloat16_tESF_Li256ELb1ELb1ELb1ELb1EEENS1_36VarlenDynamicPersistentTileSchedulerILi128ELi160ELi256ELi128ELb1ELb1ELb1ELb1ELb0ELb1EEEEEEEEEvNT_6ParamsE:
        .type           _ZN7cutlass13device_kernelIN5flash11enable_sm90INS1_16FlashAttnFwdSm90INS1_25CollectiveMainloopFwdSm90ILi2EN4cute5tupleIJNS5_1CILi1EEES8_S8_EEENS6_IJNS7_ILi128EEENS7_ILi160EEESA_EEELi128ENS_12float_e4m3_tEfNS_4arch4Sm90ELb0ELb1ELb1ELb1ELb1ELb1ELb0ELb1ELb1ELb1ELb1ELb0EEENS1_21CollectiveEpilogueFwdINS6_IJSA_SA_SB_EEES9_NS_10bfloat16_tESF_Li256ELb1ELb1ELb1ELb1EEENS1_36VarlenDynamicPersistentTileSchedulerILi128ELi160ELi256ELi128ELb1ELb1ELb1ELb1ELb0ELb1EEEEEEEEEvNT_6ParamsE,@function
        .size           _ZN7cutlass13device_kernelIN5flash11enable_sm90INS1_16FlashAttnFwdSm90INS1_25CollectiveMainloopFwdSm90ILi2EN4cute5tupleIJNS5_1CILi1EEES8_S8_EEENS6_IJNS7_ILi128EEENS7_ILi160EEESA_EEELi128ENS_12float_e4m3_tEfNS_4arch4Sm90ELb0ELb1ELb1ELb1ELb1ELb1ELb0ELb1ELb1ELb1ELb1ELb0EEENS1_21CollectiveEpilogueFwdINS6_IJSA_SA_SB_EEES9_NS_10bfloat16_tESF_Li256ELb1ELb1ELb1ELb1EEENS1_36VarlenDynamicPersistentTileSchedulerILi128ELi160ELi256ELi128ELb1ELb1ELb1ELb1ELb0ELb1EEEEEEEEEvNT_6ParamsE,(.L_x_3745 - _ZN7cutlass13device_kernelIN5flash11enable_sm90INS1_16FlashAttnFwdSm90INS1_25CollectiveMainloopFwdSm90ILi2EN4cute5tupleIJNS5_1CILi1EEES8_S8_EEENS6_IJNS7_ILi128EEENS7_ILi160EEESA_EEELi128ENS_12float_e4m3_tEfNS_4arch4Sm90ELb0ELb1ELb1ELb1ELb1ELb1ELb0ELb1ELb1ELb1ELb1ELb0EEENS1_21CollectiveEpilogueFwdINS6_IJSA_SA_SB_EEES9_NS_10bfloat16_tESF_Li256ELb1ELb1ELb1ELb1EEENS1_36VarlenDynamicPersistentTileSchedulerILi128ELi160ELi256ELi128ELb1ELb1ELb1ELb1ELb0ELb1EEEEEEEEEvNT_6ParamsE)
        .other          _ZN7cutlass13device_kernelIN5flash11enable_sm90INS1_16FlashAttnFwdSm90INS1_25CollectiveMainloopFwdSm90ILi2EN4cute5tupleIJNS5_1CILi1EEES8_S8_EEENS6_IJNS7_ILi128EEENS7_ILi160EEESA_EEELi128ENS_12float_e4m3_tEfNS_4arch4Sm90ELb0ELb1ELb1ELb1ELb1ELb1ELb0ELb1ELb1ELb1ELb1ELb0EEENS1_21CollectiveEpilogueFwdINS6_IJSA_SA_SB_EEES9_NS_10bfloat16_tESF_Li256ELb1ELb1ELb1ELb1EEENS1_36VarlenDynamicPersistentTileSchedulerILi128ELi160ELi256ELi128ELb1ELb1ELb1ELb1ELb0ELb1EEEEEEEEEvNT_6ParamsE,@"STO_CUDA_ENTRY STV_DEFAULT"
_ZN7cutlass13device_kernelIN5flash11enable_sm90INS1_16FlashAttnFwdSm90INS1_25CollectiveMainloopFwdSm90ILi2EN4cute5tupleIJNS5_1CILi1EEES8_S8_EEENS6_IJNS7_ILi128EEENS7_ILi160EEESA_EEELi128ENS_12float_e4m3_tEfNS_4arch4Sm90ELb0ELb1ELb1ELb1ELb1ELb1ELb0ELb1ELb1ELb1ELb1ELb0EEENS1_21CollectiveEpilogueFwdINS6_IJSA_SA_SB_EEES9_NS_10bfloat16_tESF_Li256ELb1ELb1ELb1ELb1EEENS1_36VarlenDynamicPersistentTileSchedulerILi128ELi160ELi256ELi128ELb1ELb1ELb1ELb1ELb0ELb1EEEEEEEEEvNT_6ParamsE:
        /* <DEDUP_REMOVED lines=18> */
.L_x_1785:
[----:B------:R-:W-:Y:S05]  /*0120*/  BSYNC B0 ;  /* 0x0000000000007941 */ /* 0x000fea0003800000 */
.L_x_1784:
        /* <DEDUP_REMOVED lines=41> */
.L_x_1786:
        /* <DEDUP_REMOVED lines=22> */
.L_x_1787:
        /* <DEDUP_REMOVED lines=18> */
.L_x_1788:
        /* <DEDUP_REMOVED lines=22> */
.L_x_1789:
        /* <DEDUP_REMOVED lines=23> */
.L_x_1790:
[----:B0-----:R-:W-:Y:S01]  /*0910*/  UMOV UR4, 0x1 ;  /* 0x0000000100047882 */ /* 0x001fe20000000000 */
[----:B------:R-:W-:Y:S01]  /*0920*/  PLOP3.LUT P0, PT, PT, PT, UP0, 0x80, 0x0 ;  /* 0x000000000000781c */ /* 0x000fe20003f0f008 */
[----:B------:R-:W-:Y:S01]  /*0930*/  USEL UR4, UR4, 0x2, !UP0 ;  /* 0x0000000204047887 */ /* 0x000fe2000c000000 */
[----:B------:R-:W-:Y:S01]  /*0940*/  NOP ;  /* 0x0000000000007918 */ /* 0x000fe20000000000 */
[----:B------:R-:W-:Y:S04]  /*0950*/  BSSY B8, `(.L_x_1791) ;  /* 0x0003045000087945 */ /* 0x000fe80003800000 */
[----:B------:R-:W-:-:S05]  /*0960*/  IMAD.U32 R3, RZ, RZ, UR4 ;  /* 0x00000004ff037e24 */ /* 0x000fca000f8e00ff */
[----:B------:R0:W-:Y:S01]  /*0970*/  STL [R1+0x38], R3 ;  /* 0x0000380301007387 */ /* 0x0001e20000100800 */
[----:B-1234-:R-:W-:Y:S06]  /*0980*/  BAR.SYNC.DEFER_BLOCKING 0x0 ;  /* 0x0000000000007b1d */ /* 0x01efec0000010000 */
[----:B------:R-:W-:Y:S05]  /*0990*/  @!P0 BRA `(.L_x_1792) ;  /* 0x0000027000908947 */ /* 0x000fea0003800000 */
.L_x_1793:
[----:B------:R-:W-:-:S08]  /*09a0*/  NOP ;  /* 0x0000000000007918 */ /* 0x000fd00000000000 */
[----:B------:R-:W1:Y:S02]  /*09b0*/  USETMAXREG.TRY_ALLOC.CTAPOOL UP0, 0xe8 ;  /* 0x000000e8000079c8 */ /* 0x000e640008000600 */
[----:B-1----:R-:W-:-:S13]  /*09c0*/  PLOP3.LUT P0, PT, PT, PT, UP0, 0x80, 0x0 ;  /* 0x000000000000781c */ /* 0x002fda0003f0f008 */
[----:B------:R-:W-:Y:S05]  /*09d0*/  @!P0 BRA `(.L_x_1793) ;  /* 0xfffffffc00f08947 */ /* 0x000fea000383ffff */
[----:B------:R-:W1:Y:S01]  /*09e0*/  S2R R0, SR_TID.X ;  /* 0x0000000000007919 */ /* 0x000e620000002100 */
[----:B------:R-:W2:Y:S01]  /*09f0*/  S2UR UR61, SR_CgaCtaId ;  /* 0x00000000003d79c3 */ /* 0x000ea20000008800 */
[----:B------:R-:W-:Y:S01]  /*0a00*/  UMOV UR4, 0x400 ;  /* 0x0000040000047882 */ /* 0x000fe20000000000 */
[----:B------:R-:W-:-:S06]  /*0a10*/  LOP3.LUT R22, R22, 0xffffffdf, RZ, 0xc0, !PT ;  /* 0xffffffdf16167812 */ /* 0x000fcc00078ec0ff */
[----:B------:R-:W-:Y:S06]  /*0a20*/  BAR.ARV 0x8, 0x180 ;  /* 0x0206000000007b1d */ /* 0x000fec0000002000 */
[----:B--2---:R-:W-:-:S06]  /*0a30*/  ULEA UR4, UR61, UR4, 0x18 ;  /* 0x000000043d047291 */ /* 0x004fcc000f8ec03f */
[----:B------:R-:W-:Y:S01]  /*0a40*/  IMAD.U32 R17, RZ, RZ, UR4 ;  /* 0x00000004ff117e24 */ /* 0x000fe2000f8e00ff */
[----:B-1----:R-:W-:Y:S01]  /*0a50*/  SHF.R.U32.HI R0, RZ, 0x7, R0 ;  /* 0x00000007ff007819 */ /* 0x002fe20000011600 */
[----:B------:R-:W-:-:S03]  /*0a60*/  ULDC UR4, c[0x0][0xc3c] ;  /* 0x00030f0000047ab9 */ /* 0x000fc60000000800 */
[----:B------:R-:W-:-:S13]  /*0a70*/  ISETP.NE.AND P0, PT, R0, 0x1, PT ;  /* 0x000000010000780c */ /* 0x000fda0003f05270 */
[----:B------:R-:W-:Y:S01]  /*0a80*/  @P0 LOP3.LUT R22, R22, 0x20, RZ, 0xfc, !PT ;  /* 0x0000002016160812 */ /* 0x000fe200078efcff */
[----:B------:R-:W-:Y:S08]  /*0a90*/  @!P0 BAR.ARV 0x9, 0x100 ;  /* 0x0244000000008b1d */ /* 0x000ff00000002000 */
[----:B------:R-:W-:Y:S06]  /*0aa0*/  BAR.SYNC.DEFER_BLOCKING 0x5, 0x180 ;  /* 0x0146000000007b1d */ /* 0x000fec0000010000 */
[----:B------:R-:W1:Y:S02]  /*0ab0*/  LDS.128 R204, [R17+0x228d0] ;  /* 0x0228d00011cc7984 */ /* 0x000e640000000c00 */
[----:B------:R-:W-:Y:S06]  /*0ac0*/  BAR.ARV 0x4, 0x180 ;  /* 0x0106000000007b1d */ /* 0x000fec0000002000 */
[----:B-1----:R-:W-:-:S13]  /*0ad0*/  ISETP.GE.AND P0, PT, R207, UR4, PT ;  /* 0x00000004cf007c0c */ /* 0x002fda000bf06270 */
[----:B------:R-:W-:Y:S05]  /*0ae0*/  @P0 BRA `(.L_x_1794) ;  /* 0x0000030000ac0947 */ /* 0x000fea0003800000 */
[----:B------:R-:W2:Y:S01]  /*0af0*/  LDL R2, [R1+0x38] ;  /* 0x0000380001027983 */ /* 0x000ea20000100800 */
[----:B------:R-:W-:Y:S01]  /*0b00*/  CS2R R190, SRZ ;  /* 0x0000000000be7805 */ /* 0x000fe2000001ff00 */
[----:B------:R-:W-:Y:S01]  /*0b10*/  IMAD.MOV.U32 R200, RZ, RZ, RZ ;  /* 0x000000ffffc87224 */ /* 0x000fe200078e00ff */
[----:B------:R-:W1:Y:S01]  /*0b20*/  S2R R0, SR_TID.X ;  /* 0x0000000000007919 */ /* 0x000e620000002100 */
[----:B------:R-:W-:Y:S02]  /*0b30*/  IMAD.MOV.U32 R192, RZ, RZ, RZ ;  /* 0x000000ffffc07224 */ /* 0x000fe400078e00ff */
[----:B-1----:R-:W-:-:S05]  /*0b40*/  VIADD R12, R0, 0xffffff80 ;  /* 0xffffff80000c7836 */ /* 0x002fca0000000000 */
[----:B------:R-:W-:Y:S02]  /*0b50*/  SHF.R.S32.HI R0, RZ, 0x1f, R12 ;  /* 0x0000001fff007819 */ /* 0x000fe4000001140c */
[----:B--2---:R-:W-:Y:S02]  /*0b60*/  R2UR UR4, R2 ;  /* 0x00000000020472ca */ /* 0x004fe400000e0000 */
[----:B------:R-:W-:-:S04]  /*0b70*/  LEA.HI R2, R0, R12, RZ, 0x7 ;  /* 0x0000000c00027211 */ /* 0x000fc800078f38ff */
[----:B0-----:R-:W-:Y:S02]  /*0b80*/  LOP3.LUT R3, R2, 0xffffff80, RZ, 0xc0, !PT ;  /* 0xffffff8002037812 */ /* 0x001fe400078ec0ff */
[----:B------:R-:W-:-:S03]  /*0b90*/  SHF.R.S32.HI R13, RZ, 0x7, R2 ;  /* 0x00000007ff0d7819 */ /* 0x000fc60000011402 */
[----:B------:R-:W-:Y:S01]  /*0ba0*/  IMAD.IADD R11, R12, 0x1, -R3 ;  /* 0x000000010c0b7824 */ /* 0x000fe200078e0a03 */
[----:B------:R-:W-:Y:S01]  /*0bb0*/  LEA.HI R2, R2, R13, RZ, 0x1 ;  /* 0x0000000d02027211 */ /* 0x000fe200078f08ff */
[----:B------:R-:W-:-:S03]  /*0bc0*/  ULOP3.LUT UR4, UR4, 0x1, URZ, 0xfc, !UPT ;  /* 0x0000000104047892 */ /* 0x000fc6000f8efc3f */
[----:B------:R-:W-:Y:S02]  /*0bd0*/  SHF.R.S32.HI R6, RZ, 0x1f, R11 ;  /* 0x0000001fff067819 */ /* 0x000fe4000001140b */
[----:B------:R-:W-:Y:S02]  /*0be0*/  LOP3.LUT R2, R2, 0x3fffffe, RZ, 0xc0, !PT ;  /* 0x03fffffe02027812 */ /* 0x000fe400078ec0ff */
[CC--:B------:R-:W-:Y:S02]  /*0bf0*/  LEA.HI R8, R6.reuse, R11.reuse, RZ, 0x2 ;  /* 0x0000000b06087211 */ /* 0x0c0fe400078f10ff */
[----:B------:R-:W-:Y:S01]  /*0c00*/  LEA.HI R6, R6, R11, RZ, 0x5 ;  /* 0x0000000b06067211 */ /* 0x000fe200078f28ff */
[----:B------:R-:W-:Y:S01]  /*0c10*/  IMAD.IADD R2, R13, 0x1, -R2 ;  /* 0x000000010d027824 */ /* 0x000fe200078e0a02 */
[--C-:B------:R-:W-:Y:S02]  /*0c20*/  SHF.R.S32.HI R5, RZ, 0x2, R8.reuse ;  /* 0x00000002ff057819 */ /* 0x100fe40000011408 */
[----:B------:R-:W-:-:S02]  /*0c30*/  SHF.R.S32.HI R4, RZ, 0x1f, R8 ;  /* 0x0000001fff047819 */ /* 0x000fc40000011408 */
[----:B------:R-:W-:Y:S02]  /*0c40*/  SHF.R.S32.HI R6, RZ, 0x5, R6 ;  /* 0x00000005ff067819 */ /* 0x000fe40000011406 */
[----:B------:R-:W-:Y:S02]  /*0c50*/  LEA.HI R3, R4, R5, RZ, 0x3 ;  /* 0x0000000504037211 */ /* 0x000fe400078f18ff */
[CC--:B------:R-:W-:Y:S02]  /*0c60*/  LEA.HI R4, R0.reuse, R12.reuse, RZ, 0x4 ;  /* 0x0000000c00047211 */ /* 0x0c0fe400078f20ff */
[----:B------:R-:W-:Y:S02]  /*0c70*/  LOP3.LUT R10, R3, 0xfffffff8, RZ, 0xc0, !PT ;  /* 0xfffffff8030a7812 */ /* 0x000fe400078ec0ff */
[-C--:B------:R-:W-:Y:S02]  /*0c80*/  LEA.HI R3, R0, R12.reuse, RZ, 0x5 ;  /* 0x0000000c00037211 */ /* 0x080fe400078f28ff */
[----:B------:R-:W-:Y:S01]  /*0c90*/  SHF.R.S32.HI R7, RZ, 0x4, R4 ;  /* 0x00000004ff077819 */ /* 0x000fe20000011404 */
[----:B------:R-:W-:Y:S01]  /*0ca0*/  IMAD.IADD R9, R5, 0x1, -R10 ;  /* 0x0000000105097824 */ /* 0x000fe200078e0a0a */
[C---:B------:R-:W-:Y:S01]  /*0cb0*/  LOP3.LUT R5, R4.reuse, 0x3fffff0, RZ, 0xc0, !PT ;  /* 0x03fffff004057812 */ /* 0x040fe200078ec0ff */
[----:B------:R-:W-:Y:S01]  /*0cc0*/  IMAD.SHL.U32 R3, R3, 0x20, RZ ;  /* 0x0000002003037824 */ /* 0x000fe200078e00ff */
[----:B------:R-:W-:Y:S01]  /*0cd0*/  LEA.HI R4, R4, R7, RZ, 0x1 ;  /* 0x0000000704047211 */ /* 0x000fe200078f08ff */
[----:B------:R-:W-:Y:S01]  /*0ce0*/  IMAD R9, R6, 0x10, R9 ;  /* 0x0000001006097824 */ /* 0x000fe200078e0209 */
[----:B------:R-:W-:Y:S01]  /*0cf0*/  LOP3.LUT R8, R8, 0x7ffffffc, RZ, 0xc0, !PT ;  /* 0x7ffffffc08087812 */ /* 0x000fe200078ec0ff */
[----:B------:R-:W-:Y:S01]  /*0d00*/  IMAD.IADD R5, R12, 0x1, -R5 ;  /* 0x000000010c057824 */ /* 0x000fe200078e0a05 */
[----:B------:R-:W-:Y:S01]  /*0d10*/  LOP3.LUT R4, R4, 0x1ffffffe, RZ, 0xc0, !PT ;  /* 0x1ffffffe04047812 */ /* 0x000fe200078ec0ff */
[----:B------:R-:W-:Y:S01]  /*0d20*/  IMAD R6, R2, 0x40, R9 ;  /* 0x0000004002067824 */ /* 0x000fe200078e0209 */
[----:B------:R-:W-:Y:S01]  /*0d30*/  LOP3.LUT R212, R3, 0xfffffc00, RZ, 0xc0, !PT ;  /* 0xfffffc0003d47812 */ /* 0x000fe200078ec0ff */
[----:B------:R-:W-:Y:S01]  /*0d40*/  IMAD.IADD R8, R11, 0x1, -R8 ;  /* 0x000000010b087824 */ /* 0x000fe200078e0a08 */
[CC--:B------:R-:W-:Y:S01]  /*0d50*/  LEA.HI R2, R0.reuse, R12.reuse, RZ, 0x2 ;  /* 0x0000000c00027211 */ /* 0x0c0fe200078f10ff */
[----:B------:R-:W-:Y:S01]  /*0d60*/  IMAD.IADD R4, R7, 0x1, -R4 ;  /* 0x0000000107047824 */ /* 0x000fe200078e0a04 */
[----:B------:R-:W-:Y:S01]  /*0d70*/  LEA.HI R0, R0, R12, RZ, 0x3 ;  /* 0x0000000c00007211 */ /* 0x000fe200078f18ff */
[----:B------:R-:W-:Y:S01]  /*0d80*/  IMAD R5, R5, 0x40, R212 ;  /* 0x0000004005057824 */ /* 0x000fe200078e02d4 */
[----:B------:R-:W-:Y:S01]  /*0d90*/  SHF.R.S32.HI R194, RZ, 0x2, R2 ;  /* 0x00000002ffc27819 */ /* 0x000fe20000011402 */
[----:B------:R-:W-:Y:S01]  /*0da0*/  IMAD.SHL.U32 R199, R8, 0x2, RZ ;  /* 0x0000000208c77824 */ /* 0x000fe200078e00ff */
[----:B------:R-:W-:Y:S01]  /*0db0*/  LOP3.LUT R229, R2, 0xfffffffc, RZ, 0xc0, !PT ;  /* 0xfffffffc02e57812 */ /* 0x000fe200078ec0ff */
[----:B------:R-:W-:Y:S01]  /*0dc0*/  IMAD R3, R4, 0x8, R5 ;  /* 0x0000000804037824 */ /* 0x000fe200078e0205 */
[----:B------:R-:W-:Y:S01]  /*0dd0*/  LOP3.LUT R221, R0, 0xfffffff8, RZ, 0xc0, !PT ;  /* 0xfffffff800dd7812 */ /* 0x000fe200078ec0ff */
[C---:B------:R-:W-:Y:S01]  /*0de0*/  VIADD R7, R194.reuse, 0x40 ;  /* 0x00000040c2077836 */ /* 0x040fe20000000000 */
[----:B------:R-:W-:Y:S01]  /*0df0*/  SHF.R.S32.HI R228, RZ, 0x3, R0 ;  /* 0x00000003ffe47819 */ /* 0x000fe20000011400 */
[----:B------:R-:W-:Y:S01]  /*0e00*/  VIADD R5, R194, 0x80 ;  /* 0x00000080c2057836 */ /* 0x000fe20000000000 */
[----:B------:R0:W-:Y:S01]  /*0e10*/  STL [R1+0x2c], R3 ;  /* 0x00002c0301007387 */ /* 0x0001e20000100800 */
[----:B------:R-:W-:-:S02]  /*0e20*/  IMAD.IADD R229, R12, 0x1, -R229 ;  /* 0x000000010ce57824 */ /* 0x000fc400078e0ae5 */
[----:B------:R-:W-:Y:S01]  /*0e30*/  IMAD.SHL.U32 R210, R7, 0x80, RZ ;  /* 0x0000008007d27824 */ /* 0x000fe200078e00ff */
[----:B------:R-:W-:Y:S01]  /*0e40*/  STL [R1+0x24], R6 ;  /* 0x0000240601007387 */ /* 0x000fe20000100800 */
[----:B------:R-:W-:Y:S01]  /*0e50*/  SHF.R.S32.HI R4, RZ, 0x1f, R5 ;  /* 0x0000001fff047819 */ /* 0x000fe20000011405 */
[C---:B------:R-:W-:Y:S01]  /*0e60*/  IMAD.SHL.U32 R18, R229.reuse, 0x10, RZ ;  /* 0x00000010e5127824 */ /* 0x040fe200078e00ff */
[----:B------:R-:W-:Y:S01]  /*0e70*/  LEA.HI R0, R229, R229, RZ, 0x1 ;  /* 0x000000e5e5007211 */ /* 0x000fe200078f08ff */
[----:B------:R-:W-:Y:S01]  /*0e80*/  IMAD.SHL.U32 R211, R5, 0x80, RZ ;  /* 0x0000008005d37824 */ /* 0x000fe200078e00ff */
[----:B------:R-:W-:Y:S01]  /*0e90*/  LOP3.LUT R210, R210, 0x380, RZ, 0xc0, !PT ;  /* 0x00000380d2d27812 */ /* 0x000fe200078ec0ff */
[----:B0-----:R-:W-:Y:S01]  /*0ea0*/  IMAD.U32 R3, RZ, RZ, UR4 ;  /* 0x00000004ff037e24 */ /* 0x001fe2000f8e00ff */
[----:B------:R-:W-:Y:S01]  /*0eb0*/  LEA.HI R4, R4, R5, RZ, 0x3 ;  /* 0x0000000504047211 */ /* 0x000fe200078f18ff */
[----:B------:R-:W-:Y:S01]  /*0ec0*/  UMOV UR4, URZ ;  /* 0x0000003f00047c82 */ /* 0x000fe20008000000 */
[----:B------:R-:W-:Y:S01]  /*0ed0*/  LOP3.LUT R0, R0, 0x1ffffffe, RZ, 0xc0, !PT ;  /* 0x1ffffffe00007812 */ /* 0x000fe200078ec0ff */
[----:B------:R-:W-:Y:S01]  /*0ee0*/  IMAD.IADD R221, R12, 0x1, -R221 ;  /* 0x000000010cdd7824 */ /* 0x000fe200078e0add */
[----:B------:R0:W-:Y:S01]  /*0ef0*/  STL [R1], R3 ;  /* 0x0000000301007387 */ /* 0x0001e20000100800 */
[----:B------:R-:W-:Y:S01]  /*0f00*/  SHF.R.U32.HI R5, RZ, 0x3, R210 ;  /* 0x00000003ff057819 */ /* 0x000fe200000116d2 */
[----:B------:R-:W-:Y:S01]  /*0f10*/  VIADD R23, R18, 0x40 ;  /* 0x0000004012177836 */ /* 0x000fe20000000000 */
[----:B------:R-:W-:Y:S01]  /*0f20*/  LOP3.LUT R211, R211, 0x380, RZ, 0xc0, !PT ;  /* 0x00000380d3d37812 */ /* 0x000fe200078ec0ff */
[----:B------:R-:W-:Y:S01]  /*0f30*/  IMAD.IADD R0, R229, 0x1, -R0 ;  /* 0x00000001e5007824 */ /* 0x000fe200078e0a00 */
[----:B------:R-:W-:Y:S01]  /*0f40*/  SHF.R.S32.HI R19, RZ, 0x1f, R18 ;  /* 0x0000001fff137819 */ /* 0x000fe20000011412 */
[----:B------:R-:W-:Y:S01]  /*0f50*/  IMAD.SHL.U32 R4, R4, 0x80, RZ ;  /* 0x0000008004047824 */ /* 0x000fe200078e00ff */
[----:B------:R-:W-:Y:S01]  /*0f60*/  SHF.R.S32.HI R193, RZ, 0x1f, R23 ;  /* 0x0000001fffc17819 */ /* 0x000fe20000011417 */
[----:B------:R-:W-:Y:S01]  /*0f70*/  IMAD R208, R0, 0x8, R6 ;  /* 0x0000000800d07824 */ /* 0x000fe200078e0206 */
[----:B0-----:R-:W-:Y:S01]  /*0f80*/  SHF.R.S32.HI R3, RZ, 0x1f, R2 ;  /* 0x0000001fff037819 */ /* 0x001fe20000011402 */
[----:B------:R-:W-:Y:S01]  /*0f90*/  IMAD.U32 R0, RZ, RZ, UR4 ;  /* 0x00000004ff007e24 */ /* 0x000fe2000f8e00ff */
[----:B------:R-:W-:Y:S01]  /*0fa0*/  SHF.R.S32.HI R2, RZ, 0x1f, R7 ;  /* 0x0000001fff027819 */ /* 0x000fe20000011407 */
[----:B------:R-:W-:Y:S01]  /*0fb0*/  IMAD.SHL.U32 R209, R221, 0x8, RZ ;  /* 0x00000008ddd17824 */ /* 0x000fe200078e00ff */
[----:B------:R-:W-:Y:S01]  /*0fc0*/  LEA.HI R3, R3, R194, RZ, 0x3 ;  /* 0x000000c203037211 */ /* 0x000fe200078f18ff */
[----:B------:R-:W-:Y:S01]  /*0fd0*/  IMAD.SHL.U32 R188, R229, 0x8, RZ ;  /* 0x00000008e5bc7824 */ /* 0x000fe200078e00ff */
[----:B------:R-:W-:Y:S01]  /*0fe0*/  LEA.HI R2, R2, R7, RZ, 0x3 ;  /* 0x0000000702027211 */ /* 0x000fe200078f18ff */
[----:B------:R-:W-:Y:S01]  /*0ff0*/  VIADD R220, R209, 0x40 ;  /* 0x00000040d1dc7836 */ /* 0x000fe20000000000 */
[----:B------:R-:W-:Y:S01]  /*1000*/  LOP3.LUT R3, R3, 0xfffffff8, RZ, 0xc0, !PT ;  /* 0xfffffff803037812 */ /* 0x000fe200078ec0ff */
[----:B------:R-:W-:Y:S01]  /*1010*/  VIADD R196, R188, 0x20 ;  /* 0x00000020bcc47836 */ /* 0x000fe20000000000 */
[----:B------:R-:W-:Y:S01]  /*1020*/  LOP3.LUT R215, R4, 0xfffffc00, RZ, 0xc0, !PT ;  /* 0xfffffc0004d77812 */ /* 0x000fe200078ec0ff */
[----:B------:R-:W-:-:S02]  /*1030*/  IMAD.SHL.U32 R2, R2, 0x80, RZ ;  /* 0x0000008002027824 */ /* 0x000fc400078e00ff */
[----:B------:R-:W-:Y:S01]  /*1040*/  IMAD.IADD R213, R194, 0x1, -R3 ;  /* 0x00000001c2d57824 */ /* 0x000fe200078e0a03 */
[----:B------:R-:W-:Y:S02]  /*1050*/  LOP3.LUT R3, R210, 0x70, R18, 0xf8, !PT ;  /* 0x00000070d2037812 */ /* 0x000fe400078ef812 */
[----:B------:R-:W-:-:S04]  /*1060*/  LOP3.LUT R214, R2, 0xfffffc00, RZ, 0xc0, !PT ;  /* 0xfffffc0002d67812 */ /* 0x000fc800078ec0ff */
[----:B------:R-:W-:-:S05]  /*1070*/  LOP3.LUT R2, R214, R3, R5, 0xf6, !PT ;  /* 0x00000003d6027212 */ /* 0x000fca00078ef605 */
[----:B------:R-:W-:-:S05]  /*1080*/  IMAD.IADD R2, R17, 0x1, R2 ;  /* 0x0000000111027824 */ /* 0x000fca00078e0202 */
[----:B------:R0:W-:Y:S04]  /*1090*/  STL [R1+0x10], R2 ;  /* 0x0000100201007387 */ /* 0x0001e80000100800 */
[----:B------:R0:W-:Y:S02]  /*10a0*/  STL [R1+0x8], R0 ;  /* 0x0000080001007387 */ /* 0x0001e40000100800 */
.L_x_2048:
[----:B------:R-:W-:Y:S05]  /*10b0*/  YIELD ;  /* 0x0000000000007946 */ /* 0x000fea0003800000 */
[----:B------:R-:W-:Y:S01]  /*10c0*/  ULDC.64 UR4, c[0x0][0xa28] ;  /* 0x00028a0000047ab9 */ /* 0x000fe20000000a00 */
[----:B01--45:R-:W1:Y:S01]  /*10d0*/  LDC.64 R4, c[0x0][0xa08] ;  /* 0x00028200ff047b82 */ /* 0x033e620000000a00 */
[----:B------:R-:W-:Y:S01]  /*10e0*/  ISETP.NE.U32.AND P1, PT, RZ, UR4, PT ;  /* 0x00000004ff007c0c */ /* 0x000fe2000bf25070 */
[----:B------:R-:W-:Y:S01]  /*10f0*/  IMAD.MOV.U32 R11, RZ, RZ, RZ ;  /* 0x000000ffff0b7224 */ /* 0x000fe200078e00ff */
[----:B------:R-:W-:Y:S01]  /*1100*/  ULDC.64 UR6, c[0x0][0x208] ;  /* 0x0000820000067ab9 */ /* 0x000fe20000000a00 */
[----:B------:R-:W-:Y:S01]  /*1110*/  IMAD.MOV.U32 R29, RZ, RZ, RZ ;  /* 0x000000ffff1d7224 */ /* 0x000fe200078e00ff */
[----:B------:R-:W-:Y:S01]  /*1120*/  ISETP.NE.AND.EX P1, PT, RZ, UR5, PT, P1 ;  /* 0x00000005ff007c0c */ /* 0x000fe2000bf25310 */
[----:B------:R-:W-:-:S02]  /*1130*/  ULDC.64 UR4, c[0x0][0xa18] ;  /* 0x0002860000047ab9 */ /* 0x000fc40000000a00 */
[----:B------:R-:W-:-:S04]  /*1140*/  ISETP.NE.U32.AND P2, PT, RZ, UR4, PT ;  /* 0x00000004ff007c0c */ /* 0x000fc8000bf45070 */
[----:B------:R-:W-:Y:S01]  /*1150*/  ISETP.NE.AND.EX P2, PT, RZ, UR5, PT, P2 ;  /* 0x00000005ff007c0c */ /* 0x000fe2000bf45320 */
[----:B------:R-:W-:Y:S02]  /*1160*/  ULDC.64 UR4, c[0x0][0xa08] ;  /* 0x0002820000047ab9 */ /* 0x000fe40000000a00 */
[----:B------:R-:W-:-:S03]  /*1170*/  ISETP.NE.U32.AND P0, PT, RZ, UR4, PT ;  /* 0x00000004ff007c0c */ /* 0x000fc6000bf05070 */
[----:B0-2---:R-:W0:Y:S01]  /*1180*/  @P1 LDC.64 R2, c[0x0][0xa28] ;  /* 0x00028a00ff021b82 */ /* 0x005e220000000a00 */
[----:B------:R-:W-:Y:S01]  /*1190*/  ULDC UR4, c[0x0][0x288] ;  /* 0x0000a20000047ab9 */ /* 0x000fe20000000800 */
[----:B------:R-:W-:Y:S01]  /*11a0*/  ISETP.NE.AND.EX P0, PT, RZ, UR5, PT, P0 ;  /* 0x00000005ff007c0c */ /* 0x000fe2000bf05300 */
[----:B-1----:R-:W-:-:S05]  /*11b0*/  IMAD.WIDE R8, R207, 0x4, R4 ;  /* 0x00000004cf087825 */ /* 0x002fca00078e0204 */
[----:B------:R-:W1:Y:S01]  /*11c0*/  @P2 LDC.64 R6, c[0x0][0xa18] ;  /* 0x00028600ff062b82 */ /* 0x000e620000000a00 */
[----:B------:R-:W-:Y:S01]  /*11d0*/  IMAD.U32 R197, RZ, RZ, UR4 ;  /* 0x00000004ffc57e24 */ /* 0x000fe2000f8e00ff */
[----:B------:R-:W-:Y:S02]  /*11e0*/  ULDC.64 UR4, c[0x0][0x418] ;  /* 0x0001060000047ab9 */ /* 0x000fe40000000a00 */
[----:B------:R-:W-:-:S03]  /*11f0*/  UISETP.NE.U32.AND UP0, UPT, UR4, URZ, UPT ;  /* 0x0000003f0400728c */ /* 0x000fc6000bf05070 */
[----:B------:R-:W5:Y:S01]  /*1200*/  @P0 LDG.E R29, desc[UR6][R8.64] ;  /* 0x00000006081d0981 */ /* 0x000f62000c1e1900 */
[----:B------:R-:W-:Y:S01]  /*1210*/  ULDC UR4, c[0x0][0x424] ;  /* 0x0001090000047ab9 */ /* 0x000fe20000000800 */
[----:B------:R-:W-:-:S03]  /*1220*/  UISETP.NE.AND.EX UP0, UPT, UR5, URZ, UPT, UP0 ;  /* 0x0000003f0500728c */ /* 0x000fc6000bf05300 */
[----:B------:R-:W-:Y:S01]  /*1230*/  ULDC UR5, c[0x0][0x2f0] ;  /* 0x0000bc0000057ab9 */ /* 0x000fe20000000800 */
[----:B------:R-:W-:Y:S01]  /*1240*/  USEL UR4, UR4, 0x1, UP0 ;  /* 0x0000000104047887 */ /* 0x000fe20008000000 */
[----:B0-----:R-:W-:-:S03]  /*1250*/  @P1 IMAD.WIDE R2, R207, 0x4, R2 ;  /* 0x00000004cf021825 */ /* 0x001fc600078e0202 */
[----:B------:R-:W-:-:S03]  /*1260*/  UIMAD UR4, UR4, UR5, URZ ;  /* 0x00000005040472a4 */ /* 0x000fc6000f8e023f */
[----:B------:R-:W-:Y:S01]  /*1270*/  ULDC UR5, c[0x0][0x348] ;  /* 0x0000d20000057ab9 */ /* 0x000fe20000000800 */
[----:B------:R0:W5:Y:S01]  /*1280*/  @P1 LDG.E R11, desc[UR6][R2.64] ;  /* 0x00000006020b1981 */ /* 0x000162000c1e1900 */
[----:B-1----:R-:W-:-:S04]  /*1290*/  @P2 IMAD.WIDE R4, R207, 0x4, R6 ;  /* 0x00000004cf042825 */ /* 0x002fc800078e0206 */
[----:B------:R-:W-:Y:S01]  /*12a0*/  IMAD.U32 R28, RZ, RZ, UR4 ;  /* 0x00000004ff1c7e24 */ /* 0x000fe2000f8e00ff */
[----:B------:R1:W5:Y:S01]  /*12b0*/  @P2 LDG.E R197, desc[UR6][R4.64] ;  /* 0x0000000604c52981 */ /* 0x000362000c1e1900 */
[----:B0-----:R-:W-:Y:S01]  /*12c0*/  IMAD.U32 R2, RZ, RZ, UR5 ;  /* 0x00000005ff027e24 */ /* 0x001fe2000f8e00ff */
[----:B------:R-:W-:Y:S06]  /*12d0*/  @P2 BRA `(.L_x_1795) ;  /* 0x0000000000282947 */ /* 0x000fec0003800000 */
[----:B------:R-:W-:Y:S02]  /*12e0*/  ULDC.64 UR4, c[0x0][0xa00] ;  /* 0x0002800000047ab9 */ /* 0x000fe40000000a00 */
[----:B------:R-:W-:-:S04]  /*12f0*/  ISETP.NE.U32.AND P1, PT, RZ, UR4, PT ;  /* 0x00000004ff007c0c */ /* 0x000fc8000bf25070 */
[----:B------:R-:W-:-:S13]  /*1300*/  ISETP.NE.AND.EX P1, PT, RZ, UR5, PT, P1 ;  /* 0x00000005ff007c0c */ /* 0x000fda000bf25310 */
[----:B------:R-:W-:Y:S05]  /*1310*/  @!P1 BRA `(.L_x_1795) ;  /* 0x0000000000189947 */ /* 0x000fea0003800000 */
[----:B-1----:R-:W0:Y:S01]  /*1320*/  LDC.64 R4, c[0x0][0xa00] ;  /* 0x00028000ff047b82 */ /* 0x002e220000000a00 */
[----:B------:R-:W-:Y:S01]  /*1330*/  ULDC.64 UR4, c[0x0][0x208] ;  /* 0x0000820000047ab9 */ /* 0x000fe20000000a00 */
[----:B0-----:R-:W-:-:S05]  /*1340*/  IMAD.WIDE R4, R207, 0x4, R4 ;  /* 0x00000004cf047825 */ /* 0x001fca00078e0204 */
[----:B-----5:R-:W2:Y:S04]  /*1350*/  LDG.E R197, desc[UR4][R4.64] ;  /* 0x0000000404c57981 */ /* 0x020ea8000c1e1900 */
[----:B------:R-:W2:Y:S02]  /*1360*/  LDG.E R0, desc[UR4][R4.64+0x4] ;  /* 0x0000040404007981 */ /* 0x000ea4000c1e1900 */
[----:B--2---:R-:W-:-:S07]  /*1370*/  IMAD.IADD R197, R0, 0x1, -R197 ;  /* 0x0000000100c57824 */ /* 0x004fce00078e0ac5 */
.L_x_1795:
        /* <DEDUP_REMOVED lines=10> */
[----:B-1----:R-:W0:Y:S01]  /*1420*/  LDC.64 R4, c[0x0][0xa20] ;  /* 0x00028800ff047b82 */ /* 0x002e220000000a00 */
[----:B------:R-:W-:Y:S01]  /*1430*/  ULDC.64 UR4, c[0x0][0x208] ;  /* 0x0000820000047ab9 */ /* 0x000fe20000000a00 */
[----:B0-----:R-:W-:-:S05]  /*1440*/  IMAD.WIDE R4, R207, 0x4, R4 ;  /* 0x00000004cf047825 */ /* 0x001fca00078e0204 */
[----:B------:R0:W5:Y:S01]  /*1450*/  LDG.E R28, desc[UR4][R4.64] ;  /* 0x00000004041c7981 */ /* 0x000162000c1e1900 */
[----:B------:R-:W-:Y:S05]  /*1460*/  BRA `(.L_x_1797) ;  /* 0x0000000000147947 */ /* 0x000fea0003800000 */
.L_x_1796:
[----:B------:R-:W-:Y:S05]  /*1470*/  @!P0 BRA `(.L_x_1797) ;  /* 0x0000000000108947 */ /* 0x000fea0003800000 */
[----:B------:R-:W-:Y:S02]  /*1480*/  ULDC.64 UR4, c[0x0][0x208] ;  /* 0x0000820000047ab9 */ /* 0x000fe40000000a00 */
[----:B------:R-:W2:Y:S04]  /*1490*/  LDG.E R3, desc[UR4][R8.64] ;  /* 0x0000000408037981 */ /* 0x000ea8000c1e1900 */
[----:B------:R-:W2:Y:S02]  /*14a0*/  LDG.E R28, desc[UR4][R8.64+0x4] ;  /* 0x00000404081c7981 */ /* 0x000ea4000c1e1900 */
[----:B--2---:R-:W-:-:S07]  /*14b0*/  IMAD.IADD R28, R28, 0x1, -R3 ;  /* 0x000000011c1c7824 */ /* 0x004fce00078e0a03 */
.L_x_1797:
[----:B------:R-:W-:Y:S01]  /*14c0*/  ULDC.64 UR4, c[0x0][0xa10] ;  /* 0x0002840000047ab9 */ /* 0x000fe20000000a00 */
[----:B------:R-:W-:Y:S01]  /*14d0*/  ULDC.64 UR6, c[0x0][0x208] ;  /* 0x0000820000067ab9 */ /* 0x000fe20000000a00 */
[----:B------:R-:W-:Y:S01]  /*14e0*/  ISETP.NE.U32.AND P0, PT, RZ, UR4, PT ;  /* 0x00000004ff007c0c */ /* 0x000fe2000bf05070 */
[----:B------:R-:W2:Y:S03]  /*14f0*/  LDC R8, c[0x0][0x448] ;  /* 0x00011200ff087b82 */ /* 0x000ea60000000800 */
[----:B------:R-:W-:Y:S01]  /*1500*/  ISETP.NE.AND.EX P0, PT, RZ, UR5, PT, P0 ;  /* 0x00000005ff007c0c */ /* 0x000fe2000bf05300 */
[----:B------:R-:W-:Y:S02]  /*1510*/  ULDC.64 UR4, c[0x0][0xa30] ;  /* 0x00028c0000047ab9 */ /* 0x000fe40000000a00 */
[----:B------:R-:W-:Y:S01]  /*1520*/  ISETP.NE.U32.AND P1, PT, RZ, UR4, PT ;  /* 0x00000004ff007c0c */ /* 0x000fe2000bf25070 */
[----:B-----5:R-:W-:Y:S01]  /*1530*/  IMAD.MOV.U32 R24, RZ, RZ, R28 ;  /* 0x000000ffff187224 */ /* 0x020fe200078e001c */
[----:B------:R-:W3:Y:S02]  /*1540*/  LDC.64 R12, c[0x0][0x9e0] ;  /* 0x00027800ff0c7b82 */ /* 0x000ee40000000a00 */
[----:B------:R-:W-:-:S06]  /*1550*/  ISETP.NE.AND.EX P1, PT, RZ, UR5, PT, P1 ;  /* 0x00000005ff007c0c */ /* 0x000fcc000bf25310 */
[----:B01----:R-:W0:Y:S08]  /*1560*/  @P0 LDC.64 R4, c[0x0][0xa10] ;  /* 0x00028400ff040b82 */ /* 0x003e300000000a00 */
[----:B------:R-:W1:Y:S01]  /*1570*/  @P1 LDC.64 R6, c[0x0][0xa30] ;  /* 0x00028c00ff061b82 */ /* 0x000e620000000a00 */
[----:B0-----:R-:W-:-:S05]  /*1580*/  @P0 IMAD.WIDE R4, R207, 0x4, R4 ;  /* 0x00000004cf040825 */ /* 0x001fca00078e0204 */
[----:B------:R-:W4:Y:S04]  /*1590*/  @P0 LDG.E R0, desc[UR6][R4.64] ;  /* 0x0000000604000981 */ /* 0x000f28000c1e1900 */
[----:B------:R-:W4:Y:S01]  /*15a0*/  @P0 LDG.E R3, desc[UR6][R4.64+0x4] ;  /* 0x0000040604030981 */ /* 0x000f22000c1e1900 */
[----:B-1----:R-:W-:-:S05]  /*15b0*/  @P1 IMAD.WIDE R6, R207, 0x4, R6 ;  /* 0x00000004cf061825 */ /* 0x002fca00078e0206 */
[----:B------:R0:W5:Y:S01]  /*15c0*/  @P1 LDG.E R24, desc[UR6][R6.64] ;  /* 0x0000000606181981 */ /* 0x000162000c1e1900 */
[----:B--2---:R-:W-:Y:S01]  /*15d0*/  ISETP.NE.AND P1, PT, R8, 0x1, PT ;  /* 0x000000010800780c */ /* 0x004fe20003f25270 */
[----:B------:R-:W-:Y:S01]  /*15e0*/  IMAD.SHL.U32 R201, R205, 0x80, RZ ;  /* 0x00000080cdc97824 */ /* 0x000fe200078e00ff */
[----:B---3--:R-:W-:Y:S01]  /*15f0*/  ISETP.GE.AND P2, PT, R13, 0x1, PT ;  /* 0x000000010d00780c */ /* 0x008fe20003f46270 */
[----:B------:R-:W-:-:S10]  /*1600*/  IMAD.IADD R11, R28, 0x1, -R11 ;  /* 0x000000011c0b7824 */ /* 0x000fd400078e0a0b */
[----:B------:R-:W1:Y:S08]  /*1610*/  @P1 LDC R8, c[0x0][0x44c] ;  /* 0x00011300ff081b82 */ /* 0x000e700000000800 */
[----:B------:R-:W2:Y:S01]  /*1620*/  @P1 LDC R9, c[0x0][0x450] ;  /* 0x00011400ff091b82 */ /* 0x000ea20000000800 */
[----:B----4-:R-:W-:Y:S02]  /*1630*/  @P0 IMAD.IADD R2, R3, 0x1, -R0 ;  /* 0x0000000103020824 */ /* 0x010fe400078e0a00 */
[----:B------:R-:W-:-:S02]  /*1640*/  VIADD R3, R201, 0x7f ;  /* 0x0000007fc9037836 */ /* 0x000fc40000000000 */
[----:B------:R-:W-:Y:S02]  /*1650*/  IMAD.IADD R198, R11, 0x1, R2 ;  /* 0x000000010bc67824 */ /* 0x000fe400078e0202 */
[----:B-1----:R-:W-:-:S04]  /*1660*/  @P1 IMAD.HI.U32 R4, R3, R8, RZ ;  /* 0x0000000803041227 */ /* 0x002fc800078e00ff */
[C---:B------:R-:W-:Y:S01]  /*1670*/  VIADD R0, R198.reuse, 0x9f ;  /* 0x0000009fc6007836 */ /* 0x040fe20000000000 */
[----:B--2---:R-:W-:Y:S02]  /*1680*/  @P1 SHF.R.U32.HI R3, RZ, R9, R4 ;  /* 0x00000009ff031219 */ /* 0x004fe40000011604 */
[----:B------:R-:W-:Y:S01]  /*1690*/  IADD3 R4, R198, 0x1, -R197 ;  /* 0x00000001c6047810 */ /* 0x000fe20007ffe8c5 */
[----:B------:R-:W-:-:S04]  /*16a0*/  IMAD.HI R0, R0, 0x66666667, RZ ;  /* 0x6666666700007827 */ /* 0x000fc800078e02ff */
[----:B0-----:R-:W-:Y:S01]  /*16b0*/  IMAD.IADD R7, R4, 0x1, R3 ;  /* 0x0000000104077824 */ /* 0x001fe200078e0203 */
[----:B------:R-:W-:-:S04]  /*16c0*/  SHF.R.U32.HI R27, RZ, 0x1f, R0 ;  /* 0x0000001fff1b7819 */ /* 0x000fc80000011600 */
[----:B------:R-:W-:Y:S01]  /*16d0*/  LEA.HI.SX32 R27, R0, R27, 0x1a ;  /* 0x0000001b001b7211 */ /* 0x000fe200078fd2ff */
[----:B------:R-:W-:Y:S01]  /*16e0*/  IMAD.IADD R0, R7, 0x1, R12 ;  /* 0x0000000107007824 */ /* 0x000fe200078e020c */
[----:B------:R-:W-:Y:S06]  /*16f0*/  @!P2 BRA `(.L_x_1798) ;  /* 0x000000000048a947 */ /* 0x000fec0003800000 */
[C---:B------:R-:W-:Y:S01]  /*1700*/  ISETP.GT.AND P0, PT, R7.reuse, RZ, PT ;  /* 0x000000ff0700720c */ /* 0x040fe20003f04270 */
[----:B------:R-:W-:Y:S01]  /*1710*/  BSSY B0, `(.L_x_1799) ;  /* 0x000000e000007945 */ /* 0x000fe20003800000 */
[----:B------:R-:W-:-:S11]  /*1720*/  VIADD R3, R7, 0xffffffff ;  /* 0xffffffff07037836 */ /* 0x000fd60000000000 */
[----:B------:R-:W-:Y:S05]  /*1730*/  @P0 BRA `(.L_x_1800) ;  /* 0x00000000001c0947 */ /* 0x000fea0003800000 */
[----:B------:R-:W-:Y:S01]  /*1740*/  ISETP.NE.AND P0, PT, R13, 0x1, PT ;  /* 0x000000010d00780c */ /* 0x000fe20003f05270 */
[----:B------:R-:W-:-:S12]  /*1750*/  IMAD.MOV R3, RZ, RZ, -R7 ;  /* 0x000000ffff037224 */ /* 0x000fd800078e0a07 */
[----:B------:R-:W0:Y:S02]  /*1760*/  @P0 LDC.64 R4, c[0x0][0x9e8] ;  /* 0x00027a00ff040b82 */ /* 0x000e240000000a00 */
[----:B0-----:R-:W-:-:S05]  /*1770*/  @P0 IMAD.HI.U32 R4, R3, R4, RZ ;  /* 0x0000000403040227 */ /* 0x001fca00078e00ff */
[----:B------:R-:W-:-:S04]  /*1780*/  @P0 SHF.R.U32.HI R3, RZ, R5, R4 ;  /* 0x00000005ff030219 */ /* 0x000fc80000011604 */
[----:B------:R-:W-:Y:S01]  /*1790*/  LOP3.LUT R3, RZ, R3, RZ, 0x33, !PT ;  /* 0x00000003ff037212 */ /* 0x000fe200078e33ff */
[----:B------:R-:W-:Y:S06]  /*17a0*/  BRA `(.L_x_1801) ;  /* 0x0000000000107947 */ /* 0x000fec0003800000 */
.L_x_1800:
[----:B------:R-:W-:-:S13]  /*17b0*/  ISETP.NE.AND P0, PT, R13, 0x1, PT ;  /* 0x000000010d00780c */ /* 0x000fda0003f05270 */
[----:B------:R-:W0:Y:S02]  /*17c0*/  @P0 LDC.64 R4, c[0x0][0x9e8] ;  /* 0x00027a00ff040b82 */ /* 0x000e240000000a00 */
[----:B0-----:R-:W-:-:S05]  /*17d0*/  @P0 IMAD.HI.U32 R4, R3, R4, RZ ;  /* 0x0000000403040227 */ /* 0x001fca00078e00ff */
[----:B------:R-:W-:-:S07]  /*17e0*/  @P0 SHF.R.U32.HI R3, RZ, R5, R4 ;  /* 0x00000005ff030219 */ /* 0x000fce0000011604 */
.L_x_1801:
[----:B------:R-:W-:Y:S05]  /*17f0*/  BSYNC B0 ;  /* 0x0000000000007941 */ /* 0x000fea0003800000 */
.L_x_1799:
[----:B------:R-:W-:-:S05]  /*1800*/  IMAD R3, R3, R13, R13 ;  /* 0x0000000d03037224 */ /* 0x000fca00078e020d */
[----:B------:R-:W-:-:S07]  /*1810*/  VIMNMX R0, R0, R3, PT ;  /* 0x0000000300007248 */ /* 0x000fce0003fe0100 */
.L_x_1798:
[----:B------:R-:W0:Y:S01]  /*1820*/  @P1 LDC R4, c[0x0][0x44c] ;  /* 0x00011300ff041b82 */ /* 0x000e220000000800 */
[----:B------:R-:W-:Y:S01]  /*1830*/  VIADD R0, R0, 0x9f ;  /* 0x0000009f00007836 */ /* 0x000fe20000000000 */
[----:B------:R-:W-:Y:S01]  /*1840*/  ULDC UR4, c[0x0][0x9dc] ;  /* 0x0002770000047ab9 */ /* 0x000fe20000000800 */
[----:B------:R-:W-:Y:S02]  /*1850*/  IMAD.MOV.U32 R5, RZ, RZ, R201 ;  /* 0x000000ffff057224 */ /* 0x000fe400078e00c9 */
[----:B------:R-:W-:-:S03]  /*1860*/  IMAD.HI R0, R0, 0x66666667, RZ ;  /* 0x6666666700007827 */ /* 0x000fc600078e02ff */
[----:B------:R-:W1:Y:S01]  /*1870*/  @P1 LDC R7, c[0x0][0x450] ;  /* 0x00011400ff071b82 */ /* 0x000e620000000800 */
[----:B------:R-:W-:Y:S01]  /*1880*/  IMAD.IADD R104, R198, 0x1, -R197 ;  /* 0x00000001c6687824 */ /* 0x000fe200078e0ac5 */
[----:B------:R-:W-:-:S04]  /*1890*/  SHF.R.U32.HI R3, RZ, 0x1f, R0 ;  /* 0x0000001fff037819 */ /* 0x000fc80000011600 */
[----:B------:R-:W-:-:S04]  /*18a0*/  LEA.HI.SX32 R0, R0, R3, 0x1a ;  /* 0x0000000300007211 */ /* 0x000fc800078fd2ff */
[----:B------:R-:W-:Y:S01]  /*18b0*/  VIMNMX R8, R27, R0, PT ;  /* 0x000000001b087248 */ /* 0x000fe20003fe0100 */
[----:B0-----:R-:W-:-:S05]  /*18c0*/  @P1 IMAD.HI.U32 R4, R201, R4, RZ ;  /* 0x00000004c9041227 */ /* 0x001fca00078e00ff */
[----:B-1----:R-:W-:-:S05]  /*18d0*/  @P1 SHF.R.U32.HI R5, RZ, R7, R4 ;  /* 0x00000007ff051219 */ /* 0x002fca0000011604 */
[----:B------:R-:W-:-:S04]  /*18e0*/  IMAD.IADD R3, R104, 0x1, R5 ;  /* 0x0000000168037824 */ /* 0x000fc800078e0205 */
[----:B------:R-:W-:Y:S01]  /*18f0*/  VIADD R0, R3, -UR4 ;  /* 0x8000000403007c36 */ /* 0x000fe20008000000 */
[----:B------:R-:W-:Y:S06]  /*1900*/  @!P2 BRA `(.L_x_1802) ;  /* 0x000000000044a947 */ /* 0x000fec0003800000 */
[----:B------:R-:W-:Y:S01]  /*1910*/  ISETP.GT.AND P0, PT, R3, -0x1, PT ;  /* 0xffffffff0300780c */ /* 0x000fe20003f04270 */
[----:B------:R-:W-:-:S12]  /*1920*/  BSSY B0, `(.L_x_1803) ;  /* 0x000000d000007945 */ /* 0x000fd80003800000 */
[----:B------:R-:W-:Y:S05]  /*1930*/  @P0 BRA `(.L_x_1804) ;  /* 0x00000000001c0947 */ /* 0x000fea0003800000 */
[----:B------:R-:W-:Y:S02]  /*1940*/  ISETP.NE.AND P0, PT, R13, 0x1, PT ;  /* 0x000000010d00780c */ /* 0x000fe40003f05270 */
[----:B------:R-:W-:-:S11]  /*1950*/  LOP3.LUT R3, RZ, R3, RZ, 0x33, !PT ;  /* 0x00000003ff037212 */ /* 0x000fd600078e33ff */
[----:B------:R-:W0:Y:S02]  /*1960*/  @P0 LDC.64 R4, c[0x0][0x9e8] ;  /* 0x00027a00ff040b82 */ /* 0x000e240000000a00 */
[----:B0-----:R-:W-:-:S05]  /*1970*/  @P0 IMAD.HI.U32 R4, R3, R4, RZ ;  /* 0x0000000403040227 */ /* 0x001fca00078e00ff */
[----:B------:R-:W-:-:S04]  /*1980*/  @P0 SHF.R.U32.HI R3, RZ, R5, R4 ;  /* 0x00000005ff030219 */ /* 0x000fc80000011604 */
[----:B------:R-:W-:Y:S01]  /*1990*/  LOP3.LUT R3, RZ, R3, RZ, 0x33, !PT ;  /* 0x00000003ff037212 */ /* 0x000fe200078e33ff */
[----:B------:R-:W-:Y:S06]  /*19a0*/  BRA `(.L_x_1805) ;  /* 0x0000000000107947 */ /* 0x000fec0003800000 */
.L_x_1804:
[----:B------:R-:W-:-:S13]  /*19b0*/  ISETP.NE.AND P0, PT, R13, 0x1, PT ;  /* 0x000000010d00780c */ /* 0x000fda0003f05270 */
[----:B------:R-:W0:Y:S02]  /*19c0*/  @P0 LDC.64 R4, c[0x0][0x9e8] ;  /* 0x00027a00ff040b82 */ /* 0x000e240000000a00 */
[----:B0-----:R-:W-:-:S05]  /*19d0*/  @P0 IMAD.HI.U32 R4, R3, R4, RZ ;  /* 0x0000000403040227 */ /* 0x001fca00078e00ff */
[----:B------:R-:W-:-:S07]  /*19e0*/  @P0 SHF.R.U32.HI R3, RZ, R5, R4 ;  /* 0x00000005ff030219 */ /* 0x000fce0000011604 */
.L_x_1805:
[----:B------:R-:W-:Y:S05]  /*19f0*/  BSYNC B0 ;  /* 0x0000000000007941 */ /* 0x000fea0003800000 */
.L_x_1803:
[----:B------:R-:W-:-:S05]  /*1a00*/  IMAD R3, R3, R13, RZ ;  /* 0x0000000d03037224 */ /* 0x000fca00078e02ff */
[----:B------:R-:W-:-:S07]  /*1a10*/  VIMNMX R0, R0, R3, !PT ;  /* 0x0000000300007248 */ /* 0x000fce0007fe0100 */
.L_x_1802:
[----:B------:R-:W-:Y:S01]  /*1a20*/  IMAD.HI R0, R0, 0x66666667, RZ ;  /* 0x6666666700007827 */ /* 0x000fe200078e02ff */
[----:B------:R-:W-:Y:S01]  /*1a30*/  BSSY B0, `(.L_x_1806) ;  /* 0x0000028000007945 */ /* 0x000fe20003800000 */
[----:B------:R-:W-:Y:S02]  /*1a40*/  LOP3.LUT R227, R225, 0xff, RZ, 0xc0, !PT ;  /* 0x000000ffe1e37812 */ /* 0x000fe400078ec0ff */
[----:B------:R-:W-:Y:S02]  /*1a50*/  SHF.R.U32.HI R225, RZ, 0x10, R225 ;  /* 0x00000010ffe17819 */ /* 0x000fe400000116e1 */
[----:B------:R-:W-:-:S04]  /*1a60*/  SHF.R.U32.HI R3, RZ, 0x1f, R0 ;  /* 0x0000001fff037819 */ /* 0x000fc80000011600 */
[----:B------:R-:W-:Y:S01]  /*1a70*/  LEA.HI.SX32 R3, R0, R3, 0x1a ;  /* 0x0000000300037211 */ /* 0x000fe200078fd2ff */
[----:B------:R-:W-:-:S03]  /*1a80*/  IMAD.MOV.U32 R0, RZ, RZ, RZ ;  /* 0x000000ffff007224 */ /* 0x000fc600078e00ff */
[----:B------:R-:W-:-:S04]  /*1a90*/  VIMNMX R9, RZ, R3, !PT ;  /* 0x00000003ff097248 */ /* 0x000fc80007fe0100 */
[----:B------:R-:W-:-:S13]  /*1aa0*/  ISETP.GT.AND P0, PT, R8, R9, PT ;  /* 0x000000090800720c */ /* 0x000fda0003f04270 */
[----:B------:R-:W-:Y:S05]  /*1ab0*/  @!P0 BRA `(.L_x_1807) ;  /* 0x00000000007c8947 */ /* 0x000fea0003800000 */
[----:B------:R-:W-:Y:S01]  /*1ac0*/  ISETP.NE.AND P0, PT, R225, RZ, PT ;  /* 0x000000ffe100720c */ /* 0x000fe20003f05270 */
[----:B------:R-:W-:-:S03]  /*1ad0*/  ULDC UR4, c[0x0][0x9f0] ;  /* 0x00027c0000047ab9 */ /* 0x000fc60000000800 */
[----:B------:R-:W-:-:S04]  /*1ae0*/  SEL R13, R225, UR4, P0 ;  /* 0x00000004e10d7c07 */ /* 0x000fc80008000000 */
[-C--:B------:R-:W-:Y:S02]  /*1af0*/  IABS R6, R13.reuse ;  /* 0x0000000d00067213 */ /* 0x080fe40000000000 */
[----:B------:R-:W-:Y:S02]  /*1b00*/  IADD3 R0, R13, -0x1, R8 ;  /* 0xffffffff0d007810 */ /* 0x000fe40007ffe008 */
[----:B------:R-:W0:Y:S01]  /*1b10*/  I2F.RP R3, R6 ;  /* 0x0000000600037306 */ /* 0x000e220000209400 */
[----:B------:R-:W-:Y:S02]  /*1b20*/  IABS R12, R13 ;  /* 0x0000000d000c7213 */ /* 0x000fe40000000000 */
[----:B------:R-:W-:-:S05]  /*1b30*/  IMAD.IADD R0, R0, 0x1, -R9 ;  /* 0x0000000100007824 */ /* 0x000fca00078e0a09 */
[----:B------:R-:W-:Y:S02]  /*1b40*/  IABS R10, R0 ;  /* 0x00000000000a7213 */ /* 0x000fe40000000000 */
[----:B------:R-:W-:-:S04]  /*1b50*/  LOP3.LUT R0, R0, R13, RZ, 0x3c, !PT ;  /* 0x0000000d00007212 */ /* 0x000fc800078e3cff */
[----:B------:R-:W-:Y:S01]  /*1b60*/  ISETP.GE.AND P2, PT, R0, RZ, PT ;  /* 0x000000ff0000720c */ /* 0x000fe20003f46270 */
[----:B0-----:R-:W0:Y:S02]  /*1b70*/  MUFU.RCP R3, R3 ;  /* 0x0000000300037308 */ /* 0x001e240000001000 */
[----:B0-----:R-:W-:Y:S02]  /*1b80*/  VIADD R4, R3, 0xffffffe ;  /* 0x0ffffffe03047836 */ /* 0x001fe40000000000 */
[----:B------:R-:W-:-:S04]  /*1b90*/  IMAD.MOV R3, RZ, RZ, -R12 ;  /* 0x000000ffff037224 */ /* 0x000fc800078e0a0c */
[----:B------:R0:W1:Y:S02]  /*1ba0*/  F2I.FTZ.U32.TRUNC.NTZ R5, R4 ;  /* 0x0000000400057305 */ /* 0x000064000021f000 */
[----:B0-----:R-:W-:Y:S02]  /*1bb0*/  IMAD.MOV.U32 R4, RZ, RZ, RZ ;  /* 0x000000ffff047224 */ /* 0x001fe400078e00ff */
[----:B-1----:R-:W-:-:S04]  /*1bc0*/  IMAD.MOV R7, RZ, RZ, -R5 ;  /* 0x000000ffff077224 */ /* 0x002fc800078e0a05 */
[----:B------:R-:W-:-:S04]  /*1bd0*/  IMAD R7, R7, R6, RZ ;  /* 0x0000000607077224 */ /* 0x000fc800078e02ff */
[----:B------:R-:W-:-:S04]  /*1be0*/  IMAD.HI.U32 R5, R5, R7, R4 ;  /* 0x0000000705057227 */ /* 0x000fc800078e0004 */
[----:B------:R-:W-:-:S04]  /*1bf0*/  IMAD.MOV.U32 R4, RZ, RZ, R10 ;  /* 0x000000ffff047224 */ /* 0x000fc800078e000a */
        /* <DEDUP_REMOVED lines=11> */
.L_x_1807:
[----:B------:R-:W-:Y:S05]  /*1cb0*/  BSYNC B0 ;  /* 0x0000000000007941 */ /* 0x000fea0003800000 */
.L_x_1806:
[----:B------:R-:W-:-:S05]  /*1cc0*/  IMAD R3, R227, R0, R9 ;  /* 0x00000000e3037224 */ /* 0x000fca00078e0209 */
[C---:B------:R-:W-:Y:S01]  /*1cd0*/  VIADDMNMX R0, R3.reuse, R0, R8, PT ;  /* 0x0000000003007246 */ /* 0x040fe20003800108 */
[----:B------:R-:W-:-:S04]  /*1ce0*/  IMAD R3, R3, 0xa0, -R11 ;  /* 0x000000a003037824 */ /* 0x000fc800078e0a0b */
[----:B------:R-:W-:Y:S01]  /*1cf0*/  IMAD R5, R0, 0xa0, -R11 ;  /* 0x000000a000057824 */ /* 0x000fe200078e0a0b */
[----:B------:R-:W-:-:S04]  /*1d00*/  VIMNMX R3, RZ, R3, !PT ;  /* 0x00000003ff037248 */ /* 0x000fc80007fe0100 */
[----:B------:R-:W-:Y:S01]  /*1d10*/  VIMNMX R0, R5, R2, PT ;  /* 0x0000000205007248 */ /* 0x000fe20003fe0100 */
[----:B------:R-:W-:-:S03]  /*1d20*/  IMAD.WIDE.U32 R4, R3, -0x33333333, RZ ;  /* 0xcccccccd03047825 */ /* 0x000fc600078e00ff */
[----:B------:R-:W-:Y:S02]  /*1d30*/  ISETP.GT.AND P0, PT, R0, R3, PT ;  /* 0x000000030000720c */ /* 0x000fe40003f04270 */
[----:B------:R-:W-:-:S05]  /*1d40*/  SHF.R.U32.HI R26, RZ, 0x7, R5 ;  /* 0x00000007ff1a7819 */ /* 0x000fca0000011605 */
[----:B------:R-:W-:-:S06]  /*1d50*/  IMAD.MOV.U32 R25, RZ, RZ, R26 ;  /* 0x000000ffff197224 */ /* 0x000fcc00078e001a */
        /* <DEDUP_REMOVED lines=26> */
[----:B-1---5:R-:W-:Y:S05]  /*1f00*/  CALL.ABS.NOINC R14 ;  /* 0x000000000e007343 */ /* 0x022fea0003c00000 */
.L_x_1810:
[----:B------:R-:W-:Y:S05]  /*1f10*/  BSYNC B6 ;  /* 0x0000000000067941 */ /* 0x000fea0003800000 */
.L_x_1809:
        /* <DEDUP_REMOVED lines=20> */
.L_x_1812:
[----:B------:R-:W-:Y:S05]  /*2060*/  BSYNC B6 ;  /* 0x0000000000067941 */ /* 0x000fea0003800000 */
.L_x_1811:
[----:B------:R-:W-:Y:S01]  /*2070*/  ULDC.64 UR4, c[0x0][0x9f8] ;  /* 0x00027e0000047ab9 */ /* 0x000fe20000000a00 */
[----:B------:R-:W-:Y:S01]  /*2080*/  IMAD.MOV.U32 R85, RZ, RZ, R207 ;  /* 0x000000ffff557224 */ /* 0x000fe200078e00cf */
[----:B------:R-:W-:Y:S01]  /*2090*/  ISETP.NE.U32.AND P0, PT, RZ, UR4, PT ;  /* 0x00000004ff007c0c */ /* 0x000fe2000bf05070 */
[----:B------:R-:W-:Y:S01]  /*20a0*/  ULDC.64 UR6, c[0x0][0x208] ;  /* 0x0000820000067ab9 */ /* 0x000fe20000000a00 */
[----:B------:R-:W0:Y:S02]  /*20b0*/  LDC.64 R50, c[0x0][0x3f8] ;  /* 0x0000fe00ff327b82 */ /* 0x000e240000000a00 */
[----:B------:R-:W-:-:S06]  /*20c0*/  ISETP.NE.AND.EX P0, PT, RZ, UR5, PT, P0 ;  /* 0x00000005ff007c0c */ /* 0x000fcc000bf05300 */
[----:B------:R-:W1:Y:S08]  /*20d0*/  LDC.64 R56, c[0x0][0x408] ;  /* 0x00010200ff387b82 */ /* 0x000e700000000a00 */
[----:B------:R-:W2:Y:S08]  /*20e0*/  @P0 LDC.64 R4, c[0x0][0x9f8] ;  /* 0x00027e00ff040b82 */ /* 0x000eb00000000a00 */
[----:B------:R-:W3:Y:S01]  /*20f0*/  LDC R31, c[0x0][0x3f4] ;  /* 0x0000fd00ff1f7b82 */ /* 0x000ee20000000800 */
[----:B--2---:R-:W-:-:S05]  /*2100*/  @P0 IMAD.WIDE R4, R207, 0x4, R4 ;  /* 0x00000004cf040825 */ /* 0x004fca00078e0204 */
[----:B------:R2:W4:Y:S01]  /*2110*/  @P0 LDG.E R85, desc[UR6][R4.64] ;  /* 0x0000000604550981 */ /* 0x000522000c1e1900 */
[----:B------:R-:W-:Y:S01]  /*2120*/  SHF.R.S32.HI R3, RZ, 0x1f, R194 ;  /* 0x0000001fff037819 */ /* 0x000fe200000114c2 */
[-C--:B0-----:R-:W-:Y:S01]  /*2130*/  IMAD.WIDE.U32 R8, R194, R50.reuse, R18 ;  /* 0x00000032c2087225 */ /* 0x081fe200078e0012 */
[----:B------:R-:W-:Y:S01]  /*2140*/  SHF.R.S32.HI R189, RZ, 0x1f, R188 ;  /* 0x0000001fffbd7819 */ /* 0x000fe200000114bc */
[----:B------:R-:W0:Y:S01]  /*2150*/  S2R R30, SR_TID.X ;  /* 0x00000000001e7919 */ /* 0x000e220000002100 */
[----:B---3--:R-:W-:Y:S01]  /*2160*/  ISETP.GE.AND P0, PT, R18, R31, PT ;  /* 0x0000001f1200720c */ /* 0x008fe20003f06270 */
[C---:B------:R-:W-:Y:S01]  /*2170*/  IMAD R0, R3.reuse, R50, RZ ;  /* 0x0000003203007224 */ /* 0x040fe200078e02ff */
[C-C-:B-1----:R-:W-:Y:S01]  /*2180*/  SHF.L.U64.HI R79, R56.reuse, 0x6, R57.reuse ;  /* 0x00000006384f7819 */ /* 0x142fe20000010239 */
[----:B------:R-:W-:Y:S01]  /*2190*/  IMAD R3, R3, R56, RZ ;  /* 0x0000003803037224 */ /* 0x000fe200078e02ff */
[----:B------:R-:W-:Y:S01]  /*21a0*/  SHF.L.U64.HI R78, R56, 0x7, R57 ;  /* 0x00000007384e7819 */ /* 0x000fe20000010239 */
[C---:B------:R-:W-:Y:S01]  /*21b0*/  IMAD R13, R194.reuse, R51, R0 ;  /* 0x00000033c20d7224 */ /* 0x040fe200078e0200 */
[----:B------:R-:W-:Y:S01]  /*21c0*/  SHF.R.U32.HI R74, RZ, 0x3, R211 ;  /* 0x00000003ff4a7819 */ /* 0x000fe200000116d3 */
[----:B------:R-:W-:Y:S01]  /*21d0*/  IMAD.WIDE.U32 R6, R194, R50, R188 ;  /* 0x00000032c2067225 */ /* 0x000fe200078e00bc */
[----:B------:R-:W-:-:S02]  /*21e0*/  SHF.L.U64.HI R83, R50, 0x6, R51 ;  /* 0x0000000632537819 */ /* 0x000fc40000010233 */
[----:B------:R-:W-:Y:S01]  /*21f0*/  SHF.L.U64.HI R82, R50, 0x7, R51 ;  /* 0x0000000732527819 */ /* 0x000fe20000010233 */
[C---:B------:R-:W-:Y:S01]  /*2200*/  IMAD R15, R194.reuse, R57, R3 ;  /* 0x00000039c20f7224 */ /* 0x040fe200078e0203 */
[----:B------:R-:W-:Y:S01]  /*2210*/  SEL R3, R31, RZ, P0 ;  /* 0x000000ff1f037207 */ /* 0x000fe20000000000 */
[----:B------:R-:W-:Y:S01]  /*2220*/  IMAD.IADD R7, R7, 0x1, R13 ;  /* 0x0000000107077824 */ /* 0x000fe200078e020d */
[----:B------:R-:W-:Y:S01]  /*2230*/  LOP3.LUT P1, RZ, R213, 0x4, RZ, 0xc0, !PT ;  /* 0x00000004d5ff7812 */ /* 0x000fe2000782c0ff */
[----:B------:R-:W-:Y:S01]  /*2240*/  IMAD.IADD R9, R13, 0x1, R9 ;  /* 0x000000010d097824 */ /* 0x000fe200078e0209 */
[----:B-----5:R-:W-:Y:S01]  /*2250*/  SHF.R.S32.HI R13, RZ, 0x1f, R24 ;  /* 0x0000001fff0d7819 */ /* 0x020fe20000011418 */
[----:B--2---:R-:W-:-:S04]  /*2260*/  IMAD.WIDE.U32 R4, R194, R56, R188 ;  /* 0x00000038c2047225 */ /* 0x004fc800078e00bc */
[----:B------:R-:W-:Y:S02]  /*2270*/  IMAD.SHL.U32 R75, R213, 0x80, RZ ;  /* 0x00000080d54b7824 */ /* 0x000fe400078e00ff */
[----:B------:R-:W-:-:S03]  /*2280*/  IMAD.WIDE.U32 R10, R194, R56, R18 ;  /* 0x00000038c20a7225 */ /* 0x000fc600078e0012 */
[----:B------:R-:W-:Y:S01]  /*2290*/  LOP3.LUT R75, R75, 0x380, RZ, 0xc0, !PT ;  /* 0x000003804b4b7812 */ /* 0x000fe200078ec0ff */
[----:B------:R-:W-:Y:S02]  /*22a0*/  IMAD.IADD R3, R18, 0x1, R3 ;  /* 0x0000000112037824 */ /* 0x000fe400078e0203 */
[----:B------:R-:W-:Y:S01]  /*22b0*/  IMAD.IADD R5, R5, 0x1, R15 ;  /* 0x0000000105057824 */ /* 0x000fe200078e020f */
[----:B------:R-:W-:Y:S01]  /*22c0*/  SHF.R.U32.HI R71, RZ, 0x3, R75 ;  /* 0x00000003ff477819 */ /* 0x000fe2000001164b */
[----:B------:R-:W-:Y:S01]  /*22d0*/  IMAD R12, R13, R50, RZ ;  /* 0x000000320d0c7224 */ /* 0x000fe200078e02ff */
[----:B0-----:R-:W-:Y:S01]  /*22e0*/  SHF.R.U32.HI R30, RZ, 0x7, R30 ;  /* 0x00000007ff1e7819 */ /* 0x001fe2000001161e */
[----:B------:R-:W-:Y:S01]  /*22f0*/  IMAD.IADD R11, R15, 0x1, R11 ;  /* 0x000000010f0b7824 */ /* 0x000fe200078e020b */
[----:B------:R-:W-:Y:S01]  /*2300*/  SHF.R.S32.HI R0, RZ, 0x1f, R3 ;  /* 0x0000001fff007819 */ /* 0x000fe20000011403 */
[----:B------:R-:W-:Y:S01]  /*2310*/  IMAD R13, R13, R56, RZ ;  /* 0x000000380d0d7224 */ /* 0x000fe200078e02ff */
[----:B------:R-:W-:Y:S01]  /*2320*/  ISETP.NE.AND P6, PT, R30, 0x1, PT ;  /* 0x000000011e00780c */ /* 0x000fe20003fc5270 */
[----:B------:R-:W-:Y:S01]  /*2330*/  IMAD.WIDE.U32 R20, R24, R50, R6 ;  /* 0x0000003218147225 */ /* 0x000fe200078e0006 */
[----:B------:R-:W-:-:S03]  /*2340*/  LEA.HI R0, R0, R3, RZ, 0x4 ;  /* 0x0000000300007211 */ /* 0x000fc600078f20ff */
[-C--:B------:R-:W-:Y:S01]  /*2350*/  IMAD.WIDE.U32 R52, R24, R56.reuse, R4 ;  /* 0x0000003818347225 */ /* 0x080fe200078e0004 */
[----:B------:R-:W-:Y:S02]  /*2360*/  LOP3.LUT R4, R75, 0x30, R18, 0xf8, !PT ;  /* 0x000000304b047812 */ /* 0x000fe400078ef812 */
[--C-:B------:R-:W-:Y:S01]  /*2370*/  LOP3.LUT R5, R210, 0x70, R0.reuse, 0xf8, !PT ;  /* 0x00000070d2057812 */ /* 0x100fe200078ef800 */
[----:B------:R-:W-:Y:S01]  /*2380*/  IMAD R13, R24, R57, R13 ;  /* 0x00000039180d7224 */ /* 0x000fe200078e020d */
[----:B------:R-:W-:Y:S01]  /*2390*/  LOP3.LUT R67, R4, R71, RZ, 0x3c, !PT ;  /* 0x0000004704437212 */ /* 0x000fe200078e3cff */
[----:B------:R-:W-:Y:S01]  /*23a0*/  IMAD R7, R57, 0xa0, RZ ;  /* 0x000000a039077824 */ /* 0x000fe200078e02ff */
[--C-:B------:R-:W-:Y:S01]  /*23b0*/  LOP3.LUT R4, R75, 0x70, R0.reuse, 0xf8, !PT ;  /* 0x000000704b047812 */ /* 0x100fe200078ef800 */
[----:B------:R-:W-:Y:S05]  /*23c0*/  @!P6 WARPSYNC.ALL ;  /* 0x000000000000e948 */ /* 0x000fea0003800000 */
[C---:B------:R-:W-:Y:S01]  /*23d0*/  IMAD.SHL.U32 R77, R56.reuse, 0x40, RZ ;  /* 0x00000040384d7824 */ /* 0x040fe200078e00ff */
[----:B------:R-:W-:Y:S01]  /*23e0*/  ULDC UR4, c[0x0][0x2f4] ;  /* 0x0000bd0000047ab9 */ /* 0x000fe20000000800 */
[----:B------:R-:W-:Y:S01]  /*23f0*/  IMAD.SHL.U32 R76, R56, 0x80, RZ ;  /* 0x00000080384c7824 */ /* 0x000fe200078e00ff */
[----:B------:R-:W-:Y:S01]  /*2400*/  SHF.R.S32.HI R61, RZ, 0x4, R0 ;  /* 0x00000004ff3d7819 */ /* 0x000fe20000011400 */
[----:B------:R-:W-:Y:S01]  /*2410*/  IMAD.WIDE.U32 R54, R24, R56, R10 ;  /* 0x0000003818367225 */ /* 0x000fe200078e000a */
[----:B------:R-:W-:-:S02]  /*2420*/  LOP3.LUT R60, R0, 0xfffffff0, RZ, 0xc0, !PT ;  /* 0xfffffff0003c7812 */ /* 0x000fc400078ec0ff */
[----:B------:R-:W-:Y:S01]  /*2430*/  ISETP.GE.AND P2, PT, R23, UR4, PT ;  /* 0x0000000417007c0c */ /* 0x000fe2000bf46270 */
[----:B------:R-:W-:Y:S01]  /*2440*/  IMAD.WIDE.U32 R56, R56, 0xa0, RZ ;  /* 0x000000a038387825 */ /* 0x000fe200078e00ff */
[----:B------:R-:W-:Y:S02]  /*2450*/  ISETP.GE.AND P1, PT, R18, UR4, PT ;  /* 0x0000000412007c0c */ /* 0x000fe4000bf26270 */
[----:B------:R-:W-:Y:S01]  /*2460*/  P2R R87, PR, RZ, 0x4 ;  /* 0x00000004ff577803 */ /* 0x000fe20000000000 */
[C---:B------:R-:W-:Y:S01]  /*2470*/  IMAD R3, R24.reuse, R51, R12 ;  /* 0x0000003318037224 */ /* 0x040fe200078e020c */
[----:B------:R-:W-:Y:S01]  /*2480*/  SHF.R.S32.HI R59, RZ, 0x1f, R60 ;  /* 0x0000001fff3b7819 */ /* 0x000fe2000001143c */
[----:B------:R-:W-:-:S04]  /*2490*/  IMAD.WIDE.U32 R48, R24, R50, R8 ;  /* 0x0000003218307225 */ /* 0x000fc800078e0008 */
[----:B------:R-:W-:Y:S01]  /*24a0*/  VIADD R73, R30, 0x8 ;  /* 0x000000081e497836 */ /* 0x000fe20000000000 */
[----:B------:R-:W-:Y:S01]  /*24b0*/  SHF.R.U32.HI R30, RZ, 0x3, R210 ;  /* 0x00000003ff1e7819 */ /* 0x000fe200000116d2 */
[----:B------:R-:W-:Y:S01]  /*24c0*/  IMAD.IADD R68, R57, 0x1, R7 ;  /* 0x0000000139447824 */ /* 0x000fe200078e0207 */
[----:B------:R-:W-:Y:S01]  /*24d0*/  LOP3.LUT R7, R211, 0x70, R0, 0xf8, !PT ;  /* 0x00000070d3077812 */ /* 0x000fe200078ef800 */
[----:B------:R-:W-:Y:S01]  /*24e0*/  IMAD.IADD R65, R21, 0x1, R3 ;  /* 0x0000000115417824 */ /* 0x000fe200078e0203 */
[----:B------:R-:W-:Y:S01]  /*24f0*/  LOP3.LUT R5, R5, R30, RZ, 0x3c, !PT ;  /* 0x0000001e05057212 */ /* 0x000fe200078e3cff */
[----:B------:R-:W-:Y:S01]  /*2500*/  IMAD.IADD R64, R3, 0x1, R49 ;  /* 0x0000000103407824 */ /* 0x000fe200078e0231 */
[----:B------:R-:W-:Y:S01]  /*2510*/  LOP3.LUT R3, R4, R71, RZ, 0x3c, !PT ;  /* 0x0000004704037212 */ /* 0x000fe200078e3cff */
[----:B------:R-:W-:Y:S01]  /*2520*/  IMAD R69, R51, 0xa0, RZ ;  /* 0x000000a033457824 */ /* 0x000fe200078e02ff */
[----:B------:R-:W-:Y:S01]  /*2530*/  LOP3.LUT R0, R7, R74, RZ, 0x3c, !PT ;  /* 0x0000004a07007212 */ /* 0x000fe200078e3cff */
[----:B------:R-:W-:-:S02]  /*2540*/  IMAD.SHL.U32 R81, R50, 0x40, RZ ;  /* 0x0000004032517824 */ /* 0x000fc400078e00ff */
[C---:B------:R-:W-:Y:S02]  /*2550*/  IMAD.SHL.U32 R80, R50.reuse, 0x80, RZ ;  /* 0x0000008032507824 */ /* 0x040fe400078e00ff */
[----:B------:R-:W-:-:S04]  /*2560*/  IMAD.WIDE.U32 R50, R50, 0xa0, RZ ;  /* 0x000000a032327825 */ /* 0x000fc800078e00ff */
[C---:B------:R-:W-:Y:S02]  /*2570*/  IMAD.IADD R58, R212.reuse, 0x1, R3 ;  /* 0x00000001d43a7824 */ /* 0x040fe400078e0203 */
[----:B------:R-:W-:Y:S02]  /*2580*/  IMAD.IADD R84, R29, 0x1, R28 ;  /* 0x000000011d547824 */ /* 0x000fe400078e021c */
[----:B------:R-:W-:Y:S02]  /*2590*/  IMAD R72, R229, 0x40, R194 ;  /* 0x00000040e5487824 */ /* 0x000fe400078e02c2 */
[----:B------:R-:W-:Y:S02]  /*25a0*/  IMAD.SHL.U32 R70, R31, 0x2, RZ ;  /* 0x000000021f467824 */ /* 0x000fe400078e00ff */
[----:B------:R-:W-:Y:S02]  /*25b0*/  IMAD.IADD R69, R51, 0x1, R69 ;  /* 0x0000000133457824 */ /* 0x000fe400078e0245 */
[----:B------:R-:W-:-:S02]  /*25c0*/  IMAD.IADD R67, R212, 0x1, R67 ;  /* 0x00000001d4437824 */ /* 0x000fc400078e0243 */
[----:B------:R-:W-:Y:S02]  /*25d0*/  IMAD.IADD R63, R53, 0x1, R13 ;  /* 0x00000001353f7824 */ /* 0x000fe400078e020d */
[----:B------:R-:W-:Y:S02]  /*25e0*/  IMAD.IADD R62, R13, 0x1, R55 ;  /* 0x000000010d3e7824 */ /* 0x000fe400078e0237 */
[----:B------:R-:W-:Y:S02]  /*25f0*/  IMAD.IADD R3, R214, 0x1, R5 ;  /* 0x00000001d6037824 */ /* 0x000fe400078e0205 */
[----:B------:R-:W-:Y:S01]  /*2600*/  IMAD.IADD R0, R215, 0x1, R0 ;  /* 0x00000001d7007824 */ /* 0x000fe200078e0200 */
[----:B----4-:R-:W-:Y:S01]  /*2610*/  SHF.R.S32.HI R66, RZ, 0x1f, R85 ;  /* 0x0000001fff427819 */ /* 0x010fe20000011455 */
[----:B------:R-:W-:Y:S06]  /*2620*/  @!P6 BAR.SYNC.DEFER_BLOCKING 0x9, 0x100 ;  /* 0x024400000000eb1d */ /* 0x000fec0000010000 */
.L_x_1887:
[----:B0-----:R-:W0:Y:S01]  /*2630*/  LDC R92, c[0x0][0x430] ;  /* 0x00010c00ff5c7b82 */ /* 0x001e220000000800 */
[----:B------:R-:W-:Y:S01]  /*2640*/  VIADD R25, R25, 0xffffffff ;  /* 0xffffffff19197836 */ /* 0x000fe20000000000 */
[----:B------:R-:W-:Y:S01]  /*2650*/  ULDC.64 UR4, c[0x0][0x208] ;  /* 0x0000820000047ab9 */ /* 0x000fe20000000a00 */
[----:B------:R-:W-:Y:S02]  /*2660*/  IMAD.MOV.U32 R91, RZ, RZ, RZ ;  /* 0x000000ffff5b7224 */ /* 0x000fe400078e00ff */
[----:B--23--:R-:W-:-:S03]  /*2670*/  IMAD R9, R25, 0xa0, R72 ;  /* 0x000000a019097824 */ /* 0x00cfc600078e0248 */
[----:B------:R-:W1:Y:S01]  /*2680*/  LDC R103, c[0x0][0x3f4] ;  /* 0x0000fd00ff677b82 */ /* 0x000e620000000800 */
[----:B------:R-:W-:Y:S01]  /*2690*/  IMAD.IADD R11, R84, 0x1, R9 ;  /* 0x00000001540b7824 */ /* 0x000fe200078e0209 */
[----:B------:R-:W-:-:S03]  /*26a0*/  ISETP.GE.AND P2, PT, R9, R2, PT ;  /* 0x000000020900720c */ /* 0x000fc60003f46270 */
[----:B------:R-:W-:Y:S01]  /*26b0*/  IMAD.MOV.U32 R9, RZ, RZ, R11 ;  /* 0x000000ffff097224 */ /* 0x000fe200078e000b */
[----:B------:R-:W-:Y:S02]  /*26c0*/  ISETP.GT.OR P2, PT, R72, 0x9f, P2 ;  /* 0x0000009f4800780c */ /* 0x000fe40001744670 */
[----:B0-----:R-:W-:-:S11]  /*26d0*/  ISETP.NE.AND P3, PT, R92, 0x1, PT ;  /* 0x000000015c00780c */ /* 0x001fd60003f65270 */
[----:B------:R-:W0:Y:S08]  /*26e0*/  @!P2 LDC.64 R6, c[0x0][0x428] ;  /* 0x00010a00ff06ab82 */ /* 0x000e300000000a00 */
[----:B------:R-:W2:Y:S08]  /*26f0*/  @!P2 LDC.64 R12, c[0x0][0x418] ;  /* 0x00010600ff0cab82 */ /* 0x000eb00000000a00 */
[----:B------:R-:W3:Y:S08]  /*2700*/  @P3 LDC R4, c[0x0][0x434] ;  /* 0x00010d00ff043b82 */ /* 0x000ef00000000800 */
[----:B------:R-:W4:Y:S01]  /*2710*/  @P3 LDC R5, c[0x0][0x438] ;  /* 0x00010e00ff053b82 */ /* 0x000f220000000800 */
[----:B---3--:R-:W-:-:S05]  /*2720*/  @P3 IMAD.HI.U32 R4, R11, R4, RZ ;  /* 0x000000040b043227 */ /* 0x008fca00078e00ff */
[----:B----4-:R-:W-:Y:S01]  /*2730*/  @P3 SHF.R.U32.HI R9, RZ, R5, R4 ;  /* 0x00000005ff093219 */ /* 0x010fe20000011604 */
[----:B0-----:R-:W-:-:S03]  /*2740*/  @!P2 IMAD R4, R66, R6, RZ ;  /* 0x000000064204a224 */ /* 0x001fc600078e02ff */
[--C-:B------:R-:W-:Y:S01]  /*2750*/  @!P2 SHF.R.S32.HI R5, RZ, 0x1f, R9.reuse ;  /* 0x0000001fff05a819 */ /* 0x100fe20000011409 */
[----:B------:R-:W-:Y:S02]  /*2760*/  @!P2 IMAD R7, R85, R7, R4 ;  /* 0x000000075507a224 */ /* 0x000fe400078e0204 */
[----:B------:R-:W-:-:S04]  /*2770*/  @!P2 IMAD.MOV.U32 R4, RZ, RZ, R9 ;  /* 0x000000ffff04a224 */ /* 0x000fc800078e0009 */
[----:B------:R-:W-:-:S04]  /*2780*/  @!P2 IMAD.WIDE.U32 R4, R85, R6, R4 ;  /* 0x000000065504a225 */ /* 0x000fc800078e0004 */
[----:B------:R-:W-:Y:S01]  /*2790*/  @!P2 IMAD.IADD R5, R5, 0x1, R7 ;  /* 0x000000010505a824 */ /* 0x000fe200078e0207 */
[----:B--2---:R-:W-:-:S04]  /*27a0*/  @!P2 LEA R6, P3, R4, R12, 0x2 ;  /* 0x0000000c0406a211 */ /* 0x004fc800078610ff */
[----:B------:R-:W-:-:S05]  /*27b0*/  @!P2 LEA.HI.X R7, R4, R13, R5, 0x2, P3 ;  /* 0x0000000d0407a211 */ /* 0x000fca00018f1405 */
[----:B------:R0:W5:Y:S01]  /*27c0*/  @!P2 LDG.E R91, desc[UR4][R6.64] ;  /* 0x00000004065ba981 */ /* 0x000162000c1e1900 */
[----:B------:R-:W-:Y:S01]  /*27d0*/  ISETP.GT.AND P2, PT, R25, R26, PT ;  /* 0x0000001a1900720c */ /* 0x000fe20003f44270 */
[----:B------:R-:W-:Y:S01]  /*27e0*/  IMAD R90, R191, 0x5000, R67 ;  /* 0x00005000bf5a7824 */ /* 0x000fe200078e0243 */
[----:B------:R-:W-:Y:S01]  /*27f0*/  LOP3.LUT P4, RZ, R213, 0x4, RZ, 0xc0, !PT ;  /* 0x00000004d5ff7812 */ /* 0x000fe2000788c0ff */
[----:B------:R-:W-:Y:S01]  /*2800*/  IMAD.MOV R5, RZ, RZ, -R9 ;  /* 0x000000ffff057224 */ /* 0x000fe200078e0a09 */
[----:B------:R-:W-:Y:S01]  /*2810*/  P2R R88, PR, RZ, 0x4 ;  /* 0x00000004ff587803 */ /* 0x000fe20000000000 */
[----:B------:R-:W-:Y:S01]  /*2820*/  VIADD R4, R90, 0x40 ;  /* 0x000000405a047836 */ /* 0x000fe20000000000 */
[----:B-1----:R-:W-:Y:S01]  /*2830*/  ISETP.GE.AND P2, PT, R103, 0x1, PT ;  /* 0x000000016700780c */ /* 0x002fe20003f46270 */
[----:B------:R-:W-:Y:S05]  /*2840*/  YIELD ;  /* 0x0000000000007946 */ /* 0x000fea0003800000 */
[----:B------:R-:W-:Y:S01]  /*2850*/  BSSY B0, `(.L_x_1813) ;  /* 0x00006e4000007945 */ /* 0x000fe20003800000 */
[----:B------:R-:W-:-:S02]  /*2860*/  IMAD R92, R92, R5, R11 ;  /* 0x000000055c5c7224 */ /* 0x000fc400078e020b */
[----:B------:R-:W-:Y:S02]  /*2870*/  @P4 VIADD R4, R90, 0xffffffc0 ;  /* 0xffffffc05a044836 */ /* 0x000fe40000000000 */
[C---:B------:R-:W-:Y:S02]  /*2880*/  IMAD.IADD R90, R17.reuse, 0x1, R90 ;  /* 0x00000001115a7824 */ /* 0x040fe400078e025a */
[----:B------:R-:W-:Y:S01]  /*2890*/  IMAD.IADD R89, R17, 0x1, R4 ;  /* 0x0000000111597824 */ /* 0x000fe200078e0204 */
[----:B0-----:R-:W-:Y:S06]  /*28a0*/  @!P2 BRA `(.L_x_1814) ;  /* 0x00000068000ca947 */ /* 0x001fec0003800000 */
[----:B------:R-:W-:Y:S01]  /*28b0*/  SHF.R.S32.HI R93, RZ, 0x1f, R92 ;  /* 0x0000001fff5d7819 */ /* 0x000fe2000001145c */
[----:B------:R-:W-:Y:S01]  /*28c0*/  ULDC.64 UR4, c[0x0][0x300] ;  /* 0x0000c00000047ab9 */ /* 0x000fe20000000a00 */
[----:B-----5:R-:W-:Y:S01]  /*28d0*/  SHF.R.S32.HI R94, RZ, 0x1f, R91 ;  /* 0x0000001fff5e7819 */ /* 0x020fe2000001145b */
[----:B------:R-:W-:-:S04]  /*28e0*/  IMAD.WIDE.U32 R4, R92, UR4, RZ ;  /* 0x000000045c047c25 */ /* 0x000fc8000f8e00ff */
[----:B------:R-:W-:Y:S02]  /*28f0*/  IMAD R7, R93, UR4, RZ ;  /* 0x000000045d077c24 */ /* 0x000fe4000f8e02ff */
[----:B------:R-:W-:Y:S02]  /*2900*/  IMAD R95, R25, -0xa0, R2 ;  /* 0xffffff60195f7824 */ /* 0x000fe400078e0202 */
[----:B------:R-:W-:Y:S01]  /*2910*/  IMAD R7, R92, UR5, R7 ;  /* 0x000000055c077c24 */ /* 0x000fe2000f8e0207 */
[----:B------:R-:W-:Y:S02]  /*2920*/  ULDC.64 UR4, c[0x0][0x310] ;  /* 0x0000c40000047ab9 */ /* 0x000fe40000000a00 */
[----:B------:R-:W-:Y:S01]  /*2930*/  IMAD R6, R94, UR4, RZ ;  /* 0x000000045e067c24 */ /* 0x000fe2000f8e02ff */
[----:B------:R-:W-:Y:S01]  /*2940*/  VIMNMX R95, R95, 0xa0, PT ;  /* 0x000000a05f5f7848 */ /* 0x000fe20003fe0100 */
[----:B------:R-:W-:Y:S02]  /*2950*/  IMAD.IADD R5, R5, 0x1, R7 ;  /* 0x0000000105057824 */ /* 0x000fe400078e0207 */
[----:B------:R-:W-:-:S02]  /*2960*/  IMAD R7, R91, UR5, R6 ;  /* 0x000000055b077c24 */ /* 0x000fc4000f8e0206 */
[----:B------:R-:W-:Y:S01]  /*2970*/  IMAD.WIDE.U32 R4, R91, UR4, R4 ;  /* 0x000000045b047c25 */ /* 0x000fe2000f8e0004 */
[----:B------:R-:W-:-:S03]  /*2980*/  ULDC.64 UR4, c[0x0][0x308] ;  /* 0x0000c20000047ab9 */ /* 0x000fc60000000a00 */
[----:B------:R-:W-:Y:S02]  /*2990*/  IMAD.IADD R5, R5, 0x1, R7 ;  /* 0x0000000105057824 */ /* 0x000fe400078e0207 */
[----:B------:R-:W-:Y:S02]  /*29a0*/  IMAD R6, R68, R25, RZ ;  /* 0x0000001944067224 */ /* 0x000fe400078e02ff */
[----:B------:R-:W-:Y:S01]  /*29b0*/  IMAD.WIDE.U32 R100, R195, UR4, R4 ;  /* 0x00000004c3647c25 */ /* 0x000fe2000f8e0004 */
[----:B------:R-:W-:-:S03]  /*29c0*/  SHF.R.S32.HI R5, RZ, 0x1f, R25 ;  /* 0x0000001fff057819 */ /* 0x000fc60000011419 */
[----:B------:R-:W-:Y:S01]  /*29d0*/  IMAD R99, R195, UR5, R101 ;  /* 0x00000005c3637c24 */ /* 0x000fe2000f8e0265 */
[----:B------:R-:W-:Y:S01]  /*29e0*/  ULDC.64 UR4, c[0x0][0x2e8] ;  /* 0x0000ba0000047ab9 */ /* 0x000fe20000000a00 */
[-C--:B------:R-:W-:Y:S01]  /*29f0*/  IMAD R4, R69, R25.reuse, RZ ;  /* 0x0000001945047224 */ /* 0x080fe200078e02ff */
[----:B------:R-:W-:Y:S01]  /*2a00*/  IADD3 R100, P2, R100, UR4, RZ ;  /* 0x0000000464647c10 */ /* 0x000fe2000ff5e0ff */
[----:B------:R-:W-:Y:S01]  /*2a10*/  ULDC.U8 UR4, c[0x0][0x410] ;  /* 0x0001040000047ab9 */ /* 0x000fe20000000000 */
[----:B------:R-:W-:Y:S02]  /*2a20*/  IMAD R11, R5, R56, R6 ;  /* 0x00000038050b7224 */ /* 0x000fe400078e0206 */
[----:B------:R-:W-:Y:S01]  /*2a30*/  IADD3.X R99, R99, UR5, RZ, P2, !PT ;  /* 0x0000000563637c10 */ /* 0x000fe200097fe4ff */
[----:B------:R-:W-:Y:S01]  /*2a40*/  IMAD R9, R5, R50, R4 ;  /* 0x0000003205097224 */ /* 0x000fe200078e0204 */
[----:B------:R-:W-:Y:S01]  /*2a50*/  ISETP.NE.AND P2, PT, RZ, UR4, PT ;  /* 0x00000004ff007c0c */ /* 0x000fe2000bf45270 */
[----:B------:R-:W-:-:S04]  /*2a60*/  IMAD.WIDE.U32 R4, R50, R25, RZ ;  /* 0x0000001932047225 */ /* 0x000fc800078e00ff */
[----:B------:R-:W-:-:S04]  /*2a70*/  IMAD.WIDE.U32 R6, R56, R25, RZ ;  /* 0x0000001938067225 */ /* 0x000fc800078e00ff */
[----:B------:R-:W-:Y:S02]  /*2a80*/  IMAD.IADD R86, R5, 0x1, R9 ;  /* 0x0000000105567824 */ /* 0x000fe400078e0209 */
[----:B------:R-:W-:Y:S02]  /*2a90*/  IMAD.IADD R98, R7, 0x1, R11 ;  /* 0x0000000107627824 */ /* 0x000fe400078e020b */
[----:B------:R-:W-:Y:S05]  /*2aa0*/  @!P2 BRA `(.L_x_1815) ;  /* 0x0000003000d8a947 */ /* 0x000fea0003800000 */
        /* <DEDUP_REMOVED lines=18> */
[----:B------:R-:W-:Y:S01]  /*2bd0*/  CS2R R46, SRZ ;  /* 0x00000000002e7805 */ /* 0x000fe2000001ff00 */
[----:B------:R-:W-:Y:S01]  /*2be0*/  ULDC.64 UR6, c[0x0][0x208] ;  /* 0x0000820000067ab9 */ /* 0x000fe20000000a00 */
        /* <DEDUP_REMOVED lines=12> */
.L_x_1817:
[----:B------:R-:W-:Y:S05]  /*2cb0*/  BSYNC B1 ;  /* 0x0000000000017941 */ /* 0x000fea0003800000 */
.L_x_1816:
        /* <DEDUP_REMOVED lines=10> */
[----:B------:R-:W-:Y:S01]  /*2d60*/  IADD3.X R11, R65, R86, R83, P4, P5 ;  /* 0x00000056410b7210 */ /* 0x000fe200027ea453 */
[----:B------:R-:W-:Y:S01]  /*2d70*/  ULDC.64 UR6, c[0x0][0x208] ;  /* 0x0000820000067ab9 */ /* 0x000fe20000000a00 */
        /* <DEDUP_REMOVED lines=15> */
.L_x_1819:
[----:B------:R-:W-:Y:S05]  /*2e70*/  BSYNC B1 ;  /* 0x0000000000017941 */ /* 0x000fea0003800000 */
.L_x_1818:
[----:B0-----:R-:W-:Y:S01]  /*2e80*/  VIADD R10, R194, 0x80 ;  /* 0x00000080c20a7836 */ /* 0x001fe20000000000 */
[----:B------:R-:W-:Y:S04]  /*2e90*/  BSSY B1, `(.L_x_1820) ;  /* 0x0000016000017945 */ /* 0x000fe80003800000 */
[----:B------:R-:W-:-:S13]  /*2ea0*/  ISETP.GE.AND P4, PT, R10, R95, PT ;  /* 0x0000005f0a00720c */ /* 0x000fda0003f86270 */
[----:B------:R-:W-:Y:S05]  /*2eb0*/  @P4 BRA `(.L_x_1821) ;  /* 0x00000000004c4947 */ /* 0x000fea0003800000 */
[----:B------:R-:W-:Y:S01]  /*2ec0*/  IADD3 R4, P5, P6, R20, R80, R4 ;  /* 0x0000005014047210 */ /* 0x000fe20007ebe004 */
[----:B------:R-:W-:Y:S01]  /*2ed0*/  ULDC.64 UR4, c[0x0][0x3e8] ;  /* 0x0000fa0000047ab9 */ /* 0x000fe20000000a00 */
[----:B------:R-:W-:Y:S02]  /*2ee0*/  ULDC.64 UR6, c[0x0][0x208] ;  /* 0x0000820000067ab9 */ /* 0x000fe40000000a00 */
        /* <DEDUP_REMOVED lines=16> */
.L_x_1821:
[----:B------:R-:W-:Y:S05]  /*2ff0*/  BSYNC B1 ;  /* 0x0000000000017941 */ /* 0x000fea0003800000 */
.L_x_1820:
[----:B0-----:R-:W2:Y:S01]  /*3000*/  LDL R4, [R1] ;  /* 0x0000000001047983 */ /* 0x001ea20000100800 */
[----:B------:R-:W-:Y:S02]  /*3010*/  IMAD.MOV.U32 R113, RZ, RZ, R42 ;  /* 0x000000ffff717224 */ /* 0x000fe400078e002a */
[----:B------:R-:W-:Y:S02]  /*3020*/  IMAD.MOV.U32 R119, RZ, RZ, R46 ;  /* 0x000000ffff777224 */ /* 0x000fe400078e002e */
[----:B-----5:R-:W-:Y:S02]  /*3030*/  IMAD.MOV.U32 R108, RZ, RZ, R34 ;  /* 0x000000ffff6c7224 */ /* 0x020fe400078e0022 */
[----:B------:R-:W-:Y:S02]  /*3040*/  IMAD.MOV.U32 R111, RZ, RZ, R38 ;  /* 0x000000ffff6f7224 */ /* 0x000fe400078e0026 */
[----:B------:R-:W-:Y:S02]  /*3050*/  IMAD.MOV.U32 R109, RZ, RZ, R36 ;  /* 0x000000ffff6d7224 */ /* 0x000fe400078e0024 */
[----:B------:R-:W-:-:S02]  /*3060*/  IMAD.MOV.U32 R112, RZ, RZ, R40 ;  /* 0x000000ffff707224 */ /* 0x000fc400078e0028 */
[----:B------:R-:W-:Y:S02]  /*3070*/  IMAD.MOV.U32 R102, RZ, RZ, R8 ;  /* 0x000000ffff667224 */ /* 0x000fe400078e0008 */
[----:B------:R-:W-:Y:S02]  /*3080*/  IMAD.MOV.U32 R106, RZ, RZ, R30 ;  /* 0x000000ffff6a7224 */ /* 0x000fe400078e001e */
[----:B------:R-:W-:Y:S02]  /*3090*/  IMAD.MOV.U32 R105, RZ, RZ, R28 ;  /* 0x000000ffff697224 */ /* 0x000fe400078e001c */
[----:B------:R-:W-:Y:S01]  /*30a0*/  IMAD.MOV.U32 R107, RZ, RZ, R32 ;  /* 0x000000ffff6b7224 */ /* 0x000fe200078e0020 */
[----:B--2---:R-:W-:-:S13]  /*30b0*/  R2UR UR4, R4 ;  /* 0x00000000040472ca */ /* 0x004fda00000e0000 */
[----:B------:R-:W-:-:S06]  /*30c0*/  UISETP.NE.AND UP0, UPT, UR4, 0x3, UPT ;  /* 0x000000030400788c */ /* 0x000fcc000bf05270 */
[----:B------:R-:W-:-:S13]  /*30d0*/  PLOP3.LUT P5, PT, PT, PT, UP0, 0x80, 0x0 ;  /* 0x000000000000781c */ /* 0x000fda0003faf008 */
[----:B------:R-:W-:Y:S05]  /*30e0*/  @!P5 BRA `(.L_x_1822) ;  /* 0x000000000004d947 */ /* 0x000fea0003800000 */
[----:B------:R-:W-:Y:S01]  /*30f0*/  BPT.TRAP 0x1 ;  /* 0x000000040000795c */ /* 0x000fe20000300000 */
.L_x_1822:
[----:B------:R-:W-:Y:S01]  /*3100*/  IMAD R86, R191, 0x8, R17 ;  /* 0x00000008bf567824 */ /* 0x000fe200078e0211 */
[----:B------:R-:W-:Y:S01]  /*3110*/  SHF.L.U32 R98, R200, 0x1f, RZ ;  /* 0x0000001fc8627819 */ /* 0x000fe200000006ff */
[----:B------:R-:W-:Y:S03]  /*3120*/  BSSY B1, `(.L_x_1823) ;  /* 0x0000003000017945 */ /* 0x000fe60003800000 */
[----:B------:R-:W0:Y:S02]  /*3130*/  SYNCS.PHASECHK.TRANS64.TRYWAIT P6, [R86+URZ+0x22890], R98 ;  /* 0x02289062560075a7 */ /* 0x000e2400080c017f */
[----:B0-----:R-:W-:Y:S05]  /*3140*/  @!P6 BRA `(.L_x_1824) ;  /* 0x000002dc001ce947 */ /* 0x001fea0003800000 */
.L_x_2201:
[----:B------:R-:W-:Y:S05]  /*3150*/  BSYNC B1 ;  /* 0x0000000000017941 */ /* 0x000fea0003800000 */
.L_x_1823:
[----:B------:R-:W-:-:S03]  /*3160*/  UMOV UR4, 0xffffffff ;  /* 0xffffffff00047882 */ /* 0x000fc60000000000 */
[----:B------:R-:W-:Y:S05]  /*3170*/  BRA.DIV UR4, `(.L_x_1825) ;  /* 0x000002de04247947 */ /* 0x000fea000b800000 */
[----:B------:R1:W2:Y:S04]  /*3180*/  SHFL.IDX PT, R101, R99, RZ, 0x1c1f ;  /* 0x001c1fff63657589 */ /* 0x0002a800000e0000 */
[----:B------:R1:W3:Y:S02]  /*3190*/  SHFL.IDX PT, R14, R100, RZ, 0x1c1f ;  /* 0x001c1fff640e7589 */ /* 0x0002e400000e0000 */
.L_x_2205:
[----:B------:R-:W-:Y:S04]  /*31a0*/  BSSY B1, `(.L_x_1826) ;  /* 0x00000e9000017945 */ /* 0x000fe80003800000 */
[----:B------:R-:W-:Y:S05]  /*31b0*/  @P2 BRA `(.L_x_1827) ;  /* 0x0000000c009c2947 */ /* 0x000fea0003800000 */
[----:B------:R-:W-:Y:S04]  /*31c0*/  BSSY B2, `(.L_x_1828) ;  /* 0x0000072000027945 */ /* 0x000fe80003800000 */
[----:B------:R-:W-:Y:S05]  /*31d0*/  @P1 BRA `(.L_x_1829) ;  /* 0x0000000400c01947 */ /* 0x000fea0003800000 */
[----:B------:R4:W0:Y:S01]  /*31e0*/  LDS.128 R4, [R90+0x18400] ;  /* 0x018400005a047984 */ /* 0x0008220000000c00 */
[----:B---3--:R-:W-:Y:S01]  /*31f0*/  IADD3 R10, P2, R18, R14, RZ ;  /* 0x0000000e120a7210 */ /* 0x008fe20007f5e0ff */
[----:B------:R-:W-:Y:S04]  /*3200*/  BSSY B3, `(.L_x_1830) ;  /* 0x000006b000037945 */ /* 0x000fe80003800000 */
[----:B--2---:R-:W-:Y:S01]  /*3210*/  IMAD.X R11, R101, 0x1, R19, P2 ;  /* 0x00000001650b7824 */ /* 0x004fe200010e0613 */
[----:B------:R-:W-:-:S13]  /*3220*/  ISETP.GE.AND P2, PT, R188, R103, PT ;  /* 0x00000067bc00720c */ /* 0x000fda0003f46270 */
[----:B----4-:R-:W-:Y:S05]  /*3230*/  @P2 BRA `(.L_x_1831) ;  /* 0x00000004009c2947 */ /* 0x010fea0003800000 */
[----:B------:R-:W-:Y:S01]  /*3240*/  SHF.R.U32.HI R13, RZ, 0x8, R97 ;  /* 0x00000008ff0d7819 */ /* 0x000fe20000011661 */
[----:B0-----:R-:W-:Y:S01]  /*3250*/  IMAD.MOV.U32 R12, RZ, RZ, R4 ;  /* 0x000000ffff0c7224 */ /* 0x001fe200078e0004 */
        /* <DEDUP_REMOVED lines=11> */
[----:B------:R-:W-:Y:S02]  /*3310*/  F2FP.F16.E4M3.UNPACK_B R15, R119.H1 ;  /* 0x00000077ff0f723e */ /* 0x000fe400030006ff */
[-C--:B------:R-:W-:Y:S02]  /*3320*/  F2FP.F16.E4M3.UNPACK_B R4, R5.reuse ;  /* 0x00000005ff04723e */ /* 0x080fe400020006ff */
[----:B------:R-:W-:Y:S01]  /*3330*/  F2FP.F16.E4M3.UNPACK_B R5, R5.H1 ;  /* 0x00000005ff05723e */ /* 0x000fe200030006ff */
[--C-:B------:R-:W-:Y:S01]  /*3340*/  HADD2.F32 R114, -RZ, R15.reuse.H1_H1 ;  /* 0x3000000fff727230 */ /* 0x100fe20000004100 */
[----:B------:R-:W-:Y:S01]  /*3350*/  LOP3.LUT R97, R46, 0xff0000, R13, 0xf8, !PT ;  /* 0x00ff00002e617812 */ /* 0x000fe200078ef80d */
[----:B------:R-:W-:Y:S01]  /*3360*/  HADD2.F32 R13, -RZ, R4.H1_H1 ;  /* 0x30000004ff0d7230 */ /* 0x000fe20000004100 */
[----:B------:R-:W-:Y:S01]  /*3370*/  LOP3.LUT R115, R96, 0xff0000, R47, 0xf8, !PT ;  /* 0x00ff000060737812 */ /* 0x000fe200078ef82f */
[----:B------:R-:W-:Y:S01]  /*3380*/  HADD2.F32 R96, -RZ, R15.H0_H0 ;  /* 0x2000000fff607230 */ /* 0x000fe20000004100 */
[----:B------:R-:W-:Y:S01]  /*3390*/  F2FP.F16.E4M3.UNPACK_B R46, R122.H1 ;  /* 0x0000007aff2e723e */ /* 0x000fe200030006ff */
[----:B------:R-:W-:-:S02]  /*33a0*/  HADD2.F32 R15, -RZ, R5.H1_H1 ;  /* 0x30000005ff0f7230 */ /* 0x000fc40000004100 */
[----:B------:R-:W-:Y:S02]  /*33b0*/  HADD2.F32 R5, -RZ, R5.H0_H0 ;  /* 0x20000005ff057230 */ /* 0x000fe40000004100 */
[----:B------:R-:W-:Y:S01]  /*33c0*/  FMUL.FTZ R117, R13, R96 ;  /* 0x000000600d757220 */ /* 0x000fe20000410000 */
[--C-:B------:R-:W-:Y:S02]  /*33d0*/  HADD2.F32 R47, -RZ, R46.reuse.H0_H0 ;  /* 0x2000002eff2f7230 */ /* 0x100fe40000004100 */
[-C--:B------:R-:W-:Y:S01]  /*33e0*/  FMUL.FTZ R118, R15, R114.reuse ;  /* 0x000000720f767220 */ /* 0x080fe20000410000 */
[----:B------:R-:W-:Y:S02]  /*33f0*/  HADD2.F32 R46, -RZ, R46.H1_H1 ;  /* 0x3000002eff2e7230 */ /* 0x000fe40000004100 */
[C---:B------:R-:W-:Y:S01]  /*3400*/  FMUL.FTZ R114, R5.reuse, R114 ;  /* 0x0000007205727220 */ /* 0x040fe20000410000 */
[----:B------:R-:W-:Y:S02]  /*3410*/  HADD2.F32 R4, -RZ, R4.H0_H0 ;  /* 0x20000004ff047230 */ /* 0x000fe40000004100 */
[----:B------:R-:W-:Y:S01]  /*3420*/  FFMA.FTZ R120, R5, R46, -R118 ;  /* 0x0000002e05787223 */ /* 0x000fe20000010876 */
[----:B------:R-:W-:-:S02]  /*3430*/  F2FP.F16.E4M3.UNPACK_B R5, R12.H1 ;  /* 0x0000000cff05723e */ /* 0x000fc400030006ff */
[C---:B------:R-:W-:Y:S01]  /*3440*/  FMUL.FTZ R116, R4.reuse, R96 ;  /* 0x0000006004747220 */ /* 0x040fe20000410000 */
[----:B------:R-:W-:Y:S01]  /*3450*/  F2FP.F16.E4M3.UNPACK_B R96, R119 ;  /* 0x00000077ff60723e */ /* 0x000fe200020006ff */
[----:B------:R-:W-:Y:S01]  /*3460*/  FFMA.FTZ R121, R15, R46, R114 ;  /* 0x0000002e0f797223 */ /* 0x000fe20000010072 */
[----:B------:R-:W-:Y:S01]  /*3470*/  F2FP.F16.E4M3.UNPACK_B R12, R12 ;  /* 0x0000000cff0c723e */ /* 0x000fe200020006ff */
[-C--:B------:R-:W-:Y:S01]  /*3480*/  FFMA.FTZ R119, R13, R47.reuse, R116 ;  /* 0x0000002f0d777223 */ /* 0x080fe20000010074 */
[--C-:B------:R-:W-:Y:S02]  /*3490*/  HADD2.F32 R13, -RZ, R5.reuse.H0_H0 ;  /* 0x20000005ff0d7230 */ /* 0x100fe40000004100 */
[----:B------:R-:W-:Y:S01]  /*34a0*/  FFMA.FTZ R4, R4, R47, -R117 ;  /* 0x0000002f04047223 */ /* 0x000fe20000010875 */
[----:B------:R-:W-:Y:S01]  /*34b0*/  HADD2.F32 R15, -RZ, R5.H1_H1 ;  /* 0x30000005ff0f7230 */ /* 0x000fe20000004100 */
[----:B------:R-:W-:Y:S01]  /*34c0*/  F2FP.F16.E4M3.UNPACK_B R46, R122 ;  /* 0x0000007aff2e723e */ /* 0x000fe200020006ff */
[----:B------:R-:W-:Y:S01]  /*34d0*/  HADD2.F32 R114, -RZ, R96.H1_H1 ;  /* 0x30000060ff727230 */ /* 0x000fe20000004100 */
[----:B------:R-:W-:Y:S01]  /*34e0*/  F2FP.SATFINITE.E4M3.F32.PACK_AB_MERGE_C R124, R121, R120, RZ ;  /* 0x00000078797c723e */ /* 0x000fe200048070ff */
[----:B------:R-:W-:-:S02]  /*34f0*/  HADD2.F32 R5, -RZ, R12.H0_H0 ;  /* 0x2000000cff057230 */ /* 0x000fc40000004100 */
[----:B------:R-:W-:Y:S02]  /*3500*/  HADD2.F32 R47, -RZ, R96.H0_H0 ;  /* 0x20000060ff2f7230 */ /* 0x000fe40000004100 */
[-C--:B------:R-:W-:Y:S01]  /*3510*/  FMUL.FTZ R116, R15, R114.reuse ;  /* 0x000000720f747220 */ /* 0x080fe20000410000 */
[----:B------:R-:W-:Y:S02]  /*3520*/  HADD2.F32 R12, -RZ, R12.H1_H1 ;  /* 0x3000000cff0c7230 */ /* 0x000fe40000004100 */
[----:B------:R-:W-:Y:S01]  /*3530*/  FMUL.FTZ R118, R13, R114 ;  /* 0x000000720d767220 */ /* 0x000fe20000410000 */
[--C-:B------:R-:W-:Y:S02]  /*3540*/  HADD2.F32 R96, -RZ, R46.reuse.H1_H1 ;  /* 0x3000002eff607230 */ /* 0x100fe40000004100 */
[----:B------:R-:W-:Y:S02]  /*3550*/  HADD2.F32 R46, -RZ, R46.H0_H0 ;  /* 0x2000002eff2e7230 */ /* 0x000fe40000004100 */
[CC--:B------:R-:W-:Y:S01]  /*3560*/  FMUL.FTZ R114, R12.reuse, R47.reuse ;  /* 0x0000002f0c727220 */ /* 0x0c0fe20000410000 */
[----:B------:R-:W-:Y:S01]  /*3570*/  FMUL.FTZ R47, R5, R47 ;  /* 0x0000002f052f7220 */ /* 0x000fe20000410000 */
[-C--:B------:R-:W-:Y:S01]  /*3580*/  FFMA.FTZ R15, R15, R96.reuse, R118 ;  /* 0x000000600f0f7223 */ /* 0x080fe20000010076 */
[----:B------:R-:W-:Y:S01]  /*3590*/  FFMA.FTZ R116, R13, R96, -R116 ;  /* 0x000000600d747223 */ /* 0x000fe20000010874 */
[-C--:B------:R-:W-:Y:S01]  /*35a0*/  FFMA.FTZ R117, R5, R46.reuse, -R114 ;  /* 0x0000002e05757223 */ /* 0x080fe20000010872 */
[----:B------:R-:W-:Y:S01]  /*35b0*/  FFMA.FTZ R118, R12, R46, R47 ;  /* 0x0000002e0c767223 */ /* 0x000fe2000001002f */
[----:B------:R-:W-:-:S02]  /*35c0*/  F2FP.F16.E4M3.UNPACK_B R12, R7.H1 ;  /* 0x00000007ff0c723e */ /* 0x000fc400030006ff */
        /* <DEDUP_REMOVED lines=18> */
[-C--:B------:R-:W-:Y:S01]  /*36f0*/  FMUL.FTZ R116, R12, R114.reuse ;  /* 0x000000720c747220 */ /* 0x080fe20000410000 */
[----:B------:R-:W-:Y:S01]  /*3700*/  F2FP.F16.E4M3.UNPACK_B R7, R7 ;  /* 0x00000007ff07723e */ /* 0x000fe200020006ff */
[----:B------:R-:W-:Y:S01]  /*3710*/  FMUL.FTZ R121, R5, R114 ;  /* 0x0000007205797220 */ /* 0x000fe20000410000 */
[----:B------:R-:W-:-:S02]  /*3720*/  HADD2.F32 R115, -RZ, R115.H0_H0 ;  /* 0x20000073ff737230 */ /* 0x000fc40000004100 */
[-C--:B------:R-:W-:Y:S01]  /*3730*/  FFMA.FTZ R116, R5, R13.reuse, -R116 ;  /* 0x0000000d05747223 */ /* 0x080fe20000010874 */
[--C-:B------:R-:W-:Y:S02]  /*3740*/  HADD2.F32 R5, -RZ, R6.reuse.H0_H0 ;  /* 0x20000006ff057230 */ /* 0x100fe40000004100 */
[----:B------:R-:W-:Y:S01]  /*3750*/  FFMA.FTZ R121, R12, R13, R121 ;  /* 0x0000000d0c797223 */ /* 0x000fe20000010079 */
[--C-:B------:R-:W-:Y:S02]  /*3760*/  HADD2.F32 R12, -RZ, R7.reuse.H0_H0 ;  /* 0x20000007ff0c7230 */ /* 0x100fe40000004100 */
[----:B------:R-:W-:Y:S01]  /*3770*/  FFMA.FTZ R15, R15, R96, R122 ;  /* 0x000000600f0f7223 */ /* 0x000fe2000001007a */
[----:B------:R-:W-:Y:S02]  /*3780*/  HADD2.F32 R6, -RZ, R6.H1_H1 ;  /* 0x30000006ff067230 */ /* 0x000fe40000004100 */
        /* <DEDUP_REMOVED lines=8> */
[C---:B------:R-:W-:Y:S01]  /*3810*/  FMUL.FTZ R114, R12.reuse, R47 ;  /* 0x0000002f0c727220 */ /* 0x040fe20000410000 */
[----:B------:R-:W-:Y:S02]  /*3820*/  F2FP.SATFINITE.E4M3.F32.PACK_AB_MERGE_C R15, R15, R120, RZ ;  /* 0x000000780f0f723e */ /* 0x000fe400048070ff */
[-C--:B------:R-:W-:Y:S01]  /*3830*/  FFMA.FTZ R13, R12, R46.reuse, -R13 ;  /* 0x0000002e0c0d7223 */ /* 0x080fe2000001080d */
[----:B------:R-:W-:Y:S01]  /*3840*/  FFMA.FTZ R114, R7, R46, R114 ;  /* 0x0000002e07727223 */ /* 0x000fe20000010072 */
[-C--:B------:R-:W-:Y:S01]  /*3850*/  FFMA.FTZ R96, R5, R97.reuse, -R96 ;  /* 0x0000006105607223 */ /* 0x080fe20000010860 */
[----:B------:R-:W-:Y:S01]  /*3860*/  FFMA.FTZ R115, R6, R97, R115 ;  /* 0x0000006106737223 */ /* 0x000fe20000010073 */
[----:B------:R-:W-:-:S02]  /*3870*/  F2FP.SATFINITE.E4M3.F32.PACK_AB_MERGE_C R5, R119, R4, R124 ;  /* 0x000000047705723e */ /* 0x000fc4000480707c */
[----:B------:R-:W-:Y:S02]  /*3880*/  F2FP.SATFINITE.E4M3.F32.PACK_AB_MERGE_C R4, R118, R117, R123 ;  /* 0x000000757604723e */ /* 0x000fe4000480707b */
[----:B------:R-:W-:Y:S02]  /*3890*/  F2FP.SATFINITE.E4M3.F32.PACK_AB_MERGE_C R6, R115, R96, R116 ;  /* 0x000000607306723e */ /* 0x000fe40004807074 */
[----:B------:R-:W-:-:S07]  /*38a0*/  F2FP.SATFINITE.E4M3.F32.PACK_AB_MERGE_C R7, R114, R13, R15 ;  /* 0x0000000d7207723e */ /* 0x000fce000480700f */
.L_x_1831:
[----:B------:R-:W-:Y:S05]  /*38b0*/  BSYNC B3 ;  /* 0x0000000000037941 */ /* 0x000fea0003800000 */
.L_x_1830:
[----:B------:R-:W-:Y:S02]  /*38c0*/  ULDC.64 UR4, c[0x0][0x208] ;  /* 0x0000820000047ab9 */ /* 0x000fe40000000a00 */
[----:B0-----:R4:W-:Y:S03]  /*38d0*/  ST.E.128 desc[UR4][R10.64], R4 ;  /* 0x000000040a007985 */ /* 0x0019e6000c101d04 */
.L_x_1829:
[----:B------:R-:W-:Y:S05]  /*38e0*/  BSYNC B2 ;  /* 0x0000000000027941 */ /* 0x000fea0003800000 */
.L_x_1828:
[----:B------:R-:W-:-:S13]  /*38f0*/  ISETP.NE.AND P2, PT, R87, RZ, PT ;  /* 0x000000ff5700720c */ /* 0x000fda0003f45270 */
[----:B------:R-:W-:Y:S05]  /*3900*/  @P2 BRA `(.L_x_1827) ;  /* 0x0000000400c82947 */ /* 0x000fea0003800000 */
[----:B----4-:R4:W0:Y:S01]  /*3910*/  LDS.128 R4, [R89+0x18400] ;  /* 0x0184000059047984 */ /* 0x0108220000000c00 */
[----:B---3--:R-:W-:Y:S01]  /*3920*/  IADD3 R10, P2, R23, R14, RZ ;  /* 0x0000000e170a7210 */ /* 0x008fe20007f5e0ff */
[----:B------:R-:W-:Y:S04]  /*3930*/  BSSY B2, `(.L_x_1832) ;  /* 0x000006d000027945 */ /* 0x000fe80003800000 */
[----:B--2---:R-:W-:Y:S01]  /*3940*/  IMAD.X R11, R101, 0x1, R193, P2 ;  /* 0x00000001650b7824 */ /* 0x004fe200010e06c1 */
[----:B------:R-:W-:-:S13]  /*3950*/  ISETP.GE.AND P2, PT, R196, R103, PT ;  /* 0x00000067c400720c */ /* 0x000fda0003f46270 */
[----:B----4-:R-:W-:Y:S05]  /*3960*/  @P2 BRA `(.L_x_1833) ;  /* 0x0000000400a42947 */ /* 0x010fea0003800000 */
[----:B------:R-:W-:Y:S01]  /*3970*/  SHF.R.U32.HI R46, RZ, 0x8, R45 ;  /* 0x00000008ff2e7819 */ /* 0x000fe2000001162d */
[----:B0-----:R-:W-:Y:S01]  /*3980*/  IMAD.MOV.U32 R14, RZ, RZ, R7 ;  /* 0x000000ffff0e7224 */ /* 0x001fe200078e0007 */
[--C-:B------:R-:W-:Y:S01]  /*3990*/  SHF.R.U32.HI R42, RZ, 0x8, R43.reuse ;  /* 0x00000008ff2a7819 */ /* 0x100fe2000001162b */
[----:B------:R-:W-:Y:S01]  /*39a0*/  IMAD.MOV.U32 R13, RZ, RZ, R6 ;  /* 0x000000ffff0d7224 */ /* 0x000fe200078e0006 */
[----:B------:R-:W-:Y:S01]  /*39b0*/  LOP3.LUT R12, R45, 0xff0000ff, RZ, 0xc0, !PT ;  /* 0xff0000ff2d0c7812 */ /* 0x000fe200078ec0ff */
[----:B------:R-:W-:Y:S01]  /*39c0*/  IMAD.SHL.U32 R7, R46, 0x100, RZ ;  /* 0x000001002e077824 */ /* 0x000fe200078e00ff */
[----:B------:R-:W-:Y:S01]  /*39d0*/  SHF.R.U32.HI R44, RZ, 0x10, R43 ;  /* 0x00000010ff2c7819 */ /* 0x000fe2000001162b */
[----:B------:R-:W-:Y:S01]  /*39e0*/  IMAD.SHL.U32 R6, R42, 0x100, RZ ;  /* 0x000001002a067824 */ /* 0x000fe200078e00ff */
[----:B------:R-:W-:Y:S02]  /*39f0*/  SHF.R.U32.HI R45, RZ, 0x10, R45 ;  /* 0x00000010ff2d7819 */ /* 0x000fe4000001162d */
[----:B------:R-:W-:Y:S01]  /*3a00*/  LOP3.LUT R15, R43, 0xff0000ff, RZ, 0xc0, !PT ;  /* 0xff0000ff2b0f7812 */ /* 0x000fe200078ec0ff */
[----:B------:R-:W-:Y:S01]  /*3a10*/  IMAD.U32 R44, R44, 0x10000, RZ ;  /* 0x000100002c2c7824 */ /* 0x000fe200078e00ff */
[----:B------:R-:W-:Y:S01]  /*3a20*/  LOP3.LUT R7, R12, 0xff00, R7, 0xf8, !PT ;  /* 0x0000ff000c077812 */ /* 0x000fe200078ef807 */
[----:B------:R-:W-:Y:S01]  /*3a30*/  IMAD.U32 R12, R45, 0x10000, RZ ;  /* 0x000100002d0c7824 */ /* 0x000fe200078e00ff */
[----:B------:R-:W-:-:S02]  /*3a40*/  LOP3.LUT R15, R15, 0xff00, R6, 0xf8, !PT ;  /* 0x0000ff000f0f7812 */ /* 0x000fc400078ef806 */
[----:B------:R-:W-:Y:S02]  /*3a50*/  F2FP.F16.E4M3.UNPACK_B R42, R113.H1 ;  /* 0x00000071ff2a723e */ /* 0x000fe400030006ff */
[-C--:B------:R-:W-:Y:S02]  /*3a60*/  F2FP.F16.E4M3.UNPACK_B R6, R5.reuse ;  /* 0x00000005ff06723e */ /* 0x080fe400020006ff */
        /* <DEDUP_REMOVED lines=8> */
[CC--:B------:R-:W-:Y:S01]  /*3af0*/  FMUL.FTZ R47, R7.reuse, R44.reuse ;  /* 0x0000002c072f7220 */ /* 0x0c0fe20000410000 */
        /* <DEDUP_REMOVED lines=19> */
[--C-:B------:R-:W-:Y:S02]  /*3c30*/  HADD2.F32 R5, -RZ, R4.reuse.H0_H0 ;  /* 0x20000004ff057230 */ /* 0x100fe40000004100 */
[-C--:B------:R-:W-:Y:S01]  /*3c40*/  FMUL.FTZ R44, R6, R15.reuse ;  /* 0x0000000f062c7220 */ /* 0x080fe20000410000 */
[----:B------:R-:W-:Y:S02]  /*3c50*/  HADD2.F32 R113, -RZ, R113.H0_H0 ;  /* 0x20000071ff717230 */ /* 0x000fe40000004100 */
[----:B------:R-:W-:Y:S01]  /*3c60*/  FMUL.FTZ R45, R7, R15 ;  /* 0x0000000f072d7220 */ /* 0x000fe20000410000 */
[----:B------:R-:W-:-:S02]  /*3c70*/  HADD2.F32 R4, -RZ, R4.H1_H1 ;  /* 0x30000004ff047230 */ /* 0x000fc40000004100 */
[--C-:B------:R-:W-:Y:S02]  /*3c80*/  HADD2.F32 R12, -RZ, R110.reuse.H1_H1 ;  /* 0x3000006eff0c7230 */ /* 0x100fe40000004100 */
[----:B------:R-:W-:Y:S02]  /*3c90*/  HADD2.F32 R110, -RZ, R110.H0_H0 ;  /* 0x2000006eff6e7230 */ /* 0x000fe40000004100 */
[-C--:B------:R-:W-:Y:S01]  /*3ca0*/  FMUL.FTZ R42, R4, R113.reuse ;  /* 0x00000071042a7220 */ /* 0x080fe20000410000 */
[----:B------:R-:W-:Y:S01]  /*3cb0*/  FMUL.FTZ R113, R5, R113 ;  /* 0x0000007105717220 */ /* 0x000fe20000410000 */
[-C--:B------:R-:W-:Y:S01]  /*3cc0*/  FFMA.FTZ R45, R6, R12.reuse, -R45 ;  /* 0x0000000c062d7223 */ /* 0x080fe2000001082d */
[----:B------:R-:W-:Y:S01]  /*3cd0*/  FFMA.FTZ R44, R7, R12, R44 ;  /* 0x0000000c072c7223 */ /* 0x000fe2000001002c */
[----:B------:R-:W-:Y:S01]  /*3ce0*/  FFMA.FTZ R47, R5, R110, -R42 ;  /* 0x0000006e052f7223 */ /* 0x000fe2000001082a */
        /* <DEDUP_REMOVED lines=49> */
.L_x_1833:
[----:B------:R-:W-:Y:S05]  /*4000*/  BSYNC B2 ;  /* 0x0000000000027941 */ /* 0x000fea0003800000 */
.L_x_1832:
[----:B------:R-:W-:Y:S02]  /*4010*/  ULDC.64 UR4, c[0x0][0x208] ;  /* 0x0000820000047ab9 */ /* 0x000fe40000000a00 */
[----:B0-----:R0:W-:Y:S03]  /*4020*/  ST.E.128 desc[UR4][R10.64], R4 ;  /* 0x000000040a007985 */ /* 0x0011e6000c101d04 */
.L_x_1827:
[----:B------:R-:W-:Y:S05]  /*4030*/  BSYNC B1 ;  /* 0x0000000000017941 */ /* 0x000fea0003800000 */
.L_x_1826:
[----:B------:R-:W-:-:S03]  /*4040*/  UMOV UR4, 0xffffffff ;  /* 0xffffffff00047882 */ /* 0x000fc60000000000 */
[----:B------:R-:W-:Y:S05]  /*4050*/  BRA.DIV UR4, `(.L_x_1834) ;  /* 0x000002ce04b47947 */ /* 0x000fea000b800000 */
[----:B------:R0:W0:Y:S04]  /*4060*/  SHFL.IDX PT, R42, R99, 0x1, 0x1c1f ;  /* 0x003c1f00632a7f89 */ /* 0x00002800000e0000 */
[----:B---3--:R3:W0:Y:S02]  /*4070*/  SHFL.IDX PT, R14, R100, 0x1, 0x1c1f ;  /* 0x003c1f00640e7f89 */ /* 0x00862400000e0000 */
.L_x_2209:
[----:B------:R-:W-:Y:S04]  /*4080*/  BSSY B1, `(.L_x_1835) ;  /* 0x00000ea000017945 */ /* 0x000fe80003800000 */
[----:B------:R-:W-:Y:S05]  /*4090*/  @P3 BRA `(.L_x_1836) ;  /* 0x0000000c00a03947 */ /* 0x000fea0003800000 */
[----:B------:R-:W-:Y:S04]  /*40a0*/  BSSY B2, `(.L_x_1837) ;  /* 0x0000073000027945 */ /* 0x000fe80003800000 */
[----:B------:R-:W-:Y:S05]  /*40b0*/  @P1 BRA `(.L_x_1838) ;  /* 0x0000000400c41947 */ /* 0x000fea0003800000 */
[----:B0---4-:R0:W4:Y:S01]  /*40c0*/  LDS.128 R4, [R90+0x1a400] ;  /* 0x01a400005a047984 */ /* 0x0111220000000c00 */
[----:B------:R-:W-:Y:S01]  /*40d0*/  IADD3 R10, P2, R18, R14, RZ ;  /* 0x0000000e120a7210 */ /* 0x000fe20007f5e0ff */
[----:B------:R-:W-:Y:S04]  /*40e0*/  BSSY B3, `(.L_x_1839) ;  /* 0x000006c000037945 */ /* 0x000fe80003800000 */
[----:B------:R-:W-:Y:S01]  /*40f0*/  IMAD.X R11, R42, 0x1, R19, P2 ;  /* 0x000000012a0b7824 */ /* 0x000fe200010e0613 */
[----:B------:R-:W-:-:S13]  /*4100*/  ISETP.GE.AND P2, PT, R188, R103, PT ;  /* 0x00000067bc00720c */ /* 0x000fda0003f46270 */
[----:B0-----:R-:W-:Y:S05]  /*4110*/  @P2 BRA `(.L_x_1840) ;  /* 0x0000000400a02947 */ /* 0x001fea0003800000 */
[----:B------:R-:W-:Y:S01]  /*4120*/  SHF.R.U32.HI R43, RZ, 0x8, R39 ;  /* 0x00000008ff2b7819 */ /* 0x000fe20000011627 */
[----:B----4-:R-:W-:Y:S01]  /*4130*/  IMAD.MOV.U32 R15, RZ, RZ, R7 ;  /* 0x000000ffff0f7224 */ /* 0x010fe200078e0007 */
[----:B------:R-:W-:Y:S01]  /*4140*/  LOP3.LUT R12, R39, 0xff0000ff, RZ, 0xc0, !PT ;  /* 0xff0000ff270c7812 */ /* 0x000fe200078ec0ff */
[----:B------:R-:W-:Y:S01]  /*4150*/  IMAD.MOV.U32 R13, RZ, RZ, R6 ;  /* 0x000000ffff0d7224 */ /* 0x000fe200078e0006 */
[----:B------:R-:W-:Y:S01]  /*4160*/  SHF.R.U32.HI R40, RZ, 0x10, R39 ;  /* 0x00000010ff287819 */ /* 0x000fe20000011627 */
[----:B------:R-:W-:Y:S01]  /*4170*/  IMAD.SHL.U32 R7, R43, 0x100, RZ ;  /* 0x000001002b077824 */ /* 0x000fe200078e00ff */
[--C-:B------:R-:W-:Y:S02]  /*4180*/  SHF.R.U32.HI R39, RZ, 0x8, R41.reuse ;  /* 0x00000008ff277819 */ /* 0x100fe40000011629 */
[----:B------:R-:W-:Y:S02]  /*4190*/  LOP3.LUT R38, R41, 0xff0000ff, RZ, 0xc0, !PT ;  /* 0xff0000ff29267812 */ /* 0x000fe400078ec0ff */
[----:B------:R-:W-:Y:S01]  /*41a0*/  SHF.R.U32.HI R41, RZ, 0x10, R41 ;  /* 0x00000010ff297819 */ /* 0x000fe20000011629 */
[----:B------:R-:W-:Y:S01]  /*41b0*/  IMAD.SHL.U32 R39, R39, 0x100, RZ ;  /* 0x0000010027277824 */ /* 0x000fe200078e00ff */
[----:B------:R-:W-:Y:S01]  /*41c0*/  LOP3.LUT R7, R12, 0xff00, R7, 0xf8, !PT ;  /* 0x0000ff000c077812 */ /* 0x000fe200078ef807 */
[----:B------:R-:W-:Y:S01]  /*41d0*/  IMAD.U32 R12, R40, 0x10000, RZ ;  /* 0x00010000280c7824 */ /* 0x000fe200078e00ff */
[----:B------:R-:W-:Y:S01]  /*41e0*/  F2FP.F16.E4M3.UNPACK_B R6, R5 ;  /* 0x00000005ff06723e */ /* 0x000fe200020006ff */
[----:B------:R-:W-:Y:S01]  /*41f0*/  IMAD.U32 R41, R41, 0x10000, RZ ;  /* 0x0001000029297824 */ /* 0x000fe200078e00ff */
[----:B------:R-:W-:-:S02]  /*4200*/  LOP3.LUT R38, R38, 0xff00, R39, 0xf8, !PT ;  /* 0x0000ff0026267812 */ /* 0x000fc400078ef827 */
[-C--:B------:R-:W-:Y:S02]  /*4210*/  F2FP.F16.E4M3.UNPACK_B R39, R112.reuse.H1 ;  /* 0x00000070ff27723e */ /* 0x080fe400030006ff */
[----:B------:R-:W-:Y:S02]  /*4220*/  LOP3.LUT R44, R38, 0xff0000, R41, 0xf8, !PT ;  /* 0x00ff0000262c7812 */ /* 0x000fe400078ef829 */
[----:B------:R-:W-:Y:S01]  /*4230*/  LOP3.LUT R40, R7, 0xff0000, R12, 0xf8, !PT ;  /* 0x00ff000007287812 */ /* 0x000fe200078ef80c */
[--C-:B------:R-:W-:Y:S01]  /*4240*/  HADD2.F32 R41, -RZ, R39.reuse.H0_H0 ;  /* 0x20000027ff297230 */ /* 0x100fe20000004100 */
[----:B------:R-:W-:Y:S01]  /*4250*/  F2FP.F16.E4M3.UNPACK_B R38, R111.H1 ;  /* 0x0000006fff26723e */ /* 0x000fe200030006ff */
[--C-:B------:R-:W-:Y:S01]  /*4260*/  HADD2.F32 R7, -RZ, R6.reuse.H1_H1 ;  /* 0x30000006ff077230 */ /* 0x100fe20000004100 */
[----:B------:R-:W-:Y:S01]  /*4270*/  F2FP.F16.E4M3.UNPACK_B R5, R5.H1 ;  /* 0x00000005ff05723e */ /* 0x000fe200030006ff */
[----:B------:R-:W-:Y:S01]  /*4280*/  HADD2.F32 R43, -RZ, R39.H1_H1 ;  /* 0x30000027ff2b7230 */ /* 0x000fe20000004100 */
[----:B------:R-:W-:Y:S01]  /*4290*/  F2FP.F16.E4M3.UNPACK_B R112, R112 ;  /* 0x00000070ff70723e */ /* 0x000fe200020006ff */
[----:B------:R-:W-:-:S02]  /*42a0*/  HADD2.F32 R6, -RZ, R6.H0_H0 ;  /* 0x20000006ff067230 */ /* 0x000fc40000004100 */
[C---:B------:R-:W-:Y:S01]  /*42b0*/  FMUL.FTZ R45, R7.reuse, R41 ;  /* 0x00000029072d7220 */ /* 0x040fe20000410000 */
[--C-:B------:R-:W-:Y:S01]  /*42c0*/  HADD2.F32 R39, -RZ, R38.reuse.H0_H0 ;  /* 0x20000026ff277230 */ /* 0x100fe20000004100 */
[----:B------:R-:W-:Y:S01]  /*42d0*/  F2FP.F16.E4M3.UNPACK_B R111, R111 ;  /* 0x0000006fff6f723e */ /* 0x000fe200020006ff */
[--C-:B------:R-:W-:Y:S02]  /*42e0*/  HADD2.F32 R12, -RZ, R5.reuse.H1_H1 ;  /* 0x30000005ff0c7230 */ /* 0x100fe40000004100 */
[C---:B------:R-:W-:Y:S01]  /*42f0*/  FMUL.FTZ R46, R6.reuse, R41 ;  /* 0x00000029062e7220 */ /* 0x040fe20000410000 */
[----:B------:R-:W-:Y:S02]  /*4300*/  HADD2.F32 R5, -RZ, R5.H0_H0 ;  /* 0x20000005ff057230 */ /* 0x000fe40000004100 */
[----:B------:R-:W-:Y:S01]  /*4310*/  FFMA.FTZ R47, R6, R39, -R45 ;  /* 0x00000027062f7223 */ /* 0x000fe2000001082d */
[----:B------:R-:W-:Y:S02]  /*4320*/  HADD2.F32 R38, -RZ, R38.H1_H1 ;  /* 0x30000026ff267230 */ /* 0x000fe40000004100 */
[----:B------:R-:W-:Y:S01]  /*4330*/  FMUL.FTZ R6, R12, R43 ;  /* 0x0000002b0c067220 */ /* 0x000fe20000410000 */
[----:B------:R-:W-:Y:S01]  /*4340*/  FFMA.FTZ R96, R7, R39, R46 ;  /* 0x0000002707607223 */ /* 0x000fe2000001002e */
[----:B------:R-:W-:-:S02]  /*4350*/  FMUL.FTZ R41, R5, R43 ;  /* 0x0000002b05297220 */ /* 0x000fc40000410000 */
[----:B------:R-:W-:Y:S01]  /*4360*/  FFMA.FTZ R43, R5, R38, -R6 ;  /* 0x00000026052b7223 */ /* 0x000fe20000010806 */
[----:B------:R-:W-:Y:S01]  /*4370*/  F2FP.F16.E4M3.UNPACK_B R5, R4.H1 ;  /* 0x00000004ff05723e */ /* 0x000fe200030006ff */
[----:B------:R-:W-:Y:S01]  /*4380*/  FFMA.FTZ R110, R12, R38, R41 ;  /* 0x000000260c6e7223 */ /* 0x000fe20000010029 */
[----:B------:R-:W-:Y:S01]  /*4390*/  F2FP.F16.E4M3.UNPACK_B R4, R4 ;  /* 0x00000004ff04723e */ /* 0x000fe200020006ff */
[----:B------:R-:W-:Y:S02]  /*43a0*/  HADD2.F32 R38, -RZ, R112.H1_H1 ;  /* 0x30000070ff267230 */ /* 0x000fe40000004100 */
[--C-:B------:R-:W-:Y:S02]  /*43b0*/  HADD2.F32 R6, -RZ, R5.reuse.H0_H0 ;  /* 0x20000005ff067230 */ /* 0x100fe40000004100 */
[----:B------:R-:W-:Y:S02]  /*43c0*/  HADD2.F32 R7, -RZ, R5.H1_H1 ;  /* 0x30000005ff077230 */ /* 0x000fe40000004100 */
[----:B------:R-:W-:-:S02]  /*43d0*/  HADD2.F32 R5, -RZ, R4.H0_H0 ;  /* 0x20000004ff057230 */ /* 0x000fc40000004100 */
[-C--:B------:R-:W-:Y:S01]  /*43e0*/  FMUL.FTZ R46, R6, R38.reuse ;  /* 0x00000026062e7220 */ /* 0x080fe20000410000 */
[----:B------:R-:W-:Y:S02]  /*43f0*/  HADD2.F32 R112, -RZ, R112.H0_H0 ;  /* 0x20000070ff707230 */ /* 0x000fe40000004100 */
[----:B------:R-:W-:Y:S01]  /*4400*/  FMUL.FTZ R41, R7, R38 ;  /* 0x0000002607297220 */ /* 0x000fe20000410000 */
[----:B------:R-:W-:Y:S02]  /*4410*/  HADD2.F32 R4, -RZ, R4.H1_H1 ;  /* 0x30000004ff047230 */ /* 0x000fe40000004100 */
[--C-:B------:R-:W-:Y:S02]  /*4420*/  HADD2.F32 R12, -RZ, R111.reuse.H1_H1 ;  /* 0x3000006fff0c7230 */ /* 0x100fe40000004100 */
[-C--:B------:R-:W-:Y:S01]  /*4430*/  FMUL.FTZ R39, R5, R112.reuse ;  /* 0x0000007005277220 */ /* 0x080fe20000410000 */
[----:B------:R-:W-:Y:S02]  /*4440*/  HADD2.F32 R111, -RZ, R111.H0_H0 ;  /* 0x2000006fff6f7230 */ /* 0x000fe40000004100 */
[----:B------:R-:W-:Y:S01]  /*4450*/  FMUL.FTZ R38, R4, R112 ;  /* 0x0000007004267220 */ /* 0x000fe20000410000 */
[-C--:B------:R-:W-:Y:S01]  /*4460*/  FFMA.FTZ R41, R6, R12.reuse, -R41 ;  /* 0x0000000c06297223 */ /* 0x080fe20000010829 */
[----:B------:R-:W-:-:S02]  /*4470*/  FFMA.FTZ R12, R7, R12, R46 ;  /* 0x0000000c070c7223 */ /* 0x000fc4000001002e */
[-C--:B------:R-:W-:Y:S01]  /*4480*/  FFMA.FTZ R45, R5, R111.reuse, -R38 ;  /* 0x0000006f052d7223 */ /* 0x080fe20000010826 */
[----:B------:R-:W-:Y:S01]  /*4490*/  FFMA.FTZ R46, R4, R111, R39 ;  /* 0x0000006f042e7223 */ /* 0x000fe20000010027 */
[----:B------:R-:W-:Y:S02]  /*44a0*/  F2FP.F16.E4M3.UNPACK_B R5, R15.H1 ;  /* 0x0000000fff05723e */ /* 0x000fe400030006ff */
[----:B------:R-:W-:Y:S02]  /*44b0*/  F2FP.F16.E4M3.UNPACK_B R39, R44.H1 ;  /* 0x0000002cff27723e */ /* 0x000fe400030006ff */
[----:B--2---:R-:W-:Y:S01]  /*44c0*/  F2FP.SATFINITE.E4M3.F32.PACK_AB_MERGE_C R101, R12, R41, RZ ;  /* 0x000000290c65723e */ /* 0x004fe200048070ff */
[----:B------:R-:W-:Y:S01]  /*44d0*/  HADD2.F32 R7, -RZ, R5.H1_H1 ;  /* 0x30000005ff077230 */ /* 0x000fe20000004100 */
[----:B------:R-:W-:Y:S01]  /*44e0*/  F2FP.SATFINITE.E4M3.F32.PACK_AB_MERGE_C R111, R110, R43, RZ ;  /* 0x0000002b6e6f723e */ /* 0x000fe200048070ff */
[----:B------:R-:W-:Y:S01]  /*44f0*/  HADD2.F32 R43, -RZ, R39.H1_H1 ;  /* 0x30000027ff2b7230 */ /* 0x000fe20000004100 */
[----:B------:R-:W-:Y:S01]  /*4500*/  F2FP.F16.E4M3.UNPACK_B R12, R40.H1 ;  /* 0x00000028ff0c723e */ /* 0x000fe200030006ff */
[----:B------:R-:W-:Y:S01]  /*4510*/  HADD2.F32 R6, -RZ, R5.H0_H0 ;  /* 0x20000005ff067230 */ /* 0x000fe20000004100 */
[----:B------:R-:W-:-:S02]  /*4520*/  F2FP.F16.E4M3.UNPACK_B R4, R13.H1 ;  /* 0x0000000dff04723e */ /* 0x000fc400030006ff */
[----:B------:R-:W-:Y:S01]  /*4530*/  F2FP.F16.E4M3.UNPACK_B R44, R44 ;  /* 0x0000002cff2c723e */ /* 0x000fe200020006ff */
[----:B------:R-:W-:Y:S01]  /*4540*/  HADD2.F32 R38, -RZ, R12.H1_H1 ;  /* 0x3000000cff267230 */ /* 0x000fe20000004100 */
[----:B------:R-:W-:Y:S01]  /*4550*/  F2FP.F16.E4M3.UNPACK_B R40, R40 ;  /* 0x00000028ff28723e */ /* 0x000fe200020006ff */
[-C--:B------:R-:W-:Y:S01]  /*4560*/  FMUL.FTZ R97, R7, R43.reuse ;  /* 0x0000002b07617220 */ /* 0x080fe20000410000 */
[----:B------:R-:W-:Y:S02]  /*4570*/  HADD2.F32 R5, -RZ, R4.H1_H1 ;  /* 0x30000004ff057230 */ /* 0x000fe40000004100 */
[C---:B------:R-:W-:Y:S01]  /*4580*/  FMUL.FTZ R112, R6.reuse, R43 ;  /* 0x0000002b06707220 */ /* 0x040fe20000410000 */
[----:B------:R-:W-:Y:S02]  /*4590*/  HADD2.F32 R41, -RZ, R44.H1_H1 ;  /* 0x3000002cff297230 */ /* 0x000fe40000004100 */
[----:B------:R-:W-:Y:S01]  /*45a0*/  FFMA.FTZ R97, R6, R38, -R97 ;  /* 0x0000002606617223 */ /* 0x000fe20000010861 */
[----:B------:R-:W-:Y:S01]  /*45b0*/  HADD2.F32 R4, -RZ, R4.H0_H0 ;  /* 0x20000004ff047230 */ /* 0x000fe20000004100 */
[----:B------:R-:W-:Y:S01]  /*45c0*/  F2FP.F16.E4M3.UNPACK_B R13, R13 ;  /* 0x0000000dff0d723e */ /* 0x000fe200020006ff */
[----:B------:R-:W-:-:S02]  /*45d0*/  HADD2.F32 R6, -RZ, R40.H1_H1 ;  /* 0x30000028ff067230 */ /* 0x000fc40000004100 */
[C---:B------:R-:W-:Y:S01]  /*45e0*/  FMUL.FTZ R43, R5.reuse, R41 ;  /* 0x00000029052b7220 */ /* 0x040fe20000410000 */
[----:B------:R-:W-:Y:S01]  /*45f0*/  F2FP.F16.E4M3.UNPACK_B R15, R15 ;  /* 0x0000000fff0f723e */ /* 0x000fe200020006ff */
[C---:B------:R-:W-:Y:S01]  /*4600*/  FMUL.FTZ R110, R4.reuse, R41 ;  /* 0x00000029046e7220 */ /* 0x040fe20000410000 */
[----:B------:R-:W-:Y:S02]  /*4610*/  HADD2.F32 R44, -RZ, R44.H0_H0 ;  /* 0x2000002cff2c7230 */ /* 0x000fe40000004100 */
[-C--:B------:R-:W-:Y:S01]  /*4620*/  FFMA.FTZ R43, R4, R6.reuse, -R43 ;  /* 0x00000006042b7223 */ /* 0x080fe2000001082b */
[----:B------:R-:W-:Y:S02]  /*4630*/  HADD2.F32 R4, -RZ, R13.H0_H0 ;  /* 0x2000000dff047230 */ /* 0x000fe40000004100 */
[----:B------:R-:W-:Y:S01]  /*4640*/  FFMA.FTZ R110, R5, R6, R110 ;  /* 0x00000006056e7223 */ /* 0x000fe2000001006e */
[----:B------:R-:W-:Y:S02]  /*4650*/  HADD2.F32 R5, -RZ, R15.H0_H0 ;  /* 0x2000000fff057230 */ /* 0x000fe40000004100 */
[----:B------:R-:W-:Y:S01]  /*4660*/  FFMA.FTZ R112, R7, R38, R112 ;  /* 0x0000002607707223 */ /* 0x000fe20000010070 */
[----:B------:R-:W-:-:S02]  /*4670*/  HADD2.F32 R13, -RZ, R13.H1_H1 ;  /* 0x3000000dff0d7230 */ /* 0x000fc40000004100 */
[----:B------:R-:W-:Y:S01]  /*4680*/  HADD2.F32 R15, -RZ, R15.H1_H1 ;  /* 0x3000000fff0f7230 */ /* 0x000fe20000004100 */
[----:B------:R-:W-:Y:S01]  /*4690*/  F2FP.SATFINITE.E4M3.F32.PACK_AB_MERGE_C R43, R110, R43, RZ ;  /* 0x0000002b6e2b723e */ /* 0x000fe200048070ff */
[----:B------:R-:W-:Y:S02]  /*46a0*/  HADD2.F32 R6, -RZ, R39.H0_H0 ;  /* 0x20000027ff067230 */ /* 0x000fe40000004100 */
[-C--:B------:R-:W-:Y:S01]  /*46b0*/  FMUL.FTZ R7, R13, R44.reuse ;  /* 0x0000002c0d077220 */ /* 0x080fe20000410000 */
[----:B------:R-:W-:Y:S02]  /*46c0*/  HADD2.F32 R40, -RZ, R40.H0_H0 ;  /* 0x20000028ff287230 */ /* 0x000fe40000004100 */
[C---:B------:R-:W-:Y:S01]  /*46d0*/  FMUL.FTZ R44, R4.reuse, R44 ;  /* 0x0000002c042c7220 */ /* 0x040fe20000410000 */
        /* <DEDUP_REMOVED lines=10> */
[----:B------:R-:W-:Y:S02]  /*4780*/  F2FP.SATFINITE.E4M3.F32.PACK_AB_MERGE_C R4, R46, R45, R101 ;  /* 0x0000002d2e04723e */ /* 0x000fe40004807065 */
[----:B------:R-:W-:-:S07]  /*4790*/  F2FP.SATFINITE.E4M3.F32.PACK_AB_MERGE_C R7, R15, R38, R97 ;  /* 0x000000260f07723e */ /* 0x000fce0004807061 */
.L_x_1840:
[----:B------:R-:W-:Y:S05]  /*47a0*/  BSYNC B3 ;  /* 0x0000000000037941 */ /* 0x000fea0003800000 */
.L_x_1839:
[----:B------:R-:W-:Y:S02]  /*47b0*/  ULDC.64 UR4, c[0x0][0x208] ;  /* 0x0000820000047ab9 */ /* 0x000fe40000000a00 */
[----:B----4-:R0:W-:Y:S03]  /*47c0*/  ST.E.128 desc[UR4][R10.64], R4 ;  /* 0x000000040a007985 */ /* 0x0101e6000c101d04 */
.L_x_1838:
[----:B------:R-:W-:Y:S05]  /*47d0*/  BSYNC B2 ;  /* 0x0000000000027941 */ /* 0x000fea0003800000 */
.L_x_1837:
[----:B------:R-:W-:-:S13]  /*47e0*/  ISETP.NE.AND P2, PT, R87, RZ, PT ;  /* 0x000000ff5700720c */ /* 0x000fda0003f45270 */
        /* <DEDUP_REMOVED lines=9> */
[----:B------:R-:W-:Y:S01]  /*4880*/  SHF.R.U32.HI R10, RZ, 0x8, R37 ;  /* 0x00000008ff0a7819 */ /* 0x000fe20000011625 */
[----:B------:R-:W-:Y:S01]  /*4890*/  IMAD.MOV.U32 R12, RZ, RZ, R7 ;  /* 0x000000ffff0c7224 */ /* 0x000fe200078e0007 */
        /* <DEDUP_REMOVED lines=101> */
.L_x_1842:
[----:B------:R-:W-:Y:S05]  /*4ef0*/  BSYNC B2 ;  /* 0x0000000000027941 */ /* 0x000fea0003800000 */
.L_x_1841:
[----:B------:R-:W-:Y:S02]  /*4f00*/  ULDC.64 UR4, c[0x0][0x208] ;  /* 0x0000820000047ab9 */ /* 0x000fe40000000a00 */
[----:B----4-:R0:W-:Y:S03]  /*4f10*/  ST.E.128 desc[UR4][R14.64], R4 ;  /* 0x000000040e007985 */ /* 0x0101e6000c101d04 */
.L_x_1836:
[----:B------:R-:W-:Y:S05]  /*4f20*/  BSYNC B1 ;  /* 0x0000000000017941 */ /* 0x000fea0003800000 */
.L_x_1835:
[----:B------:R-:W-:-:S03]  /*4f30*/  UMOV UR4, 0xffffffff ;  /* 0xffffffff00047882 */ /* 0x000fc60000000000 */
[----:B------:R-:W-:Y:S05]  /*4f40*/  BRA.DIV UR4, `(.L_x_1843) ;  /* 0x000002c204407947 */ /* 0x000fea000b800000 */
[----:B01----:R-:W0:Y:S04]  /*4f50*/  SHFL.IDX PT, R99, R99, 0x2, 0x1c1f ;  /* 0x005c1f0063637f89 */ /* 0x003e2800000e0000 */
[----:B------:R1:W0:Y:S02]  /*4f60*/  SHFL.IDX PT, R14, R100, 0x2, 0x1c1f ;  /* 0x005c1f00640e7f89 */ /* 0x00022400000e0000 */
.L_x_2213:
[----:B------:R-:W-:Y:S05]  /*4f70*/  @P4 BRA `(.L_x_1844) ;  /* 0x0000004400c44947 */ /* 0x000fea0003800000 */
[----:B------:R-:W-:Y:S04]  /*4f80*/  BSSY B1, `(.L_x_1845) ;  /* 0x0000073000017945 */ /* 0x000fe80003800000 */
[----:B------:R-:W-:Y:S05]  /*4f90*/  @P1 BRA `(.L_x_1846) ;  /* 0x0000000400c41947 */ /* 0x000fea0003800000 */
[----:B----4-:R4:W1:Y:S01]  /*4fa0*/  LDS.128 R4, [R90+0x1c400] ;  /* 0x01c400005a047984 */ /* 0x0108620000000c00 */
[----:B0-----:R-:W-:Y:S01]  /*4fb0*/  IADD3 R10, P2, R18, R14, RZ ;  /* 0x0000000e120a7210 */ /* 0x001fe20007f5e0ff */
[----:B------:R-:W-:Y:S04]  /*4fc0*/  BSSY B2, `(.L_x_1847) ;  /* 0x000006c000027945 */ /* 0x000fe80003800000 */
[----:B------:R-:W-:Y:S01]  /*4fd0*/  IMAD.X R11, R99, 0x1, R19, P2 ;  /* 0x00000001630b7824 */ /* 0x000fe200010e0613 */
[----:B------:R-:W-:-:S13]  /*4fe0*/  ISETP.GE.AND P2, PT, R188, R103, PT ;  /* 0x00000067bc00720c */ /* 0x000fda0003f46270 */
[----:B----4-:R-:W-:Y:S05]  /*4ff0*/  @P2 BRA `(.L_x_1848) ;  /* 0x0000000400a02947 */ /* 0x010fea0003800000 */
[----:B------:R-:W-:Y:S01]  /*5000*/  SHF.R.U32.HI R12, RZ, 0x8, R33 ;  /* 0x00000008ff0c7819 */ /* 0x000fe20000011621 */
[----:B-1----:R-:W-:Y:S01]  /*5010*/  IMAD.MOV.U32 R15, RZ, RZ, R7 ;  /* 0x000000ffff0f7224 */ /* 0x002fe200078e0007 */
        /* <DEDUP_REMOVED lines=15> */
[--C-:B------:R-:W-:Y:S01]  /*5110*/  HADD2.F32 R33, -RZ, R31.reuse.H0_H0 ;  /* 0x2000001fff217230 */ /* 0x100fe20000004100 */
[----:B------:R-:W-:Y:S01]  /*5120*/  LOP3.LUT R32, R12, 0xff0000, R7, 0xf8, !PT ;  /* 0x00ff00000c207812 */ /* 0x000fe200078ef807 */
[--C-:B------:R-:W-:Y:S01]  /*5130*/  HADD2.F32 R7, -RZ, R6.reuse.H1_H1 ;  /* 0x30000006ff077230 */ /* 0x100fe20000004100 */
[----:B------:R-:W-:Y:S01]  /*5140*/  F2FP.F16.E4M3.UNPACK_B R30, R106.H1 ;  /* 0x0000006aff1e723e */ /* 0x000fe200030006ff */
[----:B------:R-:W-:Y:S01]  /*5150*/  HADD2.F32 R34, -RZ, R31.H1_H1 ;  /* 0x3000001fff227230 */ /* 0x000fe20000004100 */
[----:B------:R-:W-:Y:S01]  /*5160*/  F2FP.F16.E4M3.UNPACK_B R5, R5.H1 ;  /* 0x00000005ff05723e */ /* 0x000fe200030006ff */
[----:B------:R-:W-:-:S02]  /*5170*/  HADD2.F32 R6, -RZ, R6.H0_H0 ;  /* 0x20000006ff067230 */ /* 0x000fc40000004100 */
[C---:B------:R-:W-:Y:S01]  /*5180*/  FMUL.FTZ R37, R7.reuse, R33 ;  /* 0x0000002107257220 */ /* 0x040fe20000410000 */
[--C-:B------:R-:W-:Y:S01]  /*5190*/  HADD2.F32 R31, -RZ, R30.reuse.H0_H0 ;  /* 0x2000001eff1f7230 */ /* 0x100fe20000004100 */
        /* <DEDUP_REMOVED lines=27> */
[-C--:B------:R-:W-:Y:S01]  /*5350*/  F2FP.F16.E4M3.UNPACK_B R12, R32.reuse.H1 ;  /* 0x00000020ff0c723e */ /* 0x080fe200030006ff */
[-C--:B------:R-:W-:Y:S01]  /*5360*/  FMUL.FTZ R30, R4, R107.reuse ;  /* 0x0000006b041e7220 */ /* 0x080fe20000410000 */
[C---:B------:R-:W-:Y:S01]  /*5370*/  FMUL.FTZ R107, R5.reuse, R107 ;  /* 0x0000006b056b7220 */ /* 0x040fe20000410000 */
[----:B------:R-:W-:Y:S02]  /*5380*/  F2FP.F16.E4M3.UNPACK_B R32, R32 ;  /* 0x00000020ff20723e */ /* 0x000fe400020006ff */
[-C--:B------:R-:W-:Y:S01]  /*5390*/  FFMA.FTZ R36, R5, R106.reuse, -R30 ;  /* 0x0000006a05247223 */ /* 0x080fe2000001081e */
[----:B------:R-:W-:Y:S01]  /*53a0*/  F2FP.SATFINITE.E4M3.F32.PACK_AB_MERGE_C R43, R34, R31, RZ ;  /* 0x0000001f222b723e */ /* 0x000fe200048070ff */
[----:B------:R-:W-:Y:S01]  /*53b0*/  FFMA.FTZ R107, R4, R106, R107 ;  /* 0x0000006a046b7223 */ /* 0x000fe2000001006b */
[----:B------:R-:W-:Y:S01]  /*53c0*/  F2FP.F16.E4M3.UNPACK_B R5, R15.H1 ;  /* 0x0000000fff05723e */ /* 0x000fe200030006ff */
[--C-:B------:R-:W-:Y:S01]  /*53d0*/  HADD2.F32 R30, -RZ, R12.reuse.H1_H1 ;  /* 0x3000000cff1e7230 */ /* 0x100fe20000004100 */
[----:B------:R-:W-:Y:S01]  /*53e0*/  F2FP.F16.E4M3.UNPACK_B R31, R35.H1 ;  /* 0x00000023ff1f723e */ /* 0x000fe200030006ff */
[----:B------:R-:W-:Y:S01]  /*53f0*/  HADD2.F32 R12, -RZ, R12.H0_H0 ;  /* 0x2000000cff0c7230 */ /* 0x000fe20000004100 */
        /* <DEDUP_REMOVED lines=15> */
[----:B------:R-:W-:-:S02]  /*54f0*/  HADD2.F32 R35, -RZ, R35.H0_H0 ;  /* 0x20000023ff237230 */ /* 0x000fc40000004100 */
[C---:B------:R-:W-:Y:S01]  /*5500*/  FMUL.FTZ R34, R4.reuse, R33 ;  /* 0x0000002104227220 */ /* 0x040fe20000410000 */
[----:B------:R-:W-:Y:S01]  /*5510*/  FFMA.FTZ R42, R7, R30, R40 ;  /* 0x0000001e072a7223 */ /* 0x000fe20000010028 */
[-C--:B------:R-:W-:Y:S01]  /*5520*/  FFMA.FTZ R39, R4, R6.reuse, -R39 ;  /* 0x0000000604277223 */ /* 0x080fe20000010827 */
[----:B------:R-:W-:Y:S02]  /*5530*/  HADD2.F32 R4, -RZ, R13.H0_H0 ;  /* 0x2000000dff047230 */ /* 0x000fe40000004100 */
[----:B------:R-:W-:Y:S01]  /*5540*/  FFMA.FTZ R34, R5, R6, R34 ;  /* 0x0000000605227223 */ /* 0x000fe20000010022 */
[--C-:B------:R-:W-:Y:S01]  /*5550*/  HADD2.F32 R5, -RZ, R15.reuse.H0_H0 ;  /* 0x2000000fff057230 */ /* 0x100fe20000004100 */
[----:B------:R-:W-:Y:S01]  /*5560*/  F2FP.SATFINITE.E4M3.F32.PACK_AB_MERGE_C R41, R42, R41, RZ ;  /* 0x000000292a29723e */ /* 0x000fe200048070ff */
[----:B------:R-:W-:Y:S02]  /*5570*/  HADD2.F32 R15, -RZ, R15.H1_H1 ;  /* 0x3000000fff0f7230 */ /* 0x000fe40000004100 */
[----:B------:R-:W-:Y:S01]  /*5580*/  HADD2.F32 R6, -RZ, R31.H0_H0 ;  /* 0x2000001fff067230 */ /* 0x000fe20000004100 */
[----:B------:R-:W-:Y:S01]  /*5590*/  F2FP.SATFINITE.E4M3.F32.PACK_AB_MERGE_C R34, R34, R39, RZ ;  /* 0x000000272222723e */ /* 0x000fe200048070ff */
[----:B------:R-:W-:-:S02]  /*55a0*/  HADD2.F32 R13, -RZ, R13.H1_H1 ;  /* 0x3000000dff0d7230 */ /* 0x000fc40000004100 */
[----:B------:R-:W-:Y:S02]  /*55b0*/  HADD2.F32 R32, -RZ, R32.H0_H0 ;  /* 0x20000020ff207230 */ /* 0x000fe40000004100 */
[-C--:B------:R-:W-:Y:S01]  /*55c0*/  FMUL.FTZ R30, R15, R6.reuse ;  /* 0x000000060f1e7220 */ /* 0x080fe20000410000 */
[----:B------:R-:W-:Y:S01]  /*55d0*/  FMUL.FTZ R40, R5, R6 ;  /* 0x0000000605287220 */ /* 0x000fe20000410000 */
[-C--:B------:R-:W-:Y:S01]  /*55e0*/  FMUL.FTZ R7, R13, R35.reuse ;  /* 0x000000230d077220 */ /* 0x080fe20000410000 */
[C---:B------:R-:W-:Y:S01]  /*55f0*/  FMUL.FTZ R6, R4.reuse, R35 ;  /* 0x0000002304067220 */ /* 0x040fe20000410000 */
        /* <DEDUP_REMOVED lines=8> */
.L_x_1848:
[----:B------:R-:W-:Y:S05]  /*5680*/  BSYNC B2 ;  /* 0x0000000000027941 */ /* 0x000fea0003800000 */
.L_x_1847:
[----:B------:R-:W-:Y:S02]  /*5690*/  ULDC.64 UR4, c[0x0][0x208] ;  /* 0x0000820000047ab9 */ /* 0x000fe40000000a00 */
[----:B-1----:R0:W-:Y:S03]  /*56a0*/  ST.E.128 desc[UR4][R10.64], R4 ;  /* 0x000000040a007985 */ /* 0x0021e6000c101d04 */
.L_x_1846:
[----:B------:R-:W-:Y:S05]  /*56b0*/  BSYNC B1 ;  /* 0x0000000000017941 */ /* 0x000fea0003800000 */
.L_x_1845:
        /* <DEDUP_REMOVED lines=10> */
[----:B------:R-:W-:Y:S02]  /*5760*/  SHF.R.U32.HI R12, RZ, 0x8, R29 ;  /* 0x00000008ff0c7819 */ /* 0x000fe4000001161d */
[----:B------:R-:W-:Y:S01]  /*5770*/  LOP3.LUT R8, R9, 0xff0000ff, RZ, 0xc0, !PT ;  /* 0xff0000ff09087812 */ /* 0x000fe200078ec0ff */
[----:B------:R-:W-:Y:S01]  /*5780*/  IMAD.SHL.U32 R7, R30, 0x100, RZ ;  /* 0x000001001e077824 */ /* 0x000fe200078e00ff */
[----:B------:R-:W-:Y:S01]  /*5790*/  SHF.R.U32.HI R13, RZ, 0x10, R9 ;  /* 0x00000010ff0d7819 */ /* 0x000fe20000011609 */
[----:B------:R-:W-:Y:S01]  /*57a0*/  IMAD.MOV.U32 R9, RZ, RZ, R6 ;  /* 0x000000ffff097224 */ /* 0x000fe200078e0006 */
[----:B------:R-:W-:Y:S01]  /*57b0*/  SHF.R.U32.HI R28, RZ, 0x10, R29 ;  /* 0x00000010ff1c7819 */ /* 0x000fe2000001161d */
[----:B------:R-:W-:Y:S01]  /*57c0*/  IMAD.SHL.U32 R6, R12, 0x100, RZ ;  /* 0x000001000c067824 */ /* 0x000fe200078e00ff */
        /* <DEDUP_REMOVED lines=96> */
.L_x_1850:
[----:B------:R-:W-:Y:S05]  /*5dd0*/  BSYNC B1 ;  /* 0x0000000000017941 */ /* 0x000fea0003800000 */
.L_x_1849:
[----:B------:R-:W-:Y:S02]  /*5de0*/  ULDC.64 UR4, c[0x0][0x208] ;  /* 0x0000820000047ab9 */ /* 0x000fe40000000a00 */
[----:B----4-:R0:W-:Y:S01]  /*5df0*/  ST.E.128 desc[UR4][R14.64], R4 ;  /* 0x000000040e007985 */ /* 0x0101e2000c101d04 */
[----:B------:R-:W-:Y:S05]  /*5e00*/  BRA `(.L_x_1844) ;  /* 0x0000003800207947 */ /* 0x000fea0003800000 */
.L_x_1815:
[----:B------:R-:W2:Y:S01]  /*5e10*/  LDL R9, [R1] ;  /* 0x0000000001097983 */ /* 0x000ea20000100800 */
[----:B------:R-:W-:Y:S01]  /*5e20*/  VIADD R8, R194, 0x40 ;  /* 0x00000040c2087836 */ /* 0x000fe20000000000 */
[----:B------:R-:W-:Y:S01]  /*5e30*/  ULDC.64 UR6, c[0x0][0x208] ;  /* 0x0000820000067ab9 */ /* 0x000fe20000000a00 */
[----:B------:R-:W-:-:S03]  /*5e40*/  CS2R R30, SRZ ;  /* 0x00000000001e7805 */ /* 0x000fc6000001ff00 */
        /* <DEDUP_REMOVED lines=9> */
[----:B------:R-:W3:Y:S01]  /*5ee0*/  @!P4 LDC.64 R96, c[0x0][0x400] ;  /* 0x00010000ff60cb82 */ /* 0x000ee20000000a00 */
[----:B-1----:R-:W-:-:S04]  /*5ef0*/  @!P4 IADD3 R44, P2, P5, R48, R44, R4 ;  /* 0x0000002c302cc210 */ /* 0x002fc80007d5e004 */
[----:B------:R-:W-:Y:S02]  /*5f00*/  @!P4 IADD3.X R45, R64, R45, R86, P2, P5 ;  /* 0x0000002d402dc210 */ /* 0x000fe400017ea456 */
[----:B---3--:R-:W-:-:S04]  /*5f10*/  @!P4 IADD3 R96, P2, P5, R54, R96, R6 ;  /* 0x000000603660c210 */ /* 0x008fc80007d5e006 */
[----:B------:R-:W-:Y:S02]  /*5f20*/  @!P4 IADD3.X R97, R62, R97, R98, P2, P5 ;  /* 0x000000613e61c210 */ /* 0x000fe400017ea462 */
[----:B------:R-:W-:-:S04]  /*5f30*/  ISETP.GE.AND P2, PT, R8, R95, PT ;  /* 0x0000005f0800720c */ /* 0x000fc80003f46270 */
        /* <DEDUP_REMOVED lines=11> */
[----:B------:R-:W-:Y:S01]  /*5ff0*/  @!P3 IMAD.X R15, R8, 0x1, R29, P5 ;  /* 0x00000001080fb824 */ /* 0x000fe200028e061d */
        /* <DEDUP_REMOVED lines=8> */
[----:B------:R-:W3:Y:S04]  /*6080*/  @!P4 LDG.E.128 R28, desc[UR6][R96.64] ;  /* 0x00000006601cc981 */ /* 0x000ee8000c1e1d00 */
[----:B------:R-:W4:Y:S04]  /*6090*/  @!P3 LDG.E.128 R32, desc[UR6][R12.64] ;  /* 0x000000060c20b981 */ /* 0x000f28000c1e1d00 */
[----:B------:R-:W5:Y:S01]  /*60a0*/  @!P3 LDG.E.128 R36, desc[UR6][R14.64] ;  /* 0x000000060e24b981 */ /* 0x000f62000c1e1d00 */
[----:B--2---:R-:W-:-:S02]  /*60b0*/  R2UR UR4, R9 ;  /* 0x00000000090472ca */ /* 0x004fc400000e0000 */
[----:B------:R-:W0:Y:S02]  /*60c0*/  @!P2 LDC.64 R8, c[0x0][0x3e8] ;  /* 0x0000fa00ff08ab82 */ /* 0x000e240000000a00 */
[----:B0-----:R-:W-:-:S05]  /*60d0*/  @!P2 IADD3 R8, P5, R5, R8, RZ ;  /* 0x000000080508a210 */ /* 0x001fca0007fbe0ff */
[----:B------:R-:W-:Y:S02]  /*60e0*/  @!P2 IMAD.X R9, R10, 0x1, R9, P5 ;  /* 0x000000010a09a824 */ /* 0x000fe400028e0609 */
[----:B------:R-:W0:Y:S03]  /*60f0*/  @!P2 LDC.64 R10, c[0x0][0x400] ;  /* 0x00010000ff0aab82 */ /* 0x000e260000000a00 */
[----:B------:R-:W2:Y:S01]  /*6100*/  @!P2 LDG.E.128 R40, desc[UR6][R8.64] ;  /* 0x000000060828a981 */ /* 0x000ea2000c1e1d00 */
[----:B0-----:R-:W-:Y:S02]  /*6110*/  @!P2 IADD3 R10, P5, R7, R10, RZ ;  /* 0x0000000a070aa210 */ /* 0x001fe40007fbe0ff */
[----:B------:R-:W-:-:S03]  /*6120*/  CS2R R6, SRZ ;  /* 0x0000000000067805 */ /* 0x000fc6000001ff00 */
[----:B------:R-:W-:Y:S01]  /*6130*/  @!P2 IMAD.X R11, R4, 0x1, R11, P5 ;  /* 0x00000001040ba824 */ /* 0x000fe200028e060b */
[----:B------:R-:W-:-:S06]  /*6140*/  CS2R R4, SRZ ;  /* 0x0000000000047805 */ /* 0x000fcc000001ff00 */
[----:B------:R0:W2:Y:S02]  /*6150*/  @!P4 LDG.E.128 R4, desc[UR6][R44.64] ;  /* 0x000000062c04c981 */ /* 0x0000a4000c1e1d00 */
[----:B0-----:R-:W-:-:S06]  /*6160*/  CS2R R44, SRZ ;  /* 0x00000000002c7805 */ /* 0x001fcc000001ff00 */
[----:B------:R-:W2:Y:S01]  /*6170*/  @!P2 LDG.E.128 R44, desc[UR6][R10.64] ;  /* 0x000000060a2ca981 */ /* 0x000ea2000c1e1d00 */
[----:B------:R-:W-:-:S06]  /*6180*/  UISETP.NE.AND UP0, UPT, UR4, 0x3, UPT ;  /* 0x000000030400788c */ /* 0x000fcc000bf05270 */
[----:B------:R-:W-:Y:S02]  /*6190*/  PLOP3.LUT P5, PT, PT, PT, UP0, 0x80, 0x0 ;  /* 0x000000000000781c */ /* 0x000fe40003faf008 */
[----:B------:R-:W-:Y:S01]  /*61a0*/  ISETP.GE.AND P2, PT, R18, R103, PT ;  /* 0x000000671200720c */ /* 0x000fe20003f46270 */
[----:B---3--:R-:W-:Y:S02]  /*61b0*/  IMAD.MOV.U32 R116, RZ, RZ, R30 ;  /* 0x000000ffff747224 */ /* 0x008fe400078e001e */
[----:B------:R-:W-:Y:S02]  /*61c0*/  IMAD.MOV.U32 R128, RZ, RZ, R28 ;  /* 0x000000ffff807224 */ /* 0x000fe400078e001c */
[----:B----4-:R-:W-:Y:S02]  /*61d0*/  IMAD.MOV.U32 R110, RZ, RZ, R34 ;  /* 0x000000ffff6e7224 */ /* 0x010fe400078e0022 */
[----:B------:R-:W-:Y:S02]  /*61e0*/  IMAD.MOV.U32 R111, RZ, RZ, R32 ;  /* 0x000000ffff6f7224 */ /* 0x000fe400078e0020 */
[----:B-----5:R-:W-:-:S02]  /*61f0*/  IMAD.MOV.U32 R112, RZ, RZ, R38 ;  /* 0x000000ffff707224 */ /* 0x020fc400078e0026 */
[----:B------:R-:W-:Y:S02]  /*6200*/  IMAD.MOV.U32 R113, RZ, RZ, R36 ;  /* 0x000000ffff717224 */ /* 0x000fe400078e0024 */
[----:B--2---:R-:W-:Y:S02]  /*6210*/  IMAD.MOV.U32 R107, RZ, RZ, R42 ;  /* 0x000000ffff6b7224 */ /* 0x004fe400078e002a */
[----:B------:R-:W-:Y:S02]  /*6220*/  IMAD.MOV.U32 R108, RZ, RZ, R40 ;  /* 0x000000ffff6c7224 */ /* 0x000fe400078e0028 */
[----:B------:R-:W-:Y:S02]  /*6230*/  IMAD.MOV.U32 R115, RZ, RZ, R6 ;  /* 0x000000ffff737224 */ /* 0x000fe400078e0006 */
[----:B------:R-:W-:Y:S02]  /*6240*/  IMAD.MOV.U32 R117, RZ, RZ, R4 ;  /* 0x000000ffff757224 */ /* 0x000fe400078e0004 */
[----:B------:R-:W-:-:S02]  /*6250*/  IMAD.MOV.U32 R106, RZ, RZ, R46 ;  /* 0x000000ffff6a7224 */ /* 0x000fc400078e002e */
[----:B------:R-:W-:Y:S01]  /*6260*/  IMAD.MOV.U32 R105, RZ, RZ, R44 ;  /* 0x000000ffff697224 */ /* 0x000fe200078e002c */
[----:B------:R-:W-:Y:S06]  /*6270*/  @!P5 BRA `(.L_x_1851) ;  /* 0x000000000004d947 */ /* 0x000fec0003800000 */
[----:B------:R-:W-:Y:S01]  /*6280*/  BPT.TRAP 0x1 ;  /* 0x000000040000795c */ /* 0x000fe20000300000 */
.L_x_1851:
[----:B------:R-:W-:Y:S01]  /*6290*/  IMAD R86, R191, 0x8, R17 ;  /* 0x00000008bf567824 */ /* 0x000fe200078e0211 */
[----:B------:R-:W-:Y:S01]  /*62a0*/  SHF.L.U32 R98, R200, 0x1f, RZ ;  /* 0x0000001fc8627819 */ /* 0x000fe200000006ff */
[----:B------:R-:W0:Y:S01]  /*62b0*/  LDC R103, c[0x0][0x2f4] ;  /* 0x0000bd00ff677b82 */ /* 0x000e220000000800 */
[----:B------:R-:W-:Y:S02]  /*62c0*/  BSSY B1, `(.L_x_1852) ;  /* 0x0000003000017945 */ /* 0x000fe40003800000 */
[----:B------:R-:W1:Y:S02]  /*62d0*/  SYNCS.PHASECHK.TRANS64.TRYWAIT P3, [R86+URZ+0x22890], R98 ;  /* 0x02289062560075a7 */ /* 0x000e64000806017f */
[----:B-1----:R-:W-:Y:S05]  /*62e0*/  @!P3 BRA `(.L_x_1853) ;  /* 0x000002ac00a0b947 */ /* 0x002fea0003800000 */
.L_x_2214:
[----:B------:R-:W-:Y:S05]  /*62f0*/  BSYNC B1 ;  /* 0x0000000000017941 */ /* 0x000fea0003800000 */
.L_x_1852:
[----:B------:R-:W-:Y:S01]  /*6300*/  UMOV UR4, 0xffffffff ;  /* 0xffffffff00047882 */ /* 0x000fe20000000000 */
[----:B0-----:R-:W-:Y:S02]  /*6310*/  IMAD.IADD R109, R103, 0x1, -R70 ;  /* 0x00000001676d7824 */ /* 0x001fe400078e0a46 */
[----:B------:R-:W-:Y:S05]  /*6320*/  BRA.DIV UR4, `(.L_x_1854) ;  /* 0x000002ae04a47947 */ /* 0x000fea000b800000 */
[----:B------:R0:W2:Y:S04]  /*6330*/  SHFL.IDX PT, R102, R99, RZ, 0x1c1f ;  /* 0x001c1fff63667589 */ /* 0x0000a800000e0000 */
[----:B------:R0:W3:Y:S02]  /*6340*/  SHFL.IDX PT, R101, R100, RZ, 0x1c1f ;  /* 0x001c1fff64657589 */ /* 0x0000e400000e0000 */
.L_x_2218:
[----:B------:R-:W-:Y:S01]  /*6350*/  ISETP.GE.OR P3, PT, R194, R95, P1 ;  /* 0x0000005fc200720c */ /* 0x000fe20000f66670 */
[----:B------:R-:W-:-:S12]  /*6360*/  BSSY B1, `(.L_x_1855) ;  /* 0x00000e9000017945 */ /* 0x000fd80003800000 */
[----:B------:R-:W-:Y:S05]  /*6370*/  @P3 BRA `(.L_x_1856) ;  /* 0x0000000c009c3947 */ /* 0x000fea0003800000 */
[----:B------:R-:W-:Y:S01]  /*6380*/  SEL R8, R70, R109, !P0 ;  /* 0x0000006d46087207 */ /* 0x000fe20004000000 */
[----:B------:R-:W-:Y:S01]  /*6390*/  BSSY B2, `(.L_x_1857) ;  /* 0x00000df000027945 */ /* 0x000fe20003800000 */
[----:B---3--:R-:W-:Y:S02]  /*63a0*/  IADD3 R96, P3, R60, R101, RZ ;  /* 0x000000653c607210 */ /* 0x008fe40007f7e0ff */
[----:B------:R-:W-:-:S03]  /*63b0*/  SHF.R.S32.HI R9, RZ, 0x1f, R8 ;  /* 0x0000001fff097819 */ /* 0x000fc60000011408 */
[----:B--2---:R-:W-:Y:S01]  /*63c0*/  IMAD.X R97, R102, 0x1, R59, P3 ;  /* 0x0000000166617824 */ /* 0x004fe200018e063b */
        /* <DEDUP_REMOVED lines=13> */
[----:B------:R-:W-:Y:S01]  /*64a0*/  SHF.R.U32.HI R126, RZ, 0x8, R5 ;  /* 0x00000008ff7e7819 */ /* 0x000fe20000011605 */
[----:B--2---:R-:W-:Y:S01]  /*64b0*/  IMAD.MOV.U32 R28, RZ, RZ, R8 ;  /* 0x000000ffff1c7224 */ /* 0x004fe200078e0008 */
[----:B------:R-:W-:Y:S02]  /*64c0*/  SHF.R.U32.HI R120, RZ, 0x8, R29 ;  /* 0x00000008ff787819 */ /* 0x000fe4000001161d */
[----:B------:R-:W-:Y:S02]  /*64d0*/  SHF.R.U32.HI R119, RZ, 0x8, R31 ;  /* 0x00000008ff777819 */ /* 0x000fe4000001161f */
[----:B------:R-:W-:Y:S02]  /*64e0*/  LOP3.LUT R4, R5, 0xff0000ff, RZ, 0xc0, !PT ;  /* 0xff0000ff05047812 */ /* 0x000fe400078ec0ff */
[----:B------:R-:W-:Y:S01]  /*64f0*/  SHF.R.U32.HI R123, RZ, 0x10, R5 ;  /* 0x00000010ff7b7819 */ /* 0x000fe20000011605 */
[----:B------:R-:W-:Y:S01]  /*6500*/  IMAD.SHL.U32 R5, R126, 0x100, RZ ;  /* 0x000001007e057824 */ /* 0x000fe200078e00ff */
[----:B------:R-:W-:Y:S01]  /*6510*/  SHF.R.U32.HI R121, RZ, 0x8, R7 ;  /* 0x00000008ff797819 */ /* 0x000fe20000011607 */
[----:B------:R-:W-:Y:S01]  /*6520*/  IMAD.SHL.U32 R119, R119, 0x100, RZ ;  /* 0x0000010077777824 */ /* 0x000fe200078e00ff */
[----:B------:R-:W-:-:S02]  /*6530*/  LOP3.LUT R30, R29, 0xff0000ff, RZ, 0xc0, !PT ;  /* 0xff0000ff1d1e7812 */ /* 0x000fc400078ec0ff */
[----:B------:R-:W-:Y:S01]  /*6540*/  SHF.R.U32.HI R122, RZ, 0x10, R29 ;  /* 0x00000010ff7a7819 */ /* 0x000fe2000001161d */
[----:B------:R-:W-:Y:S01]  /*6550*/  IMAD.SHL.U32 R29, R120, 0x100, RZ ;  /* 0x00000100781d7824 */ /* 0x000fe200078e00ff */
[----:B------:R-:W-:Y:S02]  /*6560*/  LOP3.LUT R118, R31, 0xff0000ff, RZ, 0xc0, !PT ;  /* 0xff0000ff1f767812 */ /* 0x000fe400078ec0ff */
[----:B------:R-:W-:Y:S01]  /*6570*/  SHF.R.U32.HI R124, RZ, 0x10, R31 ;  /* 0x00000010ff7c7819 */ /* 0x000fe2000001161f */
[----:B---3--:R-:W-:Y:S01]  /*6580*/  IMAD.MOV.U32 R31, RZ, RZ, R12 ;  /* 0x000000ffff1f7224 */ /* 0x008fe200078e000c */
[----:B------:R-:W-:Y:S01]  /*6590*/  LOP3.LUT R6, R7, 0xff0000ff, RZ, 0xc0, !PT ;  /* 0xff0000ff07067812 */ /* 0x000fe200078ec0ff */
[----:B------:R-:W-:Y:S01]  /*65a0*/  IMAD.U32 R122, R122, 0x10000, RZ ;  /* 0x000100007a7a7824 */ /* 0x000fe200078e00ff */
[----:B------:R-:W-:Y:S01]  /*65b0*/  SHF.R.U32.HI R125, RZ, 0x10, R7 ;  /* 0x00000010ff7d7819 */ /* 0x000fe20000011607 */
[----:B------:R-:W-:Y:S01]  /*65c0*/  IMAD.SHL.U32 R7, R121, 0x100, RZ ;  /* 0x0000010079077824 */ /* 0x000fe200078e00ff */
[----:B------:R-:W-:Y:S01]  /*65d0*/  LOP3.LUT R4, R4, 0xff00, R5, 0xf8, !PT ;  /* 0x0000ff0004047812 */ /* 0x000fe200078ef805 */
[----:B------:R-:W-:Y:S01]  /*65e0*/  IMAD.U32 R5, R123, 0x10000, RZ ;  /* 0x000100007b057824 */ /* 0x000fe200078e00ff */
[----:B------:R-:W-:Y:S01]  /*65f0*/  LOP3.LUT R121, R30, 0xff00, R29, 0xf8, !PT ;  /* 0x0000ff001e797812 */ /* 0x000fe200078ef81d */
[----:B------:R-:W-:Y:S01]  /*6600*/  IMAD.U32 R124, R124, 0x10000, RZ ;  /* 0x000100007c7c7824 */ /* 0x000fe200078e00ff */
[----:B------:R-:W-:-:S02]  /*6610*/  LOP3.LUT R123, R118, 0xff00, R119, 0xf8, !PT ;  /* 0x0000ff00767b7812 */ /* 0x000fc400078ef877 */
[----:B------:R-:W-:Y:S02]  /*6620*/  F2FP.F16.E4M3.UNPACK_B R120, R128.H1 ;  /* 0x00000080ff78723e */ /* 0x000fe400030006ff */
[----:B------:R-:W-:Y:S02]  /*6630*/  F2FP.F16.E4M3.UNPACK_B R118, R31.H1 ;  /* 0x0000001fff76723e */ /* 0x000fe400030006ff */
[----:B------:R-:W-:Y:S02]  /*6640*/  F2FP.F16.E4M3.UNPACK_B R29, R28.H1 ;  /* 0x0000001cff1d723e */ /* 0x000fe400030006ff */
[----:B------:R-:W-:Y:S01]  /*6650*/  LOP3.LUT R7, R6, 0xff00, R7, 0xf8, !PT ;  /* 0x0000ff0006077812 */ /* 0x000fe200078ef807 */
[----:B------:R-:W-:Y:S01]  /*6660*/  HADD2.F32 R12, -RZ, R118.H0_H0 ;  /* 0x20000076ff0c7230 */ /* 0x000fe20000004100 */
[----:B------:R-:W-:Y:S01]  /*6670*/  LOP3.LUT R6, R4, 0xff0000, R5, 0xf8, !PT ;  /* 0x00ff000004067812 */ /* 0x000fe200078ef805 */
[----:B------:R-:W-:Y:S01]  /*6680*/  IMAD.U32 R4, R125, 0x10000, RZ ;  /* 0x000100007d047824 */ /* 0x000fe200078e00ff */
[----:B------:R-:W-:Y:S01]  /*6690*/  F2FP.F16.E4M3.UNPACK_B R30, R117.H1 ;  /* 0x00000075ff1e723e */ /* 0x000fe200030006ff */
[----:B------:R-:W-:Y:S01]  /*66a0*/  HADD2.F32 R5, -RZ, R120.H0_H0 ;  /* 0x20000078ff057230 */ /* 0x000fe20000004100 */
[----:B------:R-:W-:Y:S01]  /*66b0*/  F2FP.F16.E4M3.UNPACK_B R31, R31 ;  /* 0x0000001fff1f723e */ /* 0x000fe200020006ff */
[----:B------:R-:W-:Y:S01]  /*66c0*/  HADD2.F32 R8, -RZ, R29.H0_H0 ;  /* 0x2000001dff087230 */ /* 0x000fe20000004100 */
[----:B------:R-:W-:Y:S01]  /*66d0*/  LOP3.LUT R4, R7, 0xff0000, R4, 0xf8, !PT ;  /* 0x00ff000007047812 */ /* 0x000fe200078ef804 */
[----:B------:R-:W-:-:S02]  /*66e0*/  HADD2.F32 R119, -RZ, R30.H0_H0 ;  /* 0x2000001eff777230 */ /* 0x000fc40000004100 */
[-C--:B------:R-:W-:Y:S01]  /*66f0*/  FMUL.FTZ R125, R12, R5.reuse ;  /* 0x000000050c7d7220 */ /* 0x080fe20000410000 */
[----:B------:R-:W-:Y:S01]  /*6700*/  LOP3.LUT R7, R121, 0xff0000, R122, 0xf8, !PT ;  /* 0x00ff000079077812 */ /* 0x000fe200078ef87a */
[C---:B------:R-:W-:Y:S01]  /*6710*/  FMUL.FTZ R127, R8.reuse, R5 ;  /* 0x00000005087f7220 */ /* 0x040fe20000410000 */
[----:B------:R-:W-:Y:S01]  /*6720*/  LOP3.LUT R5, R123, 0xff0000, R124, 0xf8, !PT ;  /* 0x00ff00007b057812 */ /* 0x000fe200078ef87c */
[----:B------:R-:W-:Y:S01]  /*6730*/  HADD2.F32 R121, -RZ, R30.H1_H1 ;  /* 0x3000001eff797230 */ /* 0x000fe20000004100 */
[----:B------:R-:W-:Y:S01]  /*6740*/  F2FP.F16.E4M3.UNPACK_B R28, R28 ;  /* 0x0000001cff1c723e */ /* 0x000fe200020006ff */
[----:B------:R-:W-:Y:S01]  /*6750*/  HADD2.F32 R123, -RZ, R120.H1_H1 ;  /* 0x30000078ff7b7230 */ /* 0x000fe20000004100 */
[----:B------:R-:W-:Y:S01]  /*6760*/  F2FP.F16.E4M3.UNPACK_B R120, R128 ;  /* 0x00000080ff78723e */ /* 0x000fe200020006ff */
[----:B------:R-:W-:Y:S02]  /*6770*/  HADD2.F32 R118, -RZ, R118.H1_H1 ;  /* 0x30000076ff767230 */ /* 0x000fe40000004100 */
[----:B------:R-:W-:Y:S01]  /*6780*/  FFMA.FTZ R8, R8, R119, -R125 ;  /* 0x0000007708087223 */ /* 0x000fe2000001087d */
[----:B------:R-:W-:-:S02]  /*6790*/  HADD2.F32 R30, -RZ, R29.H1_H1 ;  /* 0x3000001dff1e7230 */ /* 0x000fc40000004100 */
[----:B------:R-:W-:Y:S01]  /*67a0*/  FFMA.FTZ R12, R12, R119, R127 ;  /* 0x000000770c0c7223 */ /* 0x000fe2000001007f */
[----:B------:R-:W-:Y:S01]  /*67b0*/  F2FP.F16.E4M3.UNPACK_B R119, R117 ;  /* 0x00000075ff77723e */ /* 0x000fe200020006ff */
[-C--:B------:R-:W-:Y:S01]  /*67c0*/  FMUL.FTZ R125, R118, R123.reuse ;  /* 0x0000007b767d7220 */ /* 0x080fe20000410000 */
[----:B------:R-:W-:Y:S02]  /*67d0*/  HADD2.F32 R122, -RZ, R120.H0_H0 ;  /* 0x20000078ff7a7230 */ /* 0x000fe40000004100 */
[C---:B------:R-:W-:Y:S01]  /*67e0*/  FMUL.FTZ R123, R30.reuse, R123 ;  /* 0x0000007b1e7b7220 */ /* 0x040fe20000410000 */
[----:B------:R-:W-:Y:S02]  /*67f0*/  HADD2.F32 R117, -RZ, R31.H0_H0 ;  /* 0x2000001fff757230 */ /* 0x000fe40000004100 */
[-C--:B------:R-:W-:Y:S01]  /*6800*/  FFMA.FTZ R125, R30, R121.reuse, -R125 ;  /* 0x000000791e7d7223 */ /* 0x080fe2000001087d */
[----:B------:R-:W-:Y:S02]  /*6810*/  HADD2.F32 R29, -RZ, R28.H0_H0 ;  /* 0x2000001cff1d7230 */ /* 0x000fe40000004100 */
[----:B------:R-:W-:Y:S01]  /*6820*/  FFMA.FTZ R127, R118, R121, R123 ;  /* 0x00000079767f7223 */ /* 0x000fe2000001007b */
[----:B------:R-:W-:-:S02]  /*6830*/  HADD2.F32 R30, -RZ, R119.H0_H0 ;  /* 0x20000077ff1e7230 */ /* 0x000fc40000004100 */
        /* <DEDUP_REMOVED lines=8> */
[C---:B------:R-:W-:Y:S01]  /*68c0*/  FMUL.FTZ R117, R31.reuse, R120 ;  /* 0x000000781f757220 */ /* 0x040fe20000410000 */
        /* <DEDUP_REMOVED lines=14> */
[----:B------:R-:W-:Y:S01]  /*69b0*/  F2FP.F16.E4M3.UNPACK_B R10, R10 ;  /* 0x0000000aff0a723e */ /* 0x000fe200020006ff */
[----:B------:R-:W-:Y:S02]  /*69c0*/  HADD2.F32 R30, -RZ, R30.H1_H1 ;  /* 0x3000001eff1e7230 */ /* 0x000fe40000004100 */
[C---:B------:R-:W-:Y:S01]  /*69d0*/  FMUL.FTZ R122, R29.reuse, R122 ;  /* 0x0000007a1d7a7220 */ /* 0x040fe20000410000 */
[----:B------:R-:W-:Y:S02]  /*69e0*/  HADD2.F32 R28, -RZ, R28.H1_H1 ;  /* 0x3000001cff1c7230 */ /* 0x000fe40000004100 */
[-C--:B------:R-:W-:Y:S01]  /*69f0*/  FFMA.FTZ R128, R29, R120.reuse, -R128 ;  /* 0x000000781d807223 */ /* 0x080fe20000010880 */
[----:B------:R-:W-:Y:S02]  /*6a00*/  HADD2.F32 R29, -RZ, R118.H1_H1 ;  /* 0x30000076ff1d7230 */ /* 0x000fe40000004100 */
[----:B------:R-:W-:Y:S01]  /*6a10*/  FMUL.FTZ R119, R30, R31 ;  /* 0x0000001f1e777220 */ /* 0x000fe20000410000 */
[----:B------:R-:W-:Y:S01]  /*6a20*/  F2FP.F16.E4M3.UNPACK_B R115, R115 ;  /* 0x00000073ff73723e */ /* 0x000fe200020006ff */
[C---:B------:R-:W-:Y:S01]  /*6a30*/  FMUL.FTZ R31, R28.reuse, R31 ;  /* 0x0000001f1c1f7220 */ /* 0x040fe20000410000 */
[----:B------:R-:W-:Y:S01]  /*6a40*/  FFMA.FTZ R122, R117, R120, R122 ;  /* 0x00000078757a7223 */ /* 0x000fe2000001007a */
[-C--:B------:R-:W-:Y:S01]  /*6a50*/  FFMA.FTZ R133, R28, R29.reuse, -R119 ;  /* 0x0000001d1c857223 */ /* 0x080fe20000010877 */
[----:B------:R-:W-:Y:S01]  /*6a60*/  F2FP.F16.E4M3.UNPACK_B R28, R14 ;  /* 0x0000000eff1c723e */ /* 0x000fe200020006ff */
[----:B------:R-:W-:Y:S01]  /*6a70*/  FFMA.FTZ R135, R30, R29, R31 ;  /* 0x0000001d1e877223 */ /* 0x000fe2000001001f */
[----:B------:R-:W-:Y:S01]  /*6a80*/  HADD2.F32 R31, -RZ, R116.H0_H0 ;  /* 0x20000074ff1f7230 */ /* 0x000fe20000004100 */
[----:B------:R-:W-:Y:S01]  /*6a90*/  F2FP.F16.E4M3.UNPACK_B R118, R7 ;  /* 0x00000007ff76723e */ /* 0x000fe200020006ff */
[----:B------:R-:W-:Y:S01]  /*6aa0*/  HADD2.F32 R14, -RZ, R10.H0_H0 ;  /* 0x2000000aff0e7230 */ /* 0x000fe20000004100 */
[----:B------:R-:W-:Y:S01]  /*6ab0*/  F2FP.SATFINITE.E4M3.F32.PACK_AB_MERGE_C R8, R125, R8, RZ ;  /* 0x000000087d08723e */ /* 0x000fe200048070ff */
[----:B------:R-:W-:Y:S01]  /*6ac0*/  HADD2.F32 R29, -RZ, R28.H0_H0 ;  /* 0x2000001cff1d7230 */ /* 0x000fe20000004100 */
[----:B------:R-:W-:Y:S01]  /*6ad0*/  F2FP.SATFINITE.E4M3.F32.PACK_AB_MERGE_C R122, R135, R122, RZ ;  /* 0x0000007a877a723e */ /* 0x000fe200048070ff */
[----:B------:R-:W-:-:S02]  /*6ae0*/  HADD2.F32 R117, -RZ, R116.H1_H1 ;  /* 0x30000074ff757230 */ /* 0x000fc40000004100 */
[-C--:B------:R-:W-:Y:S01]  /*6af0*/  FMUL.FTZ R116, R14, R31.reuse ;  /* 0x0000001f0e747220 */ /* 0x080fe20000410000 */
[----:B------:R-:W-:Y:S02]  /*6b00*/  HADD2.F32 R10, -RZ, R10.H1_H1 ;  /* 0x3000000aff0a7230 */ /* 0x000fe40000004100 */
[----:B------:R-:W-:Y:S01]  /*6b10*/  FMUL.FTZ R119, R29, R31 ;  /* 0x0000001f1d777220 */ /* 0x000fe20000410000 */
[----:B------:R-:W-:Y:S01]  /*6b20*/  HADD2.F32 R28, -RZ, R28.H1_H1 ;  /* 0x3000001cff1c7230 */ /* 0x000fe20000004100 */
[----:B------:R-:W-:Y:S01]  /*6b30*/  F2FP.SATFINITE.E4M3.F32.PACK_AB_MERGE_C R8, R124, R121, R8 ;  /* 0x000000797c08723e */ /* 0x000fe20004807008 */
[--C-:B------:R-:W-:Y:S02]  /*6b40*/  HADD2.F32 R30, -RZ, R115.reuse.H0_H0 ;  /* 0x20000073ff1e7230 */ /* 0x100fe40000004100 */
[-C--:B------:R-:W-:Y:S01]  /*6b50*/  FMUL.FTZ R131, R10, R117.reuse ;  /* 0x000000750a837220 */ /* 0x080fe20000410000 */
[----:B------:R-:W-:Y:S02]  /*6b60*/  HADD2.F32 R115, -RZ, R115.H1_H1 ;  /* 0x30000073ff737230 */ /* 0x000fe40000004100 */
[----:B------:R-:W-:Y:S01]  /*6b70*/  FMUL.FTZ R31, R28, R117 ;  /* 0x000000751c1f7220 */ /* 0x000fe20000410000 */
[----:B------:R-:W-:Y:S01]  /*6b80*/  F2FP.SATFINITE.E4M3.F32.PACK_AB_MERGE_C R12, R127, R12, RZ ;  /* 0x0000000c7f0c723e */ /* 0x000fe200048070ff */
[-C--:B------:R-:W-:Y:S01]  /*6b90*/  FFMA.FTZ R117, R29, R30.reuse, R116 ;  /* 0x0000001e1d757223 */ /* 0x080fe20000010074 */
[----:B------:R-:W-:Y:S01]  /*6ba0*/  F2FP.F16.E4M3.UNPACK_B R29, R9 ;  /* 0x00000009ff1d723e */ /* 0x000fe200020006ff */
[----:B------:R-:W-:Y:S01]  /*6bb0*/  FFMA.FTZ R14, R14, R30, -R119 ;  /* 0x0000001e0e0e7223 */ /* 0x000fe20000010877 */
[-C--:B------:R-:W-:Y:S01]  /*6bc0*/  FFMA.FTZ R129, R10, R115.reuse, -R31 ;  /* 0x000000730a817223 */ /* 0x080fe2000001081f */
[----:B------:R-:W-:Y:S01]  /*6bd0*/  FFMA.FTZ R120, R28, R115, R131 ;  /* 0x000000731c787223 */ /* 0x000fe20000010083 */
[----:B------:R-:W-:Y:S01]  /*6be0*/  F2FP.SATFINITE.E4M3.F32.PACK_AB_MERGE_C R10, R133, R128, RZ ;  /* 0x00000080850a723e */ /* 0x000fe200048070ff */
[--C-:B------:R-:W-:Y:S01]  /*6bf0*/  HADD2.F32 R119, -RZ, R118.reuse.H0_H0 ;  /* 0x20000076ff777230 */ /* 0x100fe20000004100 */
[----:B------:R-:W-:Y:S01]  /*6c00*/  F2FP.F16.E4M3.UNPACK_B R30, R13 ;  /* 0x0000000dff1e723e */ /* 0x000fe200020006ff */
[----:B------:R-:W-:Y:S01]  /*6c10*/  HADD2.F32 R28, -RZ, R29.H0_H0 ;  /* 0x2000001dff1c7230 */ /* 0x000fe20000004100 */
[----:B------:R-:W-:Y:S01]  /*6c20*/  F2FP.F16.E4M3.UNPACK_B R116, R6 ;  /* 0x00000006ff74723e */ /* 0x000fe200020006ff */
[----:B------:R-:W-:Y:S01]  /*6c30*/  HADD2.F32 R118, -RZ, R118.H1_H1 ;  /* 0x30000076ff767230 */ /* 0x000fe20000004100 */
[----:B------:R-:W-:Y:S01]  /*6c40*/  F2FP.SATFINITE.E4M3.F32.PACK_AB_MERGE_C R10, R129, R14, R10 ;  /* 0x0000000e810a723e */ /* 0x000fe2000480700a */
[----:B------:R-:W-:Y:S01]  /*6c50*/  HADD2.F32 R31, -RZ, R30.H0_H0 ;  /* 0x2000001eff1f7230 */ /* 0x000fe20000004100 */
[----:B------:R-:W-:Y:S01]  /*6c60*/  F2FP.SATFINITE.E4M3.F32.PACK_AB_MERGE_C R14, R120, R117, R122 ;  /* 0x00000075780e723e */ /* 0x000fe2000480707a */
[----:B------:R-:W-:-:S02]  /*6c70*/  HADD2.F32 R117, -RZ, R116.H0_H0 ;  /* 0x20000074ff757230 */ /* 0x000fc40000004100 */
[CC--:B------:R-:W-:Y:S01]  /*6c80*/  FMUL.FTZ R120, R28.reuse, R119.reuse ;  /* 0x000000771c787220 */ /* 0x0c0fe20000410000 */
[----:B------:R-:W-:Y:S02]  /*6c90*/  HADD2.F32 R115, -RZ, R30.H1_H1 ;  /* 0x3000001eff737230 */ /* 0x000fe40000004100 */
[C---:B------:R-:W-:Y:S01]  /*6ca0*/  FMUL.FTZ R121, R31.reuse, R119 ;  /* 0x000000771f797220 */ /* 0x040fe20000410000 */
[----:B------:R-:W-:Y:S02]  /*6cb0*/  HADD2.F32 R30, -RZ, R29.H1_H1 ;  /* 0x3000001dff1e7230 */ /* 0x000fe40000004100 */
[-C--:B------:R-:W-:Y:S01]  /*6cc0*/  FFMA.FTZ R29, R31, R117.reuse, R120 ;  /* 0x000000751f1d7223 */ /* 0x080fe20000010078 */
[----:B------:R-:W-:Y:S02]  /*6cd0*/  HADD2.F32 R116, -RZ, R116.H1_H1 ;  /* 0x30000074ff747230 */ /* 0x000fe40000004100 */
[CC--:B------:R-:W-:Y:S01]  /*6ce0*/  FMUL.FTZ R31, R115.reuse, R118.reuse ;  /* 0x00000076731f7220 */ /* 0x0c0fe20000410000 */
[----:B------:R-:W-:Y:S01]  /*6cf0*/  FFMA.FTZ R28, R28, R117, -R121 ;  /* 0x000000751c1c7223 */ /* 0x000fe20000010879 */
[C---:B------:R-:W-:Y:S01]  /*6d00*/  FMUL.FTZ R118, R30.reuse, R118 ;  /* 0x000000761e767220 */ /* 0x040fe20000410000 */
[----:B------:R-:W-:Y:S01]  /*6d10*/  F2FP.F16.E4M3.UNPACK_B R13, R13.H1 ;  /* 0x0000000dff0d723e */ /* 0x000fe200030006ff */
[-C--:B------:R-:W-:Y:S01]  /*6d20*/  FFMA.FTZ R121, R30, R116.reuse, -R31 ;  /* 0x000000741e797223 */ /* 0x080fe2000001081f */
[----:B------:R-:W-:Y:S01]  /*6d30*/  F2FP.F16.E4M3.UNPACK_B R31, R7.H1 ;  /* 0x00000007ff1f723e */ /* 0x000fe200030006ff */
[----:B------:R-:W-:Y:S01]  /*6d40*/  FFMA.FTZ R122, R115, R116, R118 ;  /* 0x00000074737a7223 */ /* 0x000fe20000010076 */
[----:B------:R-:W-:Y:S01]  /*6d50*/  F2FP.F16.E4M3.UNPACK_B R9, R9.H1 ;  /* 0x00000009ff09723e */ /* 0x000fe200030006ff */
[----:B------:R-:W-:Y:S01]  /*6d60*/  HADD2.F32 R30, -RZ, R13.H0_H0 ;  /* 0x2000000dff1e7230 */ /* 0x000fe20000004100 */
[----:B------:R-:W-:Y:S01]  /*6d70*/  F2FP.F16.E4M3.UNPACK_B R6, R6.H1 ;  /* 0x00000006ff06723e */ /* 0x000fe200030006ff */
[----:B------:R-:W-:Y:S01]  /*6d80*/  HADD2.F32 R115, -RZ, R31.H0_H0 ;  /* 0x2000001fff737230 */ /* 0x000fe20000004100 */
[----:B------:R-:W-:Y:S01]  /*6d90*/  F2FP.SATFINITE.E4M3.F32.PACK_AB_MERGE_C R12, R126, R123, R12 ;  /* 0x0000007b7e0c723e */ /* 0x000fe2000480700c */
[----:B------:R-:W-:Y:S01]  /*6da0*/  HADD2.F32 R7, -RZ, R9.H0_H0 ;  /* 0x20000009ff077230 */ /* 0x000fe20000004100 */
[----:B------:R-:W-:Y:S01]  /*6db0*/  F2FP.F16.E4M3.UNPACK_B R117, R5 ;  /* 0x00000005ff75723e */ /* 0x000fe200020006ff */
[----:B------:R-:W-:-:S02]  /*6dc0*/  HADD2.F32 R13, -RZ, R13.H1_H1 ;  /* 0x3000000dff0d7230 */ /* 0x000fc40000004100 */
[CC--:B------:R-:W-:Y:S01]  /*6dd0*/  FMUL.FTZ R120, R30.reuse, R115.reuse ;  /* 0x000000731e787220 */ /* 0x0c0fe20000410000 */
        /* <DEDUP_REMOVED lines=10> */
[----:B------:R-:W-:Y:S01]  /*6e80*/  FFMA.FTZ R125, R13, R116, R118 ;  /* 0x000000740d7d7223 */ /* 0x000fe20000010076 */
[----:B------:R-:W-:Y:S01]  /*6e90*/  F2FP.F16.E4M3.UNPACK_B R6, R11 ;  /* 0x0000000bff06723e */ /* 0x000fe200020006ff */
[----:B------:R-:W-:Y:S01]  /*6ea0*/  FFMA.FTZ R123, R7, R31, -R120 ;  /* 0x0000001f077b7223 */ /* 0x000fe20000010878 */
[----:B------:R-:W-:Y:S01]  /*6eb0*/  F2FP.F16.E4M3.UNPACK_B R15, R15.H1 ;  /* 0x0000000fff0f723e */ /* 0x000fe200030006ff */
[----:B------:R-:W-:Y:S01]  /*6ec0*/  HADD2.F32 R13, -RZ, R30.H0_H0 ;  /* 0x2000001eff0d7230 */ /* 0x000fe20000004100 */
[----:B------:R-:W-:Y:S01]  /*6ed0*/  F2FP.F16.E4M3.UNPACK_B R118, R5.H1 ;  /* 0x00000005ff76723e */ /* 0x000fe200030006ff */
[----:B------:R-:W-:Y:S01]  /*6ee0*/  HADD2.F32 R120, -RZ, R117.H0_H0 ;  /* 0x20000075ff787230 */ /* 0x000fe20000004100 */
        /* <DEDUP_REMOVED lines=9> */
[----:B------:R-:W-:Y:S02]  /*6f80*/  HADD2.F32 R116, -RZ, R5.H0_H0 ;  /* 0x20000005ff747230 */ /* 0x000fe40000004100 */
[-C--:B------:R-:W-:Y:S01]  /*6f90*/  FMUL.FTZ R130, R4, R119.reuse ;  /* 0x0000007704827220 */ /* 0x080fe20000410000 */
[----:B------:R-:W-:Y:S02]  /*6fa0*/  HADD2.F32 R115, -RZ, R31.H0_H0 ;  /* 0x2000001fff737230 */ /* 0x000fe40000004100 */
[----:B------:R-:W-:Y:S01]  /*6fb0*/  FMUL.FTZ R119, R9, R119 ;  /* 0x0000007709777220 */ /* 0x000fe20000410000 */
[----:B------:R-:W-:-:S02]  /*6fc0*/  HADD2.F32 R15, -RZ, R15.H1_H1 ;  /* 0x3000000fff0f7230 */ /* 0x000fc40000004100 */
[-C--:B------:R-:W-:Y:S01]  /*6fd0*/  FFMA.FTZ R128, R7, R116.reuse, -R128 ;  /* 0x0000007407807223 */ /* 0x080fe20000010880 */
[----:B------:R-:W-:Y:S02]  /*6fe0*/  HADD2.F32 R118, -RZ, R118.H1_H1 ;  /* 0x30000076ff767230 */ /* 0x000fe40000004100 */
[----:B------:R-:W-:Y:S01]  /*6ff0*/  FFMA.FTZ R120, R13, R116, R120 ;  /* 0x000000740d787223 */ /* 0x000fe20000010078 */
[----:B------:R-:W-:Y:S02]  /*7000*/  HADD2.F32 R11, -RZ, R11.H1_H1 ;  /* 0x3000000bff0b7230 */ /* 0x000fe40000004100 */
[----:B------:R-:W-:Y:S01]  /*7010*/  FFMA.FTZ R119, R4, R115, R119 ;  /* 0x0000007304777223 */ /* 0x000fe20000010077 */
[----:B------:R-:W-:Y:S02]  /*7020*/  HADD2.F32 R30, -RZ, R30.H1_H1 ;  /* 0x3000001eff1e7230 */ /* 0x000fe40000004100 */
[----:B------:R-:W-:Y:S01]  /*7030*/  FMUL.FTZ R116, R15, R118 ;  /* 0x000000760f747220 */ /* 0x000fe20000410000 */
[----:B------:R-:W-:-:S02]  /*7040*/  HADD2.F32 R117, -RZ, R117.H1_H1 ;  /* 0x30000075ff757230 */ /* 0x000fc40000004100 */
[----:B------:R-:W-:Y:S01]  /*7050*/  FMUL.FTZ R118, R11, R118 ;  /* 0x000000760b767220 */ /* 0x000fe20000410000 */
[----:B------:R-:W-:Y:S02]  /*7060*/  HADD2.F32 R6, -RZ, R6.H1_H1 ;  /* 0x30000006ff067230 */ /* 0x000fe40000004100 */
[----:B------:R-:W-:Y:S01]  /*7070*/  FFMA.FTZ R130, R9, R115, -R130 ;  /* 0x0000007309827223 */ /* 0x000fe20000010882 */
[----:B------:R-:W-:Y:S02]  /*7080*/  HADD2.F32 R4, -RZ, R31.H1_H1 ;  /* 0x3000001fff047230 */ /* 0x000fe40000004100 */
[-C--:B------:R-:W-:Y:S01]  /*7090*/  FMUL.FTZ R7, R30, R117.reuse ;  /* 0x000000751e077220 */ /* 0x080fe20000410000 */
[----:B------:R-:W-:Y:S02]  /*70a0*/  HADD2.F32 R5, -RZ, R5.H1_H1 ;  /* 0x30000005ff057230 */ /* 0x000fe40000004100 */
[----:B------:R-:W-:Y:S01]  /*70b0*/  FMUL.FTZ R117, R6, R117 ;  /* 0x0000007506757220 */ /* 0x000fe20000410000 */
[----:B------:R-:W-:Y:S01]  /*70c0*/  F2FP.SATFINITE.E4M3.F32.PACK_AB_MERGE_C R123, R126, R123, RZ ;  /* 0x0000007b7e7b723e */ /* 0x000fe200048070ff */
[-C--:B------:R-:W-:Y:S01]  /*70d0*/  FFMA.FTZ R11, R11, R4.reuse, -R116 ;  /* 0x000000040b0b7223 */ /* 0x080fe20000010874 */
[----:B------:R-:W-:Y:S01]  /*70e0*/  FFMA.FTZ R118, R15, R4, R118 ;  /* 0x000000040f767223 */ /* 0x000fe20000010076 */
[-C--:B------:R-:W-:Y:S01]  /*70f0*/  FFMA.FTZ R7, R6, R5.reuse, -R7 ;  /* 0x0000000506077223 */ /* 0x080fe20000010807 */
[----:B------:R-:W-:Y:S01]  /*7100*/  FFMA.FTZ R117, R30, R5, R117 ;  /* 0x000000051e757223 */ /* 0x000fe20000010075 */
[----:B------:R-:W-:-:S02]  /*7110*/  F2FP.SATFINITE.E4M3.F32.PACK_AB_MERGE_C R124, R125, R124, RZ ;  /* 0x0000007c7d7c723e */ /* 0x000fc400048070ff */
[----:B------:R-:W-:Y:S02]  /*7120*/  F2FP.SATFINITE.E4M3.F32.PACK_AB_MERGE_C R11, R11, R130, RZ ;  /* 0x000000820b0b723e */ /* 0x000fe400048070ff */
[----:B------:R-:W-:Y:S02]  /*7130*/  F2FP.SATFINITE.E4M3.F32.PACK_AB_MERGE_C R118, R118, R119, RZ ;  /* 0x000000777676723e */ /* 0x000fe400048070ff */
[----:B------:R-:W-:Y:S02]  /*7140*/  F2FP.SATFINITE.E4M3.F32.PACK_AB_MERGE_C R9, R121, R28, R123 ;  /* 0x0000001c7909723e */ /* 0x000fe4000480707b */
[----:B------:R-:W-:Y:S02]  /*7150*/  F2FP.SATFINITE.E4M3.F32.PACK_AB_MERGE_C R11, R7, R128, R11 ;  /* 0x00000080070b723e */ /* 0x000fe4000480700b */
[----:B------:R-:W-:Y:S02]  /*7160*/  F2FP.SATFINITE.E4M3.F32.PACK_AB_MERGE_C R13, R122, R29, R124 ;  /* 0x0000001d7a0d723e */ /* 0x000fe4000480707c */
[----:B------:R-:W-:-:S07]  /*7170*/  F2FP.SATFINITE.E4M3.F32.PACK_AB_MERGE_C R15, R117, R120, R118 ;  /* 0x00000078750f723e */ /* 0x000fce0004807076 */
.L_x_1858:
[----:B------:R-:W-:Y:S05]  /*7180*/  BSYNC B2 ;  /* 0x0000000000027941 */ /* 0x000fea0003800000 */
.L_x_1857:
[----:B------:R-:W-:Y:S01]  /*7190*/  ISETP.GE.AND P3, PT, R114, R103, PT ;  /* 0x000000677200720c */ /* 0x000fe20003f66270 */
[----:B------:R-:W-:Y:S02]  /*71a0*/  ULDC.64 UR4, c[0x0][0x208] ;  /* 0x0000820000047ab9 */ /* 0x000fe40000000a00 */
[----:B--2---:R4:W-:Y:S10]  /*71b0*/  ST.E.128 desc[UR4][R96.64], R8 ;  /* 0x0000000860007985 */ /* 0x0049f4000c101d04 */
[----:B------:R-:W-:-:S04]  /*71c0*/  @!P3 IADD3 R4, P4, R101, R114, RZ ;  /* 0x000000726504b210 */ /* 0x000fc80007f9e0ff */
[----:B------:R-:W-:-:S05]  /*71d0*/  @!P3 LEA.HI.X.SX32 R5, R114, R102, 0x1, P4 ;  /* 0x000000667205b211 */ /* 0x000fca00020f0eff */
[----:B---3--:R4:W-:Y:S04]  /*71e0*/  @!P3 ST.E.128 desc[UR4][R4.64], R12 ;  /* 0x0000000c0400b985 */ /* 0x0089e8000c101d04 */
.L_x_1856:
[----:B------:R-:W-:Y:S05]  /*71f0*/  BSYNC B1 ;  /* 0x0000000000017941 */ /* 0x000fea0003800000 */
.L_x_1855:
[----:B------:R-:W-:-:S03]  /*7200*/  UMOV UR4, 0xffffffff ;  /* 0xffffffff00047882 */ /* 0x000fc60000000000 */
[----:B------:R-:W-:Y:S05]  /*7210*/  BRA.DIV UR4, `(.L_x_1859) ;  /* 0x000002a204347947 */ /* 0x000fea000b800000 */
[----:B------:R0:W0:Y:S04]  /*7220*/  SHFL.IDX PT, R28, R99, 0x1, 0x1c1f ;  /* 0x003c1f00631c7f89 */ /* 0x00002800000e0000 */
[----:B----4-:R4:W0:Y:S02]  /*7230*/  SHFL.IDX PT, R14, R100, 0x1, 0x1c1f ;  /* 0x003c1f00640e7f89 */ /* 0x01082400000e0000 */
.L_x_2222:
[----:B------:R-:W-:Y:S01]  /*7240*/  VIADD R4, R194, 0x40 ;  /* 0x00000040c2047836 */ /* 0x000fe20000000000 */
[----:B------:R-:W-:Y:S04]  /*7250*/  BSSY B1, `(.L_x_1860) ;  /* 0x00000f1000017945 */ /* 0x000fe80003800000 */
[----:B------:R-:W-:-:S13]  /*7260*/  ISETP.GE.OR P3, PT, R4, R95, P1 ;  /* 0x0000005f0400720c */ /* 0x000fda0000f66670 */
[----:B------:R-:W-:Y:S05]  /*7270*/  @P3 BRA `(.L_x_1861) ;  /* 0x0000000c00b83947 */ /* 0x000fea0003800000 */
[----:B------:R-:W-:Y:S01]  /*7280*/  SEL R4, R70, R109, !P0 ;  /* 0x0000006d46047207 */ /* 0x000fe20004000000 */
[----:B------:R-:W-:Y:S01]  /*7290*/  BSSY B2, `(.L_x_1862) ;  /* 0x00000e6000027945 */ /* 0x000fe20003800000 */
[----:B------:R-:W-:Y:S02]  /*72a0*/  SHF.R.U32.HI R6, RZ, 0x3, R210 ;  /* 0x00000003ff067819 */ /* 0x000fe400000116d2 */
[----:B------:R-:W-:Y:S02]  /*72b0*/  SHF.R.S32.HI R5, RZ, 0x1f, R4 ;  /* 0x0000001fff057819 */ /* 0x000fe40000011404 */
[----:B0-----:R-:W-:Y:S02]  /*72c0*/  IADD3 R12, P3, R60, R14, RZ ;  /* 0x0000000e3c0c7210 */ /* 0x001fe40007f7e0ff */
[----:B------:R-:W-:-:S03]  /*72d0*/  LEA.HI R4, R5, R4, RZ, 0x5 ;  /* 0x0000000405047211 */ /* 0x000fc600078f28ff */
[----:B------:R-:W-:Y:S01]  /*72e0*/  IMAD.X R13, R28, 0x1, R59, P3 ;  /* 0x000000011c0d7824 */ /* 0x000fe200018e063b */
        /* <DEDUP_REMOVED lines=9> */
[----:B------:R-:W0:Y:S04]  /*7380*/  LDS.128 R4, [R4+0x18400] ;  /* 0x0184000004047984 */ /* 0x000e280000000c00 */
[----:B------:R-:W0:Y:S01]  /*7390*/  LDS.128 R8, [R8+0x18400] ;  /* 0x0184000008087984 */ /* 0x000e220000000c00 */
[----:B------:R-:W-:Y:S05]  /*73a0*/  @P2 BRA `(.L_x_1863) ;  /* 0x0000000c00502947 */ /* 0x000fea0003800000 */
[--C-:B------:R-:W-:Y:S01]  /*73b0*/  SHF.R.U32.HI R29, RZ, 0x8, R33.reuse ;  /* 0x00000008ff1d7819 */ /* 0x100fe20000011621 */
[----:B0-----:R-:W-:Y:S01]  /*73c0*/  IMAD.MOV.U32 R31, RZ, RZ, R4 ;  /* 0x000000ffff1f7224 */ /* 0x001fe200078e0004 */
[----:B------:R-:W-:Y:S01]  /*73d0*/  SHF.R.U32.HI R114, RZ, 0x10, R33 ;  /* 0x00000010ff727819 */ /* 0x000fe20000011621 */
[----:B------:R-:W-:Y:S01]  /*73e0*/  IMAD.MOV.U32 R30, RZ, RZ, R10 ;  /* 0x000000ffff1e7224 */ /* 0x000fe200078e000a */
[----:B------:R-:W-:Y:S01]  /*73f0*/  LOP3.LUT R33, R33, 0xff0000ff, RZ, 0xc0, !PT ;  /* 0xff0000ff21217812 */ /* 0x000fe200078ec0ff */
[----:B------:R-:W-:Y:S01]  /*7400*/  IMAD.SHL.U32 R4, R29, 0x100, RZ ;  /* 0x000001001d047824 */ /* 0x000fe200078e00ff */
[----:B---3--:R-:W-:Y:S01]  /*7410*/  SHF.R.U32.HI R101, RZ, 0x8, R35 ;  /* 0x00000008ff657819 */ /* 0x008fe20000011623 */
[----:B------:R-:W-:Y:S01]  /*7420*/  IMAD.MOV.U32 R34, RZ, RZ, R8 ;  /* 0x000000ffff227224 */ /* 0x000fe200078e0008 */
[----:B------:R-:W-:Y:S01]  /*7430*/  SHF.R.U32.HI R32, RZ, 0x8, R39 ;  /* 0x00000008ff207819 */ /* 0x000fe20000011627 */
[----:B------:R-:W-:Y:S01]  /*7440*/  IMAD.MOV.U32 R29, RZ, RZ, R6 ;  /* 0x000000ffff1d7224 */ /* 0x000fe200078e0006 */
[----:B------:R-:W-:Y:S01]  /*7450*/  LOP3.LUT R33, R33, 0xff00, R4, 0xf8, !PT ;  /* 0x0000ff0021217812 */ /* 0x000fe200078ef804 */
[----:B------:R-:W-:Y:S01]  /*7460*/  IMAD.SHL.U32 R4, R101, 0x100, RZ ;  /* 0x0000010065047824 */ /* 0x000fe200078e00ff */
[----:B--2---:R-:W-:Y:S01]  /*7470*/  SHF.R.U32.HI R102, RZ, 0x10, R35 ;  /* 0x00000010ff667819 */ /* 0x004fe20000011623 */
[----:B------:R-:W-:Y:S01]  /*7480*/  IMAD.SHL.U32 R10, R32, 0x100, RZ ;  /* 0x00000100200a7824 */ /* 0x000fe200078e00ff */
[----:B------:R-:W-:Y:S01]  /*7490*/  LOP3.LUT R35, R35, 0xff0000ff, RZ, 0xc0, !PT ;  /* 0xff0000ff23237812 */ /* 0x000fe200078ec0ff */
[----:B------:R-:W-:Y:S01]  /*74a0*/  IMAD.U32 R8, R114, 0x10000, RZ ;  /* 0x0001000072087824 */ /* 0x000fe200078e00ff */
[----:B------:R-:W-:-:S02]  /*74b0*/  SHF.R.U32.HI R36, RZ, 0x8, R37 ;  /* 0x00000008ff247819 */ /* 0x000fc40000011625 */
[----:B------:R-:W-:Y:S02]  /*74c0*/  SHF.R.U32.HI R96, RZ, 0x10, R39 ;  /* 0x00000010ff607819 */ /* 0x000fe40000011627 */
[----:B------:R-:W-:Y:S01]  /*74d0*/  LOP3.LUT R39, R39, 0xff0000ff, RZ, 0xc0, !PT ;  /* 0xff0000ff27277812 */ /* 0x000fe200078ec0ff */
[----:B------:R-:W-:Y:S01]  /*74e0*/  IMAD.SHL.U32 R6, R36, 0x100, RZ ;  /* 0x0000010024067824 */ /* 0x000fe200078e00ff */
[----:B------:R-:W-:Y:S01]  /*74f0*/  SHF.R.U32.HI R38, RZ, 0x10, R37 ;  /* 0x00000010ff267819 */ /* 0x000fe20000011625 */
[----:B------:R-:W-:Y:S01]  /*7500*/  IMAD.U32 R96, R96, 0x10000, RZ ;  /* 0x0001000060607824 */ /* 0x000fe200078e00ff */
[----:B------:R-:W-:Y:S02]  /*7510*/  LOP3.LUT R97, R37, 0xff0000ff, RZ, 0xc0, !PT ;  /* 0xff0000ff25617812 */ /* 0x000fe400078ec0ff */
[----:B------:R-:W-:Y:S01]  /*7520*/  LOP3.LUT R37, R35, 0xff00, R4, 0xf8, !PT ;  /* 0x0000ff0023257812 */ /* 0x000fe200078ef804 */
[----:B------:R-:W-:Y:S01]  /*7530*/  IMAD.U32 R4, R102, 0x10000, RZ ;  /* 0x0001000066047824 */ /* 0x000fe200078e00ff */
[----:B------:R-:W-:Y:S01]  /*7540*/  LOP3.LUT R101, R39, 0xff00, R10, 0xf8, !PT ;  /* 0x0000ff0027657812 */ /* 0x000fe200078ef80a */
[----:B------:R-:W-:Y:S01]  /*7550*/  IMAD.U32 R10, R38, 0x10000, RZ ;  /* 0x00010000260a7824 */ /* 0x000fe200078e00ff */
[----:B------:R-:W-:-:S02]  /*7560*/  F2FP.F16.E4M3.UNPACK_B R39, R113.H1 ;  /* 0x00000071ff27723e */ /* 0x000fc400030006ff */
[----:B------:R-:W-:Y:S02]  /*7570*/  F2FP.F16.E4M3.UNPACK_B R32, R31.H1 ;  /* 0x0000001fff20723e */ /* 0x000fe400030006ff */
[----:B------:R-:W-:Y:S02]  /*7580*/  F2FP.F16.E4M3.UNPACK_B R35, R34.H1 ;  /* 0x00000022ff23723e */ /* 0x000fe400030006ff */
[----:B------:R-:W-:Y:S02]  /*7590*/  LOP3.LUT R4, R37, 0xff0000, R4, 0xf8, !PT ;  /* 0x00ff000025047812 */ /* 0x000fe400078ef804 */
[----:B------:R-:W-:Y:S01]  /*75a0*/  LOP3.LUT R97, R97, 0xff00, R6, 0xf8, !PT ;  /* 0x0000ff0061617812 */ /* 0x000fe200078ef806 */
[----:B------:R-:W-:Y:S01]  /*75b0*/  HADD2.F32 R6, -RZ, R39.H0_H0 ;  /* 0x20000027ff067230 */ /* 0x000fe20000004100 */
[----:B------:R-:W-:Y:S01]  /*75c0*/  LOP3.LUT R8, R33, 0xff0000, R8, 0xf8, !PT ;  /* 0x00ff000021087812 */ /* 0x000fe200078ef808 */
[----:B------:R-:W-:Y:S01]  /*75d0*/  HADD2.F32 R33, -RZ, R32.H0_H0 ;  /* 0x20000020ff217230 */ /* 0x000fe20000004100 */
[----:B------:R-:W-:Y:S01]  /*75e0*/  F2FP.F16.E4M3.UNPACK_B R37, R111.H1 ;  /* 0x0000006fff25723e */ /* 0x000fe200030006ff */
[----:B------:R-:W-:Y:S01]  /*75f0*/  HADD2.F32 R36, -RZ, R35.H0_H0 ;  /* 0x20000023ff247230 */ /* 0x000fe20000004100 */
[----:B------:R-:W-:Y:S01]  /*7600*/  LOP3.LUT R10, R97, 0xff0000, R10, 0xf8, !PT ;  /* 0x00ff0000610a7812 */ /* 0x000fe200078ef80a */
[----:B------:R-:W-:-:S02]  /*7610*/  HADD2.F32 R39, -RZ, R39.H1_H1 ;  /* 0x30000027ff277230 */ /* 0x000fc40000004100 */
[CC--:B------:R-:W-:Y:S01]  /*7620*/  FMUL.FTZ R115, R33.reuse, R6.reuse ;  /* 0x0000000621737220 */ /* 0x0c0fe20000410000 */
[--C-:B------:R-:W-:Y:S02]  /*7630*/  HADD2.F32 R38, -RZ, R37.reuse.H0_H0 ;  /* 0x20000025ff267230 */ /* 0x100fe40000004100 */
[C---:B------:R-:W-:Y:S01]  /*7640*/  FMUL.FTZ R102, R36.reuse, R6 ;  /* 0x0000000624667220 */ /* 0x040fe20000410000 */
[----:B------:R-:W-:Y:S01]  /*7650*/  F2FP.F16.E4M3.UNPACK_B R113, R113 ;  /* 0x00000071ff71723e */ /* 0x000fe200020006ff */
[----:B------:R-:W-:Y:S01]  /*7660*/  HADD2.F32 R37, -RZ, R37.H1_H1 ;  /* 0x30000025ff257230 */ /* 0x000fe20000004100 */
[----:B------:R-:W-:Y:S01]  /*7670*/  F2FP.F16.E4M3.UNPACK_B R34, R34 ;  /* 0x00000022ff22723e */ /* 0x000fe200020006ff */
[-C--:B------:R-:W-:Y:S01]  /*7680*/  FFMA.FTZ R115, R36, R38.reuse, R115 ;  /* 0x0000002624737223 */ /* 0x080fe20000010073 */
[----:B------:R-:W-:Y:S01]  /*7690*/  FFMA.FTZ R97, R33, R38, -R102 ;  /* 0x0000002621617223 */ /* 0x000fe20000010866 */
[----:B------:R-:W-:Y:S01]  /*76a0*/  HADD2.F32 R36, -RZ, R35.H1_H1 ;  /* 0x30000023ff247230 */ /* 0x000fe20000004100 */
[----:B------:R-:W-:Y:S01]  /*76b0*/  F2FP.F16.E4M3.UNPACK_B R31, R31 ;  /* 0x0000001fff1f723e */ /* 0x000fe200020006ff */
[----:B------:R-:W-:Y:S01]  /*76c0*/  HADD2.F32 R33, -RZ, R32.H1_H1 ;  /* 0x30000020ff217230 */ /* 0x000fe20000004100 */
[----:B------:R-:W-:Y:S01]  /*76d0*/  LOP3.LUT R6, R101, 0xff0000, R96, 0xf8, !PT ;  /* 0x00ff000065067812 */ /* 0x000fe200078ef860 */
[----:B------:R-:W-:-:S02]  /*76e0*/  HADD2.F32 R38, -RZ, R113.H0_H0 ;  /* 0x20000071ff267230 */ /* 0x000fc40000004100 */
        /* <DEDUP_REMOVED lines=22> */
[----:B------:R-:W-:Y:S01]  /*7850*/  HADD2.F32 R37, -RZ, R32.H0_H0 ;  /* 0x20000020ff257230 */ /* 0x000fe20000004100 */
[----:B------:R-:W-:Y:S01]  /*7860*/  F2FP.F16.E4M3.UNPACK_B R31, R29.H1 ;  /* 0x0000001dff1f723e */ /* 0x000fe200030006ff */
[----:B------:R-:W-:-:S02]  /*7870*/  HADD2.F32 R35, -RZ, R33.H0_H0 ;  /* 0x20000021ff237230 */ /* 0x000fc40000004100 */
[----:B------:R-:W-:Y:S01]  /*7880*/  FFMA.FTZ R113, R34, R111, R113 ;  /* 0x0000006f22717223 */ /* 0x000fe20000010071 */
[----:B------:R-:W-:Y:S01]  /*7890*/  HADD2.F32 R38, -RZ, R32.H1_H1 ;  /* 0x30000020ff267230 */ /* 0x000fe20000004100 */
[----:B------:R-:W-:Y:S01]  /*78a0*/  F2FP.F16.E4M3.UNPACK_B R112, R112 ;  /* 0x00000070ff70723e */ /* 0x000fe200020006ff */
[----:B------:R-:W-:Y:S02]  /*78b0*/  HADD2.F32 R32, -RZ, R31.H0_H0 ;  /* 0x2000001fff207230 */ /* 0x000fe40000004100 */
[----:B------:R-:W-:Y:S01]  /*78c0*/  FMUL.FTZ R101, R35, R37 ;  /* 0x0000002523657220 */ /* 0x000fe20000410000 */
[----:B------:R-:W-:Y:S01]  /*78d0*/  HADD2.F32 R34, -RZ, R36.H0_H0 ;  /* 0x20000024ff227230 */ /* 0x000fe20000004100 */
[----:B------:R-:W-:Y:S01]  /*78e0*/  F2FP.F16.E4M3.UNPACK_B R29, R29 ;  /* 0x0000001dff1d723e */ /* 0x000fe200020006ff */
[----:B------:R-:W-:Y:S02]  /*78f0*/  HADD2.F32 R33, -RZ, R33.H1_H1 ;  /* 0x30000021ff217230 */ /* 0x000fe40000004100 */
[----:B------:R-:W-:Y:S01]  /*7900*/  FMUL.FTZ R118, R32, R37 ;  /* 0x0000002520767220 */ /* 0x000fe20000410000 */
[----:B------:R-:W-:-:S02]  /*7910*/  HADD2.F32 R31, -RZ, R31.H1_H1 ;  /* 0x3000001fff1f7230 */ /* 0x000fc40000004100 */
[----:B------:R-:W-:Y:S01]  /*7920*/  FFMA.FTZ R111, R32, R34, -R101 ;  /* 0x00000022206f7223 */ /* 0x000fe20000010865 */
[----:B------:R-:W-:Y:S02]  /*7930*/  HADD2.F32 R36, -RZ, R36.H1_H1 ;  /* 0x30000024ff247230 */ /* 0x000fe40000004100 */
[----:B------:R-:W-:Y:S01]  /*7940*/  FMUL.FTZ R32, R33, R38 ;  /* 0x0000002621207220 */ /* 0x000fe20000410000 */
[----:B------:R-:W-:Y:S01]  /*7950*/  FFMA.FTZ R118, R35, R34, R118 ;  /* 0x0000002223767223 */ /* 0x000fe20000010076 */
[C---:B------:R-:W-:Y:S01]  /*7960*/  FMUL.FTZ R120, R31.reuse, R38 ;  /* 0x000000261f787220 */ /* 0x040fe20000410000 */
[--C-:B------:R-:W-:Y:S02]  /*7970*/  HADD2.F32 R35, -RZ, R112.reuse.H0_H0 ;  /* 0x20000070ff237230 */ /* 0x100fe40000004100 */
[----:B------:R-:W-:Y:S01]  /*7980*/  FFMA.FTZ R38, R31, R36, -R32 ;  /* 0x000000241f267223 */ /* 0x000fe20000010820 */
[----:B------:R-:W-:Y:S01]  /*7990*/  F2FP.F16.E4M3.UNPACK_B R31, R30 ;  /* 0x0000001eff1f723e */ /* 0x000fe200020006ff */
[----:B------:R-:W-:Y:S01]  /*79a0*/  HADD2.F32 R30, -RZ, R29.H0_H0 ;  /* 0x2000001dff1e7230 */ /* 0x000fe20000004100 */
[----:B------:R-:W-:Y:S01]  /*79b0*/  F2FP.F16.E4M3.UNPACK_B R110, R110 ;  /* 0x0000006eff6e723e */ /* 0x000fe200020006ff */
[----:B------:R-:W-:Y:S01]  /*79c0*/  FFMA.FTZ R117, R33, R36, R120 ;  /* 0x0000002421757223 */ /* 0x000fe20000010078 */
        /* <DEDUP_REMOVED lines=11> */
[-C--:B------:R-:W-:Y:S01]  /*7a80*/  FMUL.FTZ R34, R31, R112.reuse ;  /* 0x000000701f227220 */ /* 0x080fe20000410000 */
[-C--:B------:R-:W-:Y:S01]  /*7a90*/  FFMA.FTZ R30, R30, R33.reuse, -R37 ;  /* 0x000000211e1e7223 */ /* 0x080fe20000010825 */
[----:B------:R-:W-:Y:S01]  /*7aa0*/  FFMA.FTZ R101, R32, R33, R35 ;  /* 0x0000002120657223 */ /* 0x000fe20000010023 */
[C---:B------:R-:W-:Y:S01]  /*7ab0*/  FMUL.FTZ R112, R29.reuse, R112 ;  /* 0x000000701d707220 */ /* 0x040fe20000410000 */
[----:B------:R-:W-:Y:S01]  /*7ac0*/  F2FP.F16.E4M3.UNPACK_B R35, R9 ;  /* 0x00000009ff23723e */ /* 0x000fe200020006ff */
[-C--:B------:R-:W-:Y:S01]  /*7ad0*/  FFMA.FTZ R29, R29, R110.reuse, -R34 ;  /* 0x0000006e1d1d7223 */ /* 0x080fe20000010822 */
[----:B------:R-:W-:Y:S01]  /*7ae0*/  F2FP.F16.E4M3.UNPACK_B R33, R5 ;  /* 0x00000005ff21723e */ /* 0x000fe200020006ff */
[----:B------:R-:W-:Y:S01]  /*7af0*/  FFMA.FTZ R112, R31, R110, R112 ;  /* 0x0000006e1f707223 */ /* 0x000fe20000010070 */
[----:B------:R-:W-:Y:S01]  /*7b00*/  F2FP.SATFINITE.E4M3.F32.PACK_AB_MERGE_C R32, R114, R97, RZ ;  /* 0x000000617220723e */ /* 0x000fe200048070ff */
[----:B------:R-:W-:Y:S01]  /*7b10*/  HADD2.F32 R36, -RZ, R35.H0_H0 ;  /* 0x20000023ff247230 */ /* 0x000fe20000004100 */
[----:B------:R-:W-:Y:S01]  /*7b20*/  F2FP.F16.E4M3.UNPACK_B R37, R8 ;  /* 0x00000008ff25723e */ /* 0x000fe200020006ff */
[----:B------:R-:W-:Y:S01]  /*7b30*/  HADD2.F32 R97, -RZ, R38.H0_H0 ;  /* 0x20000026ff617230 */ /* 0x000fe20000004100 */
[----:B------:R-:W-:Y:S01]  /*7b40*/  F2FP.SATFINITE.E4M3.F32.PACK_AB_MERGE_C R30, R29, R30, R111 ;  /* 0x0000001e1d1e723e */ /* 0x000fe2000480706f */
[----:B------:R-:W-:Y:S01]  /*7b50*/  HADD2.F32 R34, -RZ, R33.H0_H0 ;  /* 0x20000021ff227230 */ /* 0x000fe20000004100 */
[----:B------:R-:W-:Y:S01]  /*7b60*/  F2FP.SATFINITE.E4M3.F32.PACK_AB_MERGE_C R32, R102, R39, R32 ;  /* 0x000000276620723e */ /* 0x000fe20004807020 */
[----:B------:R-:W-:Y:S01]  /*7b70*/  HADD2.F32 R39, -RZ, R37.H0_H0 ;  /* 0x20000025ff277230 */ /* 0x000fe20000004100 */
[----:B------:R-:W-:Y:S01]  /*7b80*/  F2FP.SATFINITE.E4M3.F32.PACK_AB_MERGE_C R29, R112, R101, R117 ;  /* 0x00000065701d723e */ /* 0x000fe20004807075 */
[-C--:B------:R-:W-:Y:S01]  /*7b90*/  FMUL.FTZ R101, R36, R97.reuse ;  /* 0x0000006124657220 */ /* 0x080fe20000410000 */
[----:B------:R-:W-:Y:S01]  /*7ba0*/  FMUL.FTZ R97, R34, R97 ;  /* 0x0000006122617220 */ /* 0x000fe20000410000 */
[----:B------:R-:W-:Y:S01]  /*7bb0*/  F2FP.SATFINITE.E4M3.F32.PACK_AB_MERGE_C R31, R116, R115, RZ ;  /* 0x00000073741f723e */ /* 0x000fe200048070ff */
[----:B------:R-:W-:-:S02]  /*7bc0*/  HADD2.F32 R35, -RZ, R35.H1_H1 ;  /* 0x30000023ff237230 */ /* 0x000fc40000004100 */
[-C--:B------:R-:W-:Y:S01]  /*7bd0*/  FFMA.FTZ R101, R34, R39.reuse, -R101 ;  /* 0x0000002722657223 */ /* 0x080fe20000010865 */
[----:B------:R-:W-:Y:S02]  /*7be0*/  HADD2.F32 R38, -RZ, R38.H1_H1 ;  /* 0x30000026ff267230 */ /* 0x000fe40000004100 */
[----:B------:R-:W-:Y:S01]  /*7bf0*/  FFMA.FTZ R97, R36, R39, R97 ;  /* 0x0000002724617223 */ /* 0x000fe20000010061 */
[----:B------:R-:W-:Y:S01]  /*7c00*/  F2FP.SATFINITE.E4M3.F32.PACK_AB_MERGE_C R31, R113, R96, R31 ;  /* 0x00000060711f723e */ /* 0x000fe2000480701f */
[----:B------:R-:W-:Y:S01]  /*7c10*/  HADD2.F32 R33, -RZ, R33.H1_H1 ;  /* 0x30000021ff217230 */ /* 0x000fe20000004100 */
[----:B------:R-:W-:Y:S01]  /*7c20*/  F2FP.F16.E4M3.UNPACK_B R34, R9.H1 ;  /* 0x00000009ff22723e */ /* 0x000fe200030006ff */
        /* <DEDUP_REMOVED lines=8> */
[----:B------:R-:W-:Y:S01]  /*7cb0*/  HADD2.F32 R10, -RZ, R34.H0_H0 ;  /* 0x20000022ff0a7230 */ /* 0x000fe20000004100 */
[----:B------:R-:W-:Y:S01]  /*7cc0*/  F2FP.F16.E4M3.UNPACK_B R37, R6 ;  /* 0x00000006ff25723e */ /* 0x000fe200020006ff */
[----:B------:R-:W-:-:S02]  /*7cd0*/  HADD2.F32 R9, -RZ, R5.H0_H0 ;  /* 0x20000005ff097230 */ /* 0x000fc40000004100 */
[--C-:B------:R-:W-:Y:S02]  /*7ce0*/  HADD2.F32 R35, -RZ, R33.reuse.H0_H0 ;  /* 0x20000021ff237230 */ /* 0x100fe40000004100 */
[----:B------:R-:W-:Y:S02]  /*7cf0*/  HADD2.F32 R34, -RZ, R34.H1_H1 ;  /* 0x30000022ff227230 */ /* 0x000fe40000004100 */
[----:B------:R-:W-:Y:S02]  /*7d00*/  HADD2.F32 R36, -RZ, R33.H1_H1 ;  /* 0x30000021ff247230 */ /* 0x000fe40000004100 */
[-C--:B------:R-:W-:Y:S01]  /*7d10*/  FMUL.FTZ R38, R10, R35.reuse ;  /* 0x000000230a267220 */ /* 0x080fe20000410000 */
[----:B------:R-:W-:Y:S02]  /*7d20*/  HADD2.F32 R33, -RZ, R8.H0_H0 ;  /* 0x20000008ff217230 */ /* 0x000fe40000004100 */
[----:B------:R-:W-:Y:S01]  /*7d30*/  FMUL.FTZ R35, R9, R35 ;  /* 0x0000002309237220 */ /* 0x000fe20000410000 */
[----:B------:R-:W-:-:S02]  /*7d40*/  HADD2.F32 R5, -RZ, R5.H1_H1 ;  /* 0x30000005ff057230 */ /* 0x000fc40000004100 */
        /* <DEDUP_REMOVED lines=54> */
[----:B------:R-:W-:Y:S01]  /*80b0*/  F2FP.SATFINITE.E4M3.F32.PACK_AB_MERGE_C R5, R102, R101, R111 ;  /* 0x000000656605723e */ /* 0x000fe2000480706f */
[----:B------:R-:W-:Y:S01]  /*80c0*/  IMAD.MOV.U32 R10, RZ, RZ, R29 ;  /* 0x000000ffff0a7224 */ /* 0x000fe200078e001d */
[----:B------:R-:W-:-:S02]  /*80d0*/  F2FP.SATFINITE.E4M3.F32.PACK_AB_MERGE_C R9, R110, R97, R112 ;  /* 0x000000616e09723e */ /* 0x000fc40004807070 */
[----:B------:R-:W-:-:S07]  /*80e0*/  F2FP.SATFINITE.E4M3.F32.PACK_AB_MERGE_C R11, R37, R116, R38 ;  /* 0x00000074250b723e */ /* 0x000fce0004807026 */
.L_x_1863:
[----:B------:R-:W-:Y:S05]  /*80f0*/  BSYNC B2 ;  /* 0x0000000000027941 */ /* 0x000fea0003800000 */
.L_x_1862:
[C---:B------:R-:W-:Y:S01]  /*8100*/  ISETP.GE.AND P3, PT, R15.reuse, R103, PT ;  /* 0x000000670f00720c */ /* 0x040fe20003f66270 */
[----:B------:R-:W-:Y:S02]  /*8110*/  ULDC.64 UR4, c[0x0][0x208] ;  /* 0x0000820000047ab9 */ /* 0x000fe40000000a00 */
[----:B0-----:R0:W-:Y:S10]  /*8120*/  ST.E.128 desc[UR4][R12.64], R4 ;  /* 0x000000040c007985 */ /* 0x0011f4000c101d04 */
[----:B------:R-:W-:-:S04]  /*8130*/  @!P3 IADD3 R14, P4, R15, R14, RZ ;  /* 0x0000000e0f0eb210 */ /* 0x000fc80007f9e0ff */
[----:B------:R-:W-:-:S05]  /*8140*/  @!P3 LEA.HI.X.SX32 R15, R15, R28, 0x1, P4 ;  /* 0x0000001c0f0fb211 */ /* 0x000fca00020f0eff */
[----:B------:R0:W-:Y:S04]  /*8150*/  @!P3 ST.E.128 desc[UR4][R14.64], R8 ;  /* 0x000000080e00b985 */ /* 0x0001e8000c101d04 */
.L_x_1861:
[----:B------:R-:W-:Y:S05]  /*8160*/  BSYNC B1 ;  /* 0x0000000000017941 */ /* 0x000fea0003800000 */
.L_x_1860:
[----:B------:R-:W-:-:S03]  /*8170*/  UMOV UR4, 0xffffffff ;  /* 0xffffffff00047882 */ /* 0x000fc60000000000 */
[----:B------:R-:W-:Y:S05]  /*8180*/  BRA.DIV UR4, `(.L_x_1864) ;  /* 0x0000029204a07947 */ /* 0x000fea000b800000 */
[----:B0-----:R0:W0:Y:S04]  /*8190*/  SHFL.IDX PT, R28, R99, 0x2, 0x1c1f ;  /* 0x005c1f00631c7f89 */ /* 0x00102800000e0000 */
[----:B------:R0:W0:Y:S02]  /*81a0*/  SHFL.IDX PT, R14, R100, 0x2, 0x1c1f ;  /* 0x005c1f00640e7f89 */ /* 0x00002400000e0000 */
.L_x_2226:
        /* <DEDUP_REMOVED lines=12> */
[----:B------:R-:W-:-:S05]  /*8270*/  LOP3.LUT R4, R5, R74, RZ, 0x3c, !PT ;  /* 0x0000004a05047212 */ /* 0x000fca00078e3cff */
[----:B------:R-:W-:Y:S02]  /*8280*/  IMAD.IADD R6, R215, 0x1, R4 ;  /* 0x00000001d7067824 */ /* 0x000fe400078e0204 */
[C---:B------:R-:W-:Y:S02]  /*8290*/  IMAD R4, R191.reuse, 0x5000, R0 ;  /* 0x00005000bf047824 */ /* 0x040fe400078e0200 */
        /* <DEDUP_REMOVED lines=11> */
[----:B------:R-:W-:Y:S01]  /*8350*/  IMAD.SHL.U32 R31, R31, 0x100, RZ ;  /* 0x000001001f1f7824 */ /* 0x000fe200078e00ff */
[----:B------:R-:W-:Y:S01]  /*8360*/  SHF.R.U32.HI R39, RZ, 0x8, R47 ;  /* 0x00000008ff277819 */ /* 0x000fe2000001162f */
[----:B------:R-:W-:Y:S01]  /*8370*/  IMAD.MOV.U32 R32, RZ, RZ, R6 ;  /* 0x000000ffff207224 */ /* 0x000fe200078e0006 */
[----:B------:R-:W-:Y:S01]  /*8380*/  SHF.R.U32.HI R35, RZ, 0x8, R43 ;  /* 0x00000008ff237819 */ /* 0x000fe2000001162b */
[----:B------:R-:W-:Y:S01]  /*8390*/  IMAD.MOV.U32 R36, RZ, RZ, R10 ;  /* 0x000000ffff247224 */ /* 0x000fe200078e000a */
[----:B------:R-:W-:Y:S01]  /*83a0*/  LOP3.LUT R8, R30, 0xff00, R31, 0xf8, !PT ;  /* 0x0000ff001e087812 */ /* 0x000fe200078ef81f */
[----:B------:R-:W-:Y:S01]  /*83b0*/  IMAD.U32 R31, R44, 0x10000, RZ ;  /* 0x000100002c1f7824 */ /* 0x000fe200078e00ff */
[----:B------:R-:W-:Y:S01]  /*83c0*/  SHF.R.U32.HI R40, RZ, 0x8, R45 ;  /* 0x00000008ff287819 */ /* 0x000fe2000001162d */
[----:B------:R-:W-:Y:S01]  /*83d0*/  IMAD.SHL.U32 R39, R39, 0x100, RZ ;  /* 0x0000010027277824 */ /* 0x000fe200078e00ff */
[----:B------:R-:W-:Y:S01]  /*83e0*/  SHF.R.U32.HI R42, RZ, 0x10, R43 ;  /* 0x00000010ff2a7819 */ /* 0x000fe2000001162b */
[----:B------:R-:W-:Y:S01]  /*83f0*/  IMAD.SHL.U32 R35, R35, 0x100, RZ ;  /* 0x0000010023237824 */ /* 0x000fe200078e00ff */
[----:B------:R-:W-:Y:S01]  /*8400*/  LOP3.LUT R38, R47, 0xff0000ff, RZ, 0xc0, !PT ;  /* 0xff0000ff2f267812 */ /* 0x000fe200078ec0ff */
[----:B------:R-:W-:Y:S01]  /*8410*/  IMAD.SHL.U32 R6, R40, 0x100, RZ ;  /* 0x0000010028067824 */ /* 0x000fe200078e00ff */
[----:B------:R-:W-:-:S02]  /*8420*/  LOP3.LUT R34, R43, 0xff0000ff, RZ, 0xc0, !PT ;  /* 0xff0000ff2b227812 */ /* 0x000fc400078ec0ff */
[----:B------:R-:W-:Y:S01]  /*8430*/  LOP3.LUT R8, R8, 0xff0000, R31, 0xf8, !PT ;  /* 0x00ff000008087812 */ /* 0x000fe200078ef81f */
[----:B------:R-:W-:Y:S01]  /*8440*/  IMAD.U32 R31, R42, 0x10000, RZ ;  /* 0x000100002a1f7824 */ /* 0x000fe200078e00ff */
[----:B------:R-:W-:Y:S02]  /*8450*/  LOP3.LUT R37, R45, 0xff0000ff, RZ, 0xc0, !PT ;  /* 0xff0000ff2d257812 */ /* 0x000fe400078ec0ff */
[----:B------:R-:W-:Y:S02]  /*8460*/  LOP3.LUT R40, R38, 0xff00, R39, 0xf8, !PT ;  /* 0x0000ff0026287812 */ /* 0x000fe400078ef827 */
[----:B------:R-:W-:Y:S02]  /*8470*/  LOP3.LUT R4, R34, 0xff00, R35, 0xf8, !PT ;  /* 0x0000ff0022047812 */ /* 0x000fe400078ef823 */
[----:B------:R-:W-:Y:S02]  /*8480*/  F2FP.F16.E4M3.UNPACK_B R39, R105.H1 ;  /* 0x00000069ff27723e */ /* 0x000fe400030006ff */
[----:B------:R-:W-:-:S02]  /*8490*/  F2FP.F16.E4M3.UNPACK_B R30, R29.H1 ;  /* 0x0000001dff1e723e */ /* 0x000fc400030006ff */
[----:B------:R-:W-:Y:S02]  /*84a0*/  F2FP.F16.E4M3.UNPACK_B R34, R33.H1 ;  /* 0x00000021ff22723e */ /* 0x000fe400030006ff */
[----:B------:R-:W-:Y:S01]  /*84b0*/  LOP3.LUT R10, R37, 0xff00, R6, 0xf8, !PT ;  /* 0x0000ff00250a7812 */ /* 0x000fe200078ef806 */
[----:B------:R-:W-:Y:S01]  /*84c0*/  HADD2.F32 R6, -RZ, R39.H0_H0 ;  /* 0x20000027ff067230 */ /* 0x000fe20000004100 */
[----:B------:R-:W-:Y:S01]  /*84d0*/  SHF.R.U32.HI R43, RZ, 0x10, R47 ;  /* 0x00000010ff2b7819 */ /* 0x000fe2000001162f */
[----:B------:R-:W-:Y:S01]  /*84e0*/  HADD2.F32 R35, -RZ, R34.H0_H0 ;  /* 0x20000022ff237230 */ /* 0x000fe20000004100 */
[----:B------:R-:W-:Y:S01]  /*84f0*/  LOP3.LUT R4, R4, 0xff0000, R31, 0xf8, !PT ;  /* 0x00ff000004047812 */ /* 0x000fe200078ef81f */
[----:B------:R-:W-:Y:S01]  /*8500*/  HADD2.F32 R31, -RZ, R30.H0_H0 ;  /* 0x2000001eff1f7230 */ /* 0x000fe20000004100 */
[----:B------:R-:W-:Y:S01]  /*8510*/  F2FP.F16.E4M3.UNPACK_B R37, R108.H1 ;  /* 0x0000006cff25723e */ /* 0x000fe200030006ff */
[----:B------:R-:W-:Y:S02]  /*8520*/  IMAD.U32 R43, R43, 0x10000, RZ ;  /* 0x000100002b2b7824 */ /* 0x000fe400078e00ff */
[-C--:B------:R-:W-:Y:S01]  /*8530*/  FMUL.FTZ R42, R35, R6.reuse ;  /* 0x00000006232a7220 */ /* 0x080fe20000410000 */
[----:B------:R-:W-:Y:S01]  /*8540*/  F2FP.F16.E4M3.UNPACK_B R105, R105 ;  /* 0x00000069ff69723e */ /* 0x000fe200020006ff */
[----:B------:R-:W-:Y:S01]  /*8550*/  FMUL.FTZ R44, R31, R6 ;  /* 0x000000061f2c7220 */ /* 0x000fe20000410000 */
[----:B------:R-:W-:Y:S01]  /*8560*/  HADD2.F32 R38, -RZ, R37.H0_H0 ;  /* 0x20000025ff267230 */ /* 0x000fe20000004100 */
[----:B------:R-:W-:Y:S01]  /*8570*/  LOP3.LUT R6, R40, 0xff0000, R43, 0xf8, !PT ;  /* 0x00ff000028067812 */ /* 0x000fe200078ef82b */
[----:B------:R-:W-:Y:S01]  /*8580*/  HADD2.F32 R40, -RZ, R39.H1_H1 ;  /* 0x30000027ff287230 */ /* 0x000fe20000004100 */
[----:B------:R-:W-:-:S02]  /*8590*/  F2FP.F16.E4M3.UNPACK_B R33, R33 ;  /* 0x00000021ff21723e */ /* 0x000fc400020006ff */
[-C--:B------:R-:W-:Y:S01]  /*85a0*/  FFMA.FTZ R44, R35, R38.reuse, R44 ;  /* 0x00000026232c7223 */ /* 0x080fe2000001002c */
[----:B------:R-:W-:Y:S01]  /*85b0*/  FFMA.FTZ R43, R31, R38, -R42 ;  /* 0x000000261f2b7223 */ /* 0x000fe2000001082a */
[----:B------:R-:W-:Y:S01]  /*85c0*/  HADD2.F32 R35, -RZ, R34.H1_H1 ;  /* 0x30000022ff237230 */ /* 0x000fe20000004100 */
[----:B------:R-:W-:Y:S01]  /*85d0*/  F2FP.F16.E4M3.UNPACK_B R29, R29 ;  /* 0x0000001dff1d723e */ /* 0x000fe200020006ff */
[----:B------:R-:W-:Y:S01]  /*85e0*/  HADD2.F32 R31, -RZ, R30.H1_H1 ;  /* 0x3000001eff1f7230 */ /* 0x000fe20000004100 */
[----:B------:R-:W-:Y:S01]  /*85f0*/  F2FP.F16.E4M3.UNPACK_B R108, R108 ;  /* 0x0000006cff6c723e */ /* 0x000fe200020006ff */
[----:B------:R-:W-:Y:S02]  /*8600*/  HADD2.F32 R38, -RZ, R37.H1_H1 ;  /* 0x30000025ff267230 */ /* 0x000fe40000004100 */
[-C--:B------:R-:W-:Y:S01]  /*8610*/  FMUL.FTZ R42, R35, R40.reuse ;  /* 0x00000028232a7220 */ /* 0x080fe20000410000 */
[----:B------:R-:W-:Y:S02]  /*8620*/  HADD2.F32 R37, -RZ, R105.H0_H0 ;  /* 0x20000069ff257230 */ /* 0x000fe40000004100 */
[----:B------:R-:W-:Y:S01]  /*8630*/  FMUL.FTZ R40, R31, R40 ;  /* 0x000000281f287220 */ /* 0x000fe20000410000 */
[----:B------:R-:W-:Y:S01]  /*8640*/  HADD2.F32 R34, -RZ, R33.H0_H0 ;  /* 0x20000021ff227230 */ /* 0x000fe20000004100 */
[----:B------:R-:W-:Y:S01]  /*8650*/  SHF.R.U32.HI R41, RZ, 0x10, R45 ;  /* 0x00000010ff297819 */ /* 0x000fe2000001162d */
[----:B------:R-:W-:-:S02]  /*8660*/  HADD2.F32 R30, -RZ, R29.H0_H0 ;  /* 0x2000001dff1e7230 */ /* 0x000fc40000004100 */
[-C--:B------:R-:W-:Y:S01]  /*8670*/  FFMA.FTZ R46, R31, R38.reuse, -R42 ;  /* 0x000000261f2e7223 */ /* 0x080fe2000001082a */
[----:B------:R-:W-:Y:S01]  /*8680*/  FFMA.FTZ R45, R35, R38, R40 ;  /* 0x00000026232d7223 */ /* 0x000fe20000010028 */
[----:B------:R-:W-:Y:S02]  /*8690*/  HADD2.F32 R31, -RZ, R108.H0_H0 ;  /* 0x2000006cff1f7230 */ /* 0x000fe40000004100 */
[-C--:B------:R-:W-:Y:S01]  /*86a0*/  FMUL.FTZ R35, R34, R37.reuse ;  /* 0x0000002522237220 */ /* 0x080fe20000410000 */
[----:B------:R-:W-:Y:S01]  /*86b0*/  FMUL.FTZ R37, R30, R37 ;  /* 0x000000251e257220 */ /* 0x000fe20000410000 */
[----:B------:R-:W-:Y:S01]  /*86c0*/  HADD2.F32 R38, -RZ, R105.H1_H1 ;  /* 0x30000069ff267230 */ /* 0x000fe20000004100 */
[----:B------:R-:W-:Y:S01]  /*86d0*/  F2FP.SATFINITE.E4M3.F32.PACK_AB_MERGE_C R43, R46, R43, RZ ;  /* 0x0000002b2e2b723e */ /* 0x000fe200048070ff */
[----:B------:R-:W-:Y:S02]  /*86e0*/  HADD2.F32 R33, -RZ, R33.H1_H1 ;  /* 0x30000021ff217230 */ /* 0x000fe40000004100 */
[----:B------:R-:W-:Y:S01]  /*86f0*/  FFMA.FTZ R40, R34, R31, R37 ;  /* 0x0000001f22287223 */ /* 0x000fe20000010025 */
[----:B------:R-:W-:-:S02]  /*8700*/  HADD2.F32 R29, -RZ, R29.H1_H1 ;  /* 0x3000001dff1d7230 */ /* 0x000fc40000004100 */
[----:B------:R-:W-:Y:S01]  /*8710*/  FFMA.FTZ R39, R30, R31, -R35 ;  /* 0x0000001f1e277223 */ /* 0x000fe20000010823 */
[----:B------:R-:W-:Y:S02]  /*8720*/  HADD2.F32 R108, -RZ, R108.H1_H1 ;  /* 0x3000006cff6c7230 */ /* 0x000fe40000004100 */
[----:B------:R-:W-:Y:S01]  /*8730*/  FMUL.FTZ R34, R33, R38 ;  /* 0x0000002621227220 */ /* 0x000fe20000410000 */
[----:B------:R-:W-:Y:S01]  /*8740*/  F2FP.F16.E4M3.UNPACK_B R30, R106.H1 ;  /* 0x0000006aff1e723e */ /* 0x000fe200030006ff */
[----:B------:R-:W-:Y:S01]  /*8750*/  IMAD.U32 R41, R41, 0x10000, RZ ;  /* 0x0001000029297824 */ /* 0x000fe200078e00ff */
[----:B------:R-:W-:Y:S01]  /*8760*/  F2FP.F16.E4M3.UNPACK_B R31, R36.H1 ;  /* 0x00000024ff1f723e */ /* 0x000fe200030006ff */
[C---:B------:R-:W-:Y:S01]  /*8770*/  FMUL.FTZ R38, R29.reuse, R38 ;  /* 0x000000261d267220 */ /* 0x040fe20000410000 */
[----:B------:R-:W-:Y:S01]  /*8780*/  FFMA.FTZ R42, R29, R108, -R34 ;  /* 0x0000006c1d2a7223 */ /* 0x000fe20000010822 */
[----:B------:R-:W-:Y:S01]  /*8790*/  F2FP.F16.E4M3.UNPACK_B R35, R107.H1 ;  /* 0x0000006bff23723e */ /* 0x000fe200030006ff */
[--C-:B------:R-:W-:Y:S01]  /*87a0*/  HADD2.F32 R37, -RZ, R30.reuse.H0_H0 ;  /* 0x2000001eff257230 */ /* 0x100fe20000004100 */
[----:B------:R-:W-:Y:S01]  /*87b0*/  F2FP.F16.E4M3.UNPACK_B R29, R32.H1 ;  /* 0x00000020ff1d723e */ /* 0x000fe200030006ff */
[----:B------:R-:W-:Y:S01]  /*87c0*/  HADD2.F32 R34, -RZ, R31.H0_H0 ;  /* 0x2000001fff227230 */ /* 0x000fe20000004100 */
[----:B------:R-:W-:Y:S01]  /*87d0*/  LOP3.LUT R10, R10, 0xff0000, R41, 0xf8, !PT ;  /* 0x00ff00000a0a7812 */ /* 0x000fe200078ef829 */
[----:B------:R-:W-:Y:S01]  /*87e0*/  FFMA.FTZ R41, R33, R108, R38 ;  /* 0x0000006c21297223 */ /* 0x000fe20000010026 */
[----:B------:R-:W-:Y:S01]  /*87f0*/  HADD2.F32 R38, -RZ, R30.H1_H1 ;  /* 0x3000001eff267230 */ /* 0x000fe20000004100 */
[----:B------:R-:W-:Y:S01]  /*8800*/  F2FP.F16.E4M3.UNPACK_B R106, R106 ;  /* 0x0000006aff6a723e */ /* 0x000fe200020006ff */
[----:B------:R-:W-:-:S02]  /*8810*/  HADD2.F32 R30, -RZ, R29.H0_H0 ;  /* 0x2000001dff1e7230 */ /* 0x000fc40000004100 */
[-C--:B------:R-:W-:Y:S01]  /*8820*/  FMUL.FTZ R47, R34, R37.reuse ;  /* 0x00000025222f7220 */ /* 0x080fe20000410000 */
[----:B------:R-:W-:Y:S01]  /*8830*/  HADD2.F32 R33, -RZ, R35.H0_H0 ;  /* 0x20000023ff217230 */ /* 0x000fe20000004100 */
[----:B------:R-:W-:Y:S01]  /*8840*/  F2FP.F16.E4M3.UNPACK_B R36, R36 ;  /* 0x00000024ff24723e */ /* 0x000fe200020006ff */
[----:B------:R-:W-:Y:S02]  /*8850*/  HADD2.F32 R31, -RZ, R31.H1_H1 ;  /* 0x3000001fff1f7230 */ /* 0x000fe40000004100 */
[C---:B------:R-:W-:Y:S01]  /*8860*/  FMUL.FTZ R37, R30.reuse, R37 ;  /* 0x000000251e257220 */ /* 0x040fe20000410000 */
[----:B------:R-:W-:Y:S02]  /*8870*/  HADD2.F32 R29, -RZ, R29.H1_H1 ;  /* 0x3000001dff1d7230 */ /* 0x000fe40000004100 */
[-C--:B------:R-:W-:Y:S01]  /*8880*/  FFMA.FTZ R96, R30, R33.reuse, -R47 ;  /* 0x000000211e607223 */ /* 0x080fe2000001082f */
[----:B------:R-:W-:Y:S02]  /*8890*/  HADD2.F32 R30, -RZ, R35.H1_H1 ;  /* 0x30000023ff1e7230 */ /* 0x000fe40000004100 */
[----:B----4-:R-:W-:Y:S01]  /*88a0*/  FMUL.FTZ R100, R31, R38 ;  /* 0x000000261f647220 */ /* 0x010fe20000410000 */
[----:B------:R-:W-:Y:S01]  /*88b0*/  F2FP.F16.E4M3.UNPACK_B R32, R32 ;  /* 0x00000020ff20723e */ /* 0x000fe200020006ff */
[C---:B------:R-:W-:Y:S01]  /*88c0*/  FMUL.FTZ R38, R29.reuse, R38 ;  /* 0x000000261d267220 */ /* 0x040fe20000410000 */
[----:B------:R-:W-:Y:S01]  /*88d0*/  FFMA.FTZ R97, R34, R33, R37 ;  /* 0x0000002122617223 */ /* 0x000fe20000010025 */
[----:B------:R-:W-:Y:S01]  /*88e0*/  FFMA.FTZ R99, R29, R30, -R100 ;  /* 0x0000001e1d637223 */ /* 0x000fe20000010864 */
[----:B------:R-:W-:-:S02]  /*88f0*/  HADD2.F32 R33, -RZ, R106.H0_H0 ;  /* 0x2000006aff217230 */ /* 0x000fc40000004100 */
[----:B------:R-:W-:Y:S01]  /*8900*/  FFMA.FTZ R100, R31, R30, R38 ;  /* 0x0000001e1f647223 */ /* 0x000fe20000010026 */
[----:B------:R-:W-:Y:S01]  /*8910*/  F2FP.F16.E4M3.UNPACK_B R107, R107 ;  /* 0x0000006bff6b723e */ /* 0x000fe200020006ff */
[----:B------:R-:W-:Y:S01]  /*8920*/  HADD2.F32 R30, -RZ, R36.H0_H0 ;  /* 0x20000024ff1e7230 */ /* 0x000fe20000004100 */
[----:B------:R-:W-:Y:S01]  /*8930*/  F2FP.SATFINITE.E4M3.F32.PACK_AB_MERGE_C R96, R99, R96, RZ ;  /* 0x000000606360723e */ /* 0x000fe200048070ff */
[----:B------:R-:W-:Y:S01]  /*8940*/  HADD2.F32 R29, -RZ, R32.H0_H0 ;  /* 0x20000020ff1d7230 */ /* 0x000fe20000004100 */
[----:B------:R-:W-:Y:S01]  /*8950*/  F2FP.SATFINITE.E4M3.F32.PACK_AB_MERGE_C R44, R45, R44, RZ ;  /* 0x0000002c2d2c723e */ /* 0x000fe200048070ff */
[----:B------:R-:W-:Y:S02]  /*8960*/  HADD2.F32 R35, -RZ, R106.H1_H1 ;  /* 0x3000006aff237230 */ /* 0x000fe40000004100 */
[-C--:B------:R-:W-:Y:S01]  /*8970*/  FMUL.FTZ R34, R30, R33.reuse ;  /* 0x000000211e227220 */ /* 0x080fe20000410000 */
[----:B------:R-:W-:Y:S02]  /*8980*/  HADD2.F32 R36, -RZ, R36.H1_H1 ;  /* 0x30000024ff247230 */ /* 0x000fe40000004100 */
[----:B------:R-:W-:Y:S01]  /*8990*/  FMUL.FTZ R33, R29, R33 ;  /* 0x000000211d217220 */ /* 0x000fe20000410000 */
[----:B------:R-:W-:-:S02]  /*89a0*/  HADD2.F32 R32, -RZ, R32.H1_H1 ;  /* 0x30000020ff207230 */ /* 0x000fc40000004100 */
[--C-:B------:R-:W-:Y:S02]  /*89b0*/  HADD2.F32 R31, -RZ, R107.reuse.H0_H0 ;  /* 0x2000006bff1f7230 */ /* 0x100fe40000004100 */
[-C--:B------:R-:W-:Y:S01]  /*89c0*/  FMUL.FTZ R37, R36, R35.reuse ;  /* 0x0000002324257220 */ /* 0x080fe20000410000 */
[----:B------:R-:W-:Y:S02]  /*89d0*/  HADD2.F32 R107, -RZ, R107.H1_H1 ;  /* 0x3000006bff6b7230 */ /* 0x000fe40000004100 */
[----:B------:R-:W-:Y:S01]  /*89e0*/  FMUL.FTZ R47, R32, R35 ;  /* 0x00000023202f7220 */ /* 0x000fe20000410000 */
[-C--:B------:R-:W-:Y:S01]  /*89f0*/  FFMA.FTZ R35, R29, R31.reuse, -R34 ;  /* 0x0000001f1d237223 */ /* 0x080fe20000010822 */
[----:B------:R-:W-:Y:S01]  /*8a00*/  FFMA.FTZ R38, R30, R31, R33 ;  /* 0x0000001f1e267223 */ /* 0x000fe20000010021 */
[----:B------:R-:W-:Y:S01]  /*8a10*/  FFMA.FTZ R30, R32, R107, -R37 ;  /* 0x0000006b201e7223 */ /* 0x000fe20000010825 */
[----:B------:R-:W-:Y:S01]  /*8a20*/  F2FP.F16.E4M3.UNPACK_B R31, R9 ;  /* 0x00000009ff1f723e */ /* 0x000fe200020006ff */
[----:B------:R-:W-:Y:S01]  /*8a30*/  FFMA.FTZ R47, R36, R107, R47 ;  /* 0x0000006b242f7223 */ /* 0x000fe2000001002f */
[----:B------:R-:W-:-:S02]  /*8a40*/  F2FP.F16.E4M3.UNPACK_B R34, R10 ;  /* 0x0000000aff22723e */ /* 0x000fc400020006ff */
[----:B------:R-:W-:Y:S01]  /*8a50*/  F2FP.F16.E4M3.UNPACK_B R29, R5 ;  /* 0x00000005ff1d723e */ /* 0x000fe200020006ff */
[----:B------:R-:W-:Y:S01]  /*8a60*/  HADD2.F32 R32, -RZ, R31.H0_H0 ;  /* 0x2000001fff207230 */ /* 0x000fe20000004100 */
[----:B------:R-:W-:Y:S01]  /*8a70*/  F2FP.F16.E4M3.UNPACK_B R33, R8 ;  /* 0x00000008ff21723e */ /* 0x000fe200020006ff */
[--C-:B------:R-:W-:Y:S01]  /*8a80*/  HADD2.F32 R37, -RZ, R34.reuse.H0_H0 ;  /* 0x20000022ff257230 */ /* 0x100fe20000004100 */
[----:B------:R-:W-:Y:S01]  /*8a90*/  F2FP.SATFINITE.E4M3.F32.PACK_AB_MERGE_C R99, R30, R35, R96 ;  /* 0x000000231e63723e */ /* 0x000fe20004807060 */
[----:B------:R-:W-:Y:S01]  /*8aa0*/  HADD2.F32 R30, -RZ, R29.H0_H0 ;  /* 0x2000001dff1e7230 */ /* 0x000fe20000004100 */
[----:B------:R-:W-:Y:S01]  /*8ab0*/  F2FP.SATFINITE.E4M3.F32.PACK_AB_MERGE_C R36, R100, R97, RZ ;  /* 0x000000616424723e */ /* 0x000fe200048070ff */
[----:B------:R-:W-:Y:S01]  /*8ac0*/  HADD2.F32 R35, -RZ, R33.H0_H0 ;  /* 0x20000021ff237230 */ /* 0x000fe20000004100 */
[----:B------:R-:W-:Y:S01]  /*8ad0*/  F2FP.SATFINITE.E4M3.F32.PACK_AB_MERGE_C R97, R42, R39, R43 ;  /* 0x000000272a61723e */ /* 0x000fe2000480702b */
[-C--:B------:R-:W-:Y:S01]  /*8ae0*/  FMUL.FTZ R39, R32, R37.reuse ;  /* 0x0000002520277220 */ /* 0x080fe20000410000 */
[----:B------:R-:W-:Y:S01]  /*8af0*/  FMUL.FTZ R37, R30, R37 ;  /* 0x000000251e257220 */ /* 0x000fe20000410000 */
[----:B------:R-:W-:Y:S01]  /*8b00*/  HADD2.F32 R31, -RZ, R31.H1_H1 ;  /* 0x3000001fff1f7230 */ /* 0x000fe20000004100 */
[----:B------:R-:W-:Y:S01]  /*8b10*/  F2FP.SATFINITE.E4M3.F32.PACK_AB_MERGE_C R47, R47, R38, R36 ;  /* 0x000000262f2f723e */ /* 0x000fe20004807024 */
[----:B------:R-:W-:-:S02]  /*8b20*/  HADD2.F32 R34, -RZ, R34.H1_H1 ;  /* 0x30000022ff227230 */ /* 0x000fc40000004100 */
[-C--:B------:R-:W-:Y:S01]  /*8b30*/  FFMA.FTZ R37, R32, R35.reuse, R37 ;  /* 0x0000002320257223 */ /* 0x080fe20000010025 */
[----:B------:R-:W-:Y:S02]  /*8b40*/  HADD2.F32 R29, -RZ, R29.H1_H1 ;  /* 0x3000001dff1d7230 */ /* 0x000fe40000004100 */
[----:B------:R-:W-:Y:S01]  /*8b50*/  FFMA.FTZ R39, R30, R35, -R39 ;  /* 0x000000231e277223 */ /* 0x000fe20000010827 */
        /* <DEDUP_REMOVED lines=8> */
[----:B------:R-:W-:Y:S01]  /*8be0*/  F2FP.SATFINITE.E4M3.F32.PACK_AB_MERGE_C R100, R41, R40, R44 ;  /* 0x000000282964723e */ /* 0x000fe2000480702c */
[----:B------:R-:W-:Y:S01]  /*8bf0*/  FFMA.FTZ R40, R31, R32, R34 ;  /* 0x000000201f287223 */ /* 0x000fe20000010022 */
[----:B------:R-:W-:Y:S01]  /*8c00*/  F2FP.F16.E4M3.UNPACK_B R8, R8.H1 ;  /* 0x00000008ff08723e */ /* 0x000fe200030006ff */
[----:B------:R-:W-:Y:S01]  /*8c10*/  HADD2.F32 R31, -RZ, R29.H0_H0 ;  /* 0x2000001dff1f7230 */ /* 0x000fe20000004100 */
[----:B------:R-:W-:Y:S01]  /*8c20*/  F2FP.F16.E4M3.UNPACK_B R33, R6 ;  /* 0x00000006ff21723e */ /* 0x000fe200020006ff */
[----:B------:R-:W-:-:S02]  /*8c30*/  HADD2.F32 R9, -RZ, R5.H0_H0 ;  /* 0x20000005ff097230 */ /* 0x000fc40000004100 */
[----:B------:R-:W-:Y:S02]  /*8c40*/  HADD2.F32 R30, -RZ, R30.H1_H1 ;  /* 0x3000001eff1e7230 */ /* 0x000fe40000004100 */
[-C--:B------:R-:W-:Y:S01]  /*8c50*/  FMUL.FTZ R34, R10, R31.reuse ;  /* 0x0000001f0a227220 */ /* 0x080fe20000410000 */
[----:B------:R-:W-:Y:S02]  /*8c60*/  HADD2.F32 R32, -RZ, R29.H1_H1 ;  /* 0x3000001dff207230 */ /* 0x000fe40000004100 */
[----:B------:R-:W-:Y:S01]  /*8c70*/  FMUL.FTZ R31, R9, R31 ;  /* 0x0000001f091f7220 */ /* 0x000fe20000410000 */
[--C-:B------:R-:W-:Y:S02]  /*8c80*/  HADD2.F32 R29, -RZ, R8.reuse.H0_H0 ;  /* 0x20000008ff1d7230 */ /* 0x100fe40000004100 */
[----:B------:R-:W-:Y:S02]  /*8c90*/  HADD2.F32 R5, -RZ, R5.H1_H1 ;  /* 0x30000005ff057230 */ /* 0x000fe40000004100 */
[----:B------:R-:W-:Y:S01]  /*8ca0*/  FMUL.FTZ R36, R30, R32 ;  /* 0x000000201e247220 */ /* 0x000fe20000410000 */
[----:B------:R-:W-:-:S02]  /*8cb0*/  HADD2.F32 R8, -RZ, R8.H1_H1 ;  /* 0x30000008ff087230 */ /* 0x000fc40000004100 */
        /* <DEDUP_REMOVED lines=56> */
.L_x_1866:
[----:B------:R-:W-:Y:S05]  /*9040*/  BSYNC B1 ;  /* 0x0000000000017941 */ /* 0x000fea0003800000 */
.L_x_1865:
[----:B------:R-:W-:Y:S01]  /*9050*/  ISETP.GE.AND P2, PT, R15, R103, PT ;  /* 0x000000670f00720c */ /* 0x000fe20003f46270 */
[----:B------:R-:W-:Y:S02]  /*9060*/  ULDC.64 UR4, c[0x0][0x208] ;  /* 0x0000820000047ab9 */ /* 0x000fe40000000a00 */
[----:B0-----:R0:W-:Y:S10]  /*9070*/  ST.E.128 desc[UR4][R12.64], R4 ;  /* 0x000000040c007985 */ /* 0x0011f4000c101d04 */
[----:B------:R-:W-:Y:S05]  /*9080*/  @P2 BRA `(.L_x_1844) ;  /* 0x0000000400802947 */ /* 0x000fea0003800000 */
[----:B------:R-:W-:Y:S01]  /*9090*/  IADD3 R14, P2, R15, R14, RZ ;  /* 0x0000000e0f0e7210 */ /* 0x000fe20007f5e0ff */
[----:B------:R-:W-:-:S03]  /*90a0*/  ULDC.64 UR4, c[0x0][0x208] ;  /* 0x0000820000047ab9 */ /* 0x000fc60000000a00 */
[----:B------:R-:W-:-:S05]  /*90b0*/  LEA.HI.X.SX32 R15, R15, R28, 0x1, P2 ;  /* 0x0000001c0f0f7211 */ /* 0x000fca00010f0eff */
[----:B------:R0:W-:Y:S01]  /*90c0*/  ST.E.128 desc[UR4][R14.64], R8 ;  /* 0x000000080e007985 */ /* 0x0001e2000c101d04 */
[----:B------:R-:W-:Y:S05]  /*90d0*/  BRA `(.L_x_1844) ;  /* 0x00000004006c7947 */ /* 0x000fea0003800000 */
.L_x_1814:
[----:B------:R-:W2:Y:S02]  /*90e0*/  LDL R4, [R1] ;  /* 0x0000000001047983 */ /* 0x000ea40000100800 */
[----:B--2---:R-:W-:-:S13]  /*90f0*/  R2UR UR4, R4 ;  /* 0x00000000040472ca */ /* 0x004fda00000e0000 */
[----:B------:R-:W-:-:S06]  /*9100*/  UISETP.NE.AND UP0, UPT, UR4, 0x3, UPT ;  /* 0x000000030400788c */ /* 0x000fcc000bf05270 */
[----:B------:R-:W-:-:S13]  /*9110*/  PLOP3.LUT P5, PT, PT, PT, UP0, 0x80, 0x0 ;  /* 0x000000000000781c */ /* 0x000fda0003faf008 */
[----:B------:R-:W-:Y:S05]  /*9120*/  @!P5 BRA `(.L_x_1867) ;  /* 0x000000000004d947 */ /* 0x000fea0003800000 */
[----:B------:R-:W-:Y:S01]  /*9130*/  BPT.TRAP 0x1 ;  /* 0x000000040000795c */ /* 0x000fe20000300000 */
.L_x_1867:
[----:B------:R-:W-:Y:S01]  /*9140*/  IMAD R86, R191, 0x8, R17 ;  /* 0x00000008bf567824 */ /* 0x000fe200078e0211 */
[----:B------:R-:W-:Y:S01]  /*9150*/  SHF.L.U32 R98, R200, 0x1f, RZ ;  /* 0x0000001fc8627819 */ /* 0x000fe200000006ff */
[----:B------:R-:W-:Y:S01]  /*9160*/  BSSY B1, `(.L_x_1868) ;  /* 0x0000004000017945 */ /* 0x000fe20003800000 */
[----:B------:R-:W-:Y:S02]  /*9170*/  SHF.R.S32.HI R93, RZ, 0x1f, R92 ;  /* 0x0000001fff5d7819 */ /* 0x000fe4000001145c */
[----:B------:R-:W0:Y:S02]  /*9180*/  SYNCS.PHASECHK.TRANS64.TRYWAIT P2, [R86+URZ+0x22890], R98 ;  /* 0x02289062560075a7 */ /* 0x000e24000804017f */
[----:B0-----:R-:W-:Y:S05]  /*9190*/  @!P2 BRA `(.L_x_1869) ;  /* 0x0000028000e4a947 */ /* 0x001fea0003800000 */
.L_x_2227:
[----:B------:R-:W-:Y:S05]  /*91a0*/  BSYNC B1 ;  /* 0x0000000000017941 */ /* 0x000fea0003800000 */
.L_x_1868:
        /* <DEDUP_REMOVED lines=8> */
[----:B------:R-:W-:Y:S02]  /*9230*/  IMAD R6, R94, UR4, RZ ;  /* 0x000000045e067c24 */ /* 0x000fe4000f8e02ff */
[----:B------:R-:W-:Y:S01]  /*9240*/  IMAD.IADD R5, R5, 0x1, R7 ;  /* 0x0000000105057824 */ /* 0x000fe200078e0207 */
        /* <DEDUP_REMOVED lines=15> */
.L_x_2231:
[----:B------:R-:W-:Y:S04]  /*9340*/  BSSY B1, `(.L_x_1871) ;  /* 0x000000e000017945 */ /* 0x000fe80003800000 */
[----:B------:R-:W-:Y:S05]  /*9350*/  @!P2 BRA `(.L_x_1872) ;  /* 0x000000000030a947 */ /* 0x000fea0003800000 */
[----:B------:R-:W-:Y:S01]  /*9360*/  ULDC UR4, c[0x0][0x2f4] ;  /* 0x0000bd0000047ab9 */ /* 0x000fe20000000800 */
[----:B------:R-:W-:Y:S01]  /*9370*/  ULDC.64 UR6, c[0x0][0x208] ;  /* 0x0000820000067ab9 */ /* 0x000fe20000000a00 */
        /* <DEDUP_REMOVED lines=10> */
.L_x_1872:
[----:B------:R-:W-:Y:S05]  /*9420*/  BSYNC B1 ;  /* 0x0000000000017941 */ /* 0x000fea0003800000 */
.L_x_1871:
[----:B------:R-:W-:-:S03]  /*9430*/  UMOV UR4, 0xffffffff ;  /* 0xffffffff00047882 */ /* 0x000fc60000000000 */
[----:B------:R-:W-:Y:S05]  /*9440*/  BRA.DIV UR4, `(.L_x_1873) ;  /* 0x0000028204947947 */ /* 0x000fea000b800000 */
[----:B--2-4-:R2:W4:Y:S04]  /*9450*/  SHFL.IDX PT, R4, R9, 0x1, 0x1c1f ;  /* 0x003c1f0009047f89 */ /* 0x01452800000e0000 */
[----:B---3--:R2:W3:Y:S02]  /*9460*/  SHFL.IDX PT, R14, R8, 0x1, 0x1c1f ;  /* 0x003c1f00080e7f89 */ /* 0x0084e400000e0000 */
.L_x_2235:
[----:B------:R-:W-:Y:S01]  /*9470*/  ISETP.GE.AND P2, PT, R28, 0x41, PT ;  /* 0x000000411c00780c */ /* 0x000fe20003f46270 */
[----:B------:R-:W-:-:S12]  /*9480*/  BSSY B1, `(.L_x_1874) ;  /* 0x000000e000017945 */ /* 0x000fd80003800000 */
[----:B------:R-:W-:Y:S05]  /*9490*/  @!P2 BRA `(.L_x_1875) ;  /* 0x000000000030a947 */ /* 0x000fea0003800000 */
[----:B------:R-:W-:Y:S01]  /*94a0*/  ULDC UR4, c[0x0][0x2f4] ;  /* 0x0000bd0000047ab9 */ /* 0x000fe20000000800 */
[----:B------:R-:W-:Y:S01]  /*94b0*/  ULDC.64 UR6, c[0x0][0x208] ;  /* 0x0000820000067ab9 */ /* 0x000fe20000000a00 */
[----:B------:R-:W-:-:S13]  /*94c0*/  ISETP.GE.AND P2, PT, R18, UR4, PT ;  /* 0x0000000412007c0c */ /* 0x000fda000bf46270 */
[----:B---3--:R-:W-:-:S05]  /*94d0*/  @!P2 IADD3 R10, P3, R18, R14, RZ ;  /* 0x0000000e120aa210 */ /* 0x008fca0007f7e0ff */
[----:B----4-:R-:W-:Y:S01]  /*94e0*/  @!P2 IMAD.X R11, R4, 0x1, R19, P3 ;  /* 0x00000001040ba824 */ /* 0x010fe200018e0613 */
[----:B------:R-:W-:-:S13]  /*94f0*/  ISETP.GE.AND P3, PT, R23, UR4, PT ;  /* 0x0000000417007c0c */ /* 0x000fda000bf66270 */
[----:B------:R-:W-:-:S05]  /*9500*/  @!P3 IADD3 R14, P4, R23, R14, RZ ;  /* 0x0000000e170eb210 */ /* 0x000fca0007f9e0ff */
[----:B------:R-:W-:Y:S02]  /*9510*/  @!P3 IMAD.X R15, R4, 0x1, R193, P4 ;  /* 0x00000001040fb824 */ /* 0x000fe400020e06c1 */
[----:B------:R-:W3:Y:S04]  /*9520*/  @!P2 LDS.128 R4, [R90+0x1a400] ;  /* 0x01a400005a04a984 */ /* 0x000ee80000000c00 */
[----:B---3--:R-:W-:Y:S04]  /*9530*/  @!P2 ST.E.128 desc[UR6][R10.64], R4 ;  /* 0x000000040a00a985 */ /* 0x008fe8000c101d06 */
[----:B------:R-:W3:Y:S04]  /*9540*/  @!P3 LDS.128 R4, [R89+0x1a400] ;  /* 0x01a400005904b984 */ /* 0x000ee80000000c00 */
[----:B---3--:R3:W-:Y:S02]  /*9550*/  @!P3 ST.E.128 desc[UR6][R14.64], R4 ;  /* 0x000000040e00b985 */ /* 0x0087e4000c101d06 */
.L_x_1875:
[----:B------:R-:W-:Y:S05]  /*9560*/  BSYNC B1 ;  /* 0x0000000000017941 */ /* 0x000fea0003800000 */
.L_x_1874:
[----:B------:R-:W-:-:S03]  /*9570*/  UMOV UR4, 0xffffffff ;  /* 0xffffffff00047882 */ /* 0x000fc60000000000 */
[----:B------:R-:W-:Y:S05]  /*9580*/  BRA.DIV UR4, `(.L_x_1876) ;  /* 0x00000282048c7947 */ /* 0x000fea000b800000 */
[----:B---34-:R3:W4:Y:S04]  /*9590*/  SHFL.IDX PT, R4, R9, 0x2, 0x1c1f ;  /* 0x005c1f0009047f89 */ /* 0x01872800000e0000 */
[----:B------:R3:W0:Y:S02]  /*95a0*/  SHFL.IDX PT, R14, R8, 0x2, 0x1c1f ;  /* 0x005c1f00080e7f89 */ /* 0x00062400000e0000 */
.L_x_2239:
[----:B------:R-:W-:-:S13]  /*95b0*/  ISETP.GE.AND P2, PT, R28, 0x81, PT ;  /* 0x000000811c00780c */ /* 0x000fda0003f46270 */
[----:B------:R-:W-:Y:S05]  /*95c0*/  @!P2 BRA `(.L_x_1844) ;  /* 0x000000000030a947 */ /* 0x000fea0003800000 */
[----:B------:R-:W-:Y:S01]  /*95d0*/  ULDC UR4, c[0x0][0x2f4] ;  /* 0x0000bd0000047ab9 */ /* 0x000fe20000000800 */
[----:B------:R-:W-:Y:S01]  /*95e0*/  ULDC.64 UR6, c[0x0][0x208] ;  /* 0x0000820000067ab9 */ /* 0x000fe20000000a00 */
[----:B------:R-:W-:-:S13]  /*95f0*/  ISETP.GE.AND P2, PT, R18, UR4, PT ;  /* 0x0000000412007c0c */ /* 0x000fda000bf46270 */
[----:B0123--:R-:W-:-:S05]  /*9600*/  @!P2 IADD3 R8, P3, R18, R14, RZ ;  /* 0x0000000e1208a210 */ /* 0x00ffca0007f7e0ff */
        /* <DEDUP_REMOVED lines=8> */
.L_x_1844:
[----:B------:R-:W-:Y:S05]  /*9690*/  BSYNC B0 ;  /* 0x0000000000007941 */ /* 0x000fea0003800000 */
.L_x_1813:
        /* <DEDUP_REMOVED lines=16> */
.L_x_1878:
[----:B------:R-:W-:Y:S05]  /*97a0*/  BSYNC B0 ;  /* 0x0000000000007941 */ /* 0x000fea0003800000 */
.L_x_1877:
[----:B------:R-:W0:Y:S01]  /*97b0*/  SYNCS.PHASECHK.TRANS64.TRYWAIT P3, [R86+URZ+0x228b0], R98 ;  /* 0x0228b062560075a7 */ /* 0x000e22000806017f */
[----:B------:R-:W-:Y:S04]  /*97c0*/  BSSY B0, `(.L_x_1879) ;  /* 0x0000002000007945 */ /* 0x000fe80003800000 */
[----:B0-----:R-:W-:Y:S05]  /*97d0*/  @!P3 BRA `(.L_x_1880) ;  /* 0x000002800040b947 */ /* 0x001fea0003800000 */
.L_x_2240:
[----:B------:R-:W-:Y:S05]  /*97e0*/  BSYNC B0 ;  /* 0x0000000000007941 */ /* 0x000fea0003800000 */
.L_x_1879:
        /* <DEDUP_REMOVED lines=8> */
[----:B------:R-:W-:Y:S02]  /*9870*/  IMAD R94, R94, UR4, RZ ;  /* 0x000000045e5e7c24 */ /* 0x000fe4000f8e02ff */
[----:B------:R-:W-:Y:S02]  /*9880*/  IMAD.IADD R5, R5, 0x1, R93 ;  /* 0x0000000105057824 */ /* 0x000fe400078e025d */
        /* <DEDUP_REMOVED lines=12> */
[----:B------:R-:W-:Y:S02]  /*9950*/  ULDC UR4, c[0x0][0x2f4] ;  /* 0x0000bd0000047ab9 */ /* 0x000fe40000000800 */
[----:B------:R-:W-:-:S13]  /*9960*/  ISETP.GE.AND P3, PT, R18, UR4, PT ;  /* 0x0000000412007c0c */ /* 0x000fda000bf66270 */
[----:B-1234-:R-:W-:-:S05]  /*9970*/  @!P3 IADD3 R8, P4, R18, R10, RZ ;  /* 0x0000000a1208b210 */ /* 0x01efca0007f9e0ff */
[----:B0-----:R-:W-:Y:S01]  /*9980*/  @!P3 IMAD.X R9, R4, 0x1, R19, P4 ;  /* 0x000000010409b824 */ /* 0x001fe200020e0613 */
[----:B------:R-:W-:Y:S01]  /*9990*/  ISETP.GE.AND P4, PT, R23, UR4, PT ;  /* 0x0000000417007c0c */ /* 0x000fe2000bf86270 */
[----:B------:R-:W-:-:S12]  /*99a0*/  ULDC.64 UR4, c[0x0][0x208] ;  /* 0x0000820000047ab9 */ /* 0x000fd80000000a00 */
[----:B------:R-:W-:-:S05]  /*99b0*/  @!P4 IADD3 R10, P5, R23, R10, RZ ;  /* 0x0000000a170ac210 */ /* 0x000fca0007fbe0ff */
[----:B------:R-:W-:Y:S02]  /*99c0*/  @!P4 IMAD.X R11, R4, 0x1, R193, P5 ;  /* 0x00000001040bc824 */ /* 0x000fe400028e06c1 */
[----:B------:R-:W0:Y:S04]  /*99d0*/  @!P3 LDS.128 R4, [R90+0xa400] ;  /* 0x00a400005a04b984 */ /* 0x000e280000000c00 */
[----:B0-----:R-:W-:Y:S04]  /*99e0*/  @!P3 ST.E.128 desc[UR4][R8.64], R4 ;  /* 0x000000040800b985 */ /* 0x001fe8000c101d04 */
[----:B------:R-:W0:Y:S04]  /*99f0*/  @!P4 LDS.128 R4, [R89+0xa400] ;  /* 0x00a400005904c984 */ /* 0x000e280000000c00 */
[----:B0-----:R0:W-:Y:S02]  /*9a00*/  @!P4 ST.E.128 desc[UR4][R10.64], R4 ;  /* 0x000000040a00c985 */ /* 0x0011e4000c101d04 */
.L_x_1882:
[----:B------:R-:W-:Y:S05]  /*9a10*/  BSYNC B0 ;  /* 0x0000000000007941 */ /* 0x000fea0003800000 */
.L_x_1881:
[----:B------:R-:W-:Y:S01]  /*9a20*/  ISETP.GE.AND P3, PT, R95, 0x41, PT ;  /* 0x000000415f00780c */ /* 0x000fe20003f66270 */
[----:B0-----:R0:W0:Y:S01]  /*9a30*/  SHFL.IDX PT, R4, R13, 0x1, 0x1c1f ;  /* 0x003c1f000d047f89 */ /* 0x00102200000e0000 */
[----:B------:R-:W-:Y:S03]  /*9a40*/  BSSY B0, `(.L_x_1883) ;  /* 0x000000f000007945 */ /* 0x000fe60003800000 */
[----:B----4-:R4:W0:Y:S08]  /*9a50*/  SHFL.IDX PT, R10, R12, 0x1, 0x1c1f ;  /* 0x003c1f000c0a7f89 */ /* 0x01083000000e0000 */
[----:B----4-:R-:W-:Y:S05]  /*9a60*/  @!P3 BRA `(.L_x_1884) ;  /* 0x000000000030b947 */ /* 0x010fea0003800000 */
[----:B------:R-:W-:Y:S02]  /*9a70*/  ULDC UR4, c[0x0][0x2f4] ;  /* 0x0000bd0000047ab9 */ /* 0x000fe40000000800 */
[----:B------:R-:W-:-:S13]  /*9a80*/  ISETP.GE.AND P3, PT, R18, UR4, PT ;  /* 0x0000000412007c0c */ /* 0x000fda000bf66270 */
[----:B0123--:R-:W-:-:S05]  /*9a90*/  @!P3 IADD3 R8, P4, R18, R10, RZ ;  /* 0x0000000a1208b210 */ /* 0x00ffca0007f9e0ff */
[----:B------:R-:W-:Y:S01]  /*9aa0*/  @!P3 IMAD.X R9, R4, 0x1, R19, P4 ;  /* 0x000000010409b824 */ /* 0x000fe200020e0613 */
        /* <DEDUP_REMOVED lines=8> */
.L_x_1884:
[----:B------:R-:W-:Y:S05]  /*9b30*/  BSYNC B0 ;  /* 0x0000000000007941 */ /* 0x000fea0003800000 */
.L_x_1883:
[----:B------:R-:W-:Y:S01]  /*9b40*/  ISETP.GE.AND P3, PT, R95, 0x81, PT ;  /* 0x000000815f00780c */ /* 0x000fe20003f66270 */
[----:B0-----:R-:W0:Y:S01]  /*9b50*/  SHFL.IDX PT, R13, R13, 0x2, 0x1c1f ;  /* 0x005c1f000d0d7f89 */ /* 0x001e2200000e0000 */
[----:B------:R-:W-:Y:S03]  /*9b60*/  BSSY B0, `(.L_x_1885) ;  /* 0x000000f000007945 */ /* 0x000fe60003800000 */
[----:B----4-:R4:W0:Y:S08]  /*9b70*/  SHFL.IDX PT, R10, R12, 0x2, 0x1c1f ;  /* 0x005c1f000c0a7f89 */ /* 0x01083000000e0000 */
[----:B----4-:R-:W-:Y:S05]  /*9b80*/  @!P3 BRA `(.L_x_1886) ;  /* 0x000000000030b947 */ /* 0x010fea0003800000 */
[----:B------:R-:W-:Y:S02]  /*9b90*/  ULDC UR4, c[0x0][0x2f4] ;  /* 0x0000bd0000047ab9 */ /* 0x000fe40000000800 */
[----:B------:R-:W-:-:S13]  /*9ba0*/  ISETP.GE.AND P3, PT, R18, UR4, PT ;  /* 0x0000000412007c0c */ /* 0x000fda000bf66270 */
[----:B------:R-:W4:Y:S01]  /*9bb0*/  @!P3 LDS.128 R4, [R90+0xe400] ;  /* 0x00e400005a04b984 */ /* 0x000f220000000c00 */
[----:B0123--:R-:W-:-:S05]  /*9bc0*/  @!P3 IADD3 R8, P4, R18, R10, RZ ;  /* 0x0000000a1208b210 */ /* 0x00ffca0007f9e0ff */
[----:B------:R-:W-:Y:S01]  /*9bd0*/  @!P3 IMAD.X R9, R13, 0x1, R19, P4 ;  /* 0x000000010d09b824 */ /* 0x000fe200020e0613 */
[----:B------:R-:W-:Y:S01]  /*9be0*/  ISETP.GE.AND P4, PT, R23, UR4, PT ;  /* 0x0000000417007c0c */ /* 0x000fe2000bf86270 */
[----:B------:R-:W-:-:S12]  /*9bf0*/  ULDC.64 UR4, c[0x0][0x208] ;  /* 0x0000820000047ab9 */ /* 0x000fd80000000a00 */
[----:B------:R-:W-:-:S05]  /*9c00*/  @!P4 IADD3 R10, P5, R23, R10, RZ ;  /* 0x0000000a170ac210 */ /* 0x000fca0007fbe0ff */
[----:B------:R-:W-:Y:S01]  /*9c10*/  @!P4 IMAD.X R11, R13, 0x1, R193, P5 ;  /* 0x000000010d0bc824 */ /* 0x000fe200028e06c1 */
[----:B----4-:R-:W-:Y:S04]  /*9c20*/  @!P3 ST.E.128 desc[UR4][R8.64], R4 ;  /* 0x000000040800b985 */ /* 0x010fe8000c101d04 */
[----:B------:R-:W0:Y:S04]  /*9c30*/  @!P4 LDS.128 R4, [R89+0xe400] ;  /* 0x00e400005904c984 */ /* 0x000e280000000c00 */
[----:B0-----:R4:W-:Y:S02]  /*9c40*/  @!P4 ST.E.128 desc[UR4][R10.64], R4 ;  /* 0x000000040a00c985 */ /* 0x0019e4000c101d04 */
.L_x_1886:
[----:B------:R-:W-:Y:S05]  /*9c50*/  BSYNC B0 ;  /* 0x0000000000007941 */ /* 0x000fea0003800000 */
.L_x_1885:
        /* <DEDUP_REMOVED lines=8> */
[----:B------:R-:W-:Y:S01]  /*9ce0*/  ISETP.NE.AND P3, PT, R88, RZ, PT ;  /* 0x000000ff5800720c */ /* 0x000fe20003f65270 */
[----:B------:R-:W-:-:S02]  /*9cf0*/  VIADD R191, R191, 0x1 ;  /* 0x00000001bfbf7836 */ /* 0x000fc40000000000 */
[----:B------:R-:W-:-:S04]  /*9d00*/  @!P2 PRMT R86, RZ, 0x654, R86 ;  /* 0x00000654ff56a816 */ /* 0x000fc80000000056 */
[----:B------:R1:W-:Y:S01]  /*9d10*/  @!P2 SYNCS.ARRIVE.TRANS64.RED.A1T0 RZ, [R86+URZ], RZ ;  /* 0x000000ff56ffa9a7 */ /* 0x0003e2000810043f */
        /* <DEDUP_REMOVED lines=10> */
.L_x_1808:
[----:B------:R-:W1:Y:S01]  /*9dc0*/  LDC R0, c[0x0][0x448] ;  /* 0x00011200ff007b82 */ /* 0x000e620000000800 */
[----:B------:R-:W-:-:S07]  /*9dd0*/  IADD3 R5, R198, 0x1, -R197 ;  /* 0x00000001c6057810 */ /* 0x000fce0007ffe8c5 */
[----:B------:R-:W4:Y:S01]  /*9de0*/  LDC.64 R6, c[0x0][0x9e0] ;  /* 0x00027800ff067b82 */ /* 0x000f220000000a00 */
[----:B-1----:R-:W-:Y:S01]  /*9df0*/  ISETP.NE.AND P1, PT, R0, 0x1, PT ;  /* 0x000000010000780c */ /* 0x002fe20003f25270 */
[----:B------:R-:W-:Y:S01]  /*9e00*/  VIADD R0, R201, 0x7f ;  /* 0x0000007fc9007836 */ /* 0x000fe20000000000 */
[----:B----4-:R-:W-:-:S11]  /*9e10*/  ISETP.GE.AND P2, PT, R7, 0x1, PT ;  /* 0x000000010700780c */ /* 0x010fd60003f46270 */
[----:B------:R-:W1:Y:S08]  /*9e20*/  @P1 LDC R3, c[0x0][0x44c] ;  /* 0x00011300ff031b82 */ /* 0x000e700000000800 */
[----:B------:R-:W4:Y:S01]  /*9e30*/  @P1 LDC R2, c[0x0][0x450] ;  /* 0x00011400ff021b82 */ /* 0x000f220000000800 */
[----:B-1----:R-:W-:-:S05]  /*9e40*/  @P1 IMAD.HI.U32 R3, R0, R3, RZ ;  /* 0x0000000300031227 */ /* 0x002fca00078e00ff */
[----:B----4-:R-:W-:-:S05]  /*9e50*/  @P1 SHF.R.U32.HI R0, RZ, R2, R3 ;  /* 0x00000002ff001219 */ /* 0x010fca0000011603 */
[----:B------:R-:W-:Y:S01]  /*9e60*/  IMAD.IADD R3, R5, 0x1, R0 ;  /* 0x0000000105037824 */ /* 0x000fe200078e0200 */
[----:B------:R-:W-:Y:S06]  /*9e70*/  @P0 BRA `(.L_x_1888) ;  /* 0x00000000000c0947 */ /* 0x000fec0003800000 */
[----:B------:R-:W1:Y:S01]  /*9e80*/  FENCE.VIEW.ASYNC.G ;  /* 0x00000000000073c6 */ /* 0x000e620000000100 */
[----:B------:R-:W-:Y:S05]  /*9e90*/  WARPSYNC.ALL ;  /* 0x0000000000007948 */ /* 0x000fea0003800000 */
[----:B-1----:R-:W-:Y:S06]  /*9ea0*/  BAR.ARV 0xc, 0x180 ;  /* 0x0306000000007b1d */ /* 0x002fec0000002000 */
.L_x_1888:
        /* <DEDUP_REMOVED lines=8> */
[----:B------:R-:W1:Y:S02]  /*9f30*/  @P0 LDC.64 R4, c[0x0][0x9e8] ;  /* 0x00027a00ff040b82 */ /* 0x000e640000000a00 */
[----:B-1----:R-:W-:-:S05]  /*9f40*/  @P0 IMAD.HI.U32 R2, R3, R4, RZ ;  /* 0x0000000403020227 */ /* 0x002fca00078e00ff */
[----:B------:R-:W-:-:S04]  /*9f50*/  @P0 SHF.R.U32.HI R3, RZ, R5, R2 ;  /* 0x00000005ff030219 */ /* 0x000fc80000011602 */
[----:B------:R-:W-:Y:S01]  /*9f60*/  LOP3.LUT R2, RZ, R3, RZ, 0x33, !PT ;  /* 0x00000003ff027212 */ /* 0x000fe200078e33ff */
[----:B------:R-:W-:Y:S06]  /*9f70*/  BRA `(.L_x_1892) ;  /* 0x0000000000107947 */ /* 0x000fec0003800000 */
.L_x_1891:
[----:B------:R-:W-:-:S13]  /*9f80*/  ISETP.NE.AND P0, PT, R7, 0x1, PT ;  /* 0x000000010700780c */ /* 0x000fda0003f05270 */
[----:B------:R-:W1:Y:S02]  /*9f90*/  @P0 LDC.64 R4, c[0x0][0x9e8] ;  /* 0x00027a00ff040b82 */ /* 0x000e640000000a00 */
[----:B-1----:R-:W-:-:S05]  /*9fa0*/  @P0 IMAD.HI.U32 R4, R2, R4, RZ ;  /* 0x0000000402040227 */ /* 0x002fca00078e00ff */
[----:B------:R-:W-:-:S07]  /*9fb0*/  @P0 SHF.R.U32.HI R2, RZ, R5, R4 ;  /* 0x00000005ff020219 */ /* 0x000fce0000011604 */
.L_x_1892:
[----:B------:R-:W-:Y:S05]  /*9fc0*/  BSYNC B0 ;  /* 0x0000000000007941 */ /* 0x000fea0003800000 */
.L_x_1890:
[----:B------:R-:W-:-:S05]  /*9fd0*/  IMAD R3, R2, R7, R7 ;  /* 0x0000000702037224 */ /* 0x000fca00078e0207 */
[----:B------:R-:W-:-:S07]  /*9fe0*/  VIMNMX R0, R0, R3, PT ;  /* 0x0000000300007248 */ /* 0x000fce0003fe0100 */
.L_x_1889:
[----:B------:R-:W1:Y:S01]  /*9ff0*/  @P1 LDC R2, c[0x0][0x44c] ;  /* 0x00011300ff021b82 */ /* 0x000e620000000800 */
[----:B------:R-:W-:Y:S01]  /*a000*/  VIADD R0, R0, 0x9f ;  /* 0x0000009f00007836 */ /* 0x000fe20000000000 */
[----:B------:R-:W-:Y:S01]  /*a010*/  ULDC UR4, c[0x0][0x9dc] ;  /* 0x0002770000047ab9 */ /* 0x000fe20000000800 */
[----:B------:R-:W-:Y:S02]  /*a020*/  IMAD.MOV.U32 R5, RZ, RZ, R201 ;  /* 0x000000ffff057224 */ /* 0x000fe400078e00c9 */
[----:B------:R-:W-:-:S03]  /*a030*/  IMAD.HI R0, R0, 0x66666667, RZ ;  /* 0x6666666700007827 */ /* 0x000fc600078e02ff */
[----:B--23--:R-:W2:Y:S02]  /*a040*/  @P1 LDC R9, c[0x0][0x450] ;  /* 0x00011400ff091b82 */ /* 0x00cea40000000800 */
[----:B------:R-:W-:-:S04]  /*a050*/  SHF.R.U32.HI R3, RZ, 0x1f, R0 ;  /* 0x0000001fff037819 */ /* 0x000fc80000011600 */
[----:B------:R-:W-:-:S04]  /*a060*/  LEA.HI.SX32 R0, R0, R3, 0x1a ;  /* 0x0000000300007211 */ /* 0x000fc800078fd2ff */
[----:B------:R-:W-:Y:S01]  /*a070*/  VIMNMX R27, R27, R0, PT ;  /* 0x000000001b1b7248 */ /* 0x000fe20003fe0100 */
[----:B-1----:R-:W-:-:S05]  /*a080*/  @P1 IMAD.HI.U32 R2, R201, R2, RZ ;  /* 0x00000002c9021227 */ /* 0x002fca00078e00ff */
[----:B--2---:R-:W-:-:S05]  /*a090*/  @P1 SHF.R.U32.HI R5, RZ, R9, R2 ;  /* 0x00000009ff051219 */ /* 0x004fca0000011602 */
        /* <DEDUP_REMOVED lines=8> */
[----:B------:R-:W1:Y:S02]  /*a120*/  @P0 LDC.64 R4, c[0x0][0x9e8] ;  /* 0x00027a00ff040b82 */ /* 0x000e640000000a00 */
[----:B-1----:R-:W-:-:S05]  /*a130*/  @P0 IMAD.HI.U32 R2, R3, R4, RZ ;  /* 0x0000000403020227 */ /* 0x002fca00078e00ff */
[----:B------:R-:W-:-:S04]  /*a140*/  @P0 SHF.R.U32.HI R3, RZ, R5, R2 ;  /* 0x00000005ff030219 */ /* 0x000fc80000011602 */
[----:B------:R-:W-:Y:S01]  /*a150*/  LOP3.LUT R2, RZ, R3, RZ, 0x33, !PT ;  /* 0x00000003ff027212 */ /* 0x000fe200078e33ff */
[----:B------:R-:W-:Y:S06]  /*a160*/  BRA `(.L_x_1896) ;  /* 0x0000000000107947 */ /* 0x000fec0003800000 */
.L_x_1895:
[----:B------:R-:W-:-:S13]  /*a170*/  ISETP.NE.AND P0, PT, R7, 0x1, PT ;  /* 0x000000010700780c */ /* 0x000fda0003f05270 */
[----:B------:R-:W1:Y:S02]  /*a180*/  @P0 LDC.64 R4, c[0x0][0x9e8] ;  /* 0x00027a00ff040b82 */ /* 0x000e640000000a00 */
[----:B-1----:R-:W-:-:S05]  /*a190*/  @P0 IMAD.HI.U32 R4, R2, R4, RZ ;  /* 0x0000000402040227 */ /* 0x002fca00078e00ff */
[----:B------:R-:W-:-:S07]  /*a1a0*/  @P0 SHF.R.U32.HI R2, RZ, R5, R4 ;  /* 0x00000005ff020219 */ /* 0x000fce0000011604 */
.L_x_1896:
[----:B------:R-:W-:Y:S05]  /*a1b0*/  BSYNC B0 ;  /* 0x0000000000007941 */ /* 0x000fea0003800000 */
.L_x_1894:
[----:B------:R-:W-:-:S05]  /*a1c0*/  IMAD R3, R2, R7, RZ ;  /* 0x0000000702037224 */ /* 0x000fca00078e02ff */
[----:B------:R-:W-:-:S07]  /*a1d0*/  VIMNMX R0, R0, R3, !PT ;  /* 0x0000000300007248 */ /* 0x000fce0007fe0100 */
.L_x_1893:
[----:B------:R-:W-:Y:S01]  /*a1e0*/  IMAD.HI R0, R0, 0x66666667, RZ ;  /* 0x6666666700007827 */ /* 0x000fe200078e02ff */
[----:B------:R-:W-:Y:S03]  /*a1f0*/  BSSY B0, `(.L_x_1897) ;  /* 0x0000026000007945 */ /* 0x000fe60003800000 */
[----:B------:R-:W-:Y:S01]  /*a200*/  IMAD.MOV.U32 R105, RZ, RZ, RZ ;  /* 0x000000ffff697224 */ /* 0x000fe200078e00ff */
[----:B------:R-:W-:-:S04]  /*a210*/  SHF.R.U32.HI R3, RZ, 0x1f, R0 ;  /* 0x0000001fff037819 */ /* 0x000fc80000011600 */
[----:B------:R-:W-:-:S04]  /*a220*/  LEA.HI.SX32 R3, R0, R3, 0x1a ;  /* 0x0000000300037211 */ /* 0x000fc800078fd2ff */
        /* <DEDUP_REMOVED lines=8> */
[----:B------:R-:W1:Y:S01]  /*a2b0*/  I2F.RP R4, R5 ;  /* 0x0000000500047306 */ /* 0x000e620000209400 */
[----:B------:R-:W-:Y:S02]  /*a2c0*/  IABS R9, R6 ;  /* 0x0000000600097213 */ /* 0x000fe40000000000 */
[----:B------:R-:W-:-:S05]  /*a2d0*/  IMAD.IADD R0, R0, 0x1, -R204 ;  /* 0x0000000100007824 */ /* 0x000fca00078e0acc */
[----:B-1----:R-:W1:Y:S02]  /*a2e0*/  MUFU.RCP R4, R4 ;  /* 0x0000000400047308 */ /* 0x002e640000001000 */
[----:B-1----:R-:W-:Y:S02]  /*a2f0*/  VIADD R2, R4, 0xffffffe ;  /* 0x0ffffffe04027836 */ /* 0x002fe40000000000 */
[----:B------:R-:W-:-:S04]  /*a300*/  IMAD.MOV R4, RZ, RZ, -R9 ;  /* 0x000000ffff047224 */ /* 0x000fc800078e0a09 */
[----:B------:R1:W2:Y:S02]  /*a310*/  F2I.FTZ.U32.TRUNC.NTZ R3, R2 ;  /* 0x0000000200037305 */ /* 0x0002a4000021f000 */
[----:B-1----:R-:W-:Y:S02]  /*a320*/  IMAD.MOV.U32 R2, RZ, RZ, RZ ;  /* 0x000000ffff027224 */ /* 0x002fe400078e00ff */
[----:B--2---:R-:W-:-:S04]  /*a330*/  IMAD.MOV R8, RZ, RZ, -R3 ;  /* 0x000000ffff087224 */ /* 0x004fc800078e0a03 */
[----:B------:R-:W-:Y:S01]  /*a340*/  IMAD R7, R8, R5, RZ ;  /* 0x0000000508077224 */ /* 0x000fe200078e02ff */
[----:B------:R-:W-:Y:S02]  /*a350*/  IABS R8, R0 ;  /* 0x0000000000087213 */ /* 0x000fe40000000000 */
[----:B------:R-:W-:Y:S01]  /*a360*/  LOP3.LUT R0, R0, R6, RZ, 0x3c, !PT ;  /* 0x0000000600007212 */ /* 0x000fe200078e3cff */
[----:B------:R-:W-:-:S03]  /*a370*/  IMAD.HI.U32 R3, R3, R7, R2 ;  /* 0x0000000703037227 */ /* 0x000fc600078e0002 */
[----:B------:R-:W-:Y:S01]  /*a380*/  ISETP.GE.AND P2, PT, R0, RZ, PT ;  /* 0x000000ff0000720c */ /* 0x000fe20003f46270 */
        /* <DEDUP_REMOVED lines=10> */
[----:B------:R-:W-:-:S05]  /*a430*/  @!P1 LOP3.LUT R3, RZ, R6, RZ, 0x33, !PT ;  /* 0x00000006ff039212 */ /* 0x000fca00078e33ff */
[----:B------:R-:W-:-:S07]  /*a440*/  IMAD.MOV.U32 R105, RZ, RZ, R3 ;  /* 0x000000ffff697224 */ /* 0x000fce00078e0003 */
.L_x_1898:
[----:B------:R-:W-:Y:S05]  /*a450*/  BSYNC B0 ;  /* 0x0000000000007941 */ /* 0x000fea0003800000 */
.L_x_1897:
[-C--:B------:R-:W-:Y:S01]  /*a460*/  IMAD R204, R227, R105.reuse, R204 ;  /* 0x00000069e3cc7224 */ /* 0x080fe200078e02cc */
[----:B------:R-:W-:Y:S02]  /*a470*/  PLOP3.LUT P0, PT, PT, PT, PT, 0x80, 0x0 ;  /* 0x000000000000781c */ /* 0x000fe40003f0f070 */
[----:B------:R-:W-:Y:S02]  /*a480*/  CS2R R4, SRZ ;  /* 0x0000000000047805 */ /* 0x000fe4000001ff00 */
[----:B------:R-:W-:Y:S02]  /*a490*/  CS2R R88, SRZ ;  /* 0x0000000000587805 */ /* 0x000fe4000001ff00 */
[----:B------:R-:W-:Y:S02]  /*a4a0*/  CS2R R2, SRZ ;  /* 0x0000000000027805 */ /* 0x000fe4000001ff00 */
[----:B------:R-:W-:Y:S01]  /*a4b0*/  VIADDMNMX R105, R204, R105, R27, PT ;  /* 0x00000069cc697246 */ /* 0x000fe2000380011b */
[----:B------:R-:W-:Y:S01]  /*a4c0*/  IMAD.MOV.U32 R50, RZ, RZ, RZ ;  /* 0x000000ffff327224 */ /* 0x000fe200078e00ff */
[----:B------:R-:W-:Y:S01]  /*a4d0*/  CS2R R48, SRZ ;  /* 0x0000000000307805 */ /* 0x000fe2000001ff00 */
[----:B------:R-:W-:Y:S01]  /*a4e0*/  IMAD.MOV.U32 R90, RZ, RZ, RZ ;  /* 0x000000ffff5a7224 */ /* 0x000fe200078e00ff */
[----:B------:R-:W-:-:S02]  /*a4f0*/  ISETP.GT.AND P1, PT, R105, R204, PT ;  /* 0x000000cc6900720c */ /* 0x000fc40003f24270 */
[----:B------:R-:W-:Y:S01]  /*a500*/  CS2R R94, SRZ ;  /* 0x00000000005e7805 */ /* 0x000fe2000001ff00 */
[----:B------:R-:W-:Y:S01]  /*a510*/  IMAD.MOV.U32 R111, RZ, RZ, RZ ;  /* 0x000000ffff6f7224 */ /* 0x000fe200078e00ff */
[----:B------:R-:W-:Y:S01]  /*a520*/  CS2R R92, SRZ ;  /* 0x00000000005c7805 */ /* 0x000fe2000001ff00 */
[----:B------:R-:W-:Y:S01]  /*a530*/  IMAD.MOV.U32 R58, RZ, RZ, RZ ;  /* 0x000000ffff3a7224 */ /* 0x000fe200078e00ff */
[----:B------:R-:W-:Y:S01]  /*a540*/  CS2R R38, SRZ ;  /* 0x0000000000267805 */ /* 0x000fe2000001ff00 */
[----:B------:R-:W-:Y:S01]  /*a550*/  IMAD.MOV.U32 R12, RZ, RZ, RZ ;  /* 0x000000ffff0c7224 */ /* 0x000fe200078e00ff */
[----:B------:R-:W-:Y:S02]  /*a560*/  CS2R R14, SRZ ;  /* 0x00000000000e7805 */ /* 0x000fe4000001ff00 */
        /* <DEDUP_REMOVED lines=24> */
[----:B------:R-:W-:-:S02]  /*a6f0*/  CS2R R72, SRZ ;  /* 0x0000000000487805 */ /* 0x000fc4000001ff00 */
[----:B------:R-:W-:Y:S02]  /*a700*/  CS2R R34, SRZ ;  /* 0x0000000000227805 */ /* 0x000fe4000001ff00 */
[----:B------:R-:W-:Y:S01]  /*a710*/  CS2R R32, SRZ ;  /* 0x0000000000207805 */ /* 0x000fe2000001ff00 */
[----:B------:R-:W-:Y:S02]  /*a720*/  IMAD.MOV.U32 R109, RZ, RZ, RZ ;  /* 0x000000ffff6d7224 */ /* 0x000fe400078e00ff */
[----:B------:R-:W-:Y:S02]  /*a730*/  IMAD.MOV.U32 R25, RZ, RZ, RZ ;  /* 0x000000ffff197224 */ /* 0x000fe400078e00ff */
[----:B------:R-:W-:Y:S01]  /*a740*/  IMAD.MOV.U32 R107, RZ, RZ, RZ ;  /* 0x000000ffff6b7224 */ /* 0x000fe200078e00ff */
[----:B------:R-:W-:Y:S06]  /*a750*/  @!P1 BRA `(.L_x_1899) ;  /* 0x0000019400109947 */ /* 0x000fec0003800000 */
[----:B------:R-:W-:-:S03]  /*a760*/  UMOV UR4, 0xffffffff ;  /* 0xffffffff00047882 */ /* 0x000fc60000000000 */
[----:B------:R-:W-:Y:S05]  /*a770*/  BRA.DIV UR4, `(.L_x_1900) ;  /* 0x00000272046c7947 */ /* 0x000fea000b800000 */
[----:B------:R-:W0:Y:S02]  /*a780*/  S2R R0, SR_TID.X ;  /* 0x0000000000007919 */ /* 0x000e240000002100 */
[----:B0-----:R-:W-:-:S05]  /*a790*/  VIADD R2, R0, 0xffffff80 ;  /* 0xffffff8000027836 */ /* 0x001fca0000000000 */
[----:B------:R-:W-:-:S04]  /*a7a0*/  SHF.R.S32.HI R0, RZ, 0x1f, R2 ;  /* 0x0000001fff007819 */ /* 0x000fc80000011402 */
[----:B------:R-:W-:-:S04]  /*a7b0*/  LEA.HI R0, R0, R2, RZ, 0x7 ;  /* 0x0000000200007211 */ /* 0x000fc800078f38ff */
[----:B------:R-:W-:-:S05]  /*a7c0*/  SHF.R.S32.HI R0, RZ, 0x7, R0 ;  /* 0x00000007ff007819 */ /* 0x000fca0000011400 */
[----:B------:R0:W1:Y:S02]  /*a7d0*/  SHFL.IDX PT, R202, R0, RZ, 0x1f ;  /* 0x00001fff00ca7589 */ /* 0x00006400000e0000 */
.L_x_2243:
        /* <DEDUP_REMOVED lines=26> */
.L_x_1902:
[----:B------:R-:W-:Y:S05]  /*a980*/  BSYNC B6 ;  /* 0x0000000000067941 */ /* 0x000fea0003800000 */
.L_x_1901:
[----:B------:R-:W-:Y:S01]  /*a990*/  ULDC.64 UR6, c[0x0][0x998] ;  /* 0x0002660000067ab9 */ /* 0x000fe20000000a00 */
[----:B------:R-:W-:Y:S01]  /*a9a0*/  ULDC.64 UR4, c[0x0][0x990] ;  /* 0x0002640000047ab9 */ /* 0x000fe20000000a00 */
[----:B------:R-:W-:Y:S01]  /*a9b0*/  ISETP.NE.U32.AND P1, PT, RZ, UR6, PT ;  /* 0x00000006ff007c0c */ /* 0x000fe2000bf25070 */
[----:B------:R-:W-:Y:S01]  /*a9c0*/  ULDC.64 UR8, c[0x0][0x208] ;  /* 0x0000820000087ab9 */ /* 0x000fe20000000a00 */
[----:B------:R-:W-:Y:S02]  /*a9d0*/  ISETP.NE.U32.AND P0, PT, RZ, UR4, PT ;  /* 0x00000004ff007c0c */ /* 0x000fe4000bf05070 */
[----:B------:R-:W-:Y:S02]  /*a9e0*/  ISETP.NE.AND.EX P1, PT, RZ, UR7, PT, P1 ;  /* 0x00000007ff007c0c */ /* 0x000fe4000bf25310 */
[----:B------:R-:W-:-:S11]  /*a9f0*/  ISETP.NE.AND.EX P0, PT, RZ, UR5, PT, P0 ;  /* 0x00000005ff007c0c */ /* 0x000fd6000bf05300 */
[----:B------:R-:W0:Y:S01]  /*aa00*/  @P1 LDC.64 R8, c[0x0][0x9b8] ;  /* 0x00026e00ff081b82 */ /* 0x000e220000000a00 */
[--C-:B------:R-:W-:Y:S02]  /*aa10*/  @P1 SHF.R.S32.HI R5, RZ, 0x1f, R207.reuse ;  /* 0x0000001fff051819 */ /* 0x100fe400000114cf */
[----:B------:R-:W-:-:S05]  /*aa20*/  @P0 SHF.R.S32.HI R3, RZ, 0x1f, R207 ;  /* 0x0000001fff030819 */ /* 0x000fca00000114cf */
[----:B------:R-:W1:Y:S08]  /*aa30*/  @P0 LDC.64 R6, c[0x0][0x9a8] ;  /* 0x00026a00ff060b82 */ /* 0x000e700000000a00 */
[----:B------:R-:W2:Y:S08]  /*aa40*/  @P0 LDC.64 R10, c[0x0][0x9b0] ;  /* 0x00026c00ff0a0b82 */ /* 0x000eb00000000a00 */
[----:B------:R-:W3:Y:S01]  /*aa50*/  @P1 LDC.64 R12, c[0x0][0x9c0] ;  /* 0x00027000ff0c1b82 */ /* 0x000ee20000000a00 */
[----:B0-----:R-:W-:-:S02]  /*aa60*/  @P1 IMAD R2, R5, R8, RZ ;  /* 0x0000000805021224 */ /* 0x001fc400078e02ff */
[----:B------:R-:W-:-:S04]  /*aa70*/  @P1 IMAD.WIDE.U32 R4, R207, R8, RZ ;  /* 0x00000008cf041225 */ /* 0x000fc800078e00ff */
[----:B------:R-:W-:Y:S02]  /*aa80*/  @P1 IMAD R9, R207, R9, R2 ;  /* 0x00000009cf091224 */ /* 0x000fe400078e0202 */
[-C--:B-1----:R-:W-:Y:S02]  /*aa90*/  @P0 IMAD R0, R3, R6.reuse, RZ ;  /* 0x0000000603000224 */ /* 0x082fe400078e02ff */
[----:B------:R-:W-:-:S04]  /*aaa0*/  @P0 IMAD.WIDE.U32 R2, R207, R6, RZ ;  /* 0x00000006cf020225 */ /* 0x000fc800078e00ff */
[----:B------:R-:W-:Y:S02]  /*aab0*/  @P0 IMAD R7, R207, R7, R0 ;  /* 0x00000007cf070224 */ /* 0x000fe400078e0200 */
[----:B------:R-:W-:Y:S02]  /*aac0*/  @P1 IMAD.IADD R5, R5, 0x1, R9 ;  /* 0x0000000105051824 */ /* 0x000fe400078e0209 */
[----:B------:R-:W-:Y:S02]  /*aad0*/  @P0 IMAD.IADD R3, R3, 0x1, R7 ;  /* 0x0000000103030824 */ /* 0x000fe400078e0207 */
[----:B------:R-:W-:Y:S02]  /*aae0*/  IMAD.MOV.U32 R0, RZ, RZ, 0x3f800000 ;  /* 0x3f800000ff007424 */ /* 0x000fe400078e00ff */
[----:B--2---:R-:W-:-:S04]  /*aaf0*/  @P0 IMAD.WIDE.U32 R2, R195, R10, R2 ;  /* 0x0000000ac3020225 */ /* 0x004fc800078e0002 */
[C---:B---3--:R-:W-:Y:S01]  /*ab00*/  @P1 IMAD.WIDE.U32 R6, R195.reuse, R12, R4 ;  /* 0x0000000cc3061225 */ /* 0x048fe200078e0004 */
[----:B------:R-:W-:Y:S01]  /*ab10*/  @P0 LEA R4, P2, R2, UR4, 0x2 ;  /* 0x0000000402040c11 */ /* 0x000fe2000f8410ff */
[----:B------:R-:W-:Y:S02]  /*ab20*/  ULDC UR4, c[0x0][0x3f4] ;  /* 0x0000fd0000047ab9 */ /* 0x000fe40000000800 */
[C---:B------:R-:W-:Y:S01]  /*ab30*/  @P0 IMAD R5, R195.reuse, R11, R3 ;  /* 0x0000000bc3050224 */ /* 0x040fe200078e0203 */
[----:B------:R-:W-:Y:S01]  /*ab40*/  @P1 LEA R8, P3, R6, UR6, 0x2 ;  /* 0x0000000606081c11 */ /* 0x000fe2000f8610ff */
[----:B------:R-:W-:-:S03]  /*ab50*/  @P1 IMAD R3, R195, R13, R7 ;  /* 0x0000000dc3031224 */ /* 0x000fc600078e0207 */
[----:B------:R-:W-:Y:S02]  /*ab60*/  @P0 LEA.HI.X R5, R2, UR5, R5, 0x2, P2 ;  /* 0x0000000502050c11 */ /* 0x000fe400090f1405 */
[----:B------:R-:W-:Y:S01]  /*ab70*/  @P1 LEA.HI.X R9, R6, UR7, R3, 0x2, P3 ;  /* 0x0000000706091c11 */ /* 0x000fe200098f1403 */
[----:B------:R-:W-:-:S04]  /*ab80*/  IMAD.MOV.U32 R3, RZ, RZ, 0x3f800000 ;  /* 0x3f800000ff037424 */ /* 0x000fc800078e00ff */
        /* <DEDUP_REMOVED lines=19> */
.L_x_1906:
[----:B-1----:R1:W2:Y:S02]  /*acc0*/  SYNCS.PHASECHK.TRANS64.TRYWAIT P0, [R17+URZ+0x22800], R0 ;  /* 0x02280000110075a7 */ /* 0x0022a4000800017f */
[----:B--2---:R-:W-:Y:S05]  /*acd0*/  @!P0 NANOSLEEP.SYNCS 0x989680 ;  /* 0x009896800000895d */ /* 0x004fea0003900000 */
[----:B------:R-:W2:Y:S02]  /*ace0*/  @!P0 SYNCS.PHASECHK.TRANS64 P0, [R17+URZ+0x22800], R0 ;  /* 0x02280000110085a7 */ /* 0x000ea4000800007f */
[----:B--2---:R-:W-:Y:S05]  /*acf0*/  @!P0 BRA `(.L_x_1906) ;  /* 0xfffffffc00f08947 */ /* 0x004fea000383ffff */
.L_x_1905:
[----:B------:R-:W-:Y:S05]  /*ad00*/  BSYNC B0 ;  /* 0x0000000000007941 */ /* 0x000fea0003800000 */
.L_x_1904:
[----:B------:R-:W-:Y:S05]  /*ad10*/  BRA `(.L_x_1907) ;  /* 0x0000004c00c47947 */ /* 0x000fea0003800000 */
.L_x_1903:
[----:B------:R-:W-:Y:S01]  /*ad20*/  LOP3.LUT P0, RZ, R26, 0x3ff, RZ, 0xc0, !PT ;  /* 0x000003ff1aff7812 */ /* 0x000fe2000780c0ff */
[----:B------:R-:W-:Y:S01]  /*ad30*/  ULDC.64 UR4, c[0x0][0x3f8] ;  /* 0x0000fe0000047ab9 */ /* 0x000fe20000000a00 */
[----:B-----5:R-:W-:Y:S01]  /*ad40*/  SHF.R.S32.HI R0, RZ, 0x1f, R24 ;  /* 0x0000001fff007819 */ /* 0x020fe20000011418 */
[----:B------:R-:W-:Y:S01]  /*ad50*/  ULDC.64 UR6, c[0x0][0x408] ;  /* 0x0001020000067ab9 */ /* 0x000fe20000000a00 */
[----:B------:R-:W-:Y:S01]  /*ad60*/  IMAD.WIDE.U32 R26, R24, UR4, RZ ;  /* 0x00000004181a7c25 */ /* 0x000fe2000f8e00ff */
[----:B------:R-:W-:Y:S03]  /*ad70*/  BSSY B6, `(.L_x_1908) ;  /* 0x0000019000067945 */ /* 0x000fe60003800000 */
[C---:B------:R-:W-:Y:S02]  /*ad80*/  IMAD R3, R0.reuse, UR4, RZ ;  /* 0x0000000400037c24 */ /* 0x040fe4000f8e02ff */
[----:B------:R-:W-:-:S02]  /*ad90*/  IMAD R5, R0, UR6, RZ ;  /* 0x0000000600057c24 */ /* 0x000fc4000f8e02ff */
[C---:B------:R-:W-:Y:S02]  /*ada0*/  IMAD R3, R24.reuse, UR5, R3 ;  /* 0x0000000518037c24 */ /* 0x040fe4000f8e0203 */
[C---:B------:R-:W-:Y:S02]  /*adb0*/  IMAD R5, R24.reuse, UR7, R5 ;  /* 0x0000000718057c24 */ /* 0x040fe4000f8e0205 */
[----:B------:R-:W-:-:S04]  /*adc0*/  IMAD.WIDE.U32 R24, R24, UR6, RZ ;  /* 0x0000000618187c25 */ /* 0x000fc8000f8e00ff */
[----:B------:R-:W-:Y:S02]  /*add0*/  IMAD.IADD R29, R3, 0x1, R27 ;  /* 0x00000001031d7824 */ /* 0x000fe400078e021b */
[----:B------:R-:W-:Y:S01]  /*ade0*/  IMAD.IADD R31, R5, 0x1, R25 ;  /* 0x00000001051f7824 */ /* 0x000fe200078e0219 */
        /* <DEDUP_REMOVED lines=17> */
.L_x_1909:
[----:B------:R-:W-:Y:S05]  /*af00*/  BSYNC B6 ;  /* 0x0000000000067941 */ /* 0x000fea0003800000 */
.L_x_1908:
[----:B------:R-:W-:Y:S01]  /*af10*/  ULDC.U8 UR4, c[0x0][0x410] ;  /* 0x0001040000047ab9 */ /* 0x000fe20000000000 */
[----:B------:R-:W-:Y:S01]  /*af20*/  BSSY B0, `(.L_x_1910) ;  /* 0x00004c8000007945 */ /* 0x000fe20003800000 */
[----:B------:R-:W-:Y:S01]  /*af30*/  ISETP.NE.AND P0, PT, RZ, UR4, PT ;  /* 0x00000004ff007c0c */ /* 0x000fe2000bf05270 */
[----:B------:R-:W-:-:S12]  /*af40*/  IMAD.IADD R38, R194, 0x1, R201 ;  /* 0x00000001c2267824 */ /* 0x000fd800078e02c9 */
[----:B------:R-:W-:Y:S05]  /*af50*/  @!P0 BRA `(.L_x_1911) ;  /* 0x0000002400bc8947 */ /* 0x000fea0003800000 */
[----:B------:R-:W0:Y:S01]  /*af60*/  LDC R40, c[0x0][0x448] ;  /* 0x00011200ff287b82 */ /* 0x000e220000000800 */
[----:B------:R-:W-:Y:S01]  /*af70*/  IMAD R3, R229, 0x40, R38 ;  /* 0x00000040e5037824 */ /* 0x000fe200078e0226 */
[----:B------:R-:W-:Y:S01]  /*af80*/  ULDC.64 UR4, c[0x0][0x3f8] ;  /* 0x0000fe0000047ab9 */ /* 0x000fe20000000a00 */
[----:B------:R-:W-:Y:S01]  /*af90*/  IMAD.MOV.U32 R8, RZ, RZ, R26 ;  /* 0x000000ffff087224 */ /* 0x000fe200078e001a */
[----:B------:R-:W-:Y:S01]  /*afa0*/  ULDC.64 UR6, c[0x0][0x408] ;  /* 0x0001020000067ab9 */ /* 0x000fe20000000a00 */
[----:B------:R-:W-:Y:S01]  /*afb0*/  IMAD.MOV.U32 R9, RZ, RZ, R29 ;  /* 0x000000ffff097224 */ /* 0x000fe200078e001d */
[----:B------:R-:W-:Y:S01]  /*afc0*/  ULDC.64 UR8, c[0x0][0x400] ;  /* 0x0001000000087ab9 */ /* 0x000fe20000000a00 */
[----:B------:R-:W-:Y:S01]  /*afd0*/  IMAD.MOV.U32 R10, RZ, RZ, R24 ;  /* 0x000000ffff0a7224 */ /* 0x000fe200078e0018 */
[----:B------:R-:W-:Y:S01]  /*afe0*/  SHF.R.S32.HI R37, RZ, 0x1f, R196 ;  /* 0x0000001fff257819 */ /* 0x000fe200000114c4 */
[----:B------:R-:W-:Y:S01]  /*aff0*/  IMAD.MOV.U32 R11, RZ, RZ, R31 ;  /* 0x000000ffff0b7224 */ /* 0x000fe200078e001f */
[----:B0-----:R-:W-:-:S13]  /*b000*/  ISETP.NE.AND P0, PT, R40, 0x1, PT ;  /* 0x000000012800780c */ /* 0x001fda0003f05270 */
[----:B------:R-:W0:Y:S08]  /*b010*/  @P0 LDC R0, c[0x0][0x44c] ;  /* 0x00011300ff000b82 */ /* 0x000e300000000800 */
[----:B------:R-:W1:Y:S01]  /*b020*/  @P0 LDC R5, c[0x0][0x450] ;  /* 0x00011400ff050b82 */ /* 0x000e620000000800 */
[----:B0-----:R-:W-:-:S05]  /*b030*/  @P0 IMAD.HI.U32 R0, R3, R0, RZ ;  /* 0x0000000003000227 */ /* 0x001fca00078e00ff */
[----:B-1----:R-:W-:-:S04]  /*b040*/  @P0 SHF.R.U32.HI R3, RZ, R5, R0 ;  /* 0x00000005ff030219 */ /* 0x002fc80000011600 */
[----:B------:R-:W-:Y:S01]  /*b050*/  SHF.R.S32.HI R0, RZ, 0x1f, R3 ;  /* 0x0000001fff007819 */ /* 0x000fe20000011403 */
[----:B------:R-:W-:-:S04]  /*b060*/  IMAD.WIDE.U32 R8, R3, UR4, R8 ;  /* 0x0000000403087c25 */ /* 0x000fc8000f8e0008 */
[----:B------:R-:W-:Y:S02]  /*b070*/  IMAD R4, R0, UR4, RZ ;  /* 0x0000000400047c24 */ /* 0x000fe4000f8e02ff */
[----:B------:R-:W-:-:S04]  /*b080*/  IMAD.WIDE.U32 R10, R3, UR6, R10 ;  /* 0x00000006030a7c25 */ /* 0x000fc8000f8e000a */
[----:B------:R-:W-:Y:S01]  /*b090*/  IMAD R0, R0, UR6, RZ ;  /* 0x0000000600007c24 */ /* 0x000fe2000f8e02ff */
[----:B------:R-:W-:Y:S01]  /*b0a0*/  IADD3 R7, P1, R10, UR8, RZ ;  /* 0x000000080a077c10 */ /* 0x000fe2000ff3e0ff */
[C---:B------:R-:W-:Y:S01]  /*b0b0*/  IMAD R13, R3.reuse, UR5, R4 ;  /* 0x00000005030d7c24 */ /* 0x040fe2000f8e0204 */
[----:B------:R-:W-:Y:S01]  /*b0c0*/  ULDC.64 UR4, c[0x0][0x3e8] ;  /* 0x0000fa0000047ab9 */ /* 0x000fe20000000a00 */
[----:B------:R-:W-:Y:S01]  /*b0d0*/  IMAD R3, R3, UR7, R0 ;  /* 0x0000000703037c24 */ /* 0x000fe2000f8e0200 */
[----:B------:R-:W-:Y:S01]  /*b0e0*/  IADD3 R5, P0, R8, UR4, RZ ;  /* 0x0000000408057c10 */ /* 0x000fe2000ff1e0ff */
[----:B------:R-:W-:-:S03]  /*b0f0*/  UMOV UR4, 0xffffffff ;  /* 0xffffffff00047882 */ /* 0x000fc60000000000 */
[----:B------:R-:W-:Y:S02]  /*b100*/  IADD3.X R6, R9, UR5, R13, P0, !PT ;  /* 0x0000000509067c10 */ /* 0x000fe400087fe40d */
[----:B------:R-:W-:Y:S01]  /*b110*/  IADD3.X R8, R11, UR9, R3, P1, !PT ;  /* 0x000000090b087c10 */ /* 0x000fe20008ffe403 */
[----:B------:R-:W-:Y:S06]  /*b120*/  BRA.DIV UR4, `(.L_x_1912) ;  /* 0x0000026a04407947 */ /* 0x000fec000b800000 */
[----:B------:R0:W1:Y:S04]  /*b130*/  SHFL.IDX PT, R0, R6, RZ, 0x1c1f ;  /* 0x001c1fff06007589 */ /* 0x00006800000e0000 */
[----:B------:R0:W2:Y:S04]  /*b140*/  SHFL.IDX PT, R3, R5, RZ, 0x1c1f ;  /* 0x001c1fff05037589 */ /* 0x0000a800000e0000 */
[----:B------:R0:W3:Y:S04]  /*b150*/  SHFL.IDX PT, R4, R8, RZ, 0x1c1f ;  /* 0x001c1fff08047589 */ /* 0x0000e800000e0000 */
[----:B------:R0:W4:Y:S02]  /*b160*/  SHFL.IDX PT, R14, R7, RZ, 0x1c1f ;  /* 0x001c1fff070e7589 */ /* 0x00012400000e0000 */
.L_x_2249:
[----:B------:R-:W-:Y:S01]  /*b170*/  IMAD R40, R197, R40, RZ ;  /* 0x00000028c5287224 */ /* 0x000fe200078e02ff */
[----:B------:R-:W-:Y:S01]  /*b180*/  BSSY B1, `(.L_x_1913) ;  /* 0x000001c000017945 */ /* 0x000fe20003800000 */
[----:B------:R-:W-:Y:S02]  /*b190*/  CS2R R20, SRZ ;  /* 0x0000000000147805 */ /* 0x000fe4000001ff00 */
[----:B------:R-:W-:Y:S02]  /*b1a0*/  CS2R R30, SRZ ;  /* 0x00000000001e7805 */ /* 0x000fe4000001ff00 */
[----:B------:R-:W-:Y:S02]  /*b1b0*/  CS2R R26, SRZ ;  /* 0x00000000001a7805 */ /* 0x000fe4000001ff00 */
[----:B------:R-:W-:Y:S02]  /*b1c0*/  ISETP.GE.AND P0, PT, R38, R40, PT ;  /* 0x000000282600720c */ /* 0x000fe40003f06270 */
[----:B------:R-:W-:-:S11]  /*b1d0*/  CS2R R28, SRZ ;  /* 0x00000000001c7805 */ /* 0x000fd6000001ff00 */
[----:B------:R-:W-:Y:S05]  /*b1e0*/  @P0 BRA `(.L_x_1914) ;  /* 0x0000000000540947 */ /* 0x000fea0003800000 */
[----:B------:R-:W-:Y:S01]  /*b1f0*/  ULDC UR4, c[0x0][0x3f4] ;  /* 0x0000fd0000047ab9 */ /* 0x000fe20000000800 */
[----:B------:R-:W-:Y:S02]  /*b200*/  CS2R R20, SRZ ;  /* 0x0000000000147805 */ /* 0x000fe4000001ff00 */
[----:B------:R-:W-:Y:S01]  /*b210*/  ISETP.GE.AND P4, PT, R196, UR4, PT ;  /* 0x00000004c4007c0c */ /* 0x000fe2000bf86270 */
[----:B------:R-:W-:Y:S01]  /*b220*/  ULDC.64 UR6, c[0x0][0x208] ;  /* 0x0000820000067ab9 */ /* 0x000fe20000000a00 */
[----:B------:R-:W-:-:S11]  /*b230*/  ISETP.GE.AND P3, PT, R188, UR4, PT ;  /* 0x00000004bc007c0c */ /* 0x000fd6000bf66270 */
[----:B--2---:R-:W-:Y:S02]  /*b240*/  @!P4 IADD3 R24, P0, R196, R3, RZ ;  /* 0x00000003c418c210 */ /* 0x004fe40007f1e0ff */
[----:B----4-:R-:W-:-:S03]  /*b250*/  @!P3 IADD3 R12, P1, R188, R14, RZ ;  /* 0x0000000ebc0cb210 */ /* 0x010fc60007f3e0ff */
[----:B-1----:R-:W-:Y:S01]  /*b260*/  @!P4 IMAD.X R25, R0, 0x1, R37, P0 ;  /* 0x000000010019c824 */ /* 0x002fe200000e0625 */
[----:B------:R-:W-:Y:S02]  /*b270*/  @!P3 IADD3 R10, P0, R188, R3, RZ ;  /* 0x00000003bc0ab210 */ /* 0x000fe40007f1e0ff */
[----:B------:R-:W-:Y:S02]  /*b280*/  @!P3 SHF.R.S32.HI R3, RZ, 0x1f, R188 ;  /* 0x0000001fff03b819 */ /* 0x000fe400000114bc */
[----:B------:R-:W-:Y:S02]  /*b290*/  @!P4 IADD3 R14, P2, R196, R14, RZ ;  /* 0x0000000ec40ec210 */ /* 0x000fe40007f5e0ff */
[----:B------:R-:W-:Y:S02]  /*b2a0*/  CS2R R30, SRZ ;  /* 0x00000000001e7805 */ /* 0x000fe4000001ff00 */
[----:B------:R-:W-:Y:S02]  /*b2b0*/  CS2R R28, SRZ ;  /* 0x00000000001c7805 */ /* 0x000fe4000001ff00 */
[----:B------:R-:W-:Y:S01]  /*b2c0*/  CS2R R26, SRZ ;  /* 0x00000000001a7805 */ /* 0x000fe2000001ff00 */
[--C-:B------:R-:W-:Y:S01]  /*b2d0*/  @!P3 IMAD.X R11, R0, 0x1, R3.reuse, P0 ;  /* 0x00000001000bb824 */ /* 0x100fe200000e0603 */
[----:B------:R1:W5:Y:S01]  /*b2e0*/  @!P4 LD.E.64 R20, desc[UR6][R24.64] ;  /* 0x000000061814c980 */ /* 0x000362000c101b00 */
[----:B---3--:R-:W-:-:S02]  /*b2f0*/  @!P3 IMAD.X R13, R4, 0x1, R3, P1 ;  /* 0x00000001040db824 */ /* 0x008fc400008e0603 */
[----:B------:R-:W-:Y:S01]  /*b300*/  @!P4 IMAD.X R15, R4, 0x1, R37, P2 ;  /* 0x00000001040fc824 */ /* 0x000fe200010e0625 */
[----:B------:R1:W5:Y:S04]  /*b310*/  @!P3 LD.E.64 R30, desc[UR6][R10.64] ;  /* 0x000000060a1eb980 */ /* 0x000368000c101b00 */
[----:B------:R1:W5:Y:S04]  /*b320*/  @!P3 LD.E.64 R28, desc[UR6][R12.64] ;  /* 0x000000060c1cb980 */ /* 0x000368000c101b00 */
[----:B------:R1:W5:Y:S02]  /*b330*/  @!P4 LD.E.64 R26, desc[UR6][R14.64] ;  /* 0x000000060e1ac980 */ /* 0x000364000c101b00 */
.L_x_1914:
[----:B------:R-:W-:Y:S05]  /*b340*/  BSYNC B1 ;  /* 0x0000000000017941 */ /* 0x000fea0003800000 */
.L_x_1913:
[----:B------:R-:W-:Y:S01]  /*b350*/  UMOV UR4, 0xffffffff ;  /* 0xffffffff00047882 */ /* 0x000fe20000000000 */
[----:B-1----:R-:W-:Y:S02]  /*b360*/  CS2R R24, SRZ ;  /* 0x0000000000187805 */ /* 0x002fe4000001ff00 */
[----:B------:R-:W-:Y:S05]  /*b370*/  BRA.DIV UR4, `(.L_x_1915) ;  /* 0x0000026a041c7947 */ /* 0x000fea000b800000 */
[----:B------:R1:W0:Y:S04]  /*b380*/  SHFL.IDX PT, R0, R6, 0x1, 0x1c1f ;  /* 0x003c1f0006007f89 */ /* 0x00022800000e0000 */
[----:B--2---:R1:W2:Y:S04]  /*b390*/  SHFL.IDX PT, R3, R5, 0x1, 0x1c1f ;  /* 0x003c1f0005037f89 */ /* 0x0042a800000e0000 */
[----:B---3--:R1:W3:Y:S04]  /*b3a0*/  SHFL.IDX PT, R4, R8, 0x1, 0x1c1f ;  /* 0x003c1f0008047f89 */ /* 0x0082e800000e0000 */
[----:B----4-:R1:W4:Y:S02]  /*b3b0*/  SHFL.IDX PT, R14, R7, 0x1, 0x1c1f ;  /* 0x003c1f00070e7f89 */ /* 0x01032400000e0000 */
.L_x_2255:
[----:B01----:R-:W-:Y:S01]  /*b3c0*/  VIADD R5, R38, 0x40 ;  /* 0x0000004026057836 */ /* 0x003fe20000000000 */
[----:B------:R-:W-:Y:S01]  /*b3d0*/  BSSY B1, `(.L_x_1916) ;  /* 0x000001b000017945 */ /* 0x000fe20003800000 */
[----:B------:R-:W-:Y:S02]  /*b3e0*/  CS2R R10, SRZ ;  /* 0x00000000000a7805 */ /* 0x000fe4000001ff00 */
[----:B------:R-:W-:Y:S02]  /*b3f0*/  CS2R R8, SRZ ;  /* 0x0000000000087805 */ /* 0x000fe4000001ff00 */
[----:B------:R-:W-:Y:S02]  /*b400*/  CS2R R12, SRZ ;  /* 0x00000000000c7805 */ /* 0x000fe4000001ff00 */
[----:B------:R-:W-:-:S13]  /*b410*/  ISETP.GE.AND P0, PT, R5, R40, PT ;  /* 0x000000280500720c */ /* 0x000fda0003f06270 */
[----:B------:R-:W-:Y:S05]  /*b420*/  @P0 BRA `(.L_x_1917) ;  /* 0x0000000000540947 */ /* 0x000fea0003800000 */
[----:B------:R-:W-:Y:S01]  /*b430*/  ULDC UR4, c[0x0][0x3f4] ;  /* 0x0000fd0000047ab9 */ /* 0x000fe20000000800 */
[----:B------:R-:W-:Y:S02]  /*b440*/  CS2R R24, SRZ ;  /* 0x0000000000187805 */ /* 0x000fe4000001ff00 */
[----:B------:R-:W-:Y:S02]  /*b450*/  ISETP.GE.AND P4, PT, R188, UR4, PT ;  /* 0x00000004bc007c0c */ /* 0x000fe4000bf86270 */
[----:B------:R-:W-:Y:S02]  /*b460*/  CS2R R10, SRZ ;  /* 0x00000000000a7805 */ /* 0x000fe4000001ff00 */
[----:B------:R-:W-:Y:S02]  /*b470*/  ISETP.GE.AND P5, PT, R196, UR4, PT ;  /* 0x00000004c4007c0c */ /* 0x000fe4000bfa6270 */
[----:B------:R-:W-:Y:S02]  /*b480*/  CS2R R12, SRZ ;  /* 0x00000000000c7805 */ /* 0x000fe4000001ff00 */
[----:B------:R-:W-:Y:S01]  /*b490*/  CS2R R8, SRZ ;  /* 0x0000000000087805 */ /* 0x000fe2000001ff00 */
[----:B------:R-:W-:-:S04]  /*b4a0*/  ULDC.64 UR6, c[0x0][0x208] ;  /* 0x0000820000067ab9 */ /* 0x000fc80000000a00 */
[----:B--2---:R-:W-:-:S04]  /*b4b0*/  @!P4 IADD3 R6, P0, R188, R3, RZ ;  /* 0x00000003bc06c210 */ /* 0x004fc80007f1e0ff */
[----:B------:R-:W-:Y:S02]  /*b4c0*/  @!P5 IADD3 R34, P2, R196, R3, RZ ;  /* 0x00000003c422d210 */ /* 0x000fe40007f5e0ff */
[-C--:B----4-:R-:W-:Y:S02]  /*b4d0*/  @!P4 IADD3 R32, P1, R188, R14.reuse, RZ ;  /* 0x0000000ebc20c210 */ /* 0x090fe40007f3e0ff */
[----:B------:R-:W-:Y:S01]  /*b4e0*/  @!P4 SHF.R.S32.HI R3, RZ, 0x1f, R188 ;  /* 0x0000001fff03c819 */ /* 0x000fe200000114bc */
[----:B------:R-:W-:Y:S01]  /*b4f0*/  @!P5 IMAD.X R35, R0, 0x1, R37, P2 ;  /* 0x000000010023d824 */ /* 0x000fe200010e0625 */
[----:B------:R-:W-:-:S03]  /*b500*/  @!P5 IADD3 R14, P3, R196, R14, RZ ;  /* 0x0000000ec40ed210 */ /* 0x000fc60007f7e0ff */
[--C-:B------:R-:W-:Y:S01]  /*b510*/  @!P4 IMAD.X R7, R0, 0x1, R3.reuse, P0 ;  /* 0x000000010007c824 */ /* 0x100fe200000e0603 */
[----:B------:R0:W5:Y:S01]  /*b520*/  @!P5 LD.E.64 R24, desc[UR6][R34.64] ;  /* 0x000000062218d980 */ /* 0x000162000c101b00 */
[C---:B---3--:R-:W-:Y:S02]  /*b530*/  @!P4 IMAD.X R33, R4.reuse, 0x1, R3, P1 ;  /* 0x000000010421c824 */ /* 0x048fe400008e0603 */
[----:B------:R-:W-:Y:S01]  /*b540*/  @!P5 IMAD.X R15, R4, 0x1, R37, P3 ;  /* 0x00000001040fd824 */ /* 0x000fe200018e0625 */
[----:B------:R0:W5:Y:S04]  /*b550*/  @!P4 LD.E.64 R10, desc[UR6][R6.64] ;  /* 0x00000006060ac980 */ /* 0x000168000c101b00 */
[----:B------:R0:W5:Y:S04]  /*b560*/  @!P4 LD.E.64 R12, desc[UR6][R32.64] ;  /* 0x00000006200cc980 */ /* 0x000168000c101b00 */
[----:B------:R0:W5:Y:S02]  /*b570*/  @!P5 LD.E.64 R8, desc[UR6][R14.64] ;  /* 0x000000060e08d980 */ /* 0x000164000c101b00 */
.L_x_1917:
[----:B------:R-:W-:Y:S05]  /*b580*/  BSYNC B1 ;  /* 0x0000000000017941 */ /* 0x000fea0003800000 */
.L_x_1916:
[----:B------:R-:W2:Y:S01]  /*b590*/  LDL R0, [R1+0x8] ;  /* 0x0000080001007983 */ /* 0x000ea20000100800 */
[----:B0-----:R-:W-:Y:S01]  /*b5a0*/  VIADDMNMX R15, R40, -R201, 0x80, PT ;  /* 0x00000080280f7446 */ /* 0x001fe200038009c9 */
[----:B------:R-:W-:Y:S01]  /*b5b0*/  BSSY B1, `(.L_x_1918) ;  /* 0x0000013000017945 */ /* 0x000fe20003800000 */
[C---:B------:R-:W-:Y:S02]  /*b5c0*/  LOP3.LUT P2, RZ, R213.reuse, 0x4, RZ, 0xc0, !PT ;  /* 0x00000004d5ff7812 */ /* 0x040fe4000784c0ff */
[----:B------:R-:W-:Y:S02]  /*b5d0*/  ISETP.GE.AND P1, PT, R194, R15, PT ;  /* 0x0000000fc200720c */ /* 0x000fe40003f26270 */
[----:B--2---:R-:W-:Y:S01]  /*b5e0*/  R2UR UR5, R0 ;  /* 0x00000000000572ca */ /* 0x004fe200000e0000 */
[----:B------:R-:W-:-:S05]  /*b5f0*/  IMAD.SHL.U32 R0, R213, 0x80, RZ ;  /* 0x00000080d5007824 */ /* 0x000fca00078e00ff */
[----:B------:R-:W-:-:S04]  /*b600*/  LOP3.LUT R3, R0, 0x380, RZ, 0xc0, !PT ;  /* 0x0000038000037812 */ /* 0x000fc800078ec0ff */
[----:B------:R-:W-:Y:S02]  /*b610*/  LOP3.LUT R0, R3, 0x30, R18, 0xf8, !PT ;  /* 0x0000003003007812 */ /* 0x000fe400078ef812 */
[----:B------:R-:W-:Y:S01]  /*b620*/  SHF.R.U32.HI R3, RZ, 0x3, R3 ;  /* 0x00000003ff037819 */ /* 0x000fe20000011603 */
[----:B------:R-:W-:-:S03]  /*b630*/  ULEA.HI UR4, UR5, UR5, URZ, 0x1 ;  /* 0x0000000505047291 */ /* 0x000fc6000f8f083f */
[----:B------:R-:W-:Y:S01]  /*b640*/  LOP3.LUT R3, R0, R3, RZ, 0x3c, !PT ;  /* 0x0000000300037212 */ /* 0x000fe200078e3cff */
[----:B------:R-:W-:-:S03]  /*b650*/  ULOP3.LUT UR4, UR4, 0xfffffffe, URZ, 0xc0, !UPT ;  /* 0xfffffffe04047892 */ /* 0x000fc6000f8ec03f */
[----:B------:R-:W-:Y:S01]  /*b660*/  IADD3 R3, R17, R3, R212 ;  /* 0x0000000311037210 */ /* 0x000fe20007ffe0d4 */
[----:B------:R-:W-:-:S04]  /*b670*/  UIADD3 UR4, UR5, -UR4, URZ ;  /* 0x8000000405047290 */ /* 0x000fc8000fffe03f */
[C---:B---3--:R-:W-:Y:S02]  /*b680*/  VIADD R4, R3.reuse, 0x14400 ;  /* 0x0001440003047836 */ /* 0x048fe40000000000 */
[----:B------:R-:W-:Y:S02]  /*b690*/  IMAD.U32 R6, RZ, RZ, UR4 ;  /* 0x00000004ff067e24 */ /* 0x000fe4000f8e00ff */
[----:B------:R-:W-:-:S03]  /*b6a0*/  VIADD R0, R3, 0x14440 ;  /* 0x0001444003007836 */ /* 0x000fc60000000000 */
[----:B------:R-:W-:-:S04]  /*b6b0*/  SHF.L.U32 R6, R6, 0x1f, RZ ;  /* 0x0000001f06067819 */ /* 0x000fc800000006ff */
[----:B------:R-:W0:Y:S02]  /*b6c0*/  SYNCS.PHASECHK.TRANS64.TRYWAIT P0, [R17+URZ+0x22800], R6 ;  /* 0x02280006110075a7 */ /* 0x000e24000800017f */
[----:B0-----:R-:W-:Y:S05]  /*b6d0*/  @!P0 BRA `(.L_x_1919) ;  /* 0x0000026400b48947 */ /* 0x001fea0003800000 */
.L_x_2256:
[----:B------:R-:W-:Y:S05]  /*b6e0*/  BSYNC B1 ;  /* 0x0000000000017941 */ /* 0x000fea0003800000 */
.L_x_1918:
[----:B------:R-:W-:Y:S01]  /*b6f0*/  BSSY B1, `(.L_x_1920) ;  /* 0x00000fa000017945 */ /* 0x000fe20003800000 */
[----:B------:R-:W-:-:S03]  /*b700*/  @P2 VIADD R0, R4, 0xffffffc0 ;  /* 0xffffffc004002836 */ /* 0x000fc60000000000 */
[----:B------:R-:W-:Y:S05]  /*b710*/  @P1 BRA `(.L_x_1921) ;  /* 0x0000000c00dc1947 */ /* 0x000fea0003800000 */
[----:B------:R-:W1:Y:S01]  /*b720*/  LDC R5, c[0x0][0x3f4] ;  /* 0x0000fd00ff057b82 */ /* 0x000e620000000800 */
[----:B------:R-:W-:Y:S01]  /*b730*/  BSSY B2, `(.L_x_1922) ;  /* 0x000007a000027945 */ /* 0x000fe20003800000 */
[-C--:B-1----:R-:W-:Y:S02]  /*b740*/  ISETP.GE.AND P0, PT, R188, R5.reuse, PT ;  /* 0x00000005bc00720c */ /* 0x082fe40003f06270 */
[----:B------:R-:W-:-:S11]  /*b750*/  ISETP.GE.AND P1, PT, R196, R5, PT ;  /* 0x00000005c400720c */ /* 0x000fd60003f26270 */
[----:B------:R-:W-:Y:S05]  /*b760*/  @P0 BRA `(.L_x_1923) ;  /* 0x0000000400d80947 */ /* 0x000fea0003800000 */
[----:B0-----:R-:W0:Y:S01]  /*b770*/  LDS.128 R4, [R3+0x14400] ;  /* 0x0144000003047984 */ /* 0x001e220000000c00 */
[----:B-----5:R-:W-:Y:S02]  /*b780*/  SHF.R.U32.HI R35, RZ, 0x8, R31 ;  /* 0x00000008ff237819 */ /* 0x020fe4000001161f */
[----:B------:R-:W-:Y:S02]  /*b790*/  LOP3.LUT R34, R31, 0xff, RZ, 0xc0, !PT ;  /* 0x000000ff1f227812 */ /* 0x000fe400078ec0ff */
[----:B------:R-:W-:Y:S02]  /*b7a0*/  LOP3.LUT R35, R35, 0xff, RZ, 0xc0, !PT ;  /* 0x000000ff23237812 */ /* 0x000fe400078ec0ff */
[----:B------:R-:W-:Y:S02]  /*b7b0*/  SHF.R.U32.HI R39, RZ, 0x8, R29 ;  /* 0x00000008ff277819 */ /* 0x000fe4000001161d */
[----:B------:R-:W-:Y:S02]  /*b7c0*/  PRMT R34, R35, 0x7604, R34 ;  /* 0x0000760423227816 */ /* 0x000fe40000000022 */
[----:B------:R-:W-:-:S02]  /*b7d0*/  SHF.R.U32.HI R35, RZ, 0x10, R31 ;  /* 0x00000010ff237819 */ /* 0x000fc4000001161f */
[----:B------:R-:W-:Y:S02]  /*b7e0*/  LOP3.LUT R38, R29, 0xff, RZ, 0xc0, !PT ;  /* 0x000000ff1d267812 */ /* 0x000fe400078ec0ff */
[----:B------:R-:W-:Y:S01]  /*b7f0*/  LOP3.LUT R39, R39, 0xff, RZ, 0xc0, !PT ;  /* 0x000000ff27277812 */ /* 0x000fe200078ec0ff */
[----:B------:R-:W-:Y:S01]  /*b800*/  IMAD.U32 R35, R35, 0x10000, RZ ;  /* 0x0001000023237824 */ /* 0x000fe200078e00ff */
[----:B------:R-:W-:Y:S02]  /*b810*/  SHF.R.U32.HI R40, RZ, 0x10, R29 ;  /* 0x00000010ff287819 */ /* 0x000fe4000001161d */
[----:B------:R-:W-:Y:S02]  /*b820*/  SHF.R.U32.HI R32, RZ, 0x8, R30 ;  /* 0x00000008ff207819 */ /* 0x000fe4000001161e */
[----:B------:R-:W-:Y:S01]  /*b830*/  PRMT R38, R39, 0x7604, R38 ;  /* 0x0000760427267816 */ /* 0x000fe20000000026 */
[----:B------:R-:W-:Y:S01]  /*b840*/  IMAD.U32 R39, R40, 0x10000, RZ ;  /* 0x0001000028277824 */ /* 0x000fe200078e00ff */
[----:B----4-:R-:W-:-:S02]  /*b850*/  LOP3.LUT R14, R30, 0xff, RZ, 0xc0, !PT ;  /* 0x000000ff1e0e7812 */ /* 0x010fc400078ec0ff */
[----:B------:R-:W-:Y:S02]  /*b860*/  LOP3.LUT R33, R32, 0xff, RZ, 0xc0, !PT ;  /* 0x000000ff20217812 */ /* 0x000fe400078ec0ff */
[----:B------:R-:W-:Y:S02]  /*b870*/  SHF.R.U32.HI R32, RZ, 0x8, R28 ;  /* 0x00000008ff207819 */ /* 0x000fe4000001161c */
[----:B------:R-:W-:Y:S02]  /*b880*/  PRMT R33, R33, 0x7604, R14 ;  /* 0x0000760421217816 */ /* 0x000fe4000000000e */
[----:B------:R-:W-:Y:S02]  /*b890*/  LOP3.LUT R14, R28, 0xff, RZ, 0xc0, !PT ;  /* 0x000000ff1c0e7812 */ /* 0x000fe400078ec0ff */
[----:B------:R-:W-:Y:S02]  /*b8a0*/  LOP3.LUT R37, R32, 0xff, RZ, 0xc0, !PT ;  /* 0x000000ff20257812 */ /* 0x000fe400078ec0ff */
[----:B------:R-:W-:-:S02]  /*b8b0*/  LOP3.LUT R35, R34, 0xff0000, R35, 0xf8, !PT ;  /* 0x00ff000022237812 */ /* 0x000fc400078ef823 */
[----:B------:R-:W-:Y:S02]  /*b8c0*/  LOP3.LUT R39, R38, 0xff0000, R39, 0xf8, !PT ;  /* 0x00ff000026277812 */ /* 0x000fe400078ef827 */
[----:B------:R-:W-:Y:S02]  /*b8d0*/  PRMT R37, R37, 0x7604, R14 ;  /* 0x0000760425257816 */ /* 0x000fe4000000000e */
[----:B------:R-:W-:Y:S02]  /*b8e0*/  LOP3.LUT R39, R39, 0xff000000, R29, 0xf8, !PT ;  /* 0xff00000027277812 */ /* 0x000fe400078ef81d */
[----:B------:R-:W-:Y:S02]  /*b8f0*/  LOP3.LUT R35, R35, 0xff000000, R31, 0xf8, !PT ;  /* 0xff00000023237812 */ /* 0x000fe400078ef81f */
[----:B------:R-:W-:Y:S02]  /*b900*/  LOP3.LUT R33, R33, 0xff0000, R30, 0xf8, !PT ;  /* 0x00ff000021217812 */ /* 0x000fe400078ef81e */
[----:B0-----:R-:W-:-:S02]  /*b910*/  F2FP.F16.E4M3.UNPACK_B R14, R6.H1 ;  /* 0x00000006ff0e723e */ /* 0x001fc400030006ff */
[----:B------:R-:W-:Y:S02]  /*b920*/  LOP3.LUT R37, R37, 0xff0000, R28, 0xf8, !PT ;  /* 0x00ff000025257812 */ /* 0x000fe400078ef81c */
[----:B------:R-:W-:Y:S02]  /*b930*/  F2FP.F16.E4M3.UNPACK_B R38, R39 ;  /* 0x00000027ff26723e */ /* 0x000fe400020006ff */
[----:B------:R-:W-:Y:S02]  /*b940*/  F2FP.F16.E4M3.UNPACK_B R32, R35 ;  /* 0x00000023ff20723e */ /* 0x000fe400020006ff */
[----:B------:R-:W-:Y:S01]  /*b950*/  LOP3.LUT R33, R33, 0xff000000, R30, 0xf8, !PT ;  /* 0xff00000021217812 */ /* 0x000fe200078ef81e */
[--C-:B------:R-:W-:Y:S01]  /*b960*/  HADD2.F32 R30, -RZ, R14.reuse.H0_H0 ;  /* 0x2000000eff1e7230 */ /* 0x100fe20000004100 */
[----:B------:R-:W-:Y:S01]  /*b970*/  LOP3.LUT R34, R37, 0xff000000, R28, 0xf8, !PT ;  /* 0xff00000025227812 */ /* 0x000fe200078ef81c */
[----:B------:R-:W-:Y:S01]  /*b980*/  HADD2.F32 R14, -RZ, R14.H1_H1 ;  /* 0x3000000eff0e7230 */ /* 0x000fe20000004100 */
[----:B------:R-:W-:Y:S01]  /*b990*/  F2FP.F16.E4M3.UNPACK_B R29, R6 ;  /* 0x00000006ff1d723e */ /* 0x000fe200020006ff */
[----:B------:R-:W-:Y:S01]  /*b9a0*/  HADD2.F32 R41, -RZ, R38.H1_H1 ;  /* 0x30000026ff297230 */ /* 0x000fe20000004100 */
[----:B------:R-:W-:Y:S01]  /*b9b0*/  F2FP.F16.E4M3.UNPACK_B R28, R5.H1 ;  /* 0x00000005ff1c723e */ /* 0x000fe200030006ff */
[----:B------:R-:W-:Y:S01]  /*b9c0*/  HADD2.F32 R37, -RZ, R32.H1_H1 ;  /* 0x30000020ff257230 */ /* 0x000fe20000004100 */
[----:B------:R-:W-:Y:S01]  /*b9d0*/  F2FP.F16.E4M3.UNPACK_B R31, R7 ;  /* 0x00000007ff1f723e */ /* 0x000fe200020006ff */
[----:B------:R-:W-:-:S02]  /*b9e0*/  HADD2.F32 R38, -RZ, R38.H0_H0 ;  /* 0x20000026ff267230 */ /* 0x000fc40000004100 */
[C---:B------:R-:W-:Y:S01]  /*b9f0*/  FMUL.FTZ R43, R14.reuse, R41 ;  /* 0x000000290e2b7220 */ /* 0x040fe20000410000 */
[----:B------:R-:W-:Y:S02]  /*ba00*/  HADD2.F32 R32, -RZ, R32.H0_H0 ;  /* 0x20000020ff207230 */ /* 0x000fe40000004100 */
[----:B------:R-:W-:Y:S01]  /*ba10*/  FMUL.FTZ R40, R14, R37 ;  /* 0x000000250e287220 */ /* 0x000fe20000410000 */
[----:B------:R-:W-:Y:S01]  /*ba20*/  F2FP.F16.E4M3.UNPACK_B R14, R5 ;  /* 0x00000005ff0e723e */ /* 0x000fe200020006ff */
[--C-:B------:R-:W-:Y:S01]  /*ba30*/  HADD2.F32 R5, -RZ, R29.reuse.H1_H1 ;  /* 0x3000001dff057230 */ /* 0x100fe20000004100 */
[----:B------:R-:W-:Y:S01]  /*ba40*/  F2FP.F16.E4M3.UNPACK_B R39, R39.H1 ;  /* 0x00000027ff27723e */ /* 0x000fe200030006ff */
[C---:B------:R-:W-:Y:S01]  /*ba50*/  FFMA.FTZ R43, R30.reuse, R37, -R43 ;  /* 0x000000251e2b7223 */ /* 0x040fe2000001082b */
[----:B------:R-:W-:Y:S01]  /*ba60*/  FFMA.FTZ R44, R30, R41, R40 ;  /* 0x000000291e2c7223 */ /* 0x000fe20000010028 */
[----:B------:R-:W-:Y:S01]  /*ba70*/  HADD2.F32 R29, -RZ, R29.H0_H0 ;  /* 0x2000001dff1d7230 */ /* 0x000fe20000004100 */
[----:B------:R-:W-:Y:S01]  /*ba80*/  F2FP.F16.E4M3.UNPACK_B R35, R35.H1 ;  /* 0x00000023ff23723e */ /* 0x000fe200030006ff */
[C---:B------:R-:W-:Y:S01]  /*ba90*/  FMUL.FTZ R30, R5.reuse, R38 ;  /* 0x00000026051e7220 */ /* 0x040fe20000410000 */
[----:B------:R-:W-:Y:S01]  /*baa0*/  FMUL.FTZ R37, R5, R32 ;  /* 0x0000002005257220 */ /* 0x000fe20000410000 */
[----:B------:R-:W-:Y:S01]  /*bab0*/  HADD2.F32 R5, -RZ, R31.H1_H1 ;  /* 0x3000001fff057230 */ /* 0x000fe20000004100 */
[----:B------:R-:W-:Y:S01]  /*bac0*/  F2FP.F16.E4M3.UNPACK_B R7, R7.H1 ;  /* 0x00000007ff07723e */ /* 0x000fe200030006ff */
[----:B------:R-:W-:-:S02]  /*bad0*/  HADD2.F32 R40, -RZ, R39.H0_H0 ;  /* 0x20000027ff287230 */ /* 0x000fc40000004100 */
[C---:B------:R-:W-:Y:S01]  /*bae0*/  FFMA.FTZ R41, R29.reuse, R32, -R30 ;  /* 0x000000201d297223 */ /* 0x040fe2000001081e */
[----:B------:R-:W-:Y:S02]  /*baf0*/  HADD2.F32 R30, -RZ, R35.H0_H0 ;  /* 0x20000023ff1e7230 */ /* 0x000fe40000004100 */
[----:B------:R-:W-:Y:S01]  /*bb00*/  FFMA.FTZ R42, R29, R38, R37 ;  /* 0x000000261d2a7223 */ /* 0x000fe20000010025 */
[----:B------:R-:W-:Y:S02]  /*bb10*/  HADD2.F32 R31, -RZ, R31.H0_H0 ;  /* 0x2000001fff1f7230 */ /* 0x000fe40000004100 */
[C---:B------:R-:W-:Y:S01]  /*bb20*/  FMUL.FTZ R32, R5.reuse, R40 ;  /* 0x0000002805207220 */ /* 0x040fe20000410000 */
[----:B------:R-:W-:Y:S02]  /*bb30*/  HADD2.F32 R38, -RZ, R39.H1_H1 ;  /* 0x30000027ff267230 */ /* 0x000fe40000004100 */
[----:B------:R-:W-:Y:S01]  /*bb40*/  FMUL.FTZ R46, R5, R30 ;  /* 0x0000001e052e7220 */ /* 0x000fe20000410000 */
[----:B------:R-:W-:-:S02]  /*bb50*/  HADD2.F32 R29, -RZ, R7.H1_H1 ;  /* 0x30000007ff1d7230 */ /* 0x000fc40000004100 */
[C---:B------:R-:W-:Y:S01]  /*bb60*/  FFMA.FTZ R39, R31.reuse, R30, -R32 ;  /* 0x0000001e1f277223 */ /* 0x040fe20000010820 */
[----:B------:R-:W-:Y:S02]  /*bb70*/  HADD2.F32 R30, -RZ, R35.H1_H1 ;  /* 0x30000023ff1e7230 */ /* 0x000fe40000004100 */
[----:B------:R-:W-:Y:S01]  /*bb80*/  FFMA.FTZ R46, R31, R40, R46 ;  /* 0x000000281f2e7223 */ /* 0x000fe2000001002e */
[----:B------:R-:W-:Y:S01]  /*bb90*/  F2FP.F16.E4M3.UNPACK_B R6, R4 ;  /* 0x00000004ff06723e */ /* 0x000fe200020006ff */
[----:B------:R-:W-:Y:S02]  /*bba0*/  HADD2.F32 R5, -RZ, R7.H0_H0 ;  /* 0x20000007ff057230 */ /* 0x000fe40000004100 */
[C---:B------:R-:W-:Y:S01]  /*bbb0*/  FMUL.FTZ R32, R29.reuse, R38 ;  /* 0x000000261d207220 */ /* 0x040fe20000410000 */
[----:B------:R-:W-:Y:S01]  /*bbc0*/  FMUL.FTZ R40, R29, R30 ;  /* 0x0000001e1d287220 */ /* 0x000fe20000410000 */
[----:B------:R-:W-:Y:S02]  /*bbd0*/  F2FP.F16.E4M3.UNPACK_B R4, R4.H1 ;  /* 0x00000004ff04723e */ /* 0x000fe400030006ff */
[----:B------:R-:W-:Y:S01]  /*bbe0*/  F2FP.F16.E4M3.UNPACK_B R31, R34 ;  /* 0x00000022ff1f723e */ /* 0x000fe200020006ff */
[C---:B------:R-:W-:Y:S01]  /*bbf0*/  FFMA.FTZ R45, R5.reuse, R30, -R32 ;  /* 0x0000001e052d7223 */ /* 0x040fe20000010820 */
[-C--:B------:R-:W-:Y:S01]  /*bc00*/  F2FP.F16.E4M3.UNPACK_B R29, R33.reuse ;  /* 0x00000021ff1d723e */ /* 0x080fe200020006ff */
[----:B------:R-:W-:Y:S01]  /*bc10*/  FFMA.FTZ R48, R5, R38, R40 ;  /* 0x0000002605307223 */ /* 0x000fe20000010028 */
[----:B------:R-:W-:Y:S01]  /*bc20*/  HADD2.F32 R7, -RZ, R4.H1_H1 ;  /* 0x30000004ff077230 */ /* 0x000fe20000004100 */
[----:B------:R-:W-:Y:S01]  /*bc30*/  F2FP.F16.E4M3.UNPACK_B R33, R33.H1 ;  /* 0x00000021ff21723e */ /* 0x000fe200030006ff */
[----:B------:R-:W-:Y:S01]  /*bc40*/  HADD2.F32 R32, -RZ, R31.H1_H1 ;  /* 0x3000001fff207230 */ /* 0x000fe20000004100 */
[----:B------:R-:W-:Y:S01]  /*bc50*/  F2FP.F16.E4M3.UNPACK_B R34, R34.H1 ;  /* 0x00000022ff22723e */ /* 0x000fe200030006ff */
[----:B------:R-:W-:-:S02]  /*bc60*/  HADD2.F32 R30, -RZ, R29.H1_H1 ;  /* 0x3000001dff1e7230 */ /* 0x000fc40000004100 */
[----:B------:R-:W-:Y:S02]  /*bc70*/  HADD2.F32 R5, -RZ, R4.H0_H0 ;  /* 0x20000004ff057230 */ /* 0x000fe40000004100 */
[C---:B------:R-:W-:Y:S01]  /*bc80*/  FMUL.FTZ R38, R7.reuse, R32 ;  /* 0x0000002007267220 */ /* 0x040fe20000410000 */
[----:B------:R-:W-:Y:S02]  /*bc90*/  HADD2.F32 R31, -RZ, R31.H0_H0 ;  /* 0x2000001fff1f7230 */ /* 0x000fe40000004100 */
[-C--:B------:R-:W-:Y:S01]  /*bca0*/  FMUL.FTZ R40, R7, R30.reuse ;  /* 0x0000001e07287220 */ /* 0x080fe20000410000 */
[--C-:B------:R-:W-:Y:S02]  /*bcb0*/  HADD2.F32 R4, -RZ, R6.reuse.H1_H1 ;  /* 0x30000006ff047230 */ /* 0x100fe40000004100 */
[C---:B------:R-:W-:Y:S01]  /*bcc0*/  FFMA.FTZ R38, R5.reuse, R30, -R38 ;  /* 0x0000001e05267223 */ /* 0x040fe20000010826 */
[----:B------:R-:W-:Y:S02]  /*bcd0*/  HADD2.F32 R29, -RZ, R29.H0_H0 ;  /* 0x2000001dff1d7230 */ /* 0x000fe40000004100 */
[----:B------:R-:W-:Y:S01]  /*bce0*/  FFMA.FTZ R35, R5, R32, R40 ;  /* 0x0000002005237223 */ /* 0x000fe20000010028 */
[----:B------:R-:W-:-:S02]  /*bcf0*/  HADD2.F32 R6, -RZ, R6.H0_H0 ;  /* 0x20000006ff067230 */ /* 0x000fc40000004100 */
[C---:B------:R-:W-:Y:S01]  /*bd00*/  FMUL.FTZ R7, R4.reuse, R31 ;  /* 0x0000001f04077220 */ /* 0x040fe20000410000 */
[--C-:B------:R-:W-:Y:S02]  /*bd10*/  HADD2.F32 R5, -RZ, R28.reuse.H1_H1 ;  /* 0x3000001cff057230 */ /* 0x100fe40000004100 */
[-C--:B------:R-:W-:Y:S01]  /*bd20*/  FMUL.FTZ R4, R4, R29.reuse ;  /* 0x0000001d04047220 */ /* 0x080fe20000410000 */
[----:B------:R-:W-:Y:S02]  /*bd30*/  HADD2.F32 R28, -RZ, R28.H0_H0 ;  /* 0x2000001cff1c7230 */ /* 0x000fe40000004100 */
[C---:B------:R-:W-:Y:S01]  /*bd40*/  FFMA.FTZ R30, R6.reuse, R29, -R7 ;  /* 0x0000001d061e7223 */ /* 0x040fe20000010807 */
[----:B------:R-:W-:Y:S02]  /*bd50*/  HADD2.F32 R29, -RZ, R34.H1_H1 ;  /* 0x30000022ff1d7230 */ /* 0x000fe40000004100 */
[----:B------:R-:W-:Y:S01]  /*bd60*/  FFMA.FTZ R31, R6, R31, R4 ;  /* 0x0000001f061f7223 */ /* 0x000fe20000010004 */
[----:B------:R-:W-:-:S02]  /*bd70*/  HADD2.F32 R6, -RZ, R33.H1_H1 ;  /* 0x30000021ff067230 */ /* 0x000fc40000004100 */
[----:B------:R-:W-:Y:S02]  /*bd80*/  HADD2.F32 R7, -RZ, R34.H0_H0 ;  /* 0x20000022ff077230 */ /* 0x000fe40000004100 */
[C---:B------:R-:W-:Y:S01]  /*bd90*/  FMUL.FTZ R37, R5.reuse, R29 ;  /* 0x0000001d05257220 */ /* 0x040fe20000410000 */
[--C-:B------:R-:W-:Y:S02]  /*bda0*/  HADD2.F32 R4, -RZ, R14.reuse.H1_H1 ;  /* 0x3000000eff047230 */ /* 0x100fe40000004100 */
[-C--:B------:R-:W-:Y:S01]  /*bdb0*/  FMUL.FTZ R32, R5, R6.reuse ;  /* 0x0000000605207220 */ /* 0x080fe20000410000 */
[----:B------:R-:W-:Y:S02]  /*bdc0*/  HADD2.F32 R33, -RZ, R33.H0_H0 ;  /* 0x20000021ff217230 */ /* 0x000fe40000004100 */
[----:B------:R-:W-:Y:S01]  /*bdd0*/  FFMA.FTZ R37, R28, R6, -R37 ;  /* 0x000000061c257223 */ /* 0x000fe20000010825 */
[----:B------:R-:W-:Y:S02]  /*bde0*/  HADD2.F32 R14, -RZ, R14.H0_H0 ;  /* 0x2000000eff0e7230 */ /* 0x000fe40000004100 */
[----:B------:R-:W-:Y:S01]  /*bdf0*/  FMUL.FTZ R5, R4, R7 ;  /* 0x0000000704057220 */ /* 0x000fe20000410000 */
[----:B------:R-:W-:Y:S01]  /*be00*/  FFMA.FTZ R32, R28, R29, R32 ;  /* 0x0000001d1c207223 */ /* 0x000fe20000010020 */
[----:B------:R-:W-:Y:S01]  /*be10*/  FMUL.FTZ R4, R4, R33 ;  /* 0x0000002104047220 */ /* 0x000fe20000410000 */
[----:B------:R-:W-:Y:S01]  /*be20*/  F2FP.SATFINITE.E4M3.F32.PACK_AB_MERGE_C R6, R44, R43, RZ ;  /* 0x0000002b2c06723e */ /* 0x000fe200048070ff */
[----:B------:R-:W-:-:S02]  /*be30*/  FFMA.FTZ R5, R14, R33, -R5 ;  /* 0x000000210e057223 */ /* 0x000fc40000010805 */
[----:B------:R-:W-:Y:S01]  /*be40*/  FFMA.FTZ R14, R14, R7, R4 ;  /* 0x000000070e0e7223 */ /* 0x000fe20000010004 */
[----:B------:R-:W-:Y:S02]  /*be50*/  F2FP.SATFINITE.E4M3.F32.PACK_AB_MERGE_C R7, R48, R45, RZ ;  /* 0x0000002d3007723e */ /* 0x000fe400048070ff */
[----:B------:R-:W-:Y:S02]  /*be60*/  F2FP.SATFINITE.E4M3.F32.PACK_AB_MERGE_C R4, R35, R38, RZ ;  /* 0x000000262304723e */ /* 0x000fe400048070ff */
[----:B------:R-:W-:Y:S02]  /*be70*/  F2FP.SATFINITE.E4M3.F32.PACK_AB_MERGE_C R32, R32, R37, RZ ;  /* 0x000000252020723e */ /* 0x000fe400048070ff */
[----:B------:R-:W-:Y:S02]  /*be80*/  F2FP.SATFINITE.E4M3.F32.PACK_AB_MERGE_C R6, R42, R41, R6 ;  /* 0x000000292a06723e */ /* 0x000fe40004807006 */
[----:B------:R-:W-:Y:S02]  /*be90*/  F2FP.SATFINITE.E4M3.F32.PACK_AB_MERGE_C R7, R46, R39, R7 ;  /* 0x000000272e07723e */ /* 0x000fe40004807007 */
[----:B------:R-:W-:-:S02]  /*bea0*/  F2FP.SATFINITE.E4M3.F32.PACK_AB_MERGE_C R4, R31, R30, R4 ;  /* 0x0000001e1f04723e */ /* 0x000fc40004807004 */
[----:B------:R-:W-:-:S05]  /*beb0*/  F2FP.SATFINITE.E4M3.F32.PACK_AB_MERGE_C R5, R14, R5, R32 ;  /* 0x000000050e05723e */ /* 0x000fca0004807020 */
[----:B------:R1:W-:Y:S02]  /*bec0*/  STS.128 [R3+0x14400], R4 ;  /* 0x0144000403007388 */ /* 0x0003e40000000c00 */
.L_x_1923:
[----:B------:R-:W-:Y:S05]  /*bed0*/  BSYNC B2 ;  /* 0x0000000000027941 */ /* 0x000fea0003800000 */
.L_x_1922:
[----:B------:R-:W-:Y:S05]  /*bee0*/  @P1 BRA `(.L_x_1921) ;  /* 0x0000000400e81947 */ /* 0x000fea0003800000 */
[----:B01----:R-:W0:Y:S01]  /*bef0*/  LDS.128 R4, [R0] ;  /* 0x0000000000047984 */ /* 0x003e220000000c00 */
[----:B-----5:R-:W-:Y:S02]  /*bf00*/  SHF.R.U32.HI R28, RZ, 0x8, R21 ;  /* 0x00000008ff1c7819 */ /* 0x020fe40000011615 */
[----:B------:R-:W-:Y:S02]  /*bf10*/  SHF.R.U32.HI R32, RZ, 0x8, R27 ;  /* 0x00000008ff207819 */ /* 0x000fe4000001161b */
[----:B------:R-:W-:Y:S02]  /*bf20*/  LOP3.LUT R31, R21, 0xff, RZ, 0xc0, !PT ;  /* 0x000000ff151f7812 */ /* 0x000fe400078ec0ff */
[----:B------:R-:W-:Y:S02]  /*bf30*/  LOP3.LUT R35, R27, 0xff, RZ, 0xc0, !PT ;  /* 0x000000ff1b237812 */ /* 0x000fe400078ec0ff */
[----:B------:R-:W-:Y:S02]  /*bf40*/  LOP3.LUT R28, R28, 0xff, RZ, 0xc0, !PT ;  /* 0x000000ff1c1c7812 */ /* 0x000fe400078ec0ff */
[----:B------:R-:W-:-:S02]  /*bf50*/  LOP3.LUT R32, R32, 0xff, RZ, 0xc0, !PT ;  /* 0x000000ff20207812 */ /* 0x000fc400078ec0ff */
[----:B----4-:R-:W-:Y:S02]  /*bf60*/  SHF.R.U32.HI R14, RZ, 0x8, R20 ;  /* 0x00000008ff0e7819 */ /* 0x010fe40000011614 */
[----:B------:R-:W-:Y:S02]  /*bf70*/  SHF.R.U32.HI R30, RZ, 0x8, R26 ;  /* 0x00000008ff1e7819 */ /* 0x000fe4000001161a */
[----:B------:R-:W-:Y:S02]  /*bf80*/  PRMT R31, R28, 0x7604, R31 ;  /* 0x000076041c1f7816 */ /* 0x000fe4000000001f */
[----:B------:R-:W-:Y:S02]  /*bf90*/  PRMT R35, R32, 0x7604, R35 ;  /* 0x0000760420237816 */ /* 0x000fe40000000023 */
[----:B------:R-:W-:Y:S02]  /*bfa0*/  SHF.R.U32.HI R28, RZ, 0x10, R21 ;  /* 0x00000010ff1c7819 */ /* 0x000fe40000011615 */
[----:B------:R-:W-:-:S02]  /*bfb0*/  SHF.R.U32.HI R32, RZ, 0x10, R27 ;  /* 0x00000010ff207819 */ /* 0x000fc4000001161b */
[----:B------:R-:W-:Y:S02]  /*bfc0*/  LOP3.LUT R29, R20, 0xff, RZ, 0xc0, !PT ;  /* 0x000000ff141d7812 */ /* 0x000fe400078ec0ff */
[----:B------:R-:W-:Y:S02]  /*bfd0*/  LOP3.LUT R14, R14, 0xff, RZ, 0xc0, !PT ;  /* 0x000000ff0e0e7812 */ /* 0x000fe400078ec0ff */
[----:B------:R-:W-:Y:S02]  /*bfe0*/  LOP3.LUT R33, R26, 0xff, RZ, 0xc0, !PT ;  /* 0x000000ff1a217812 */ /* 0x000fe400078ec0ff */
[----:B------:R-:W-:Y:S02]  /*bff0*/  LOP3.LUT R30, R30, 0xff, RZ, 0xc0, !PT ;  /* 0x000000ff1e1e7812 */ /* 0x000fe400078ec0ff */
[----:B------:R-:W-:Y:S02]  /*c000*/  LOP3.LUT R28, R28, 0xff, RZ, 0xc0, !PT ;  /* 0x000000ff1c1c7812 */ /* 0x000fe400078ec0ff */
[----:B------:R-:W-:-:S02]  /*c010*/  LOP3.LUT R32, R32, 0xff, RZ, 0xc0, !PT ;  /* 0x000000ff20207812 */ /* 0x000fc400078ec0ff */
[----:B------:R-:W-:Y:S02]  /*c020*/  PRMT R29, R14, 0x7604, R29 ;  /* 0x000076040e1d7816 */ /* 0x000fe4000000001d */
[----:B------:R-:W-:Y:S02]  /*c030*/  PRMT R33, R30, 0x7604, R33 ;  /* 0x000076041e217816 */ /* 0x000fe40000000021 */
[----:B------:R-:W-:Y:S02]  /*c040*/  SHF.R.U32.HI R14, RZ, 0x10, R20 ;  /* 0x00000010ff0e7819 */ /* 0x000fe40000011614 */
[----:B------:R-:W-:Y:S02]  /*c050*/  SHF.R.U32.HI R30, RZ, 0x10, R26 ;  /* 0x00000010ff1e7819 */ /* 0x000fe4000001161a */
[----:B------:R-:W-:Y:S02]  /*c060*/  PRMT R31, R28, 0x7054, R31 ;  /* 0x000070541c1f7816 */ /* 0x000fe4000000001f */
[----:B------:R-:W-:-:S02]  /*c070*/  PRMT R35, R32, 0x7054, R35 ;  /* 0x0000705420237816 */ /* 0x000fc40000000023 */
[----:B------:R-:W-:Y:S02]  /*c080*/  LOP3.LUT R14, R14, 0xff, RZ, 0xc0, !PT ;  /* 0x000000ff0e0e7812 */ /* 0x000fe400078ec0ff */
[----:B------:R-:W-:Y:S02]  /*c090*/  LOP3.LUT R30, R30, 0xff, RZ, 0xc0, !PT ;  /* 0x000000ff1e1e7812 */ /* 0x000fe400078ec0ff */
[----:B------:R-:W-:Y:S02]  /*c0a0*/  LOP3.LUT R35, R35, 0xff000000, R27, 0xf8, !PT ;  /* 0xff00000023237812 */ /* 0x000fe400078ef81b */
[----:B------:R-:W-:Y:S02]  /*c0b0*/  LOP3.LUT R31, R31, 0xff000000, R21, 0xf8, !PT ;  /* 0xff0000001f1f7812 */ /* 0x000fe400078ef815 */
[----:B------:R-:W-:Y:S02]  /*c0c0*/  PRMT R29, R14, 0x7054, R29 ;  /* 0x000070540e1d7816 */ /* 0x000fe4000000001d */
[----:B------:R-:W-:-:S02]  /*c0d0*/  PRMT R33, R30, 0x7054, R33 ;  /* 0x000070541e217816 */ /* 0x000fc40000000021 */
[-C--:B0-----:R-:W-:Y:S02]  /*c0e0*/  F2FP.F16.E4M3.UNPACK_B R14, R6.reuse.H1 ;  /* 0x00000006ff0e723e */ /* 0x081fe400030006ff */
[----:B------:R-:W-:Y:S02]  /*c0f0*/  F2FP.F16.E4M3.UNPACK_B R32, R35 ;  /* 0x00000023ff20723e */ /* 0x000fe400020006ff */
[----:B------:R-:W-:Y:S02]  /*c100*/  F2FP.F16.E4M3.UNPACK_B R28, R31 ;  /* 0x0000001fff1c723e */ /* 0x000fe400020006ff */
[----:B------:R-:W-:Y:S01]  /*c110*/  LOP3.LUT R30, R33, 0xff000000, R26, 0xf8, !PT ;  /* 0xff000000211e7812 */ /* 0x000fe200078ef81a */
[--C-:B------:R-:W-:Y:S01]  /*c120*/  HADD2.F32 R26, -RZ, R14.reuse.H0_H0 ;  /* 0x2000000eff1a7230 */ /* 0x100fe20000004100 */
[----:B------:R-:W-:Y:S01]  /*c130*/  F2FP.F16.E4M3.UNPACK_B R21, R6 ;  /* 0x00000006ff15723e */ /* 0x000fe200020006ff */
[----:B------:R-:W-:Y:S01]  /*c140*/  HADD2.F32 R14, -RZ, R14.H1_H1 ;  /* 0x3000000eff0e7230 */ /* 0x000fe20000004100 */
[----:B------:R-:W-:Y:S01]  /*c150*/  LOP3.LUT R29, R29, 0xff000000, R20, 0xf8, !PT ;  /* 0xff0000001d1d7812 */ /* 0x000fe200078ef814 */
        /* <DEDUP_REMOVED lines=82> */
[----:B------:R2:W-:Y:S02]  /*c680*/  STS.128 [R0], R4 ;  /* 0x0000000400007388 */ /* 0x0005e40000000c00 */
.L_x_1921:
[----:B------:R-:W-:Y:S05]  /*c690*/  BSYNC B1 ;  /* 0x0000000000017941 */ /* 0x000fea0003800000 */
.L_x_1920:
        /* <DEDUP_REMOVED lines=20> */
[----:B------:R-:W-:-:S02]  /*c7e0*/  LOP3.LUT R15, R10, 0xff, RZ, 0xc0, !PT ;  /* 0x000000ff0a0f7812 */ /* 0x000fc400078ec0ff */
[----:B------:R-:W-:Y:S02]  /*c7f0*/  LOP3.LUT R14, R14, 0xff, RZ, 0xc0, !PT ;  /* 0x000000ff0e0e7812 */ /* 0x000fe400078ec0ff */
[----:B------:R-:W-:Y:S02]  /*c800*/  SHF.R.U32.HI R20, RZ, 0x10, R11 ;  /* 0x00000010ff147819 */ /* 0x000fe4000001160b */
[----:B------:R-:W-:Y:S02]  /*c810*/  LOP3.LUT R27, R12, 0xff, RZ, 0xc0, !PT ;  /* 0x000000ff0c1b7812 */ /* 0x000fe400078ec0ff */
[----:B------:R-:W-:Y:S02]  /*c820*/  LOP3.LUT R26, R26, 0xff, RZ, 0xc0, !PT ;  /* 0x000000ff1a1a7812 */ /* 0x000fe400078ec0ff */
[----:B------:R-:W-:Y:S02]  /*c830*/  LOP3.LUT R28, R28, 0xff, RZ, 0xc0, !PT ;  /* 0x000000ff1c1c7812 */ /* 0x000fe400078ec0ff */
[----:B------:R-:W-:-:S02]  /*c840*/  PRMT R15, R14, 0x7604, R15 ;  /* 0x000076040e0f7816 */ /* 0x000fc4000000000f */
[----:B------:R-:W-:Y:S02]  /*c850*/  LOP3.LUT R20, R20, 0xff, RZ, 0xc0, !PT ;  /* 0x000000ff14147812 */ /* 0x000fe400078ec0ff */
[----:B------:R-:W-:Y:S02]  /*c860*/  SHF.R.U32.HI R14, RZ, 0x10, R10 ;  /* 0x00000010ff0e7819 */ /* 0x000fe4000001160a */
[----:B------:R-:W-:Y:S02]  /*c870*/  PRMT R27, R26, 0x7604, R27 ;  /* 0x000076041a1b7816 */ /* 0x000fe4000000001b */
        /* <DEDUP_REMOVED lines=8> */
[----:B0-----:R-:W-:-:S02]  /*c900*/  F2FP.F16.E4M3.UNPACK_B R14, R6.H1 ;  /* 0x00000006ff0e723e */ /* 0x001fc400030006ff */
[----:B------:R-:W-:Y:S02]  /*c910*/  PRMT R27, R26, 0x7054, R27 ;  /* 0x000070541a1b7816 */ /* 0x000fe4000000001b */
[----:B------:R-:W-:Y:S01]  /*c920*/  F2FP.F16.E4M3.UNPACK_B R30, R29 ;  /* 0x0000001dff1e723e */ /* 0x000fe200020006ff */
[--C-:B------:R-:W-:Y:S01]  /*c930*/  HADD2.F32 R13, -RZ, R14.reuse.H0_H0 ;  /* 0x2000000eff0d7230 */ /* 0x100fe20000004100 */
[----:B------:R-:W-:Y:S01]  /*c940*/  F2FP.F16.E4M3.UNPACK_B R26, R21 ;  /* 0x00000015ff1a723e */ /* 0x000fe200020006ff */
[----:B------:R-:W-:Y:S01]  /*c950*/  HADD2.F32 R14, -RZ, R14.H1_H1 ;  /* 0x3000000eff0e7230 */ /* 0x000fe20000004100 */
[----:B------:R-:W-:Y:S01]  /*c960*/  LOP3.LUT R28, R27, 0xff000000, R12, 0xf8, !PT ;  /* 0xff0000001b1c7812 */ /* 0x000fe200078ef80c */
[----:B------:R-:W-:Y:S01]  /*c970*/  HADD2.F32 R31, -RZ, R30.H1_H1 ;  /* 0x3000001eff1f7230 */ /* 0x000fe20000004100 */
[----:B------:R-:W-:Y:S01]  /*c980*/  F2FP.F16.E4M3.UNPACK_B R12, R6 ;  /* 0x00000006ff0c723e */ /* 0x000fe200020006ff */
[----:B------:R-:W-:Y:S01]  /*c990*/  HADD2.F32 R27, -RZ, R26.H1_H1 ;  /* 0x3000001aff1b7230 */ /* 0x000fe20000004100 */
[----:B------:R-:W-:Y:S01]  /*c9a0*/  LOP3.LUT R20, R15, 0xff000000, R10, 0xf8, !PT ;  /* 0xff0000000f147812 */ /* 0x000fe200078ef80a */
[----:B------:R-:W-:-:S02]  /*c9b0*/  HADD2.F32 R30, -RZ, R30.H0_H0 ;  /* 0x2000001eff1e7230 */ /* 0x000fc40000004100 */
[C---:B------:R-:W-:Y:S01]  /*c9c0*/  FMUL.FTZ R32, R14.reuse, R31 ;  /* 0x0000001f0e207220 */ /* 0x040fe20000410000 */
[----:B------:R-:W-:Y:S01]  /*c9d0*/  F2FP.F16.E4M3.UNPACK_B R10, R5 ;  /* 0x00000005ff0a723e */ /* 0x000fe200020006ff */
[----:B------:R-:W-:Y:S01]  /*c9e0*/  FMUL.FTZ R14, R14, R27 ;  /* 0x0000001b0e0e7220 */ /* 0x000fe20000410000 */
[----:B------:R-:W-:Y:S01]  /*c9f0*/  F2FP.F16.E4M3.UNPACK_B R11, R5.H1 ;  /* 0x00000005ff0b723e */ /* 0x000fe200030006ff */
[----:B------:R-:W-:Y:S01]  /*ca00*/  HADD2.F32 R5, -RZ, R12.H1_H1 ;  /* 0x3000000cff057230 */ /* 0x000fe20000004100 */
[----:B------:R-:W-:Y:S01]  /*ca10*/  F2FP.F16.E4M3.UNPACK_B R15, R7 ;  /* 0x00000007ff0f723e */ /* 0x000fe200020006ff */
[----:B------:R-:W-:Y:S01]  /*ca20*/  HADD2.F32 R26, -RZ, R26.H0_H0 ;  /* 0x2000001aff1a7230 */ /* 0x000fe20000004100 */
[----:B------:R-:W-:Y:S01]  /*ca30*/  F2FP.F16.E4M3.UNPACK_B R29, R29.H1 ;  /* 0x0000001dff1d723e */ /* 0x000fe200030006ff */
[C---:B------:R-:W-:Y:S01]  /*ca40*/  FFMA.FTZ R33, R13.reuse, R27, -R32 ;  /* 0x0000001b0d217223 */ /* 0x040fe20000010820 */
[----:B------:R-:W-:Y:S01]  /*ca50*/  F2FP.F16.E4M3.UNPACK_B R21, R21.H1 ;  /* 0x00000015ff15723e */ /* 0x000fe200030006ff */
[----:B------:R-:W-:Y:S01]  /*ca60*/  FFMA.FTZ R38, R13, R31, R14 ;  /* 0x0000001f0d267223 */ /* 0x000fe2000001000e */
[----:B------:R-:W-:-:S02]  /*ca70*/  HADD2.F32 R12, -RZ, R12.H0_H0 ;  /* 0x2000000cff0c7230 */ /* 0x000fc40000004100 */
[C---:B------:R-:W-:Y:S01]  /*ca80*/  FMUL.FTZ R13, R5.reuse, R30 ;  /* 0x0000001e050d7220 */ /* 0x040fe20000410000 */
[-C--:B------:R-:W-:Y:S01]  /*ca90*/  FMUL.FTZ R27, R5, R26.reuse ;  /* 0x0000001a051b7220 */ /* 0x080fe20000410000 */
[----:B------:R-:W-:Y:S01]  /*caa0*/  F2FP.F16.E4M3.UNPACK_B R7, R7.H1 ;  /* 0x00000007ff07723e */ /* 0x000fe200030006ff */
[----:B------:R-:W-:Y:S02]  /*cab0*/  HADD2.F32 R5, -RZ, R15.H1_H1 ;  /* 0x3000000fff057230 */ /* 0x000fe40000004100 */
[C---:B------:R-:W-:Y:S01]  /*cac0*/  FFMA.FTZ R31, R12.reuse, R26, -R13 ;  /* 0x0000001a0c1f7223 */ /* 0x040fe2000001080d */
[----:B------:R-:W-:Y:S02]  /*cad0*/  HADD2.F32 R32, -RZ, R29.H0_H0 ;  /* 0x2000001dff207230 */ /* 0x000fe40000004100 */
[----:B------:R-:W-:Y:S01]  /*cae0*/  FFMA.FTZ R34, R12, R30, R27 ;  /* 0x0000001e0c227223 */ /* 0x000fe2000001001b */
[----:B------:R-:W-:Y:S01]  /*caf0*/  HADD2.F32 R14, -RZ, R21.H0_H0 ;  /* 0x20000015ff0e7230 */ /* 0x000fe20000004100 */
[----:B------:R-:W-:Y:S01]  /*cb00*/  F2FP.F16.E4M3.UNPACK_B R6, R4 ;  /* 0x00000004ff06723e */ /* 0x000fe200020006ff */
[----:B------:R-:W-:-:S02]  /*cb10*/  HADD2.F32 R15, -RZ, R15.H0_H0 ;  /* 0x2000000fff0f7230 */ /* 0x000fc40000004100 */
[C---:B------:R-:W-:Y:S01]  /*cb20*/  FMUL.FTZ R26, R5.reuse, R32 ;  /* 0x00000020051a7220 */ /* 0x040fe20000410000 */
[----:B------:R-:W-:Y:S02]  /*cb30*/  HADD2.F32 R29, -RZ, R29.H1_H1 ;  /* 0x3000001dff1d7230 */ /* 0x000fe40000004100 */
[-C--:B------:R-:W-:Y:S01]  /*cb40*/  FMUL.FTZ R30, R5, R14.reuse ;  /* 0x0000000e051e7220 */ /* 0x080fe20000410000 */
[----:B------:R-:W-:Y:S02]  /*cb50*/  HADD2.F32 R12, -RZ, R7.H1_H1 ;  /* 0x30000007ff0c7230 */ /* 0x000fe40000004100 */
[C---:B------:R-:W-:Y:S01]  /*cb60*/  FFMA.FTZ R35, R15.reuse, R14, -R26 ;  /* 0x0000000e0f237223 */ /* 0x040fe2000001081a */
[----:B------:R-:W-:Y:S02]  /*cb70*/  HADD2.F32 R21, -RZ, R21.H1_H1 ;  /* 0x30000015ff157230 */ /* 0x000fe40000004100 */
[----:B------:R-:W-:Y:S01]  /*cb80*/  FFMA.FTZ R32, R15, R32, R30 ;  /* 0x000000200f207223 */ /* 0x000fe2000001001e */
[----:B------:R-:W-:-:S02]  /*cb90*/  HADD2.F32 R5, -RZ, R7.H0_H0 ;  /* 0x20000007ff057230 */ /* 0x000fc40000004100 */
[C---:B------:R-:W-:Y:S01]  /*cba0*/  FMUL.FTZ R14, R12.reuse, R29 ;  /* 0x0000001d0c0e7220 */ /* 0x040fe20000410000 */
[----:B------:R-:W-:Y:S01]  /*cbb0*/  F2FP.F16.E4M3.UNPACK_B R4, R4.H1 ;  /* 0x00000004ff04723e */ /* 0x000fe200030006ff */
[-C--:B------:R-:W-:Y:S01]  /*cbc0*/  FMUL.FTZ R30, R12, R21.reuse ;  /* 0x000000150c1e7220 */ /* 0x080fe20000410000 */
        /* <DEDUP_REMOVED lines=10> */
[----:B------:R-:W-:Y:S01]  /*cc70*/  FMUL.FTZ R30, R7, R26 ;  /* 0x0000001a071e7220 */ /* 0x000fe20000410000 */
[----:B------:R-:W-:Y:S02]  /*cc80*/  HADD2.F32 R15, -RZ, R13.H0_H0 ;  /* 0x2000000dff0f7230 */ /* 0x000fe40000004100 */
[----:B------:R-:W-:Y:S02]  /*cc90*/  HADD2.F32 R4, -RZ, R6.H1_H1 ;  /* 0x30000006ff047230 */ /* 0x000fe40000004100 */
[-C--:B------:R-:W-:Y:S01]  /*cca0*/  FFMA.FTZ R30, R5, R14.reuse, -R30 ;  /* 0x0000000e051e7223 */ /* 0x080fe2000001081e */
[----:B------:R-:W-:Y:S02]  /*ccb0*/  HADD2.F32 R13, -RZ, R12.H0_H0 ;  /* 0x2000000cff0d7230 */ /* 0x000fe40000004100 */
[----:B------:R-:W-:Y:S01]  /*ccc0*/  FMUL.FTZ R12, R7, R14 ;  /* 0x0000000e070c7220 */ /* 0x000fe20000410000 */
[----:B------:R-:W-:-:S02]  /*ccd0*/  HADD2.F32 R6, -RZ, R6.H0_H0 ;  /* 0x20000006ff067230 */ /* 0x000fc40000004100 */
[C---:B------:R-:W-:Y:S01]  /*cce0*/  FMUL.FTZ R7, R4.reuse, R15 ;  /* 0x0000000f04077220 */ /* 0x040fe20000410000 */
[-C--:B------:R-:W-:Y:S01]  /*ccf0*/  FMUL.FTZ R4, R4, R13.reuse ;  /* 0x0000000d04047220 */ /* 0x080fe20000410000 */
[----:B------:R-:W-:Y:S02]  /*cd00*/  FFMA.FTZ R21, R5, R26, R12 ;  /* 0x0000001a05157223 */ /* 0x000fe4000001000c */
[C---:B------:R-:W-:Y:S01]  /*cd10*/  FFMA.FTZ R14, R6.reuse, R13, -R7 ;  /* 0x0000000d060e7223 */ /* 0x040fe20000010807 */
[----:B------:R-:W-:Y:S02]  /*cd20*/  HADD2.F32 R5, -RZ, R11.H1_H1 ;  /* 0x3000000bff057230 */ /* 0x000fe40000004100 */
[----:B------:R-:W-:Y:S01]  /*cd30*/  FFMA.FTZ R15, R6, R15, R4 ;  /* 0x0000000f060f7223 */ /* 0x000fe20000010004 */
[----:B------:R-:W-:Y:S02]  /*cd40*/  HADD2.F32 R6, -RZ, R20.H1_H1 ;  /* 0x30000014ff067230 */ /* 0x000fe40000004100 */
[----:B------:R-:W-:-:S02]  /*cd50*/  HADD2.F32 R12, -RZ, R28.H1_H1 ;  /* 0x3000001cff0c7230 */ /* 0x000fc40000004100 */
[----:B------:R-:W-:Y:S02]  /*cd60*/  HADD2.F32 R13, -RZ, R28.H0_H0 ;  /* 0x2000001cff0d7230 */ /* 0x000fe40000004100 */
[C---:B------:R-:W-:Y:S01]  /*cd70*/  FMUL.FTZ R27, R5.reuse, R6 ;  /* 0x00000006051b7220 */ /* 0x040fe20000410000 */
[----:B------:R-:W-:Y:S02]  /*cd80*/  HADD2.F32 R4, -RZ, R10.H1_H1 ;  /* 0x3000000aff047230 */ /* 0x000fe40000004100 */
[----:B------:R-:W-:Y:S02]  /*cd90*/  HADD2.F32 R7, -RZ, R20.H0_H0 ;  /* 0x20000014ff077230 */ /* 0x000fe40000004100 */
[----:B------:R-:W-:Y:S01]  /*cda0*/  FMUL.FTZ R20, R5, R12 ;  /* 0x0000000c05147220 */ /* 0x000fe20000410000 */
[----:B------:R-:W-:Y:S02]  /*cdb0*/  HADD2.F32 R11, -RZ, R11.H0_H0 ;  /* 0x2000000bff0b7230 */ /* 0x000fe40000004100 */
[----:B------:R-:W-:Y:S01]  /*cdc0*/  FMUL.FTZ R5, R4, R13 ;  /* 0x0000000d04057220 */ /* 0x000fe20000410000 */
[----:B------:R-:W-:-:S02]  /*cdd0*/  HADD2.F32 R10, -RZ, R10.H0_H0 ;  /* 0x2000000aff0a7230 */ /* 0x000fc40000004100 */
[-C--:B------:R-:W-:Y:S01]  /*cde0*/  FMUL.FTZ R4, R4, R7.reuse ;  /* 0x0000000704047220 */ /* 0x080fe20000410000 */
[C---:B------:R-:W-:Y:S01]  /*cdf0*/  FFMA.FTZ R20, R11.reuse, R6, -R20 ;  /* 0x000000060b147223 */ /* 0x040fe20000010814 */
[----:B------:R-:W-:Y:S01]  /*ce00*/  FFMA.FTZ R27, R11, R12, R27 ;  /* 0x0000000c0b1b7223 */ /* 0x000fe2000001001b */
[C---:B------:R-:W-:Y:S01]  /*ce10*/  FFMA.FTZ R5, R10.reuse, R7, -R5 ;  /* 0x000000070a057223 */ /* 0x040fe20000010805 */
[----:B------:R-:W-:Y:S01]  /*ce20*/  FFMA.FTZ R10, R10, R13, R4 ;  /* 0x0000000d0a0a7223 */ /* 0x000fe20000010004 */
[----:B------:R-:W-:Y:S02]  /*ce30*/  F2FP.SATFINITE.E4M3.F32.PACK_AB_MERGE_C R6, R38, R33, RZ ;  /* 0x000000212606723e */ /* 0x000fe400048070ff */
        /* <DEDUP_REMOVED lines=8> */
.L_x_1926:
[----:B------:R-:W-:Y:S05]  /*cec0*/  BSYNC B1 ;  /* 0x0000000000017941 */ /* 0x000fea0003800000 */
.L_x_1925:
[----:B------:R-:W-:Y:S05]  /*ced0*/  @P1 BRA `(.L_x_1924) ;  /* 0x0000002c00301947 */ /* 0x000fea0003800000 */
[----:B01----:R-:W0:Y:S01]  /*cee0*/  LDS.128 R4, [R0+0x2000] ;  /* 0x0020000000047984 */ /* 0x003e220000000c00 */
[----:B-----5:R-:W-:Y:S02]  /*cef0*/  SHF.R.U32.HI R10, RZ, 0x8, R24 ;  /* 0x00000008ff0a7819 */ /* 0x020fe40000011618 */
[----:B------:R-:W-:Y:S02]  /*cf00*/  LOP3.LUT R3, R24, 0xff, RZ, 0xc0, !PT ;  /* 0x000000ff18037812 */ /* 0x000fe400078ec0ff */
[----:B------:R-:W-:Y:S02]  /*cf10*/  LOP3.LUT R10, R10, 0xff, RZ, 0xc0, !PT ;  /* 0x000000ff0a0a7812 */ /* 0x000fe400078ec0ff */
[----:B------:R-:W-:Y:S02]  /*cf20*/  SHF.R.U32.HI R12, RZ, 0x8, R25 ;  /* 0x00000008ff0c7819 */ /* 0x000fe40000011619 */
[----:B------:R-:W-:Y:S02]  /*cf30*/  SHF.R.U32.HI R15, RZ, 0x8, R9 ;  /* 0x00000008ff0f7819 */ /* 0x000fe40000011609 */
[----:B------:R-:W-:-:S02]  /*cf40*/  PRMT R3, R10, 0x7604, R3 ;  /* 0x000076040a037816 */ /* 0x000fc40000000003 */
[----:B------:R-:W-:Y:S02]  /*cf50*/  LOP3.LUT R11, R25, 0xff, RZ, 0xc0, !PT ;  /* 0x000000ff190b7812 */ /* 0x000fe400078ec0ff */
[----:B------:R-:W-:Y:S02]  /*cf60*/  LOP3.LUT R12, R12, 0xff, RZ, 0xc0, !PT ;  /* 0x000000ff0c0c7812 */ /* 0x000fe400078ec0ff */
[----:B------:R-:W-:Y:S02]  /*cf70*/  SHF.R.U32.HI R20, RZ, 0x10, R25 ;  /* 0x00000010ff147819 */ /* 0x000fe40000011619 */
[----:B------:R-:W-:Y:S02]  /*cf80*/  SHF.R.U32.HI R10, RZ, 0x8, R8 ;  /* 0x00000008ff0a7819 */ /* 0x000fe40000011608 */
[----:B------:R-:W-:Y:S02]  /*cf90*/  SHF.R.U32.HI R21, RZ, 0x10, R9 ;  /* 0x00000010ff157819 */ /* 0x000fe40000011609 */
[----:B----4-:R-:W-:-:S02]  /*cfa0*/  LOP3.LUT R14, R9, 0xff, RZ, 0xc0, !PT ;  /* 0x000000ff090e7812 */ /* 0x010fc400078ec0ff */
[----:B------:R-:W-:Y:S01]  /*cfb0*/  LOP3.LUT R15, R15, 0xff, RZ, 0xc0, !PT ;  /* 0x000000ff0f0f7812 */ /* 0x000fe200078ec0ff */
[----:B------:R-:W-:Y:S01]  /*cfc0*/  IMAD.U32 R21, R21, 0x10000, RZ ;  /* 0x0001000015157824 */ /* 0x000fe200078e00ff */
[----:B------:R-:W-:Y:S02]  /*cfd0*/  PRMT R11, R12, 0x7604, R11 ;  /* 0x000076040c0b7816 */ /* 0x000fe4000000000b */
[----:B------:R-:W-:Y:S01]  /*cfe0*/  LOP3.LUT R13, R10, 0xff, RZ, 0xc0, !PT ;  /* 0x000000ff0a0d7812 */ /* 0x000fe200078ec0ff */
[----:B------:R-:W-:Y:S01]  /*cff0*/  IMAD.U32 R10, R20, 0x10000, RZ ;  /* 0x00010000140a7824 */ /* 0x000fe200078e00ff */
[----:B------:R-:W-:Y:S02]  /*d000*/  LOP3.LUT R12, R8, 0xff, RZ, 0xc0, !PT ;  /* 0x000000ff080c7812 */ /* 0x000fe400078ec0ff */
[----:B------:R-:W-:Y:S02]  /*d010*/  PRMT R14, R15, 0x7604, R14 ;  /* 0x000076040f0e7816 */ /* 0x000fe4000000000e */
[----:B------:R-:W-:-:S02]  /*d020*/  PRMT R15, R13, 0x7604, R12 ;  /* 0x000076040d0f7816 */ /* 0x000fc4000000000c */
[----:B------:R-:W-:Y:S02]  /*d030*/  LOP3.LUT R13, R11, 0xff0000, R10, 0xf8, !PT ;  /* 0x00ff00000b0d7812 */ /* 0x000fe400078ef80a */
[----:B------:R-:W-:Y:S02]  /*d040*/  LOP3.LUT R21, R14, 0xff0000, R21, 0xf8, !PT ;  /* 0x00ff00000e157812 */ /* 0x000fe400078ef815 */
[--C-:B------:R-:W-:Y:S02]  /*d050*/  LOP3.LUT R11, R3, 0xff0000, R24.reuse, 0xf8, !PT ;  /* 0x00ff0000030b7812 */ /* 0x100fe400078ef818 */
[----:B------:R-:W-:Y:S02]  /*d060*/  LOP3.LUT R21, R21, 0xff000000, R9, 0xf8, !PT ;  /* 0xff00000015157812 */ /* 0x000fe400078ef809 */
[----:B------:R-:W-:Y:S02]  /*d070*/  LOP3.LUT R13, R13, 0xff000000, R25, 0xf8, !PT ;  /* 0xff0000000d0d7812 */ /* 0x000fe400078ef819 */
[----:B------:R-:W-:-:S02]  /*d080*/  LOP3.LUT R12, R11, 0xff000000, R24, 0xf8, !PT ;  /* 0xff0000000b0c7812 */ /* 0x000fc400078ef818 */
[-C--:B0-----:R-:W-:Y:S02]  /*d090*/  F2FP.F16.E4M3.UNPACK_B R3, R6.reuse.H1 ;  /* 0x00000006ff03723e */ /* 0x081fe400030006ff */
[--C-:B------:R-:W-:Y:S02]  /*d0a0*/  LOP3.LUT R15, R15, 0xff0000, R8.reuse, 0xf8, !PT ;  /* 0x00ff00000f0f7812 */ /* 0x100fe400078ef808 */
[----:B------:R-:W-:Y:S01]  /*d0b0*/  F2FP.F16.E4M3.UNPACK_B R24, R21 ;  /* 0x00000015ff18723e */ /* 0x000fe200020006ff */
[--C-:B------:R-:W-:Y:S01]  /*d0c0*/  HADD2.F32 R9, -RZ, R3.reuse.H0_H0 ;  /* 0x20000003ff097230 */ /* 0x100fe20000004100 */
[----:B------:R-:W-:Y:S02]  /*d0d0*/  F2FP.F16.E4M3.UNPACK_B R14, R13 ;  /* 0x0000000dff0e723e */ /* 0x000fe400020006ff */
[----:B------:R-:W-:Y:S01]  /*d0e0*/  LOP3.LUT R20, R15, 0xff000000, R8, 0xf8, !PT ;  /* 0xff0000000f147812 */ /* 0x000fe200078ef808 */
[----:B------:R-:W-:Y:S01]  /*d0f0*/  HADD2.F32 R8, -RZ, R3.H1_H1 ;  /* 0x30000003ff087230 */ /* 0x000fe20000004100 */
[----:B------:R-:W-:Y:S01]  /*d100*/  F2FP.F16.E4M3.UNPACK_B R6, R6 ;  /* 0x00000006ff06723e */ /* 0x000fe200020006ff */
[----:B------:R-:W-:Y:S01]  /*d110*/  HADD2.F32 R25, -RZ, R24.H1_H1 ;  /* 0x30000018ff197230 */ /* 0x000fe20000004100 */
[-C--:B------:R-:W-:Y:S01]  /*d120*/  F2FP.F16.E4M3.UNPACK_B R10, R7.reuse ;  /* 0x00000007ff0a723e */ /* 0x080fe200020006ff */
[----:B------:R-:W-:Y:S01]  /*d130*/  HADD2.F32 R15, -RZ, R14.H1_H1 ;  /* 0x3000000eff0f7230 */ /* 0x000fe20000004100 */
[----:B------:R-:W-:Y:S01]  /*d140*/  F2FP.F16.E4M3.UNPACK_B R11, R7.H1 ;  /* 0x00000007ff0b723e */ /* 0x000fe200030006ff */
[----:B------:R-:W-:-:S02]  /*d150*/  HADD2.F32 R24, -RZ, R24.H0_H0 ;  /* 0x20000018ff187230 */ /* 0x000fc40000004100 */
[C---:B------:R-:W-:Y:S01]  /*d160*/  FMUL.FTZ R26, R8.reuse, R25 ;  /* 0x00000019081a7220 */ /* 0x040fe20000410000 */
[----:B------:R-:W-:Y:S01]  /*d170*/  F2FP.F16.E4M3.UNPACK_B R7, R5 ;  /* 0x00000005ff07723e */ /* 0x000fe200020006ff */
[----:B------:R-:W-:Y:S01]  /*d180*/  FMUL.FTZ R30, R8, R15 ;  /* 0x0000000f081e7220 */ /* 0x000fe20000410000 */
[----:B------:R-:W-:Y:S01]  /*d190*/  F2FP.F16.E4M3.UNPACK_B R8, R5.H1 ;  /* 0x00000005ff08723e */ /* 0x000fe200030006ff */
[----:B------:R-:W-:Y:S02]  /*d1a0*/  HADD2.F32 R5, -RZ, R6.H1_H1 ;  /* 0x30000006ff057230 */ /* 0x000fe40000004100 */
[C---:B------:R-:W-:Y:S01]  /*d1b0*/  FFMA.FTZ R28, R9.reuse, R15, -R26 ;  /* 0x0000000f091c7223 */ /* 0x040fe2000001081a */
[----:B------:R-:W-:Y:S02]  /*d1c0*/  HADD2.F32 R14, -RZ, R14.H0_H0 ;  /* 0x2000000eff0e7230 */ /* 0x000fe40000004100 */
[----:B------:R-:W-:Y:S01]  /*d1d0*/  FFMA.FTZ R29, R9, R25, R30 ;  /* 0x00000019091d7223 */ /* 0x000fe2000001001e */
[----:B------:R-:W-:Y:S01]  /*d1e0*/  HADD2.F32 R6, -RZ, R6.H0_H0 ;  /* 0x20000006ff067230 */ /* 0x000fe20000004100 */
[----:B------:R-:W-:Y:S01]  /*d1f0*/  F2FP.F16.E4M3.UNPACK_B R21, R21.H1 ;  /* 0x00000015ff15723e */ /* 0x000fe200030006ff */
[C---:B------:R-:W-:Y:S01]  /*d200*/  FMUL.FTZ R9, R5.reuse, R24 ;  /* 0x0000001805097220 */ /* 0x040fe20000410000 */
[----:B------:R-:W-:Y:S01]  /*d210*/  F2FP.F16.E4M3.UNPACK_B R13, R13.H1 ;  /* 0x0000000dff0d723e */ /* 0x000fe200030006ff */
[----:B------:R-:W-:Y:S01]  /*d220*/  FMUL.FTZ R27, R5, R14 ;  /* 0x0000000e051b7220 */ /* 0x000fe20000410000 */
[----:B------:R-:W-:-:S02]  /*d230*/  HADD2.F32 R5, -RZ, R10.H1_H1 ;  /* 0x3000000aff057230 */ /* 0x000fc40000004100 */
[C---:B------:R-:W-:Y:S01]  /*d240*/  FFMA.FTZ R25, R6.reuse, R14, -R9 ;  /* 0x0000000e06197223 */ /* 0x040fe20000010809 */
[----:B------:R-:W-:Y:S02]  /*d250*/  HADD2.F32 R15, -RZ, R21.H0_H0 ;  /* 0x20000015ff0f7230 */ /* 0x000fe40000004100 */
[----:B------:R-:W-:Y:S01]  /*d260*/  FFMA.FTZ R26, R6, R24, R27 ;  /* 0x00000018061a7223 */ /* 0x000fe2000001001b */
[----:B------:R-:W-:Y:S01]  /*d270*/  HADD2.F32 R9, -RZ, R13.H0_H0 ;  /* 0x2000000dff097230 */ /* 0x000fe20000004100 */
[----:B------:R-:W-:Y:S01]  /*d280*/  F2FP.F16.E4M3.UNPACK_B R3, R4 ;  /* 0x00000004ff03723e */ /* 0x000fe200020006ff */
        /* <DEDUP_REMOVED lines=8> */
[----:B------:R-:W-:Y:S02]  /*d310*/  HADD2.F32 R11, -RZ, R11.H0_H0 ;  /* 0x2000000bff0b7230 */ /* 0x000fe40000004100 */
[C---:B------:R-:W-:Y:S01]  /*d320*/  FMUL.FTZ R14, R6.reuse, R21 ;  /* 0x00000015060e7220 */ /* 0x040fe20000410000 */
[----:B------:R-:W-:Y:S01]  /*d330*/  F2FP.F16.E4M3.UNPACK_B R5, R20 ;  /* 0x00000014ff05723e */ /* 0x000fe200020006ff */
[-C--:B------:R-:W-:Y:S01]  /*d340*/  FMUL.FTZ R10, R6, R13.reuse ;  /* 0x0000000d060a7220 */ /* 0x080fe20000410000 */
[----:B------:R-:W-:Y:S01]  /*d350*/  F2FP.F16.E4M3.UNPACK_B R4, R4.H1 ;  /* 0x00000004ff04723e */ /* 0x000fe200030006ff */
[C---:B------:R-:W-:Y:S01]  /*d360*/  FFMA.FTZ R31, R11.reuse, R13, -R14 ;  /* 0x0000000d0b1f7223 */ /* 0x040fe2000001080e */
[-C--:B------:R-:W-:Y:S01]  /*d370*/  F2FP.F16.E4M3.UNPACK_B R9, R12.reuse ;  /* 0x0000000cff09723e */ /* 0x080fe200020006ff */
[----:B------:R-:W-:Y:S01]  /*d380*/  FFMA.FTZ R32, R11, R21, R10 ;  /* 0x000000150b207223 */ /* 0x000fe2000001000a */
[--C-:B------:R-:W-:Y:S01]  /*d390*/  HADD2.F32 R13, -RZ, R5.reuse.H1_H1 ;  /* 0x30000005ff0d7230 */ /* 0x100fe20000004100 */
[----:B------:R-:W-:Y:S01]  /*d3a0*/  F2FP.F16.E4M3.UNPACK_B R12, R12.H1 ;  /* 0x0000000cff0c723e */ /* 0x000fe200030006ff */
[----:B------:R-:W-:Y:S01]  /*d3b0*/  HADD2.F32 R11, -RZ, R5.H0_H0 ;  /* 0x20000005ff0b7230 */ /* 0x000fe20000004100 */
[----:B------:R-:W-:Y:S01]  /*d3c0*/  F2FP.F16.E4M3.UNPACK_B R20, R20.H1 ;  /* 0x00000014ff14723e */ /* 0x000fe200030006ff */
[----:B------:R-:W-:Y:S01]  /*d3d0*/  HADD2.F32 R6, -RZ, R4.H1_H1 ;  /* 0x30000004ff067230 */ /* 0x000fe20000004100 */
[----:B------:R-:W-:Y:S01]  /*d3e0*/  F2FP.SATFINITE.E4M3.F32.PACK_AB_MERGE_C R28, R29, R28, RZ ;  /* 0x0000001c1d1c723e */ /* 0x000fe200048070ff */
[----:B------:R-:W-:-:S02]  /*d3f0*/  HADD2.F32 R10, -RZ, R9.H1_H1 ;  /* 0x30000009ff0a7230 */ /* 0x000fc40000004100 */
[----:B------:R-:W-:Y:S02]  /*d400*/  HADD2.F32 R5, -RZ, R4.H0_H0 ;  /* 0x20000004ff057230 */ /* 0x000fe40000004100 */
[C---:B------:R-:W-:Y:S01]  /*d410*/  FMUL.FTZ R14, R6.reuse, R13 ;  /* 0x0000000d060e7220 */ /* 0x040fe20000410000 */
[----:B------:R-:W-:Y:S02]  /*d420*/  HADD2.F32 R4, -RZ, R3.H1_H1 ;  /* 0x30000003ff047230 */ /* 0x000fe40000004100 */
[-C--:B------:R-:W-:Y:S01]  /*d430*/  FMUL.FTZ R24, R6, R10.reuse ;  /* 0x0000000a06187220 */ /* 0x080fe20000410000 */
[----:B------:R-:W-:Y:S02]  /*d440*/  HADD2.F32 R9, -RZ, R9.H0_H0 ;  /* 0x20000009ff097230 */ /* 0x000fe40000004100 */
[C---:B------:R-:W-:Y:S01]  /*d450*/  FFMA.FTZ R14, R5.reuse, R10, -R14 ;  /* 0x0000000a050e7223 */ /* 0x040fe2000001080e */
[----:B------:R-:W-:Y:S02]  /*d460*/  HADD2.F32 R3, -RZ, R3.H0_H0 ;  /* 0x20000003ff037230 */ /* 0x000fe40000004100 */
[C---:B------:R-:W-:Y:S01]  /*d470*/  FMUL.FTZ R6, R4.reuse, R11 ;  /* 0x0000000b04067220 */ /* 0x040fe20000410000 */
[----:B------:R-:W-:Y:S01]  /*d480*/  FFMA.FTZ R13, R5, R13, R24 ;  /* 0x0000000d050d7223 */ /* 0x000fe20000010018 */
[----:B------:R-:W-:Y:S01]  /*d490*/  FMUL.FTZ R4, R4, R9 ;  /* 0x0000000904047220 */ /* 0x000fe20000410000 */
[----:B------:R-:W-:-:S02]  /*d4a0*/  HADD2.F32 R5, -RZ, R12.H1_H1 ;  /* 0x3000000cff057230 */ /* 0x000fc40000004100 */
[C---:B------:R-:W-:Y:S01]  /*d4b0*/  FFMA.FTZ R10, R3.reuse, R9, -R6 ;  /* 0x00000009030a7223 */ /* 0x040fe20000010806 */
[----:B------:R-:W-:Y:S02]  /*d4c0*/  HADD2.F32 R9, -RZ, R20.H1_H1 ;  /* 0x30000014ff097230 */ /* 0x000fe40000004100 */
[----:B------:R-:W-:Y:S01]  /*d4d0*/  FFMA.FTZ R11, R3, R11, R4 ;  /* 0x0000000b030b7223 */ /* 0x000fe20000010004 */
[----:B------:R-:W-:Y:S02]  /*d4e0*/  HADD2.F32 R4, -RZ, R8.H1_H1 ;  /* 0x30000008ff047230 */ /* 0x000fe40000004100 */
[----:B------:R-:W-:Y:S02]  /*d4f0*/  HADD2.F32 R20, -RZ, R20.H0_H0 ;  /* 0x20000014ff147230 */ /* 0x000fe40000004100 */
[----:B------:R-:W-:Y:S02]  /*d500*/  HADD2.F32 R3, -RZ, R7.H1_H1 ;  /* 0x30000007ff037230 */ /* 0x000fe40000004100 */
[----:B------:R-:W-:Y:S01]  /*d510*/  FMUL.FTZ R15, R4, R9 ;  /* 0x00000009040f7220 */ /* 0x000fe20000410000 */
[----:B------:R-:W-:-:S02]  /*d520*/  HADD2.F32 R12, -RZ, R12.H0_H0 ;  /* 0x2000000cff0c7230 */ /* 0x000fc40000004100 */
[-C--:B------:R-:W-:Y:S01]  /*d530*/  FMUL.FTZ R6, R4, R5.reuse ;  /* 0x0000000504067220 */ /* 0x080fe20000410000 */
[----:B------:R-:W-:Y:S02]  /*d540*/  HADD2.F32 R8, -RZ, R8.H0_H0 ;  /* 0x20000008ff087230 */ /* 0x000fe40000004100 */
[C---:B------:R-:W-:Y:S01]  /*d550*/  FMUL.FTZ R4, R3.reuse, R20 ;  /* 0x0000001403047220 */ /* 0x040fe20000410000 */
[----:B------:R-:W-:Y:S02]  /*d560*/  HADD2.F32 R7, -RZ, R7.H0_H0 ;  /* 0x20000007ff077230 */ /* 0x000fe40000004100 */
[-C--:B------:R-:W-:Y:S01]  /*d570*/  FMUL.FTZ R3, R3, R12.reuse ;  /* 0x0000000c03037220 */ /* 0x080fe20000410000 */
[C---:B------:R-:W-:Y:S01]  /*d580*/  FFMA.FTZ R15, R8.reuse, R5, -R15 ;  /* 0x00000005080f7223 */ /* 0x040fe2000001080f */
[----:B------:R-:W-:Y:S01]  /*d590*/  FFMA.FTZ R6, R8, R9, R6 ;  /* 0x0000000908067223 */ /* 0x000fe20000010006 */
[C---:B------:R-:W-:Y:S01]  /*d5a0*/  FFMA.FTZ R5, R7.reuse, R12, -R4 ;  /* 0x0000000c07057223 */ /* 0x040fe20000010804 */
[----:B------:R-:W-:Y:S01]  /*d5b0*/  FFMA.FTZ R20, R7, R20, R3 ;  /* 0x0000001407147223 */ /* 0x000fe20000010003 */
[----:B------:R-:W-:-:S02]  /*d5c0*/  F2FP.SATFINITE.E4M3.F32.PACK_AB_MERGE_C R7, R32, R31, RZ ;  /* 0x0000001f2007723e */ /* 0x000fc400048070ff */
[----:B------:R-:W-:Y:S02]  /*d5d0*/  F2FP.SATFINITE.E4M3.F32.PACK_AB_MERGE_C R4, R13, R14, RZ ;  /* 0x0000000e0d04723e */ /* 0x000fe400048070ff */
[----:B------:R-:W-:Y:S02]  /*d5e0*/  F2FP.SATFINITE.E4M3.F32.PACK_AB_MERGE_C R15, R6, R15, RZ ;  /* 0x0000000f060f723e */ /* 0x000fe400048070ff */
[----:B------:R-:W-:Y:S02]  /*d5f0*/  F2FP.SATFINITE.E4M3.F32.PACK_AB_MERGE_C R6, R26, R25, R28 ;  /* 0x000000191a06723e */ /* 0x000fe4000480701c */
[----:B------:R-:W-:Y:S02]  /*d600*/  F2FP.SATFINITE.E4M3.F32.PACK_AB_MERGE_C R7, R30, R27, R7 ;  /* 0x0000001b1e07723e */ /* 0x000fe40004807007 */
[----:B------:R-:W-:Y:S02]  /*d610*/  F2FP.SATFINITE.E4M3.F32.PACK_AB_MERGE_C R4, R11, R10, R4 ;  /* 0x0000000a0b04723e */ /* 0x000fe40004807004 */
[----:B------:R-:W-:-:S05]  /*d620*/  F2FP.SATFINITE.E4M3.F32.PACK_AB_MERGE_C R5, R20, R5, R15 ;  /* 0x000000051405723e */ /* 0x000fca000480700f */
[----:B------:R2:W-:Y:S01]  /*d630*/  STS.128 [R0+0x2000], R4 ;  /* 0x0020000400007388 */ /* 0x0005e20000000c00 */
[----:B------:R-:W-:Y:S05]  /*d640*/  BRA `(.L_x_1924) ;  /* 0x0000002400547947 */ /* 0x000fea0003800000 */
.L_x_1911:
        /* <DEDUP_REMOVED lines=8> */
[----:B0-----:R-:W-:-:S13]  /*d6d0*/  ISETP.NE.AND P0, PT, R34, 0x1, PT ;  /* 0x000000012200780c */ /* 0x001fda0003f05270 */
[----:B------:R-:W0:Y:S08]  /*d6e0*/  @P0 LDC R0, c[0x0][0x44c] ;  /* 0x00011300ff000b82 */ /* 0x000e300000000800 */
[----:B------:R-:W1:Y:S01]  /*d6f0*/  @P0 LDC R5, c[0x0][0x450] ;  /* 0x00011400ff050b82 */ /* 0x000e620000000800 */
[----:B0-----:R-:W-:-:S05]  /*d700*/  @P0 IMAD.HI.U32 R0, R3, R0, RZ ;  /* 0x0000000003000227 */ /* 0x001fca00078e00ff */
[----:B-1----:R-:W-:Y:S01]  /*d710*/  @P0 SHF.R.U32.HI R3, RZ, R5, R0 ;  /* 0x00000005ff030219 */ /* 0x002fe20000011600 */
[----:B------:R-:W-:-:S03]  /*d720*/  IMAD.MOV.U32 R5, RZ, RZ, R29 ;  /* 0x000000ffff057224 */ /* 0x000fc600078e001d */
        /* <DEDUP_REMOVED lines=14> */
[----:B------:R-:W0:Y:S01]  /*d810*/  LDC R39, c[0x0][0x3f4] ;  /* 0x0000fd00ff277b82 */ /* 0x000e220000000800 */
[----:B------:R-:W1:Y:S01]  /*d820*/  SHFL.IDX PT, R5, R35, RZ, 0x1c1f ;  /* 0x001c1fff23057589 */ /* 0x000e6200000e0000 */
[----:B------:R-:W-:Y:S01]  /*d830*/  IMAD R34, R197, R34, RZ ;  /* 0x00000022c5227224 */ /* 0x000fe200078e02ff */
[----:B------:R-:W-:Y:S02]  /*d840*/  ULDC.64 UR4, c[0x0][0x208] ;  /* 0x0000820000047ab9 */ /* 0x000fe40000000a00 */
[----:B------:R-:W2:Y:S04]  /*d850*/  SHFL.IDX PT, R14, R9, RZ, 0x1c1f ;  /* 0x001c1fff090e7589 */ /* 0x000ea800000e0000 */
[----:B------:R-:W3:Y:S04]  /*d860*/  SHFL.IDX PT, R3, R8, RZ, 0x1c1f ;  /* 0x001c1fff08037589 */ /* 0x000ee800000e0000 */
[----:B------:R-:W4:Y:S01]  /*d870*/  SHFL.IDX PT, R7, R37, RZ, 0x1c1f ;  /* 0x001c1fff25077589 */ /* 0x000f2200000e0000 */
[----:B0-----:R-:W-:-:S04]  /*d880*/  ISETP.GE.AND P0, PT, R18, R39, PT ;  /* 0x000000271200720c */ /* 0x001fc80003f06270 */
[----:B------:R-:W-:-:S13]  /*d890*/  ISETP.GE.OR P1, PT, R38, R34, P0 ;  /* 0x000000222600720c */ /* 0x000fda0000726670 */
[C---:B-1----:R-:W-:Y:S02]  /*d8a0*/  @!P1 IADD3 R0, P2, R18.reuse, R5, RZ ;  /* 0x0000000512009210 */ /* 0x042fe40007f5e0ff */
[----:B--2---:R-:W-:-:S03]  /*d8b0*/  @!P1 IADD3 R14, P3, R18, R14, RZ ;  /* 0x0000000e120e9210 */ /* 0x004fc60007f7e0ff */
[--C-:B---3--:R-:W-:Y:S02]  /*d8c0*/  @!P1 IMAD.X R5, R3, 0x1, R19.reuse, P2 ;  /* 0x0000000103059824 */ /* 0x108fe400010e0613 */
[----:B----4-:R-:W-:Y:S02]  /*d8d0*/  @!P1 IMAD.X R3, R7, 0x1, R19, P3 ;  /* 0x0000000107039824 */ /* 0x010fe400018e0613 */
[----:B------:R-:W-:Y:S02]  /*d8e0*/  @!P1 IMAD.MOV.U32 R4, RZ, RZ, R0 ;  /* 0x000000ffff049224 */ /* 0x000fe400078e0000 */
[----:B------:R-:W-:Y:S02]  /*d8f0*/  @!P1 IMAD.MOV.U32 R24, RZ, RZ, R14 ;  /* 0x000000ffff189224 */ /* 0x000fe400078e000e */
[----:B------:R-:W-:Y:S02]  /*d900*/  @!P1 IMAD.MOV.U32 R25, RZ, RZ, R3 ;  /* 0x000000ffff199224 */ /* 0x000fe400078e0003 */
[----:B------:R-:W2:Y:S04]  /*d910*/  @!P1 LD.E.128 R4, desc[UR4][R4.64] ;  /* 0x0000000404049980 */ /* 0x000ea8000c101d00 */
[----:B------:R-:W3:Y:S01]  /*d920*/  @!P1 LD.E.128 R24, desc[UR4][R24.64] ;  /* 0x0000000418189980 */ /* 0x000ee2000c101d00 */
[----:B------:R-:W-:-:S02]  /*d930*/  CS2R R32, SRZ ;  /* 0x0000000000207805 */ /* 0x000fc4000001ff00 */
[----:B------:R-:W-:Y:S02]  /*d940*/  CS2R R30, SRZ ;  /* 0x00000000001e7805 */ /* 0x000fe4000001ff00 */
[----:B------:R-:W-:Y:S01]  /*d950*/  CS2R R28, SRZ ;  /* 0x00000000001c7805 */ /* 0x000fe2000001ff00 */
[----:B------:R-:W0:Y:S01]  /*d960*/  SHFL.IDX PT, R35, R35, 0x1, 0x1c1f ;  /* 0x003c1f0023237f89 */ /* 0x000e2200000e0000 */
[----:B------:R-:W-:-:S03]  /*d970*/  CS2R R20, SRZ ;  /* 0x0000000000147805 */ /* 0x000fc6000001ff00 */
[----:B------:R1:W4:Y:S04]  /*d980*/  SHFL.IDX PT, R3, R8, 0x1, 0x1c1f ;  /* 0x003c1f0008037f89 */ /* 0x00032800000e0000 */
[----:B------:R1:W0:Y:S04]  /*d990*/  SHFL.IDX PT, R14, R9, 0x1, 0x1c1f ;  /* 0x003c1f00090e7f89 */ /* 0x00022800000e0000 */
[----:B------:R-:W0:Y:S01]  /*d9a0*/  SHFL.IDX PT, R37, R37, 0x1, 0x1c1f ;  /* 0x003c1f0025257f89 */ /* 0x000e2200000e0000 */
[----:B--2---:R-:W-:Y:S02]  /*d9b0*/  @!P1 IMAD.MOV.U32 R32, RZ, RZ, R4 ;  /* 0x000000ffff209224 */ /* 0x004fe400078e0004 */
[----:B------:R-:W-:Y:S01]  /*d9c0*/  @!P1 IMAD.MOV.U32 R33, RZ, RZ, R5 ;  /* 0x000000ffff219224 */ /* 0x000fe200078e0005 */
[----:B------:R-:W-:Y:S01]  /*d9d0*/  CS2R R4, SRZ ;  /* 0x0000000000047805 */ /* 0x000fe2000001ff00 */
[----:B------:R-:W-:-:S02]  /*d9e0*/  @!P1 IMAD.MOV.U32 R30, RZ, RZ, R6 ;  /* 0x000000ffff1e9224 */ /* 0x000fc400078e0006 */
[----:B------:R-:W-:Y:S02]  /*d9f0*/  @!P1 IMAD.MOV.U32 R31, RZ, RZ, R7 ;  /* 0x000000ffff1f9224 */ /* 0x000fe400078e0007 */
[----:B---3--:R-:W-:Y:S02]  /*da00*/  @!P1 IMAD.MOV.U32 R28, RZ, RZ, R24 ;  /* 0x000000ffff1c9224 */ /* 0x008fe400078e0018 */
[----:B------:R-:W-:Y:S02]  /*da10*/  @!P1 IMAD.MOV.U32 R29, RZ, RZ, R25 ;  /* 0x000000ffff1d9224 */ /* 0x000fe400078e0019 */
[----:B------:R-:W-:Y:S02]  /*da20*/  @!P1 IMAD.MOV.U32 R20, RZ, RZ, R26 ;  /* 0x000000ffff149224 */ /* 0x000fe400078e001a */
[----:B01--4-:R-:W-:-:S07]  /*da30*/  @!P1 IMAD.MOV.U32 R21, RZ, RZ, R27 ;  /* 0x000000ffff159224 */ /* 0x013fce00078e001b */
.L_x_2266:
[----:B------:R-:W-:Y:S01]  /*da40*/  VIADD R7, R38, 0x40 ;  /* 0x0000004026077836 */ /* 0x000fe20000000000 */
[----:B------:R-:W-:Y:S01]  /*da50*/  BSSY B1, `(.L_x_1928) ;  /* 0x0000011000017945 */ /* 0x000fe20003800000 */
[----:B------:R-:W-:Y:S02]  /*da60*/  CS2R R8, SRZ ;  /* 0x0000000000087805 */ /* 0x000fe4000001ff00 */
[----:B------:R-:W-:Y:S02]  /*da70*/  CS2R R10, SRZ ;  /* 0x00000000000a7805 */ /* 0x000fe4000001ff00 */
[----:B------:R-:W-:Y:S02]  /*da80*/  ISETP.GE.AND P1, PT, R7, R34, PT ;  /* 0x000000220700720c */ /* 0x000fe40003f26270 */
[----:B------:R-:W-:-:S11]  /*da90*/  CS2R R6, SRZ ;  /* 0x0000000000067805 */ /* 0x000fd6000001ff00 */
[----:B------:R-:W-:Y:S05]  /*daa0*/  @P1 BRA `(.L_x_1929) ;  /* 0x00000000002c1947 */ /* 0x000fea0003800000 */
[----:B------:R-:W-:Y:S02]  /*dab0*/  CS2R R6, SRZ ;  /* 0x0000000000067805 */ /* 0x000fe4000001ff00 */
[----:B------:R-:W-:Y:S02]  /*dac0*/  CS2R R8, SRZ ;  /* 0x0000000000087805 */ /* 0x000fe4000001ff00 */
[----:B------:R-:W-:Y:S01]  /*dad0*/  CS2R R10, SRZ ;  /* 0x00000000000a7805 */ /* 0x000fe2000001ff00 */
[----:B------:R-:W-:Y:S06]  /*dae0*/  @P0 BRA `(.L_x_1929) ;  /* 0x00000000001c0947 */ /* 0x000fec0003800000 */
[C---:B------:R-:W-:Y:S01]  /*daf0*/  IADD3 R8, P1, R18.reuse, R35, RZ ;  /* 0x0000002312087210 */ /* 0x040fe20007f3e0ff */
[----:B------:R-:W-:Y:S01]  /*db00*/  ULDC.64 UR4, c[0x0][0x208] ;  /* 0x0000820000047ab9 */ /* 0x000fe20000000a00 */
[----:B------:R-:W-:-:S03]  /*db10*/  IADD3 R4, P2, R18, R14, RZ ;  /* 0x0000000e12047210 */ /* 0x000fc60007f5e0ff */
[--C-:B------:R-:W-:Y:S02]  /*db20*/  IMAD.X R9, R3, 0x1, R19.reuse, P1 ;  /* 0x0000000103097824 */ /* 0x100fe400008e0613 */
[----:B------:R-:W-:-:S04]  /*db30*/  IMAD.X R5, R37, 0x1, R19, P2 ;  /* 0x0000000125057824 */ /* 0x000fc800010e0613 */
[----:B------:R-:W5:Y:S04]  /*db40*/  LD.E.128 R8, desc[UR4][R8.64] ;  /* 0x0000000408087980 */ /* 0x000f68000c101d00 */
[----:B------:R-:W5:Y:S02]  /*db50*/  LD.E.128 R4, desc[UR4][R4.64] ;  /* 0x0000000404047980 */ /* 0x000f64000c101d00 */
.L_x_1929:
[----:B------:R-:W-:Y:S05]  /*db60*/  BSYNC B1 ;  /* 0x0000000000017941 */ /* 0x000fea0003800000 */
.L_x_1928:
[----:B------:R-:W2:Y:S01]  /*db70*/  LDL R0, [R1+0x8] ;  /* 0x0000080001007983 */ /* 0x000ea20000100800 */
[----:B------:R-:W-:Y:S01]  /*db80*/  VIADD R12, R194, 0x40 ;  /* 0x00000040c20c7836 */ /* 0x000fe20000000000 */
[----:B------:R-:W-:Y:S01]  /*db90*/  VIADDMNMX R3, R34, -R201, 0x80, PT ;  /* 0x0000008022037446 */ /* 0x000fe200038009c9 */
[----:B------:R-:W-:Y:S03]  /*dba0*/  BSSY B1, `(.L_x_1930) ;  /* 0x000000b000017945 */ /* 0x000fe60003800000 */
[-C--:B------:R-:W-:Y:S02]  /*dbb0*/  ISETP.GE.OR P2, PT, R194, R3.reuse, P0 ;  /* 0x00000003c200720c */ /* 0x080fe40000746670 */
[----:B------:R-:W-:Y:S02]  /*dbc0*/  ISETP.GE.OR P0, PT, R12, R3, P0 ;  /* 0x000000030c00720c */ /* 0x000fe40000706670 */
[----:B--2---:R-:W-:-:S13]  /*dbd0*/  R2UR UR5, R0 ;  /* 0x00000000000572ca */ /* 0x004fda00000e0000 */
[----:B------:R-:W-:-:S04]  /*dbe0*/  ULEA.HI UR4, UR5, UR5, URZ, 0x1 ;  /* 0x0000000505047291 */ /* 0x000fc8000f8f083f */
[----:B------:R-:W-:-:S04]  /*dbf0*/  ULOP3.LUT UR4, UR4, 0xfffffffe, URZ, 0xc0, !UPT ;  /* 0xfffffffe04047892 */ /* 0x000fc8000f8ec03f */
[----:B------:R-:W-:-:S06]  /*dc00*/  UIADD3 UR4, UR5, -UR4, URZ ;  /* 0x8000000405047290 */ /* 0x000fcc000fffe03f */
[----:B------:R-:W-:-:S05]  /*dc10*/  IMAD.U32 R0, RZ, RZ, UR4 ;  /* 0x00000004ff007e24 */ /* 0x000fca000f8e00ff */
[----:B------:R-:W-:-:S04]  /*dc20*/  SHF.L.U32 R0, R0, 0x1f, RZ ;  /* 0x0000001f00007819 */ /* 0x000fc800000006ff */
[----:B------:R-:W0:Y:S02]  /*dc30*/  SYNCS.PHASECHK.TRANS64.TRYWAIT P1, [R17+URZ+0x22800], R0 ;  /* 0x02280000110075a7 */ /* 0x000e24000802017f */
[----:B0-----:R-:W-:Y:S05]  /*dc40*/  @!P1 BRA `(.L_x_1931) ;  /* 0x0000024400989947 */ /* 0x001fea0003800000 */
.L_x_2267:
[----:B------:R-:W-:Y:S05]  /*dc50*/  BSYNC B1 ;  /* 0x0000000000017941 */ /* 0x000fea0003800000 */
.L_x_1930:
[----:B------:R-:W-:Y:S04]  /*dc60*/  BSSY B1, `(.L_x_1932) ;  /* 0x0000100000017945 */ /* 0x000fe80003800000 */
[----:B------:R-:W-:Y:S05]  /*dc70*/  @P2 BRA `(.L_x_1933) ;  /* 0x0000000c00f82947 */ /* 0x000fea0003800000 */
[----:B0-----:R-:W-:Y:S02]  /*dc80*/  SHF.R.U32.HI R0, RZ, 0x8, R32 ;  /* 0x00000008ff007819 */ /* 0x001fe40000011620 */
[----:B------:R-:W-:Y:S02]  /*dc90*/  LOP3.LUT R3, R32, 0xff, RZ, 0xc0, !PT ;  /* 0x000000ff20037812 */ /* 0x000fe400078ec0ff */
[----:B------:R-:W-:Y:S02]  /*dca0*/  LOP3.LUT R0, R0, 0xff, RZ, 0xc0, !PT ;  /* 0x000000ff00007812 */ /* 0x000fe400078ec0ff */
[----:B------:R-:W-:Y:S02]  /*dcb0*/  SHF.R.U32.HI R12, RZ, 0x8, R33 ;  /* 0x00000008ff0c7819 */ /* 0x000fe40000011621 */
[----:B------:R-:W-:Y:S01]  /*dcc0*/  PRMT R35, R0, 0x7604, R3 ;  /* 0x0000760400237816 */ /* 0x000fe20000000003 */
[----:B------:R-:W-:Y:S01]  /*dcd0*/  IMAD.SHL.U32 R3, R213, 0x80, RZ ;  /* 0x00000080d5037824 */ /* 0x000fe200078e00ff */
[----:B------:R-:W-:-:S02]  /*dce0*/  LOP3.LUT R13, R33, 0xff, RZ, 0xc0, !PT ;  /* 0x000000ff210d7812 */ /* 0x000fc400078ec0ff */
[----:B------:R-:W-:Y:S02]  /*dcf0*/  LOP3.LUT R12, R12, 0xff, RZ, 0xc0, !PT ;  /* 0x000000ff0c0c7812 */ /* 0x000fe400078ec0ff */
[----:B------:R-:W-:Y:S02]  /*dd00*/  SHF.R.U32.HI R14, RZ, 0x8, R30 ;  /* 0x00000008ff0e7819 */ /* 0x000fe4000001161e */
[----:B------:R-:W-:Y:S02]  /*dd10*/  PRMT R38, R12, 0x7604, R13 ;  /* 0x000076040c267816 */ /* 0x000fe4000000000d */
[----:B------:R-:W-:Y:S02]  /*dd20*/  SHF.R.U32.HI R12, RZ, 0x8, R31 ;  /* 0x00000008ff0c7819 */ /* 0x000fe4000001161f */
[----:B------:R-:W-:Y:S01]  /*dd30*/  LOP3.LUT R24, R3, 0x380, RZ, 0xc0, !PT ;  /* 0x0000038003187812 */ /* 0x000fe200078ec0ff */
[----:B------:R-:W-:Y:S01]  /*dd40*/  IMAD.IADD R3, R18, 0x1, R39 ;  /* 0x0000000112037824 */ /* 0x000fe200078e0227 */
[----:B------:R-:W-:-:S02]  /*dd50*/  LOP3.LUT R15, R30, 0xff, RZ, 0xc0, !PT ;  /* 0x000000ff1e0f7812 */ /* 0x000fc400078ec0ff */
[----:B------:R-:W-:Y:S02]  /*dd60*/  LOP3.LUT R14, R14, 0xff, RZ, 0xc0, !PT ;  /* 0x000000ff0e0e7812 */ /* 0x000fe400078ec0ff */
[----:B------:R-:W-:Y:S02]  /*dd70*/  SHF.R.U32.HI R0, RZ, 0x8, R28 ;  /* 0x00000008ff007819 */ /* 0x000fe4000001161c */
[----:B------:R-:W-:Y:S02]  /*dd80*/  LOP3.LUT R13, R31, 0xff, RZ, 0xc0, !PT ;  /* 0x000000ff1f0d7812 */ /* 0x000fe400078ec0ff */
[----:B------:R-:W-:Y:S02]  /*dd90*/  LOP3.LUT R12, R12, 0xff, RZ, 0xc0, !PT ;  /* 0x000000ff0c0c7812 */ /* 0x000fe400078ec0ff */
[----:B------:R-:W-:Y:S02]  /*dda0*/  PRMT R41, R14, 0x7604, R15 ;  /* 0x000076040e297816 */ /* 0x000fe4000000000f */
[----:B------:R-:W-:-:S02]  /*ddb0*/  SHF.R.U32.HI R25, RZ, 0x3, R24 ;  /* 0x00000003ff197819 */ /* 0x000fc40000011618 */
[----:B------:R-:W-:Y:S02]  /*ddc0*/  LOP3.LUT R3, R24, 0x70, R3, 0xf8, !PT ;  /* 0x0000007018037812 */ /* 0x000fe400078ef803 */
[----:B------:R-:W-:Y:S02]  /*ddd0*/  LOP3.LUT R14, R0, 0xff, RZ, 0xc0, !PT ;  /* 0x000000ff000e7812 */ /* 0x000fe400078ec0ff */
[----:B------:R-:W-:Y:S02]  /*dde0*/  LOP3.LUT R0, R24, 0x70, R18, 0xf8, !PT ;  /* 0x0000007018007812 */ /* 0x000fe400078ef812 */
[----:B------:R-:W-:Y:S02]  /*ddf0*/  PRMT R45, R12, 0x7604, R13 ;  /* 0x000076040c2d7816 */ /* 0x000fe4000000000d */
[----:B------:R-:W-:Y:S02]  /*de00*/  SHF.R.U32.HI R24, RZ, 0x8, R29 ;  /* 0x00000008ff187819 */ /* 0x000fe4000001161d */
[----:B------:R-:W-:-:S02]  /*de10*/  SHF.R.U32.HI R12, RZ, 0x8, R20 ;  /* 0x00000008ff0c7819 */ /* 0x000fc40000011614 */
[-C--:B------:R-:W-:Y:S02]  /*de20*/  LOP3.LUT R3, R3, R25.reuse, RZ, 0x3c, !PT ;  /* 0x0000001903037212 */ /* 0x080fe400078e3cff */
[----:B------:R-:W-:Y:S02]  /*de30*/  LOP3.LUT R0, R0, R25, RZ, 0x3c, !PT ;  /* 0x0000001900007212 */ /* 0x000fe400078e3cff */
[----:B------:R-:W-:Y:S02]  /*de40*/  LOP3.LUT R25, R29, 0xff, RZ, 0xc0, !PT ;  /* 0x000000ff1d197812 */ /* 0x000fe400078ec0ff */
[----:B------:R-:W-:Y:S02]  /*de50*/  LOP3.LUT R27, R20, 0xff, RZ, 0xc0, !PT ;  /* 0x000000ff141b7812 */ /* 0x000fe400078ec0ff */
[----:B------:R-:W-:Y:S02]  /*de60*/  LOP3.LUT R24, R24, 0xff, RZ, 0xc0, !PT ;  /* 0x000000ff18187812 */ /* 0x000fe400078ec0ff */
[----:B------:R-:W-:-:S02]  /*de70*/  LOP3.LUT R26, R12, 0xff, RZ, 0xc0, !PT ;  /* 0x000000ff0c1a7812 */ /* 0x000fc400078ec0ff */
[C-C-:B------:R-:W-:Y:S02]  /*de80*/  IADD3 R3, R17.reuse, R3, R212.reuse ;  /* 0x0000000311037210 */ /* 0x140fe40007ffe0d4 */
[----:B------:R-:W-:Y:S02]  /*de90*/  LOP3.LUT R15, R28, 0xff, RZ, 0xc0, !PT ;  /* 0x000000ff1c0f7812 */ /* 0x000fe400078ec0ff */
[----:B------:R-:W-:Y:S02]  /*dea0*/  IADD3 R0, R17, R0, R212 ;  /* 0x0000000011007210 */ /* 0x000fe40007ffe0d4 */
[----:B------:R-:W-:Y:S02]  /*deb0*/  PRMT R49, R24, 0x7604, R25 ;  /* 0x0000760418317816 */ /* 0x000fe40000000019 */
[----:B------:R-:W-:Y:S02]  /*dec0*/  PRMT R51, R26, 0x7604, R27 ;  /* 0x000076041a337816 */ /* 0x000fe4000000001b */
[----:B------:R-:W0:Y:S01]  /*ded0*/  LDS.128 R24, [R3+0x14400] ;  /* 0x0144000003187984 */ /* 0x000e220000000c00 */
[----:B------:R-:W-:-:S02]  /*dee0*/  PRMT R47, R14, 0x7604, R15 ;  /* 0x000076040e2f7816 */ /* 0x000fc4000000000f */
[----:B------:R-:W-:Y:S01]  /*def0*/  SHF.R.U32.HI R34, RZ, 0x8, R21 ;  /* 0x00000008ff227819 */ /* 0x000fe20000011615 */
[----:B------:R-:W1:Y:S01]  /*df00*/  LDS.128 R12, [R0+0x14400] ;  /* 0x01440000000c7984 */ /* 0x000e620000000c00 */
[----:B------:R-:W-:Y:S02]  /*df10*/  LOP3.LUT R37, R21, 0xff, RZ, 0xc0, !PT ;  /* 0x000000ff15257812 */ /* 0x000fe400078ec0ff */
[----:B------:R-:W-:Y:S02]  /*df20*/  LOP3.LUT R34, R34, 0xff, RZ, 0xc0, !PT ;  /* 0x000000ff22227812 */ /* 0x000fe400078ec0ff */
[----:B------:R-:W-:Y:S02]  /*df30*/  SHF.R.U32.HI R40, RZ, 0x10, R30 ;  /* 0x00000010ff287819 */ /* 0x000fe4000001161e */
[----:B------:R-:W-:Y:S02]  /*df40*/  PRMT R44, R34, 0x7604, R37 ;  /* 0x00007604222c7816 */ /* 0x000fe40000000025 */
[----:B------:R-:W-:-:S02]  /*df50*/  SHF.R.U32.HI R37, RZ, 0x10, R33 ;  /* 0x00000010ff257819 */ /* 0x000fc40000011621 */
[----:B------:R-:W-:Y:S02]  /*df60*/  SHF.R.U32.HI R34, RZ, 0x10, R32 ;  /* 0x00000010ff227819 */ /* 0x000fe40000011620 */
[----:B------:R-:W-:Y:S02]  /*df70*/  LOP3.LUT R37, R37, 0xff, RZ, 0xc0, !PT ;  /* 0x000000ff25257812 */ /* 0x000fe400078ec0ff */
[----:B------:R-:W-:Y:S02]  /*df80*/  LOP3.LUT R34, R34, 0xff, RZ, 0xc0, !PT ;  /* 0x000000ff22227812 */ /* 0x000fe400078ec0ff */
[----:B------:R-:W-:Y:S02]  /*df90*/  PRMT R37, R37, 0x7054, R38 ;  /* 0x0000705425257816 */ /* 0x000fe40000000026 */
[----:B------:R-:W-:Y:S02]  /*dfa0*/  SHF.R.U32.HI R38, RZ, 0x10, R29 ;  /* 0x00000010ff267819 */ /* 0x000fe4000001161d */
[----:B------:R-:W-:-:S02]  /*dfb0*/  LOP3.LUT R40, R40, 0xff, RZ, 0xc0, !PT ;  /* 0x000000ff28287812 */ /* 0x000fc400078ec0ff */
[----:B------:R-:W-:Y:S02]  /*dfc0*/  LOP3.LUT R38, R38, 0xff, RZ, 0xc0, !PT ;  /* 0x000000ff26267812 */ /* 0x000fe400078ec0ff */
[----:B------:R-:W-:Y:S02]  /*dfd0*/  SHF.R.U32.HI R42, RZ, 0x10, R31 ;  /* 0x00000010ff2a7819 */ /* 0x000fe4000001161f */
[----:B------:R-:W-:Y:S02]  /*dfe0*/  PRMT R35, R34, 0x7054, R35 ;  /* 0x0000705422237816 */ /* 0x000fe40000000023 */
[----:B------:R-:W-:Y:S02]  /*dff0*/  PRMT R43, R40, 0x7054, R41 ;  /* 0x00007054282b7816 */ /* 0x000fe40000000029 */
[----:B------:R-:W-:Y:S02]  /*e000*/  SHF.R.U32.HI R34, RZ, 0x10, R28 ;  /* 0x00000010ff227819 */ /* 0x000fe4000001161c */
[----:B------:R-:W-:-:S02]  /*e010*/  SHF.R.U32.HI R40, RZ, 0x10, R20 ;  /* 0x00000010ff287819 */ /* 0x000fc40000011614 */
[----:B------:R-:W-:Y:S02]  /*e020*/  PRMT R49, R38, 0x7054, R49 ;  /* 0x0000705426317816 */ /* 0x000fe40000000031 */
[----:B------:R-:W-:Y:S02]  /*e030*/  SHF.R.U32.HI R41, RZ, 0x10, R21 ;  /* 0x00000010ff297819 */ /* 0x000fe40000011615 */
[----:B------:R-:W-:Y:S02]  /*e040*/  LOP3.LUT R42, R42, 0xff, RZ, 0xc0, !PT ;  /* 0x000000ff2a2a7812 */ /* 0x000fe400078ec0ff */
[----:B------:R-:W-:Y:S02]  /*e050*/  LOP3.LUT R34, R34, 0xff, RZ, 0xc0, !PT ;  /* 0x000000ff22227812 */ /* 0x000fe400078ec0ff */
[----:B------:R-:W-:Y:S02]  /*e060*/  LOP3.LUT R40, R40, 0xff, RZ, 0xc0, !PT ;  /* 0x000000ff28287812 */ /* 0x000fe400078ec0ff */
[----:B------:R-:W-:-:S02]  /*e070*/  LOP3.LUT R49, R49, 0xff000000, R29, 0xf8, !PT ;  /* 0xff00000031317812 */ /* 0x000fc400078ef81d */
[----:B------:R-:W-:Y:S02]  /*e080*/  LOP3.LUT R41, R41, 0xff, RZ, 0xc0, !PT ;  /* 0x000000ff29297812 */ /* 0x000fe400078ec0ff */
[----:B------:R-:W-:Y:S02]  /*e090*/  PRMT R45, R42, 0x7054, R45 ;  /* 0x000070542a2d7816 */ /* 0x000fe4000000002d */
[----:B------:R-:W-:Y:S02]  /*e0a0*/  PRMT R47, R34, 0x7054, R47 ;  /* 0x00007054222f7816 */ /* 0x000fe4000000002f */
[----:B------:R-:W-:Y:S02]  /*e0b0*/  PRMT R51, R40, 0x7054, R51 ;  /* 0x0000705428337816 */ /* 0x000fe40000000033 */
[----:B------:R-:W-:Y:S02]  /*e0c0*/  LOP3.LUT R42, R37, 0xff000000, R33, 0xf8, !PT ;  /* 0xff000000252a7812 */ /* 0x000fe400078ef821 */
[----:B------:R-:W-:-:S02]  /*e0d0*/  F2FP.F16.E4M3.UNPACK_B R46, R49.H1 ;  /* 0x00000031ff2e723e */ /* 0x000fc400030006ff */
[----:B0-----:R-:W-:Y:S02]  /*e0e0*/  F2FP.F16.E4M3.UNPACK_B R34, R25.H1 ;  /* 0x00000019ff22723e */ /* 0x001fe400030006ff */
[----:B------:R-:W-:Y:S02]  /*e0f0*/  PRMT R53, R41, 0x7054, R44 ;  /* 0x0000705429357816 */ /* 0x000fe4000000002c */
[----:B------:R-:W-:Y:S02]  /*e100*/  LOP3.LUT R41, R35, 0xff000000, R32, 0xf8, !PT ;  /* 0xff00000023297812 */ /* 0x000fe400078ef820 */
[----:B------:R-:W-:Y:S02]  /*e110*/  LOP3.LUT R30, R43, 0xff000000, R30, 0xf8, !PT ;  /* 0xff0000002b1e7812 */ /* 0x000fe400078ef81e */
[----:B------:R-:W-:Y:S02]  /*e120*/  LOP3.LUT R44, R45, 0xff000000, R31, 0xf8, !PT ;  /* 0xff0000002d2c7812 */ /* 0x000fe400078ef81f */
[----:B------:R-:W-:-:S02]  /*e130*/  LOP3.LUT R47, R47, 0xff000000, R28, 0xf8, !PT ;  /* 0xff0000002f2f7812 */ /* 0x000fc400078ef81c */
[----:B------:R-:W-:Y:S01]  /*e140*/  LOP3.LUT R48, R51, 0xff000000, R20, 0xf8, !PT ;  /* 0xff00000033307812 */ /* 0x000fe200078ef814 */
[----:B------:R-:W-:Y:S01]  /*e150*/  HADD2.F32 R51, -RZ, R46.H0_H0 ;  /* 0x2000002eff337230 */ /* 0x000fe20000004100 */
[----:B------:R-:W-:Y:S02]  /*e160*/  F2FP.F16.E4M3.UNPACK_B R43, R42.H1 ;  /* 0x0000002aff2b723e */ /* 0x000fe400030006ff */
[-C--:B-1----:R-:W-:Y:S02]  /*e170*/  F2FP.F16.E4M3.UNPACK_B R31, R15.reuse ;  /* 0x0000000fff1f723e */ /* 0x082fe400020006ff */
[----:B------:R-:W-:Y:S01]  /*e180*/  F2FP.F16.E4M3.UNPACK_B R32, R15.H1 ;  /* 0x0000000fff20723e */ /* 0x000fe200030006ff */
[----:B------:R-:W-:Y:S01]  /*e190*/  HADD2.F32 R45, -RZ, R43.H0_H0 ;  /* 0x2000002bff2d7230 */ /* 0x000fe20000004100 */
[----:B------:R-:W-:Y:S02]  /*e1a0*/  F2FP.F16.E4M3.UNPACK_B R28, R13.H1 ;  /* 0x0000000dff1c723e */ /* 0x000fe400030006ff */
[----:B------:R-:W-:-:S02]  /*e1b0*/  F2FP.F16.E4M3.UNPACK_B R15, R12 ;  /* 0x0000000cff0f723e */ /* 0x000fc400020006ff */
[----:B------:R-:W-:Y:S01]  /*e1c0*/  F2FP.F16.E4M3.UNPACK_B R20, R12.H1 ;  /* 0x0000000cff14723e */ /* 0x000fe200030006ff */
[--C-:B------:R-:W-:Y:S01]  /*e1d0*/  HADD2.F32 R12, -RZ, R34.reuse.H0_H0 ;  /* 0x20000022ff0c7230 */ /* 0x100fe20000004100 */
[----:B------:R-:W-:Y:S01]  /*e1e0*/  LOP3.LUT R50, R53, 0xff000000, R21, 0xf8, !PT ;  /* 0xff00000035327812 */ /* 0x000fe200078ef815 */
[----:B------:R-:W-:Y:S01]  /*e1f0*/  HADD2.F32 R34, -RZ, R34.H1_H1 ;  /* 0x30000022ff227230 */ /* 0x000fe20000004100 */
[----:B------:R-:W-:Y:S02]  /*e200*/  F2FP.F16.E4M3.UNPACK_B R21, R13 ;  /* 0x0000000dff15723e */ /* 0x000fe400020006ff */
[-C--:B------:R-:W-:Y:S01]  /*e210*/  F2FP.F16.E4M3.UNPACK_B R13, R14.reuse ;  /* 0x0000000eff0d723e */ /* 0x080fe200020006ff */
[----:B------:R-:W-:Y:S01]  /*e220*/  FMUL.FTZ R53, R12, R51 ;  /* 0x000000330c357220 */ /* 0x000fe20000410000 */
[----:B------:R-:W-:Y:S01]  /*e230*/  F2FP.F16.E4M3.UNPACK_B R29, R14.H1 ;  /* 0x0000000eff1d723e */ /* 0x000fe200030006ff */
[--C-:B------:R-:W-:Y:S01]  /*e240*/  HADD2.F32 R14, -RZ, R28.reuse.H0_H0 ;  /* 0x2000001cff0e7230 */ /* 0x100fe20000004100 */
[----:B------:R-:W-:Y:S01]  /*e250*/  F2FP.F16.E4M3.UNPACK_B R33, R25 ;  /* 0x00000019ff21723e */ /* 0x000fe200020006ff */
[----:B------:R-:W-:Y:S01]  /*e260*/  HADD2.F32 R28, -RZ, R28.H1_H1 ;  /* 0x3000001cff1c7230 */ /* 0x000fe20000004100 */
[----:B------:R-:W-:-:S02]  /*e270*/  F2FP.F16.E4M3.UNPACK_B R38, R27 ;  /* 0x0000001bff26723e */ /* 0x000fc400020006ff */
[----:B------:R-:W-:Y:S02]  /*e280*/  F2FP.F16.E4M3.UNPACK_B R40, R27.H1 ;  /* 0x0000001bff28723e */ /* 0x000fe400030006ff */
[-C--:B------:R-:W-:Y:S02]  /*e290*/  F2FP.F16.E4M3.UNPACK_B R25, R24.reuse ;  /* 0x00000018ff19723e */ /* 0x080fe400020006ff */
[----:B------:R-:W-:Y:S01]  /*e2a0*/  F2FP.F16.E4M3.UNPACK_B R27, R24.H1 ;  /* 0x00000018ff1b723e */ /* 0x000fe200030006ff */
[-C--:B------:R-:W-:Y:S01]  /*e2b0*/  FMUL.FTZ R24, R12, R45.reuse ;  /* 0x0000002d0c187220 */ /* 0x080fe20000410000 */
[C---:B------:R-:W-:Y:S01]  /*e2c0*/  FFMA.FTZ R12, R14.reuse, R45, -R53 ;  /* 0x0000002d0e0c7223 */ /* 0x040fe20000010835 */
[----:B------:R-:W-:Y:S01]  /*e2d0*/  F2FP.F16.E4M3.UNPACK_B R49, R49 ;  /* 0x00000031ff31723e */ /* 0x000fe200020006ff */
[----:B------:R-:W-:Y:S01]  /*e2e0*/  HADD2.F32 R53, -RZ, R46.H1_H1 ;  /* 0x3000002eff357230 */ /* 0x000fe20000004100 */
[----:B------:R-:W-:Y:S01]  /*e2f0*/  F2FP.F16.E4M3.UNPACK_B R42, R42 ;  /* 0x0000002aff2a723e */ /* 0x000fe200020006ff */
[----:B------:R-:W-:Y:S01]  /*e300*/  HADD2.F32 R45, -RZ, R43.H1_H1 ;  /* 0x3000002bff2d7230 */ /* 0x000fe20000004100 */
[-C--:B------:R-:W-:Y:S01]  /*e310*/  F2FP.F16.E4M3.UNPACK_B R35, R26.reuse ;  /* 0x0000001aff23723e */ /* 0x080fe200020006ff */
[----:B------:R-:W-:Y:S01]  /*e320*/  FFMA.FTZ R14, R14, R51, R24 ;  /* 0x000000330e0e7223 */ /* 0x000fe20000010018 */
[----:B------:R-:W-:Y:S01]  /*e330*/  F2FP.F16.E4M3.UNPACK_B R37, R26.H1 ;  /* 0x0000001aff25723e */ /* 0x000fe200030006ff */
[----:B------:R-:W-:-:S02]  /*e340*/  HADD2.F32 R51, -RZ, R49.H0_H0 ;  /* 0x20000031ff337230 */ /* 0x000fc40000004100 */
[C---:B------:R-:W-:Y:S01]  /*e350*/  FMUL.FTZ R57, R34.reuse, R53 ;  /* 0x0000003522397220 */ /* 0x040fe20000410000 */
[----:B------:R-:W-:Y:S02]  /*e360*/  HADD2.F32 R26, -RZ, R33.H0_H0 ;  /* 0x20000021ff1a7230 */ /* 0x000fe40000004100 */
[-C--:B------:R-:W-:Y:S01]  /*e370*/  FMUL.FTZ R34, R34, R45.reuse ;  /* 0x0000002d22227220 */ /* 0x080fe20000410000 */
[----:B------:R-:W-:Y:S02]  /*e380*/  HADD2.F32 R43, -RZ, R42.H0_H0 ;  /* 0x2000002aff2b7230 */ /* 0x000fe40000004100 */
[----:B------:R-:W-:Y:S01]  /*e390*/  FFMA.FTZ R57, R28, R45, -R57 ;  /* 0x0000002d1c397223 */ /* 0x000fe20000010839 */
[----:B------:R-:W-:Y:S02]  /*e3a0*/  HADD2.F32 R24, -RZ, R21.H0_H0 ;  /* 0x20000015ff187230 */ /* 0x000fe40000004100 */
[----:B------:R-:W-:Y:S01]  /*e3b0*/  FMUL.FTZ R55, R26, R51 ;  /* 0x000000331a377220 */ /* 0x000fe20000410000 */
[----:B------:R-:W-:Y:S01]  /*e3c0*/  FFMA.FTZ R53, R28, R53, R34 ;  /* 0x000000351c357223 */ /* 0x000fe20000010022 */
[----:B------:R-:W-:Y:S01]  /*e3d0*/  FMUL.FTZ R26, R26, R43 ;  /* 0x0000002b1a1a7220 */ /* 0x000fe20000410000 */
[----:B------:R-:W-:Y:S01]  /*e3e0*/  F2FP.F16.E4M3.UNPACK_B R45, R50.H1 ;  /* 0x00000032ff2d723e */ /* 0x000fe200030006ff */
[----:B------:R-:W-:Y:S01]  /*e3f0*/  HADD2.F32 R34, -RZ, R49.H1_H1 ;  /* 0x30000031ff227230 */ /* 0x000fe20000004100 */
[----:B------:R-:W-:Y:S01]  /*e400*/  F2FP.F16.E4M3.UNPACK_B R28, R44.H1 ;  /* 0x0000002cff1c723e */ /* 0x000fe200030006ff */
[----:B------:R-:W-:Y:S01]  /*e410*/  FFMA.FTZ R51, R24, R51, R26 ;  /* 0x0000003318337223 */ /* 0x000fe2000001001a */
[----:B------:R-:W-:-:S02]  /*e420*/  HADD2.F32 R33, -RZ, R33.H1_H1 ;  /* 0x30000021ff217230 */ /* 0x000fc40000004100 */
[----:B------:R-:W-:Y:S01]  /*e430*/  FFMA.FTZ R55, R24, R43, -R55 ;  /* 0x0000002b18377223 */ /* 0x000fe20000010837 */
[----:B------:R-:W-:Y:S01]  /*e440*/  HADD2.F32 R42, -RZ, R42.H1_H1 ;  /* 0x3000002aff2a7230 */ /* 0x000fe20000004100 */
[----:B------:R-:W-:Y:S01]  /*e450*/  F2FP.F16.E4M3.UNPACK_B R50, R50 ;  /* 0x00000032ff32723e */ /* 0x000fe200020006ff */
[----:B------:R-:W-:Y:S02]  /*e460*/  HADD2.F32 R49, -RZ, R45.H0_H0 ;  /* 0x2000002dff317230 */ /* 0x000fe40000004100 */
[C---:B------:R-:W-:Y:S01]  /*e470*/  FMUL.FTZ R46, R33.reuse, R34 ;  /* 0x00000022212e7220 */ /* 0x040fe20000410000 */
[----:B------:R-:W-:Y:S02]  /*e480*/  HADD2.F32 R26, -RZ, R40.H0_H0 ;  /* 0x20000028ff1a7230 */ /* 0x000fe40000004100 */
[----:B------:R-:W-:Y:S01]  /*e490*/  FMUL.FTZ R33, R33, R42 ;  /* 0x0000002a21217220 */ /* 0x000fe20000410000 */
[----:B------:R-:W-:Y:S01]  /*e4a0*/  HADD2.F32 R43, -RZ, R28.H0_H0 ;  /* 0x2000001cff2b7230 */ /* 0x000fe20000004100 */
[----:B------:R-:W-:Y:S01]  /*e4b0*/  F2FP.F16.E4M3.UNPACK_B R44, R44 ;  /* 0x0000002cff2c723e */ /* 0x000fe200020006ff */
[----:B------:R-:W-:-:S02]  /*e4c0*/  HADD2.F32 R21, -RZ, R21.H1_H1 ;  /* 0x30000015ff157230 */ /* 0x000fc40000004100 */
[C---:B------:R-:W-:Y:S01]  /*e4d0*/  FMUL.FTZ R59, R26.reuse, R49 ;  /* 0x000000311a3b7220 */ /* 0x040fe20000410000 */
[----:B------:R-:W-:Y:S02]  /*e4e0*/  HADD2.F32 R24, -RZ, R32.H0_H0 ;  /* 0x20000020ff187230 */ /* 0x000fe40000004100 */
[-C--:B------:R-:W-:Y:S01]  /*e4f0*/  FMUL.FTZ R26, R26, R43.reuse ;  /* 0x0000002b1a1a7220 */ /* 0x080fe20000410000 */
[----:B------:R-:W-:Y:S02]  /*e500*/  HADD2.F32 R45, -RZ, R45.H1_H1 ;  /* 0x3000002dff2d7230 */ /* 0x000fe40000004100 */
[C---:B------:R-:W-:Y:S01]  /*e510*/  FFMA.FTZ R46, R21.reuse, R42, -R46 ;  /* 0x0000002a152e7223 */ /* 0x040fe2000001082e */
[----:B------:R-:W-:Y:S01]  /*e520*/  FFMA.FTZ R42, R21, R34, R33 ;  /* 0x00000022152a7223 */ /* 0x000fe20000010021 */
[----:B------:R-:W-:Y:S02]  /*e530*/  HADD2.F32 R40, -RZ, R40.H1_H1 ;  /* 0x30000028ff287230 */ /* 0x000fe40000004100 */
[C---:B------:R-:W-:Y:S01]  /*e540*/  FFMA.FTZ R56, R24.reuse, R43, -R59 ;  /* 0x0000002b18387223 */ /* 0x040fe2000001083b */
[----:B------:R-:W-:Y:S01]  /*e550*/  FFMA.FTZ R58, R24, R49, R26 ;  /* 0x00000031183a7223 */ /* 0x000fe2000001001a */
[----:B------:R-:W-:-:S02]  /*e560*/  HADD2.F32 R33, -RZ, R28.H1_H1 ;  /* 0x3000001cff217230 */ /* 0x000fc40000004100 */
[----:B------:R-:W-:Y:S02]  /*e570*/  HADD2.F32 R28, -RZ, R50.H0_H0 ;  /* 0x20000032ff1c7230 */ /* 0x000fe40000004100 */
[C---:B------:R-:W-:Y:S01]  /*e580*/  FMUL.FTZ R49, R40.reuse, R45 ;  /* 0x0000002d28317220 */ /* 0x040fe20000410000 */
[----:B------:R-:W-:Y:S02]  /*e590*/  HADD2.F32 R24, -RZ, R38.H0_H0 ;  /* 0x20000026ff187230 */ /* 0x000fe40000004100 */
[----:B------:R-:W-:Y:S01]  /*e5a0*/  FMUL.FTZ R40, R40, R33 ;  /* 0x0000002128287220 */ /* 0x000fe20000410000 */
[----:B------:R-:W-:Y:S02]  /*e5b0*/  HADD2.F32 R32, -RZ, R32.H1_H1 ;  /* 0x30000020ff207230 */ /* 0x000fe40000004100 */
[----:B------:R-:W-:Y:S02]  /*e5c0*/  HADD2.F32 R26, -RZ, R44.H0_H0 ;  /* 0x2000002cff1a7230 */ /* 0x000fe40000004100 */
[----:B------:R-:W-:Y:S01]  /*e5d0*/  FMUL.FTZ R34, R24, R28 ;  /* 0x0000001c18227220 */ /* 0x000fe20000410000 */
[----:B------:R-:W-:-:S02]  /*e5e0*/  HADD2.F32 R21, -RZ, R31.H0_H0 ;  /* 0x2000001fff157230 */ /* 0x000fc40000004100 */
[C---:B------:R-:W-:Y:S01]  /*e5f0*/  FFMA.FTZ R61, R32.reuse, R33, -R49 ;  /* 0x00000021203d7223 */ /* 0x040fe20000010831 */
[----:B------:R-:W-:Y:S01]  /*e600*/  FFMA.FTZ R63, R32, R45, R40 ;  /* 0x0000002d203f7223 */ /* 0x000fe20000010028 */
[-C--:B------:R-:W-:Y:S01]  /*e610*/  FMUL.FTZ R43, R24, R26.reuse ;  /* 0x0000001a182b7220 */ /* 0x080fe20000410000 */
[----:B------:R-:W-:Y:S01]  /*e620*/  F2FP.F16.E4M3.UNPACK_B R32, R47.H1 ;  /* 0x0000002fff20723e */ /* 0x000fe200030006ff */
[C---:B------:R-:W-:Y:S01]  /*e630*/  FFMA.FTZ R49, R21.reuse, R26, -R34 ;  /* 0x0000001a15317223 */ /* 0x040fe20000010822 */
[----:B------:R-:W-:Y:S01]  /*e640*/  F2FP.F16.E4M3.UNPACK_B R26, R41.H1 ;  /* 0x00000029ff1a723e */ /* 0x000fe200030006ff */
[----:B------:R-:W-:Y:S01]  /*e650*/  FFMA.FTZ R52, R21, R28, R43 ;  /* 0x0000001c15347223 */ /* 0x000fe2000001002b */
[----:B------:R-:W-:Y:S01]  /*e660*/  HADD2.F32 R50, -RZ, R50.H1_H1 ;  /* 0x30000032ff327230 */ /* 0x000fe20000004100 */
[----:B------:R-:W-:Y:S01]  /*e670*/  F2FP.F16.E4M3.UNPACK_B R47, R47 ;  /* 0x0000002fff2f723e */ /* 0x000fe200020006ff */
[----:B------:R-:W-:Y:S01]  /*e680*/  HADD2.F32 R38, -RZ, R38.H1_H1 ;  /* 0x30000026ff267230 */ /* 0x000fe20000004100 */
[----:B------:R-:W-:Y:S01]  /*e690*/  F2FP.F16.E4M3.UNPACK_B R41, R41 ;  /* 0x00000029ff29723e */ /* 0x000fe200020006ff */
[----:B------:R-:W-:Y:S01]  /*e6a0*/  HADD2.F32 R33, -RZ, R32.H0_H0 ;  /* 0x20000020ff217230 */ /* 0x000fe20000004100 */
[----:B------:R-:W-:Y:S01]  /*e6b0*/  F2FP.SATFINITE.E4M3.F32.PACK_AB_MERGE_C R58, R63, R58, RZ ;  /* 0x0000003a3f3a723e */ /* 0x000fe200048070ff */
[----:B------:R-:W-:-:S02]  /*e6c0*/  HADD2.F32 R24, -RZ, R27.H0_H0 ;  /* 0x2000001bff187230 */ /* 0x000fc40000004100 */
[----:B------:R-:W-:Y:S01]  /*e6d0*/  FMUL.FTZ R40, R38, R50 ;  /* 0x0000003226287220 */ /* 0x000fe20000410000 */
[----:B------:R-:W-:Y:S02]  /*e6e0*/  HADD2.F32 R44, -RZ, R44.H1_H1 ;  /* 0x3000002cff2c7230 */ /* 0x000fe40000004100 */
[----:B------:R-:W-:Y:S02]  /*e6f0*/  HADD2.F32 R28, -RZ, R26.H0_H0 ;  /* 0x2000001aff1c7230 */ /* 0x000fe40000004100 */
[----:B------:R-:W-:Y:S01]  /*e700*/  FMUL.FTZ R34, R24, R33 ;  /* 0x0000002118227220 */ /* 0x000fe20000410000 */
[----:B------:R-:W-:Y:S02]  /*e710*/  HADD2.F32 R31, -RZ, R31.H1_H1 ;  /* 0x3000001fff1f7230 */ /* 0x000fe40000004100 */
[----:B------:R-:W-:Y:S01]  /*e720*/  FMUL.FTZ R43, R38, R44 ;  /* 0x0000002c262b7220 */ /* 0x000fe20000410000 */
[----:B------:R-:W-:Y:S02]  /*e730*/  HADD2.F32 R21, -RZ, R20.H0_H0 ;  /* 0x20000014ff157230 */ /* 0x000fe40000004100 */
[----:B------:R-:W-:Y:S01]  /*e740*/  FMUL.FTZ R24, R24, R28 ;  /* 0x0000001c18187220 */ /* 0x000fe20000410000 */
[----:B------:R-:W-:-:S02]  /*e750*/  HADD2.F32 R32, -RZ, R32.H1_H1 ;  /* 0x30000020ff207230 */ /* 0x000fc40000004100 */
[C---:B------:R-:W-:Y:S01]  /*e760*/  FFMA.FTZ R54, R31.reuse, R44, -R40 ;  /* 0x0000002c1f367223 */ /* 0x040fe20000010828 */
[----:B------:R-:W-:Y:S02]  /*e770*/  HADD2.F32 R27, -RZ, R27.H1_H1 ;  /* 0x3000001bff1b7230 */ /* 0x000fe40000004100 */
[----:B------:R-:W-:Y:S01]  /*e780*/  FFMA.FTZ R59, R31, R50, R43 ;  /* 0x000000321f3b7223 */ /* 0x000fe2000001002b */
[----:B------:R-:W-:Y:S02]  /*e790*/  HADD2.F32 R26, -RZ, R26.H1_H1 ;  /* 0x3000001aff1a7230 */ /* 0x000fe40000004100 */
[C---:B------:R-:W-:Y:S01]  /*e7a0*/  FFMA.FTZ R40, R21.reuse, R33, R24 ;  /* 0x0000002115287223 */ /* 0x040fe20000010018 */
[----:B------:R-:W-:Y:S02]  /*e7b0*/  HADD2.F32 R20, -RZ, R20.H1_H1 ;  /* 0x30000014ff147230 */ /* 0x000fe40000004100 */
[----:B------:R-:W-:Y:S01]  /*e7c0*/  FFMA.FTZ R38, R21, R28, -R34 ;  /* 0x0000001c15267223 */ /* 0x000fe20000010822 */
[C---:B------:R-:W-:Y:S01]  /*e7d0*/  FMUL.FTZ R31, R27.reuse, R32 ;  /* 0x000000201b1f7220 */ /* 0x040fe20000410000 */
[----:B------:R-:W-:Y:S01]  /*e7e0*/  FMUL.FTZ R33, R27, R26 ;  /* 0x0000001a1b217220 */ /* 0x000fe20000410000 */
[----:B------:R-:W-:Y:S01]  /*e7f0*/  HADD2.F32 R27, -RZ, R47.H0_H0 ;  /* 0x2000002fff1b7230 */ /* 0x000fe20000004100 */
[----:B------:R-:W-:Y:S01]  /*e800*/  F2FP.F16.E4M3.UNPACK_B R28, R48.H1 ;  /* 0x00000030ff1c723e */ /* 0x000fe200030006ff */
[----:B------:R-:W-:-:S02]  /*e810*/  HADD2.F32 R21, -RZ, R25.H0_H0 ;  /* 0x20000019ff157230 */ /* 0x000fc40000004100 */
[C---:B------:R-:W-:Y:S01]  /*e820*/  FFMA.FTZ R43, R20.reuse, R26, -R31 ;  /* 0x0000001a142b7223 */ /* 0x040fe2000001081f */
        /* <DEDUP_REMOVED lines=11> */
[----:B------:R-:W-:Y:S02]  /*e8e0*/  HADD2.F32 R15, -RZ, R15.H1_H1 ;  /* 0x3000000fff0f7230 */ /* 0x000fe40000004100 */
[C---:B------:R-:W-:Y:S01]  /*e8f0*/  FMUL.FTZ R34, R25.reuse, R26 ;  /* 0x0000001a19227220 */ /* 0x040fe20000410000 */
[----:B------:R-:W-:Y:S01]  /*e900*/  F2FP.F16.E4M3.UNPACK_B R21, R30.H1 ;  /* 0x0000001eff15723e */ /* 0x000fe200030006ff */
[-C--:B------:R-:W-:Y:S01]  /*e910*/  FMUL.FTZ R27, R25, R24.reuse ;  /* 0x00000018191b7220 */ /* 0x080fe20000410000 */
[----:B------:R-:W-:Y:S02]  /*e920*/  HADD2.F32 R25, -RZ, R28.H0_H0 ;  /* 0x2000001cff197230 */ /* 0x000fe40000004100 */
[----:B------:R-:W-:Y:S01]  /*e930*/  FFMA.FTZ R34, R15, R24, -R34 ;  /* 0x000000180f227223 */ /* 0x000fe20000010822 */
[----:B------:R-:W-:-:S02]  /*e940*/  HADD2.F32 R20, -RZ, R37.H0_H0 ;  /* 0x20000025ff147230 */ /* 0x000fc40000004100 */
[----:B------:R-:W-:Y:S01]  /*e950*/  FFMA.FTZ R33, R15, R26, R27 ;  /* 0x0000001a0f217223 */ /* 0x000fe2000001001b */
[----:B------:R-:W-:Y:S01]  /*e960*/  HADD2.F32 R24, -RZ, R21.H0_H0 ;  /* 0x20000015ff187230 */ /* 0x000fe20000004100 */
[----:B------:R-:W-:Y:S01]  /*e970*/  F2FP.F16.E4M3.UNPACK_B R30, R30 ;  /* 0x0000001eff1e723e */ /* 0x000fe200020006ff */
[----:B------:R-:W-:Y:S02]  /*e980*/  HADD2.F32 R15, -RZ, R29.H0_H0 ;  /* 0x2000001dff0f7230 */ /* 0x000fe40000004100 */
[C---:B------:R-:W-:Y:S01]  /*e990*/  FMUL.FTZ R44, R20.reuse, R25 ;  /* 0x00000019142c7220 */ /* 0x040fe20000410000 */
[----:B------:R-:W-:Y:S02]  /*e9a0*/  HADD2.F32 R28, -RZ, R28.H1_H1 ;  /* 0x3000001cff1c7230 */ /* 0x000fe40000004100 */
[-C--:B------:R-:W-:Y:S01]  /*e9b0*/  FMUL.FTZ R20, R20, R24.reuse ;  /* 0x0000001814147220 */ /* 0x080fe20000410000 */
[----:B------:R-:W-:Y:S02]  /*e9c0*/  HADD2.F32 R37, -RZ, R37.H1_H1 ;  /* 0x30000025ff257230 */ /* 0x000fe40000004100 */
[----:B------:R-:W-:Y:S01]  /*e9d0*/  FFMA.FTZ R44, R15, R24, -R44 ;  /* 0x000000180f2c7223 */ /* 0x000fe2000001082c */
[----:B------:R-:W-:-:S02]  /*e9e0*/  HADD2.F32 R26, -RZ, R21.H1_H1 ;  /* 0x30000015ff1a7230 */ /* 0x000fc40000004100 */
[----:B------:R-:W-:Y:S01]  /*e9f0*/  FFMA.FTZ R27, R15, R25, R20 ;  /* 0x000000190f1b7223 */ /* 0x000fe20000010014 */
[----:B------:R-:W-:Y:S02]  /*ea00*/  HADD2.F32 R29, -RZ, R29.H1_H1 ;  /* 0x3000001dff1d7230 */ /* 0x000fe40000004100 */
[C---:B------:R-:W-:Y:S01]  /*ea10*/  FMUL.FTZ R24, R37.reuse, R28 ;  /* 0x0000001c25187220 */ /* 0x040fe20000410000 */
[--C-:B------:R-:W-:Y:S02]  /*ea20*/  HADD2.F32 R20, -RZ, R35.reuse.H0_H0 ;  /* 0x20000023ff147230 */ /* 0x100fe40000004100 */
[-C--:B------:R-:W-:Y:S01]  /*ea30*/  FMUL.FTZ R21, R37, R26.reuse ;  /* 0x0000001a25157220 */ /* 0x080fe20000410000 */
[----:B------:R-:W-:Y:S02]  /*ea40*/  HADD2.F32 R35, -RZ, R35.H1_H1 ;  /* 0x30000023ff237230 */ /* 0x000fe40000004100 */
[----:B------:R-:W-:Y:S01]  /*ea50*/  FFMA.FTZ R37, R29, R26, -R24 ;  /* 0x0000001a1d257223 */ /* 0x000fe20000010818 */
[----:B------:R-:W-:-:S02]  /*ea60*/  HADD2.F32 R24, -RZ, R48.H0_H0 ;  /* 0x20000030ff187230 */ /* 0x000fc40000004100 */
[----:B------:R-:W-:Y:S01]  /*ea70*/  FFMA.FTZ R50, R29, R28, R21 ;  /* 0x0000001c1d327223 */ /* 0x000fe20000010015 */
[----:B------:R-:W-:Y:S02]  /*ea80*/  HADD2.F32 R21, -RZ, R30.H0_H0 ;  /* 0x2000001eff157230 */ /* 0x000fe40000004100 */
[----:B------:R-:W-:Y:S02]  /*ea90*/  HADD2.F32 R48, -RZ, R48.H1_H1 ;  /* 0x30000030ff307230 */ /* 0x000fe40000004100 */
[C---:B------:R-:W-:Y:S01]  /*eaa0*/  FMUL.FTZ R26, R20.reuse, R24 ;  /* 0x00000018141a7220 */ /* 0x040fe20000410000 */
[----:B------:R-:W-:Y:S02]  /*eab0*/  HADD2.F32 R30, -RZ, R30.H1_H1 ;  /* 0x3000001eff1e7230 */ /* 0x000fe40000004100 */
[----:B------:R-:W-:Y:S01]  /*eac0*/  FMUL.FTZ R25, R20, R21 ;  /* 0x0000001514197220 */ /* 0x000fe20000410000 */
[--C-:B------:R-:W-:Y:S02]  /*ead0*/  HADD2.F32 R15, -RZ, R13.reuse.H0_H0 ;  /* 0x2000000dff0f7230 */ /* 0x100fe40000004100 */
[----:B------:R-:W-:Y:S01]  /*eae0*/  FMUL.FTZ R28, R35, R48 ;  /* 0x00000030231c7220 */ /* 0x000fe20000410000 */
[----:B------:R-:W-:-:S02]  /*eaf0*/  HADD2.F32 R13, -RZ, R13.H1_H1 ;  /* 0x3000000dff0d7230 */ /* 0x000fc40000004100 */
[----:B------:R-:W-:Y:S01]  /*eb00*/  FMUL.FTZ R35, R35, R30 ;  /* 0x0000001e23237220 */ /* 0x000fe20000410000 */
[----:B------:R-:W-:Y:S01]  /*eb10*/  F2FP.SATFINITE.E4M3.F32.PACK_AB_MERGE_C R50, R50, R27, RZ ;  /* 0x0000001b3232723e */ /* 0x000fe200048070ff */
[C---:B------:R-:W-:Y:S01]  /*eb20*/  FFMA.FTZ R26, R15.reuse, R21, -R26 ;  /* 0x000000150f1a7223 */ /* 0x040fe2000001081a */
[----:B------:R-:W-:Y:S01]  /*eb30*/  FFMA.FTZ R20, R15, R24, R25 ;  /* 0x000000180f147223 */ /* 0x000fe20000010019 */
[C---:B------:R-:W-:Y:S01]  /*eb40*/  FFMA.FTZ R21, R13.reuse, R30, -R28 ;  /* 0x0000001e0d157223 */ /* 0x040fe2000001081c */
[----:B------:R-:W-:Y:S01]  /*eb50*/  FFMA.FTZ R35, R13, R48, R35 ;  /* 0x000000300d237223 */ /* 0x000fe20000010023 */
[----:B------:R-:W-:Y:S02]  /*eb60*/  F2FP.SATFINITE.E4M3.F32.PACK_AB_MERGE_C R13, R57, R12, RZ ;  /* 0x0000000c390d723e */ /* 0x000fe400048070ff */
[----:B------:R-:W-:Y:S02]  /*eb70*/  F2FP.SATFINITE.E4M3.F32.PACK_AB_MERGE_C R25, R53, R14, RZ ;  /* 0x0000000e3519723e */ /* 0x000fe400048070ff */
[----:B------:R-:W-:-:S02]  /*eb80*/  F2FP.SATFINITE.E4M3.F32.PACK_AB_MERGE_C R15, R61, R56, RZ ;  /* 0x000000383d0f723e */ /* 0x000fc400048070ff */
[----:B------:R-:W-:Y:S02]  /*eb90*/  F2FP.SATFINITE.E4M3.F32.PACK_AB_MERGE_C R12, R43, R38, RZ ;  /* 0x000000262b0c723e */ /* 0x000fe400048070ff */
[----:B------:R-:W-:Y:S02]  /*eba0*/  F2FP.SATFINITE.E4M3.F32.PACK_AB_MERGE_C R14, R37, R44, RZ ;  /* 0x0000002c250e723e */ /* 0x000fe400048070ff */
[----:B------:R-:W-:Y:S02]  /*ebb0*/  F2FP.SATFINITE.E4M3.F32.PACK_AB_MERGE_C R24, R45, R40, RZ ;  /* 0x000000282d18723e */ /* 0x000fe400048070ff */
[----:B------:R-:W-:Y:S02]  /*ebc0*/  F2FP.SATFINITE.E4M3.F32.PACK_AB_MERGE_C R13, R46, R55, R13 ;  /* 0x000000372e0d723e */ /* 0x000fe4000480700d */
[----:B------:R-:W-:Y:S02]  /*ebd0*/  F2FP.SATFINITE.E4M3.F32.PACK_AB_MERGE_C R15, R54, R49, R15 ;  /* 0x00000031360f723e */ /* 0x000fe4000480700f */
[----:B------:R-:W-:-:S02]  /*ebe0*/  F2FP.SATFINITE.E4M3.F32.PACK_AB_MERGE_C R12, R34, R31, R12 ;  /* 0x0000001f220c723e */ /* 0x000fc4000480700c */
[----:B------:R-:W-:Y:S02]  /*ebf0*/  F2FP.SATFINITE.E4M3.F32.PACK_AB_MERGE_C R14, R21, R26, R14 ;  /* 0x0000001a150e723e */ /* 0x000fe4000480700e */
[----:B------:R-:W-:Y:S02]  /*ec00*/  F2FP.SATFINITE.E4M3.F32.PACK_AB_MERGE_C R25, R42, R51, R25 ;  /* 0x000000332a19723e */ /* 0x000fe40004807019 */
[----:B------:R-:W-:Y:S01]  /*ec10*/  F2FP.SATFINITE.E4M3.F32.PACK_AB_MERGE_C R27, R59, R52, R58 ;  /* 0x000000343b1b723e */ /* 0x000fe2000480703a */
[----:B------:R1:W-:Y:S01]  /*ec20*/  STS.128 [R0+0x14400], R12 ;  /* 0x0144000c00007388 */ /* 0x0003e20000000c00 */
[----:B------:R-:W-:Y:S02]  /*ec30*/  F2FP.SATFINITE.E4M3.F32.PACK_AB_MERGE_C R24, R33, R32, R24 ;  /* 0x000000202118723e */ /* 0x000fe40004807018 */
[----:B------:R-:W-:-:S05]  /*ec40*/  F2FP.SATFINITE.E4M3.F32.PACK_AB_MERGE_C R26, R35, R20, R50 ;  /* 0x00000014231a723e */ /* 0x000fca0004807032 */
[----:B------:R1:W-:Y:S02]  /*ec50*/  STS.128 [R3+0x14400], R24 ;  /* 0x0144001803007388 */ /* 0x0003e40000000c00 */
.L_x_1933:
[----:B------:R-:W-:Y:S05]  /*ec60*/  BSYNC B1 ;  /* 0x0000000000017941 */ /* 0x000fea0003800000 */
.L_x_1932:
[----:B------:R-:W-:Y:S05]  /*ec70*/  @P0 BRA `(.L_x_1924) ;  /* 0x0000000c00c80947 */ /* 0x000fea0003800000 */
[----:B------:R-:W2:Y:S01]  /*ec80*/  LDL R53, [R1+0x10] ;  /* 0x0000100001357983 */ /* 0x000ea20000100800 */
[----:B-1---5:R-:W-:Y:S01]  /*ec90*/  SHF.R.U32.HI R13, RZ, 0x8, R9 ;  /* 0x00000008ff0d7819 */ /* 0x022fe20000011609 */
[----:B------:R-:W-:Y:S01]  /*eca0*/  IMAD.IADD R39, R18, 0x1, R39 ;  /* 0x0000000112277824 */ /* 0x000fe200078e0227 */
[----:B------:R-:W-:Y:S02]  /*ecb0*/  SHF.R.U32.HI R3, RZ, 0x8, R8 ;  /* 0x00000008ff037819 */ /* 0x000fe40000011608 */
[----:B------:R-:W-:Y:S02]  /*ecc0*/  LOP3.LUT R12, R9, 0xff, RZ, 0xc0, !PT ;  /* 0x000000ff090c7812 */ /* 0x000fe400078ec0ff */
[----:B------:R-:W-:Y:S02]  /*ecd0*/  LOP3.LUT R13, R13, 0xff, RZ, 0xc0, !PT ;  /* 0x000000ff0d0d7812 */ /* 0x000fe400078ec0ff */
[----:B0-----:R-:W-:Y:S02]  /*ece0*/  LOP3.LUT R0, R8, 0xff, RZ, 0xc0, !PT ;  /* 0x000000ff08007812 */ /* 0x001fe400078ec0ff */
[----:B------:R-:W-:-:S02]  /*ecf0*/  LOP3.LUT R3, R3, 0xff, RZ, 0xc0, !PT ;  /* 0x000000ff03037812 */ /* 0x000fc400078ec0ff */
[----:B------:R-:W-:Y:S02]  /*ed00*/  PRMT R20, R13, 0x7604, R12 ;  /* 0x000076040d147816 */ /* 0x000fe4000000000c */
[----:B------:R-:W-:Y:S02]  /*ed10*/  SHF.R.U32.HI R12, RZ, 0x8, R10 ;  /* 0x00000008ff0c7819 */ /* 0x000fe4000001160a */
[----:B------:R-:W-:Y:S02]  /*ed20*/  PRMT R3, R3, 0x7604, R0 ;  /* 0x0000760403037816 */ /* 0x000fe40000000000 */
[----:B------:R-:W-:Y:S02]  /*ed30*/  LOP3.LUT R0, R10, 0xff, RZ, 0xc0, !PT ;  /* 0x000000ff0a007812 */ /* 0x000fe400078ec0ff */
[----:B------:R-:W-:Y:S02]  /*ed40*/  LOP3.LUT R13, R12, 0xff, RZ, 0xc0, !PT ;  /* 0x000000ff0c0d7812 */ /* 0x000fe400078ec0ff */
[----:B------:R-:W-:-:S02]  /*ed50*/  SHF.R.U32.HI R24, RZ, 0x3, R210 ;  /* 0x00000003ff187819 */ /* 0x000fc400000116d2 */
[----:B------:R-:W-:Y:S02]  /*ed60*/  PRMT R29, R13, 0x7604, R0 ;  /* 0x000076040d1d7816 */ /* 0x000fe40000000000 */
[----:B------:R-:W-:Y:S02]  /*ed70*/  LOP3.LUT R0, R210, 0x70, R39, 0xf8, !PT ;  /* 0x00000070d2007812 */ /* 0x000fe400078ef827 */
[----:B------:R-:W-:Y:S02]  /*ed80*/  SHF.R.U32.HI R15, RZ, 0x8, R11 ;  /* 0x00000008ff0f7819 */ /* 0x000fe4000001160b */
[----:B------:R-:W-:Y:S02]  /*ed90*/  LOP3.LUT R0, R0, R24, RZ, 0x3c, !PT ;  /* 0x0000001800007212 */ /* 0x000fe400078e3cff */
[----:B------:R-:W-:Y:S02]  /*eda0*/  SHF.R.U32.HI R21, RZ, 0x8, R4 ;  /* 0x00000008ff157819 */ /* 0x000fe40000011604 */
[----:B------:R-:W-:-:S02]  /*edb0*/  IADD3 R0, R17, R0, R214 ;  /* 0x0000000011007210 */ /* 0x000fc40007ffe0d6 */
[----:B------:R-:W-:Y:S02]  /*edc0*/  LOP3.LUT R14, R11, 0xff, RZ, 0xc0, !PT ;  /* 0x000000ff0b0e7812 */ /* 0x000fe400078ec0ff */
[----:B------:R-:W-:Y:S01]  /*edd0*/  LOP3.LUT R12, R4, 0xff, RZ, 0xc0, !PT ;  /* 0x000000ff040c7812 */ /* 0x000fe200078ec0ff */
[----:B------:R-:W0:Y:S01]  /*ede0*/  LDS.128 R24, [R0+0x14400] ;  /* 0x0144000000187984 */ /* 0x000e220000000c00 */
[----:B------:R-:W-:Y:S02]  /*edf0*/  LOP3.LUT R15, R15, 0xff, RZ, 0xc0, !PT ;  /* 0x000000ff0f0f7812 */ /* 0x000fe400078ec0ff */
[----:B------:R-:W-:Y:S02]  /*ee00*/  LOP3.LUT R21, R21, 0xff, RZ, 0xc0, !PT ;  /* 0x000000ff15157812 */ /* 0x000fe400078ec0ff */
[----:B------:R-:W-:Y:S02]  /*ee10*/  PRMT R28, R15, 0x7604, R14 ;  /* 0x000076040f1c7816 */ /* 0x000fe4000000000e */
[----:B------:R-:W-:-:S02]  /*ee20*/  PRMT R35, R21, 0x7604, R12 ;  /* 0x0000760415237816 */ /* 0x000fc4000000000c */
[----:B------:R-:W-:Y:S02]  /*ee30*/  SHF.R.U32.HI R30, RZ, 0x8, R5 ;  /* 0x00000008ff1e7819 */ /* 0x000fe40000011605 */
[----:B------:R-:W-:Y:S02]  /*ee40*/  SHF.R.U32.HI R32, RZ, 0x8, R6 ;  /* 0x00000008ff207819 */ /* 0x000fe40000011606 */
[----:B------:R-:W-:Y:S02]  /*ee50*/  LOP3.LUT R21, R5, 0xff, RZ, 0xc0, !PT ;  /* 0x000000ff05157812 */ /* 0x000fe400078ec0ff */
[----:B------:R-:W-:Y:S02]  /*ee60*/  LOP3.LUT R30, R30, 0xff, RZ, 0xc0, !PT ;  /* 0x000000ff1e1e7812 */ /* 0x000fe400078ec0ff */
[----:B------:R-:W-:Y:S02]  /*ee70*/  LOP3.LUT R31, R6, 0xff, RZ, 0xc0, !PT ;  /* 0x000000ff061f7812 */ /* 0x000fe400078ec0ff */
[----:B------:R-:W-:-:S02]  /*ee80*/  LOP3.LUT R32, R32, 0xff, RZ, 0xc0, !PT ;  /* 0x000000ff20207812 */ /* 0x000fc400078ec0ff */
[----:B------:R-:W-:Y:S02]  /*ee90*/  PRMT R30, R30, 0x7604, R21 ;  /* 0x000076041e1e7816 */ /* 0x000fe40000000015 */
[----:B------:R-:W-:Y:S02]  /*eea0*/  SHF.R.U32.HI R21, RZ, 0x10, R9 ;  /* 0x00000010ff157819 */ /* 0x000fe40000011609 */
[----:B------:R-:W-:Y:S02]  /*eeb0*/  SHF.R.U32.HI R37, RZ, 0x10, R5 ;  /* 0x00000010ff257819 */ /* 0x000fe40000011605 */
[----:B------:R-:W-:Y:S01]  /*eec0*/  PRMT R39, R32, 0x7604, R31 ;  /* 0x0000760420277816 */ /* 0x000fe2000000001f */
[----:B------:R-:W-:Y:S01]  /*eed0*/  IMAD.U32 R21, R21, 0x10000, RZ ;  /* 0x0001000015157824 */ /* 0x000fe200078e00ff */
[----:B------:R-:W-:Y:S01]  /*eee0*/  SHF.R.U32.HI R31, RZ, 0x10, R11 ;  /* 0x00000010ff1f7819 */ /* 0x000fe2000001160b */
[----:B------:R-:W-:Y:S01]  /*eef0*/  IMAD.U32 R37, R37, 0x10000, RZ ;  /* 0x0001000025257824 */ /* 0x000fe200078e00ff */
[----:B------:R-:W-:-:S02]  /*ef00*/  SHF.R.U32.HI R34, RZ, 0x8, R7 ;  /* 0x00000008ff227819 */ /* 0x000fc40000011607 */
[----:B------:R-:W-:Y:S01]  /*ef10*/  LOP3.LUT R33, R7, 0xff, RZ, 0xc0, !PT ;  /* 0x000000ff07217812 */ /* 0x000fe200078ec0ff */
[----:B------:R-:W-:Y:S01]  /*ef20*/  IMAD.U32 R31, R31, 0x10000, RZ ;  /* 0x000100001f1f7824 */ /* 0x000fe200078e00ff */
[----:B------:R-:W-:Y:S02]  /*ef30*/  LOP3.LUT R34, R34, 0xff, RZ, 0xc0, !PT ;  /* 0x000000ff22227812 */ /* 0x000fe400078ec0ff */
[----:B------:R-:W-:Y:S02]  /*ef40*/  SHF.R.U32.HI R41, RZ, 0x10, R7 ;  /* 0x00000010ff297819 */ /* 0x000fe40000011607 */
[----:B------:R-:W-:Y:S02]  /*ef50*/  LOP3.LUT R21, R20, 0xff0000, R21, 0xf8, !PT ;  /* 0x00ff000014157812 */ /* 0x000fe400078ef815 */
[----:B------:R-:W-:Y:S01]  /*ef60*/  LOP3.LUT R37, R30, 0xff0000, R37, 0xf8, !PT ;  /* 0x00ff00001e257812 */ /* 0x000fe200078ef825 */
[----:B------:R-:W-:Y:S01]  /*ef70*/  IMAD.U32 R41, R41, 0x10000, RZ ;  /* 0x0001000029297824 */ /* 0x000fe200078e00ff */
[----:B------:R-:W-:-:S02]  /*ef80*/  PRMT R34, R34, 0x7604, R33 ;  /* 0x0000760422227816 */ /* 0x000fc40000000021 */
        /* <DEDUP_REMOVED lines=8> */
[----:B------:R-:W-:Y:S02]  /*f010*/  F2FP.F16.E4M3.UNPACK_B R34, R37 ;  /* 0x00000025ff22723e */ /* 0x000fe400020006ff */
[----:B0-----:R-:W-:Y:S02]  /*f020*/  F2FP.F16.E4M3.UNPACK_B R10, R25 ;  /* 0x00000019ff0a723e */ /* 0x001fe400020006ff */
[----:B------:R-:W-:Y:S01]  /*f030*/  F2FP.F16.E4M3.UNPACK_B R11, R29 ;  /* 0x0000001dff0b723e */ /* 0x000fe200020006ff */
[----:B------:R-:W-:Y:S01]  /*f040*/  HADD2.F32 R31, -RZ, R34.H0_H0 ;  /* 0x20000022ff1f7230 */ /* 0x000fe20000004100 */
[----:B------:R-:W-:Y:S01]  /*f050*/  LOP3.LUT R35, R35, 0xff000000, R4, 0xf8, !PT ;  /* 0xff00000023237812 */ /* 0x000fe200078ef804 */
[--C-:B------:R-:W-:Y:S01]  /*f060*/  HADD2.F32 R5, -RZ, R10.reuse.H0_H0 ;  /* 0x2000000aff057230 */ /* 0x100fe20000004100 */
[--C-:B------:R-:W-:Y:S01]  /*f070*/  LOP3.LUT R39, R39, 0xff0000, R6.reuse, 0xf8, !PT ;  /* 0x00ff000027277812 */ /* 0x100fe200078ef806 */
[----:B------:R-:W-:Y:S01]  /*f080*/  HADD2.F32 R30, -RZ, R11.H0_H0 ;  /* 0x2000000bff1e7230 */ /* 0x000fe20000004100 */
[----:B------:R-:W-:Y:S01]  /*f090*/  F2FP.F16.E4M3.UNPACK_B R25, R25.H1 ;  /* 0x00000019ff19723e */ /* 0x000fe200030006ff */
[----:B------:R-:W-:Y:S01]  /*f0a0*/  HADD2.F32 R10, -RZ, R10.H1_H1 ;  /* 0x3000000aff0a7230 */ /* 0x000fe20000004100 */
[----:B------:R-:W-:Y:S01]  /*f0b0*/  LOP3.LUT R38, R39, 0xff000000, R6, 0xf8, !PT ;  /* 0xff00000027267812 */ /* 0x000fe200078ef806 */
[C---:B------:R-:W-:Y:S01]  /*f0c0*/  FMUL.FTZ R39, R5.reuse, R31 ;  /* 0x0000001f05277220 */ /* 0x040fe20000410000 */
[----:B------:R-:W-:Y:S01]  /*f0d0*/  FMUL.FTZ R40, R5, R30 ;  /* 0x0000001e05287220 */ /* 0x000fe20000410000 */
[----:B------:R-:W-:-:S02]  /*f0e0*/  F2FP.F16.E4M3.UNPACK_B R37, R37.H1 ;  /* 0x00000025ff25723e */ /* 0x000fc400030006ff */
[----:B------:R-:W-:Y:S02]  /*f0f0*/  F2FP.F16.E4M3.UNPACK_B R29, R29.H1 ;  /* 0x0000001dff1d723e */ /* 0x000fe400030006ff */
[----:B------:R-:W-:Y:S02]  /*f100*/  LOP3.LUT R41, R41, 0xff000000, R7, 0xf8, !PT ;  /* 0xff00000029297812 */ /* 0x000fe400078ef807 */
[--C-:B------:R-:W-:Y:S02]  /*f110*/  LOP3.LUT R3, R3, 0xff0000, R8.reuse, 0xf8, !PT ;  /* 0x00ff000003037812 */ /* 0x100fe400078ef808 */
[-C--:B------:R-:W-:Y:S02]  /*f120*/  F2FP.F16.E4M3.UNPACK_B R21, R27.reuse ;  /* 0x0000001bff15723e */ /* 0x080fe400020006ff */
[----:B------:R-:W-:Y:S02]  /*f130*/  LOP3.LUT R28, R3, 0xff000000, R8, 0xf8, !PT ;  /* 0xff000000031c7812 */ /* 0x000fe400078ef808 */
[----:B------:R-:W-:-:S02]  /*f140*/  F2FP.F16.E4M3.UNPACK_B R27, R27.H1 ;  /* 0x0000001bff1b723e */ /* 0x000fc400030006ff */
[-C--:B------:R-:W-:Y:S02]  /*f150*/  F2FP.F16.E4M3.UNPACK_B R9, R24.reuse ;  /* 0x00000018ff09723e */ /* 0x080fe400020006ff */
[----:B------:R-:W-:Y:S02]  /*f160*/  F2FP.F16.E4M3.UNPACK_B R24, R24.H1 ;  /* 0x00000018ff18723e */ /* 0x000fe400030006ff */
[-C--:B------:R-:W-:Y:S02]  /*f170*/  F2FP.F16.E4M3.UNPACK_B R20, R26.reuse ;  /* 0x0000001aff14723e */ /* 0x080fe400020006ff */
[----:B------:R-:W-:Y:S01]  /*f180*/  F2FP.F16.E4M3.UNPACK_B R26, R26.H1 ;  /* 0x0000001aff1a723e */ /* 0x000fe200030006ff */
[----:B--2---:R-:W0:Y:S02]  /*f190*/  LDS.128 R12, [R53+0x14400] ;  /* 0x01440000350c7984 */ /* 0x004e240000000c00 */
[-C--:B0-----:R-:W-:Y:S02]  /*f1a0*/  F2FP.F16.E4M3.UNPACK_B R4, R13.reuse ;  /* 0x0000000dff04723e */ /* 0x081fe400020006ff */
[----:B------:R-:W-:-:S02]  /*f1b0*/  F2FP.F16.E4M3.UNPACK_B R13, R13.H1 ;  /* 0x0000000dff0d723e */ /* 0x000fc400030006ff */
[-C--:B------:R-:W-:Y:S01]  /*f1c0*/  F2FP.F16.E4M3.UNPACK_B R8, R15.reuse ;  /* 0x0000000fff08723e */ /* 0x080fe200020006ff */
[--C-:B------:R-:W-:Y:S01]  /*f1d0*/  HADD2.F32 R6, -RZ, R4.reuse.H0_H0 ;  /* 0x20000004ff067230 */ /* 0x100fe20000004100 */
[----:B------:R-:W-:Y:S01]  /*f1e0*/  F2FP.F16.E4M3.UNPACK_B R15, R15.H1 ;  /* 0x0000000fff0f723e */ /* 0x000fe200030006ff */
[----:B------:R-:W-:Y:S01]  /*f1f0*/  HADD2.F32 R4, -RZ, R4.H1_H1 ;  /* 0x30000004ff047230 */ /* 0x000fe20000004100 */
[----:B------:R-:W-:Y:S02]  /*f200*/  F2FP.F16.E4M3.UNPACK_B R3, R12 ;  /* 0x0000000cff03723e */ /* 0x000fe400020006ff */
[C---:B------:R-:W-:Y:S01]  /*f210*/  FFMA.FTZ R5, R6.reuse, R30, -R39 ;  /* 0x0000001e06057223 */ /* 0x040fe20000010827 */
[----:B------:R-:W-:Y:S01]  /*f220*/  FFMA.FTZ R40, R6, R31, R40 ;  /* 0x0000001f06287223 */ /* 0x000fe20000010028 */
[----:B------:R-:W-:Y:S01]  /*f230*/  HADD2.F32 R31, -RZ, R11.H1_H1 ;  /* 0x3000000bff1f7230 */ /* 0x000fe20000004100 */
[----:B------:R-:W-:Y:S01]  /*f240*/  F2FP.F16.E4M3.UNPACK_B R12, R12.H1 ;  /* 0x0000000cff0c723e */ /* 0x000fe200030006ff */
[----:B------:R-:W-:Y:S01]  /*f250*/  HADD2.F32 R39, -RZ, R34.H1_H1 ;  /* 0x30000022ff277230 */ /* 0x000fe20000004100 */
[-C--:B------:R-:W-:Y:S01]  /*f260*/  F2FP.F16.E4M3.UNPACK_B R7, R14.reuse ;  /* 0x0000000eff07723e */ /* 0x080fe200020006ff */
[----:B------:R-:W-:Y:S01]  /*f270*/  HADD2.F32 R34, -RZ, R37.H0_H0 ;  /* 0x20000025ff227230 */ /* 0x000fe20000004100 */
[----:B------:R-:W-:Y:S01]  /*f280*/  F2FP.F16.E4M3.UNPACK_B R14, R14.H1 ;  /* 0x0000000eff0e723e */ /* 0x000fe200030006ff */
[----:B------:R-:W-:-:S02]  /*f290*/  HADD2.F32 R11, -RZ, R25.H0_H0 ;  /* 0x20000019ff0b7230 */ /* 0x000fc40000004100 */
[C---:B------:R-:W-:Y:S01]  /*f2a0*/  FMUL.FTZ R43, R10.reuse, R39 ;  /* 0x000000270a2b7220 */ /* 0x040fe20000410000 */
[----:B------:R-:W-:Y:S02]  /*f2b0*/  HADD2.F32 R30, -RZ, R29.H0_H0 ;  /* 0x2000001dff1e7230 */ /* 0x000fe40000004100 */
[-C--:B------:R-:W-:Y:S01]  /*f2c0*/  FMUL.FTZ R10, R10, R31.reuse ;  /* 0x0000001f0a0a7220 */ /* 0x080fe20000410000 */
[----:B------:R-:W-:Y:S02]  /*f2d0*/  HADD2.F32 R6, -RZ, R13.H0_H0 ;  /* 0x2000000dff067230 */ /* 0x000fe40000004100 */
[C---:B------:R-:W-:Y:S01]  /*f2e0*/  FMUL.FTZ R45, R11.reuse, R34 ;  /* 0x000000220b2d7220 */ /* 0x040fe20000410000 */
[----:B------:R-:W-:Y:S01]  /*f2f0*/  FFMA.FTZ R42, R4, R31, -R43 ;  /* 0x0000001f042a7223 */ /* 0x000fe2000001082b */
[-C--:B------:R-:W-:Y:S01]  /*f300*/  FMUL.FTZ R11, R11, R30.reuse ;  /* 0x0000001e0b0b7220 */ /* 0x080fe20000410000 */
[----:B------:R-:W-:Y:S01]  /*f310*/  F2FP.F16.E4M3.UNPACK_B R31, R41 ;  /* 0x00000029ff1f723e */ /* 0x000fe200020006ff */
[----:B------:R-:W-:Y:S01]  /*f320*/  FFMA.FTZ R45, R6, R30, -R45 ;  /* 0x0000001e062d7223 */ /* 0x000fe2000001082d */
[----:B------:R-:W-:Y:S01]  /*f330*/  FFMA.FTZ R39, R4, R39, R10 ;  /* 0x0000002704277223 */ /* 0x000fe2000001000a */
[----:B------:R-:W-:Y:S01]  /*f340*/  FFMA.FTZ R43, R6, R34, R11 ;  /* 0x00000022062b7223 */ /* 0x000fe2000001000b */
[----:B------:R-:W-:Y:S01]  /*f350*/  F2FP.F16.E4M3.UNPACK_B R11, R33 ;  /* 0x00000021ff0b723e */ /* 0x000fe200020006ff */
[----:B------:R-:W-:Y:S01]  /*f360*/  HADD2.F32 R30, -RZ, R37.H1_H1 ;  /* 0x30000025ff1e7230 */ /* 0x000fe20000004100 */
[----:B------:R-:W-:Y:S01]  /*f370*/  F2FP.F16.E4M3.UNPACK_B R41, R41.H1 ;  /* 0x00000029ff29723e */ /* 0x000fe200030006ff */
[----:B------:R-:W-:Y:S01]  /*f380*/  HADD2.F32 R10, -RZ, R29.H1_H1 ;  /* 0x3000001dff0a7230 */ /* 0x000fe20000004100 */
[----:B------:R-:W-:Y:S01]  /*f390*/  F2FP.F16.E4M3.UNPACK_B R33, R33.H1 ;  /* 0x00000021ff21723e */ /* 0x000fe200030006ff */
[----:B------:R-:W-:-:S02]  /*f3a0*/  HADD2.F32 R25, -RZ, R25.H1_H1 ;  /* 0x30000019ff197230 */ /* 0x000fc40000004100 */
[----:B------:R-:W-:Y:S02]  /*f3b0*/  HADD2.F32 R37, -RZ, R31.H0_H0 ;  /* 0x2000001fff257230 */ /* 0x000fe40000004100 */
[----:B------:R-:W-:Y:S02]  /*f3c0*/  HADD2.F32 R6, -RZ, R21.H0_H0 ;  /* 0x20000015ff067230 */ /* 0x000fe40000004100 */
[C---:B------:R-:W-:Y:S01]  /*f3d0*/  FMUL.FTZ R34, R25.reuse, R30 ;  /* 0x0000001e19227220 */ /* 0x040fe20000410000 */
[----:B------:R-:W-:Y:S02]  /*f3e0*/  HADD2.F32 R29, -RZ, R11.H0_H0 ;  /* 0x2000000bff1d7230 */ /* 0x000fe40000004100 */
[----:B------:R-:W-:Y:S01]  /*f3f0*/  FMUL.FTZ R25, R25, R10 ;  /* 0x0000000a19197220 */ /* 0x000fe20000410000 */
[----:B------:R-:W-:Y:S02]  /*f400*/  HADD2.F32 R13, -RZ, R13.H1_H1 ;  /* 0x3000000dff0d7230 */ /* 0x000fe40000004100 */
[----:B------:R-:W-:Y:S01]  /*f410*/  FMUL.FTZ R47, R6, R37 ;  /* 0x00000025062f7220 */ /* 0x000fe20000410000 */
[----:B------:R-:W-:-:S02]  /*f420*/  HADD2.F32 R4, -RZ, R8.H0_H0 ;  /* 0x20000008ff047230 */ /* 0x000fc40000004100 */
[----:B------:R-:W-:Y:S01]  /*f430*/  FMUL.FTZ R6, R6, R29 ;  /* 0x0000001d06067220 */ /* 0x000fe20000410000 */
[----:B------:R-:W-:Y:S02]  /*f440*/  HADD2.F32 R11, -RZ, R11.H1_H1 ;  /* 0x3000000bff0b7230 */ /* 0x000fe40000004100 */
[C---:B------:R-:W-:Y:S01]  /*f450*/  FFMA.FTZ R46, R13.reuse, R30, R25 ;  /* 0x0000001e0d2e7223 */ /* 0x040fe20000010019 */
[----:B------:R-:W-:Y:S02]  /*f460*/  HADD2.F32 R31, -RZ, R31.H1_H1 ;  /* 0x3000001fff1f7230 */ /* 0x000fe40000004100 */
[----:B------:R-:W-:Y:S01]  /*f470*/  FFMA.FTZ R37, R4, R37, R6 ;  /* 0x0000002504257223 */ /* 0x000fe20000010006 */
[----:B------:R-:W-:Y:S02]  /*f480*/  HADD2.F32 R21, -RZ, R21.H1_H1 ;  /* 0x30000015ff157230 */ /* 0x000fe40000004100 */
[----:B------:R-:W-:Y:S01]  /*f490*/  FFMA.FTZ R44, R13, R10, -R34 ;  /* 0x0000000a0d2c7223 */ /* 0x000fe20000010822 */
[----:B------:R-:W-:-:S02]  /*f4a0*/  HADD2.F32 R25, -RZ, R41.H0_H0 ;  /* 0x20000029ff197230 */ /* 0x000fc40000004100 */
[----:B------:R-:W-:Y:S01]  /*f4b0*/  FFMA.FTZ R47, R4, R29, -R47 ;  /* 0x0000001d042f7223 */ /* 0x000fe2000001082f */
[----:B------:R-:W-:Y:S02]  /*f4c0*/  HADD2.F32 R6, -RZ, R27.H0_H0 ;  /* 0x2000001bff067230 */ /* 0x000fe40000004100 */
[C---:B------:R-:W-:Y:S01]  /*f4d0*/  FMUL.FTZ R29, R21.reuse, R31 ;  /* 0x0000001f151d7220 */ /* 0x040fe20000410000 */
[----:B------:R-:W-:Y:S02]  /*f4e0*/  HADD2.F32 R13, -RZ, R33.H0_H0 ;  /* 0x20000021ff0d7230 */ /* 0x000fe40000004100 */
[----:B------:R-:W-:Y:S01]  /*f4f0*/  FMUL.FTZ R10, R21, R11 ;  /* 0x0000000b150a7220 */ /* 0x000fe20000410000 */
[----:B------:R-:W-:Y:S02]  /*f500*/  HADD2.F32 R4, -RZ, R15.H0_H0 ;  /* 0x2000000fff047230 */ /* 0x000fe40000004100 */
[----:B------:R-:W-:Y:S01]  /*f510*/  FMUL.FTZ R21, R6, R25 ;  /* 0x0000001906157220 */ /* 0x000fe20000410000 */
[----:B------:R-:W-:-:S02]  /*f520*/  HADD2.F32 R8, -RZ, R8.H1_H1 ;  /* 0x30000008ff087230 */ /* 0x000fc40000004100 */
[-C--:B------:R-:W-:Y:S01]  /*f530*/  FMUL.FTZ R6, R6, R13.reuse ;  /* 0x0000000d06067220 */ /* 0x080fe20000410000 */
[----:B------:R-:W-:Y:S02]  /*f540*/  HADD2.F32 R30, -RZ, R41.H1_H1 ;  /* 0x30000029ff1e7230 */ /* 0x000fe40000004100 */
[----:B------:R-:W-:Y:S01]  /*f550*/  FFMA.FTZ R49, R4, R13, -R21 ;  /* 0x0000000d04317223 */ /* 0x000fe20000010815 */
[----:B------:R-:W-:Y:S01]  /*f560*/  F2FP.F16.E4M3.UNPACK_B R13, R35.H1 ;  /* 0x00000023ff0d723e */ /* 0x000fe200030006ff */
[C---:B------:R-:W-:Y:S01]  /*f570*/  FFMA.FTZ R48, R8.reuse, R11, -R29 ;  /* 0x0000000b08307223 */ /* 0x040fe2000001081d */
[----:B------:R-:W-:Y:S01]  /*f580*/  FFMA.FTZ R50, R8, R31, R10 ;  /* 0x0000001f08327223 */ /* 0x000fe2000001000a */
[----:B------:R-:W-:Y:S01]  /*f590*/  HADD2.F32 R27, -RZ, R27.H1_H1 ;  /* 0x3000001bff1b7230 */ /* 0x000fe20000004100 */
[----:B------:R-:W-:Y:S01]  /*f5a0*/  F2FP.F16.E4M3.UNPACK_B R8, R28.H1 ;  /* 0x0000001cff08723e */ /* 0x000fe200030006ff */
[----:B------:R-:W-:Y:S02]  /*f5b0*/  HADD2.F32 R10, -RZ, R33.H1_H1 ;  /* 0x30000021ff0a7230 */ /* 0x000fe40000004100 */
[----:B------:R-:W-:Y:S01]  /*f5c0*/  FFMA.FTZ R51, R4, R25, R6 ;  /* 0x0000001904337223 */ /* 0x000fe20000010006 */
[----:B------:R-:W-:-:S02]  /*f5d0*/  HADD2.F32 R15, -RZ, R15.H1_H1 ;  /* 0x3000000fff0f7230 */ /* 0x000fc40000004100 */
[C---:B------:R-:W-:Y:S01]  /*f5e0*/  FMUL.FTZ R34, R27.reuse, R30 ;  /* 0x0000001e1b227220 */ /* 0x040fe20000410000 */
[----:B------:R-:W-:Y:S02]  /*f5f0*/  HADD2.F32 R21, -RZ, R13.H0_H0 ;  /* 0x2000000dff157230 */ /* 0x000fe40000004100 */
[-C--:B------:R-:W-:Y:S01]  /*f600*/  FMUL.FTZ R27, R27, R10.reuse ;  /* 0x0000000a1b1b7220 */ /* 0x080fe20000410000 */
[----:B------:R-:W-:Y:S02]  /*f610*/  HADD2.F32 R6, -RZ, R24.H0_H0 ;  /* 0x20000018ff067230 */ /* 0x000fe40000004100 */
[C---:B------:R-:W-:Y:S01]  /*f620*/  FFMA.FTZ R52, R15.reuse, R10, -R34 ;  /* 0x0000000a0f347223 */ /* 0x040fe20000010822 */
[----:B------:R-:W-:Y:S02]  /*f630*/  HADD2.F32 R11, -RZ, R8.H0_H0 ;  /* 0x20000008ff0b7230 */ /* 0x000fe40000004100 */
[----:B------:R-:W-:Y:S01]  /*f640*/  FFMA.FTZ R54, R15, R30, R27 ;  /* 0x0000001e0f367223 */ /* 0x000fe2000001001b */
        /* <DEDUP_REMOVED lines=8> */
[----:B------:R-:W-:Y:S01]  /*f6d0*/  HADD2.F32 R12, -RZ, R12.H1_H1 ;  /* 0x3000000cff0c7230 */ /* 0x000fe20000004100 */
[----:B------:R-:W-:Y:S01]  /*f6e0*/  F2FP.F16.E4M3.UNPACK_B R35, R35 ;  /* 0x00000023ff23723e */ /* 0x000fe200020006ff */
[C---:B------:R-:W-:Y:S01]  /*f6f0*/  FMUL.FTZ R21, R24.reuse, R15 ;  /* 0x0000000f18157220 */ /* 0x040fe20000410000 */
[----:B------:R-:W-:Y:S01]  /*f700*/  F2FP.F16.E4M3.UNPACK_B R28, R28 ;  /* 0x0000001cff1c723e */ /* 0x000fe200020006ff */
[----:B------:R-:W-:Y:S01]  /*f710*/  FMUL.FTZ R24, R24, R11 ;  /* 0x0000000b18187220 */ /* 0x000fe20000410000 */
[----:B------:R-:W-:-:S02]  /*f720*/  HADD2.F32 R6, -RZ, R9.H0_H0 ;  /* 0x20000009ff067230 */ /* 0x000fc40000004100 */
[C---:B------:R-:W-:Y:S01]  /*f730*/  FFMA.FTZ R30, R12.reuse, R11, -R21 ;  /* 0x0000000b0c1e7223 */ /* 0x040fe20000010815 */
[--C-:B------:R-:W-:Y:S02]  /*f740*/  HADD2.F32 R13, -RZ, R35.reuse.H0_H0 ;  /* 0x20000023ff0d7230 */ /* 0x100fe40000004100 */
[----:B------:R-:W-:Y:S01]  /*f750*/  FFMA.FTZ R34, R12, R15, R24 ;  /* 0x0000000f0c227223 */ /* 0x000fe20000010018 */
[--C-:B------:R-:W-:Y:S01]  /*f760*/  HADD2.F32 R11, -RZ, R28.reuse.H0_H0 ;  /* 0x2000001cff0b7230 */ /* 0x100fe20000004100 */
[----:B------:R-:W-:Y:S01]  /*f770*/  F2FP.F16.E4M3.UNPACK_B R10, R38.H1 ;  /* 0x00000026ff0a723e */ /* 0x000fe200030006ff */
[----:B------:R-:W-:Y:S02]  /*f780*/  HADD2.F32 R8, -RZ, R35.H1_H1 ;  /* 0x30000023ff087230 */ /* 0x000fe40000004100 */
[C---:B------:R-:W-:Y:S01]  /*f790*/  FMUL.FTZ R15, R6.reuse, R13 ;  /* 0x0000000d060f7220 */ /* 0x040fe20000410000 */
[----:B------:R-:W-:Y:S02]  /*f7a0*/  HADD2.F32 R9, -RZ, R9.H1_H1 ;  /* 0x30000009ff097230 */ /* 0x000fe40000004100 */
[----:B------:R-:W-:Y:S01]  /*f7b0*/  FMUL.FTZ R21, R6, R11 ;  /* 0x0000000b06157220 */ /* 0x000fe20000410000 */
[----:B------:R-:W-:Y:S01]  /*f7c0*/  HADD2.F32 R4, -RZ, R3.H0_H0 ;  /* 0x20000003ff047230 */ /* 0x000fe20000004100 */
[----:B------:R-:W-:Y:S01]  /*f7d0*/  F2FP.F16.E4M3.UNPACK_B R6, R32.H1 ;  /* 0x00000020ff06723e */ /* 0x000fe200030006ff */
[----:B------:R-:W-:-:S02]  /*f7e0*/  HADD2.F32 R28, -RZ, R28.H1_H1 ;  /* 0x3000001cff1c7230 */ /* 0x000fc40000004100 */
[C---:B------:R-:W-:Y:S01]  /*f7f0*/  FMUL.FTZ R12, R9.reuse, R8 ;  /* 0x00000008090c7220 */ /* 0x040fe20000410000 */
[----:B------:R-:W-:Y:S02]  /*f800*/  HADD2.F32 R3, -RZ, R3.H1_H1 ;  /* 0x30000003ff037230 */ /* 0x000fe40000004100 */
[C---:B------:R-:W-:Y:S01]  /*f810*/  FFMA.FTZ R15, R4.reuse, R11, -R15 ;  /* 0x0000000b040f7223 */ /* 0x040fe2000001080f */
[----:B------:R-:W-:Y:S01]  /*f820*/  FFMA.FTZ R21, R4, R13, R21 ;  /* 0x0000000d04157223 */ /* 0x000fe20000010015 */
[-C--:B------:R-:W-:Y:S01]  /*f830*/  FMUL.FTZ R9, R9, R28.reuse ;  /* 0x0000001c09097220 */ /* 0x080fe20000410000 */
[----:B------:R-:W-:Y:S02]  /*f840*/  HADD2.F32 R11, -RZ, R10.H0_H0 ;  /* 0x2000000aff0b7230 */ /* 0x000fe40000004100 */
[C---:B------:R-:W-:Y:S01]  /*f850*/  FFMA.FTZ R12, R3.reuse, R28, -R12 ;  /* 0x0000001c030c7223 */ /* 0x040fe2000001080c */
[----:B------:R-:W-:Y:S02]  /*f860*/  HADD2.F32 R4, -RZ, R26.H0_H0 ;  /* 0x2000001aff047230 */ /* 0x000fe40000004100 */
[----:B------:R-:W-:Y:S01]  /*f870*/  FFMA.FTZ R24, R3, R8, R9 ;  /* 0x0000000803187223 */ /* 0x000fe20000010009 */
[--C-:B------:R-:W-:Y:S01]  /*f880*/  HADD2.F32 R8, -RZ, R6.reuse.H0_H0 ;  /* 0x20000006ff087230 */ /* 0x100fe20000004100 */
[----:B------:R-:W-:Y:S01]  /*f890*/  F2FP.F16.E4M3.UNPACK_B R38, R38 ;  /* 0x00000026ff26723e */ /* 0x000fe200020006ff */
[----:B------:R-:W-:-:S02]  /*f8a0*/  HADD2.F32 R9, -RZ, R6.H1_H1 ;  /* 0x30000006ff097230 */ /* 0x000fc40000004100 */
[C---:B------:R-:W-:Y:S01]  /*f8b0*/  FMUL.FTZ R6, R4.reuse, R11 ;  /* 0x0000000b04067220 */ /* 0x040fe20000410000 */
[----:B------:R-:W-:Y:S02]  /*f8c0*/  HADD2.F32 R3, -RZ, R14.H0_H0 ;  /* 0x2000000eff037230 */ /* 0x000fe40000004100 */
[----:B------:R-:W-:Y:S01]  /*f8d0*/  FMUL.FTZ R4, R4, R8 ;  /* 0x0000000804047220 */ /* 0x000fe20000410000 */
[----:B------:R-:W-:Y:S01]  /*f8e0*/  HADD2.F32 R26, -RZ, R26.H1_H1 ;  /* 0x3000001aff1a7230 */ /* 0x000fe20000004100 */
[----:B------:R-:W-:Y:S01]  /*f8f0*/  F2FP.F16.E4M3.UNPACK_B R32, R32 ;  /* 0x00000020ff20723e */ /* 0x000fe200020006ff */
[----:B------:R-:W-:Y:S02]  /*f900*/  HADD2.F32 R13, -RZ, R10.H1_H1 ;  /* 0x3000000aff0d7230 */ /* 0x000fe40000004100 */
[----:B------:R-:W-:Y:S01]  /*f910*/  FFMA.FTZ R28, R3, R8, -R6 ;  /* 0x00000008031c7223 */ /* 0x000fe20000010806 */
[----:B------:R-:W-:Y:S02]  /*f920*/  HADD2.F32 R14, -RZ, R14.H1_H1 ;  /* 0x3000000eff0e7230 */ /* 0x000fe40000004100 */
[----:B------:R-:W-:Y:S01]  /*f930*/  FMUL.FTZ R6, R26, R9 ;  /* 0x000000091a067220 */ /* 0x000fe20000410000 */
[----:B------:R-:W-:-:S02]  /*f940*/  HADD2.F32 R8, -RZ, R38.H0_H0 ;  /* 0x20000026ff087230 */ /* 0x000fc40000004100 */
[----:B------:R-:W-:Y:S01]  /*f950*/  FMUL.FTZ R29, R26, R13 ;  /* 0x0000000d1a1d7220 */ /* 0x000fe20000410000 */
[----:B------:R-:W-:Y:S01]  /*f960*/  FFMA.FTZ R26, R3, R11, R4 ;  /* 0x0000000b031a7223 */ /* 0x000fe20000010004 */
[C---:B------:R-:W-:Y:S01]  /*f970*/  FFMA.FTZ R31, R14.reuse, R13, R6 ;  /* 0x0000000d0e1f7223 */ /* 0x040fe20000010006 */
[----:B------:R-:W-:Y:S02]  /*f980*/  HADD2.F32 R4, -RZ, R20.H0_H0 ;  /* 0x20000014ff047230 */ /* 0x000fe40000004100 */
[----:B------:R-:W-:Y:S01]  /*f990*/  FFMA.FTZ R29, R14, R9, -R29 ;  /* 0x000000090e1d7223 */ /* 0x000fe2000001081d */
[--C-:B------:R-:W-:Y:S01]  /*f9a0*/  HADD2.F32 R6, -RZ, R32.reuse.H0_H0 ;  /* 0x20000020ff067230 */ /* 0x100fe20000004100 */
[----:B------:R-:W-:Y:S01]  /*f9b0*/  F2FP.SATFINITE.E4M3.F32.PACK_AB_MERGE_C R44, R44, R45, RZ ;  /* 0x0000002d2c2c723e */ /* 0x000fe200048070ff */
[----:B------:R-:W-:Y:S02]  /*f9c0*/  HADD2.F32 R32, -RZ, R32.H1_H1 ;  /* 0x30000020ff207230 */ /* 0x000fe40000004100 */
[----:B------:R-:W-:Y:S01]  /*f9d0*/  FMUL.FTZ R10, R4, R8 ;  /* 0x00000008040a7220 */ /* 0x000fe20000410000 */
[----:B------:R-:W-:-:S02]  /*f9e0*/  HADD2.F32 R38, -RZ, R38.H1_H1 ;  /* 0x30000026ff267230 */ /* 0x000fc40000004100 */
[----:B------:R-:W-:Y:S01]  /*f9f0*/  FMUL.FTZ R9, R4, R6 ;  /* 0x0000000604097220 */ /* 0x000fe20000410000 */
[----:B------:R-:W-:Y:S01]  /*fa00*/  HADD2.F32 R20, -RZ, R20.H1_H1 ;  /* 0x30000014ff147230 */ /* 0x000fe20000004100 */
[----:B------:R-:W-:Y:S01]  /*fa10*/  F2FP.SATFINITE.E4M3.F32.PACK_AB_MERGE_C R28, R29, R28, RZ ;  /* 0x0000001c1d1c723e */ /* 0x000fe200048070ff */
[--C-:B------:R-:W-:Y:S01]  /*fa20*/  HADD2.F32 R3, -RZ, R7.reuse.H0_H0 ;  /* 0x20000007ff037230 */ /* 0x100fe20000004100 */
[----:B------:R-:W-:Y:S01]  /*fa30*/  F2FP.SATFINITE.E4M3.F32.PACK_AB_MERGE_C R26, R31, R26, RZ ;  /* 0x0000001a1f1a723e */ /* 0x000fe200048070ff */
[----:B------:R-:W-:Y:S02]  /*fa40*/  HADD2.F32 R7, -RZ, R7.H1_H1 ;  /* 0x30000007ff077230 */ /* 0x000fe40000004100 */
[C---:B------:R-:W-:Y:S01]  /*fa50*/  FMUL.FTZ R4, R20.reuse, R38 ;  /* 0x0000002614047220 */ /* 0x040fe20000410000 */
[----:B------:R-:W-:Y:S01]  /*fa60*/  FMUL.FTZ R11, R20, R32 ;  /* 0x00000020140b7220 */ /* 0x000fe20000410000 */
[C---:B------:R-:W-:Y:S01]  /*fa70*/  FFMA.FTZ R6, R3.reuse, R6, -R10 ;  /* 0x0000000603067223 */ /* 0x040fe2000001080a */
[----:B------:R-:W-:Y:S01]  /*fa80*/  FFMA.FTZ R10, R3, R8, R9 ;  /* 0x00000008030a7223 */ /* 0x000fe20000010009 */
[C---:B------:R-:W-:Y:S01]  /*fa90*/  FFMA.FTZ R3, R7.reuse, R32, -R4 ;  /* 0x0000002007037223 */ /* 0x040fe20000010804 */
[----:B------:R-:W-:Y:S01]  /*faa0*/  FFMA.FTZ R13, R7, R38, R11 ;  /* 0x00000026070d7223 */ /* 0x000fe2000001000b */
        /* <DEDUP_REMOVED lines=10> */
[----:B------:R-:W-:Y:S01]  /*fb50*/  F2FP.SATFINITE.E4M3.F32.PACK_AB_MERGE_C R11, R50, R37, R11 ;  /* 0x00000025320b723e */ /* 0x000fe2000480700b */
[----:B------:R3:W-:Y:S01]  /*fb60*/  STS.128 [R53+0x14400], R4 ;  /* 0x0144000435007388 */ /* 0x0007e20000000c00 */
[----:B------:R-:W-:Y:S02]  /*fb70*/  F2FP.SATFINITE.E4M3.F32.PACK_AB_MERGE_C R8, R24, R21, R8 ;  /* 0x000000151808723e */ /* 0x000fe40004807008 */
[----:B------:R-:W-:-:S05]  /*fb80*/  F2FP.SATFINITE.E4M3.F32.PACK_AB_MERGE_C R10, R13, R10, R26 ;  /* 0x0000000a0d0a723e */ /* 0x000fca000480701a */
[----:B------:R3:W-:Y:S02]  /*fb90*/  STS.128 [R0+0x14400], R8 ;  /* 0x0144000800007388 */ /* 0x0007e40000000c00 */
.L_x_1924:
[----:B------:R-:W-:Y:S05]  /*fba0*/  BSYNC B0 ;  /* 0x0000000000007941 */ /* 0x000fea0003800000 */
.L_x_1910:
[----:B------:R-:W-:Y:S01]  /*fbb0*/  @!PT LDS RZ, [RZ] ;  /* 0x00000000fffff984 */ /* 0x000fe20000000800 */
[----:B------:R-:W-:Y:S01]  /*fbc0*/  @!PT LDS RZ, [RZ] ;  /* 0x00000000fffff984 */ /* 0x000fe20000000800 */
[----:B------:R-:W-:Y:S01]  /*fbd0*/  @!PT LDS RZ, [RZ] ;  /* 0x00000000fffff984 */ /* 0x000fe20000000800 */
[----:B------:R-:W-:Y:S01]  /*fbe0*/  @!PT LDS RZ, [RZ] ;  /* 0x00000000fffff984 */ /* 0x000fe20000000800 */
[----:B------:R0:W-:Y:S06]  /*fbf0*/  MEMBAR.ALL.CTA ;  /* 0x0000000000007992 */ /* 0x0001ec0000008000 */
[----:B0-----:R-:W0:Y:S01]  /*fc00*/  FENCE.VIEW.ASYNC.S ;  /* 0x00000000000073c6 */ /* 0x001e220000000000 */
[----:B------:R-:W-:Y:S05]  /*fc10*/  WARPSYNC.ALL ;  /* 0x0000000000007948 */ /* 0x000fea0003800000 */
[----:B0-----:R-:W-:Y:S06]  /*fc20*/  BAR.SYNC.DEFER_BLOCKING 0xd, 0x100 ;  /* 0x0344000000007b1d */ /* 0x001fec0000010000 */
.L_x_1907:
[----:B0123--:R-:W2:Y:S02]  /*fc30*/  LDL R0, [R1] ;  /* 0x0000000001007983 */ /* 0x00fea40000100800 */
[----:B--2---:R-:W-:-:S13]  /*fc40*/  R2UR UR4, R0 ;  /* 0x00000000000472ca */ /* 0x004fda00000e0000 */
[----:B------:R-:W-:-:S05]  /*fc50*/  IMAD.U32 R0, RZ, RZ, UR4 ;  /* 0x00000004ff007e24 */ /* 0x000fca000f8e00ff */
[----:B------:R-:W-:-:S13]  /*fc60*/  ISETP.NE.AND P0, PT, R0, 0x3, PT ;  /* 0x000000030000780c */ /* 0x000fda0003f05270 */
[----:B------:R-:W-:Y:S05]  /*fc70*/  @!P0 BRA `(.L_x_1934) ;  /* 0x0000000000048947 */ /* 0x000fea0003800000 */
[----:B------:R-:W-:Y:S01]  /*fc80*/  BPT.TRAP 0x1 ;  /* 0x000000040000795c */ /* 0x000fe20000300000 */
.L_x_1934:
[----:B-----5:R-:W-:Y:S01]  /*fc90*/  IMAD R20, R190, 0x8, R17 ;  /* 0x00000008be147824 */ /* 0x020fe200078e0211 */
[----:B------:R-:W-:-:S04]  /*fca0*/  SHF.L.U32 R3, R192, 0x1f, RZ ;  /* 0x0000001fc0037819 */ /* 0x000fc800000006ff */
[----:B------:R0:W1:Y:S01]  /*fcb0*/  SYNCS.PHASECHK.TRANS64.TRYWAIT P1, [R20+URZ+0x22830], R3 ;  /* 0x02283003140075a7 */ /* 0x000062000802017f */
[----:B------:R-:W-:Y:S05]  /*fcc0*/  @!P0 BRA `(.L_x_1935) ;  /* 0x0000000000048947 */ /* 0x000fea0003800000 */
[----:B------:R-:W-:Y:S01]  /*fcd0*/  BPT.TRAP 0x1 ;  /* 0x000000040000795c */ /* 0x000fe20000300000 */
.L_x_1935:
        /* <DEDUP_REMOVED lines=8> */
.L_x_1936:
[----:B------:R-:W-:Y:S01]  /*fd60*/  IMAD.MOV.U32 R5, RZ, RZ, 0x40000040 ;  /* 0x40000040ff057424 */ /* 0x000fe200078e00ff */
[----:B------:R-:W-:Y:S01]  /*fd70*/  LOP3.LUT R10, R36, 0x10000, RZ, 0xfc, !PT ;  /* 0x00010000240a7812 */ /* 0x000fe200078efcff */
[----:B------:R-:W-:Y:S01]  /*fd80*/  IMAD.MOV.U32 R11, RZ, RZ, 0x40000040 ;  /* 0x40000040ff0b7424 */ /* 0x000fe200078e00ff */
[----:B------:R-:W-:Y:S05]  /*fd90*/  WARPSYNC.ALL ;  /* 0x0000000000007948 */ /* 0x000fea0003800000 */
[C---:B------:R-:W-:Y:S01]  /*fda0*/  R2UR UR6, R4.reuse ;  /* 0x00000000040672ca */ /* 0x040fe200000e0000 */
[----:B------:R-:W-:Y:S01]  /*fdb0*/  WARPGROUP.ARRIVE ;  /* 0x00000000000079c5 */ /* 0x000fe20000000000 */
[----:B------:R-:W-:Y:S01]  /*fdc0*/  R2UR UR7, R5 ;  /* 0x00000000050772ca */ /* 0x000fe200000e0000 */
[----:B------:R-:W-:Y:S01]  /*fdd0*/  VIADD R6, R4, 0x100 ;  /* 0x0000010004067836 */ /* 0x000fe20000000000 */
[----:B------:R-:W-:Y:S01]  /*fde0*/  R2UR UR4, R10 ;  /* 0x000000000a0472ca */ /* 0x000fe200000e0000 */
[----:B------:R-:W-:Y:S01]  /*fdf0*/  IMAD.MOV.U32 R7, RZ, RZ, 0x40000040 ;  /* 0x40000040ff077424 */ /* 0x000fe200078e00ff */
[----:B------:R-:W-:Y:S01]  /*fe00*/  R2UR UR5, R11 ;  /* 0x000000000b0572ca */ /* 0x000fe200000e0000 */
[----:B------:R-:W-:Y:S01]  /*fe10*/  VIADD R8, R4, 0x200 ;  /* 0x0000020004087836 */ /* 0x000fe20000000000 */
[----:B------:R-:W-:Y:S01]  /*fe20*/  R2UR UR10, R6 ;  /* 0x00000000060a72ca */ /* 0x000fe200000e0000 */
[----:B------:R-:W-:Y:S01]  /*fe30*/  IMAD.MOV.U32 R9, RZ, RZ, 0x40000040 ;  /* 0x40000040ff097424 */ /* 0x000fe200078e00ff */
[----:B------:R-:W-:Y:S01]  /*fe40*/  R2UR UR11, R7 ;  /* 0x00000000070b72ca */ /* 0x000fe200000e0000 */
[----:B------:R-:W-:Y:S01]  /*fe50*/  VIADD R6, R4, 0x300 ;  /* 0x0000030004067836 */ /* 0x000fe20000000000 */
[----:B------:R-:W-:Y:S01]  /*fe60*/  R2UR UR8, R10 ;  /* 0x000000000a0872ca */ /* 0x000fe200000e0000 */
[----:B----4-:R-:W-:Y:S01]  /*fe70*/  VIADD R14, R4, 0x400 ;  /* 0x00000400040e7836 */ /* 0x010fe20000000000 */
[----:B------:R-:W-:Y:S01]  /*fe80*/  R2UR UR9, R11 ;  /* 0x000000000b0972ca */ /* 0x000fe200000e0000 */
[----:B------:R-:W-:Y:S01]  /*fe90*/  IMAD.MOV.U32 R15, RZ, RZ, 0x40000040 ;  /* 0x40000040ff0f7424 */ /* 0x000fe200078e00ff */
[----:B------:R-:W-:Y:S01]  /*fea0*/  R2UR UR14, R8 ;  /* 0x00000000080e72ca */ /* 0x000fe200000e0000 */
[----:B------:R-:W-:Y:S01]  /*feb0*/  VIADD R8, R4, 0x102 ;  /* 0x0000010204087836 */ /* 0x000fe20000000000 */
[----:B------:R-:W-:Y:S01]  /*fec0*/  R2UR UR15, R9 ;  /* 0x00000000090f72ca */ /* 0x000fe200000e0000 */
[----:B------:R-:W-:Y:S01]  /*fed0*/  QGMMA.64x32x32.F32.E4M3.E4M3 R88, gdesc[UR4], RZ, !UPT, gsb0 ;  /* 0x00600000045879f3 */ /* 0x000fe2000c0008ff */
[----:B------:R-:W-:Y:S01]  /*fee0*/  R2UR UR12, R10 ;  /* 0x000000000a0c72ca */ /* 0x000fe200000e0000 */
[----:B------:R-:W-:Y:S01]  /*fef0*/  IMAD.MOV.U32 R9, RZ, RZ, 0x40000040 ;  /* 0x40000040ff097424 */ /* 0x000fe200078e00ff */
        /* <DEDUP_REMOVED lines=18> */
[----:B------:R-:W-:Y:S01]  /*10020*/  R2UR UR6, R6 ;  /* 0x00000000060672ca */ /* 0x000fe200000e0000 */
[----:B------:R-:W-:Y:S01]  /*10030*/  VIADD R6, R4, 0x202 ;  /* 0x0000020204067836 */ /* 0x000fe20000000000 */
[----:B------:R-:W-:Y:S01]  /*10040*/  R2UR UR7, R7 ;  /* 0x00000000070772ca */ /* 0x000fe200000e0000 */
[----:B------:R-:W-:Y:S01]  /*10050*/  IMAD.MOV.U32 R7, RZ, RZ, 0x40000040 ;  /* 0x40000040ff077424 */ /* 0x000fe200078e00ff */
[----:B------:R-:W-:-:S02]  /*10060*/  WARPGROUP.DEPBAR.LE gsb0, 0x0 ;  /* 0x00008000000079c5 */ /* 0x000fc40000010000 */
[----:B------:R-:W-:-:S06]  /*10070*/  WARPGROUP.ARRIVE ;  /* 0x00000000000079c5 */ /* 0x000fcc0000000000 */
[----:B------:R-:W-:Y:S01]  /*10080*/  QGMMA.64x32x32.F32.E4M3.E4M3 R72, gdesc[UR8], RZ, !UPT, gsb0 ;  /* 0x00600000084879f3 */ /* 0x000fe2000c0008ff */
[----:B------:R-:W-:Y:S01]  /*10090*/  R2UR UR10, R8 ;  /* 0x00000000080a72ca */ /* 0x000fe200000e0000 */
[----:B------:R-:W-:Y:S01]  /*100a0*/  VIADD R8, R10, 0x2 ;  /* 0x000000020a087836 */ /* 0x000fe20000000000 */
[----:B------:R-:W-:Y:S01]  /*100b0*/  R2UR UR11, R9 ;  /* 0x00000000090b72ca */ /* 0x000fe200000e0000 */
[----:B------:R-:W-:-:S03]  /*100c0*/  IMAD.MOV.U32 R9, RZ, RZ, 0x40000040 ;  /* 0x40000040ff097424 */ /* 0x000fc600078e00ff */
[C---:B------:R-:W-:Y:S02]  /*100d0*/  R2UR UR4, R8.reuse ;  /* 0x00000000080472ca */ /* 0x040fe400000e0000 */
[C---:B------:R-:W-:Y:S02]  /*100e0*/  R2UR UR5, R9.reuse ;  /* 0x00000000090572ca */ /* 0x040fe400000e0000 */
[----:B------:R-:W-:Y:S02]  /*100f0*/  R2UR UR8, R8 ;  /* 0x00000000080872ca */ /* 0x000fe400000e0000 */
[----:B------:R-:W-:Y:S01]  /*10100*/  R2UR UR9, R9 ;  /* 0x00000000090972ca */ /* 0x000fe200000e0000 */
[----:B------:R-:W-:Y:S02]  /*10110*/  WARPGROUP.DEPBAR.LE gsb0, 0x0 ;  /* 0x00008000000079c5 */ /* 0x000fe40000010000 */
        /* <DEDUP_REMOVED lines=78> */
[----:B------:R-:W-:Y:S01]  /*10600*/  R2UR UR5, R5 ;  /* 0x00000000050572ca */ /* 0x000fe200000e0000 */
[----:B------:R-:W-:Y:S02]  /*10610*/  WARPGROUP.DEPBAR.LE gsb0, 0x0 ;  /* 0x00008000000079c5 */ /* 0x000fe40000010000 */
[----:B------:R-:W-:-:S06]  /*10620*/  WARPGROUP.ARRIVE ;  /* 0x00000000000079c5 */ /* 0x000fcc0000000000 */
[----:B------:R-:W-:Y:S01]  /*10630*/  QGMMA.64x32x32.F32.E4M3.E4M3 R72, gdesc[UR8], R72, gsb0 ;  /* 0x00600000084879f3 */ /* 0x000fe20008000848 */
[----:B------:R-:W-:Y:S01]  /*10640*/  R2UR UR10, R106 ;  /* 0x000000006a0a72ca */ /* 0x000fe200000e0000 */
[----:B------:R-:W-:Y:S01]  /*10650*/  VIADD R106, R4, 0x306 ;  /* 0x00000306046a7836 */ /* 0x000fe20000000000 */
[----:B------:R-:W-:Y:S01]  /*10660*/  R2UR UR11, R107 ;  /* 0x000000006b0b72ca */ /* 0x000fe200000e0000 */
[----:B------:R-:W-:Y:S01]  /*10670*/  VIADD R4, R10, 0x6 ;  /* 0x000000060a047836 */ /* 0x000fe20000000000 */
[----:B------:R-:W-:Y:S01]  /*10680*/  R2UR UR9, R5 ;  /* 0x00000000050972ca */ /* 0x000fe200000e0000 */
[----:B------:R-:W-:-:S03]  /*10690*/  IMAD.MOV.U32 R107, RZ, RZ, 0x40000040 ;  /* 0x40000040ff6b7424 */ /* 0x000fc600078e00ff */
[C---:B------:R-:W-:Y:S02]  /*106a0*/  R2UR UR4, R4.reuse ;  /* 0x00000000040472ca */ /* 0x040fe400000e0000 */
        /* <DEDUP_REMOVED lines=40> */
.L_x_1938:
[----:B------:R-:W2:Y:S01]  /*10930*/  LDC R154, c[0x0][0x448] ;  /* 0x00011200ff9a7b82 */ /* 0x000ea20000000800 */
[C---:B------:R-:W-:Y:S01]  /*10940*/  FMUL.FTZ R111, R2.reuse, R24 ;  /* 0x00000018026f7220 */ /* 0x040fe20000410000 */
[C---:B------:R-:W-:Y:S01]  /*10950*/  FMUL.FTZ R24, R2.reuse, R26 ;  /* 0x0000001a02187220 */ /* 0x040fe20000410000 */
[----:B------:R-:W-:Y:S01]  /*10960*/  FMUL.FTZ R26, R2, R30 ;  /* 0x0000001e021a7220 */ /* 0x000fe20000410000 */
[----:B------:R-:W-:Y:S02]  /*10970*/  IMAD.IADD R117, R208, 0x1, R201 ;  /* 0x00000001d0757824 */ /* 0x000fe400078e02c9 */
[C---:B------:R-:W-:Y:S01]  /*10980*/  FMUL.FTZ R12, R2.reuse, R88 ;  /* 0x00000058020c7220 */ /* 0x040fe20000410000 */
[C---:B------:R-:W-:Y:S01]  /*10990*/  FMUL.FTZ R106, R2.reuse, R89 ;  /* 0x00000059026a7220 */ /* 0x040fe20000410000 */
[C---:B------:R-:W-:Y:S01]  /*109a0*/  FMUL.FTZ R0, R2.reuse, R90 ;  /* 0x0000005a02007220 */ /* 0x040fe20000410000 */
[C---:B01----:R-:W-:Y:S01]  /*109b0*/  FMUL.FTZ R3, R2.reuse, R91 ;  /* 0x0000005b02037220 */ /* 0x043fe20000410000 */
        /* <DEDUP_REMOVED lines=15> */
[----:B--2---:R-:W-:Y:S01]  /*10ab0*/  ISETP.NE.AND P1, PT, R154, 0x1, PT ;  /* 0x000000019a00780c */ /* 0x004fe20003f25270 */
        /* <DEDUP_REMOVED lines=9> */
[C---:B------:R-:W-:Y:S01]  /*10b50*/  FMUL.FTZ R86, R2.reuse, R60 ;  /* 0x0000003c02567220 */ /* 0x040fe20000410000 */
[C---:B------:R-:W-:Y:S01]  /*10b60*/  FMUL.FTZ R87, R2.reuse, R61 ;  /* 0x0000003d02577220 */ /* 0x040fe20000410000 */
[----:B------:R-:W-:Y:S01]  /*10b70*/  IMAD.MOV.U32 R126, RZ, RZ, -0xa0 ;  /* 0xffffff60ff7e7424 */ /* 0x000fe200078e00ff */
[----:B------:R-:W0:Y:S01]  /*10b80*/  @P1 LDC R14, c[0x0][0x44c] ;  /* 0x00011300ff0e1b82 */ /* 0x000e220000000800 */
[C---:B------:R-:W-:Y:S01]  /*10b90*/  FMUL.FTZ R84, R2.reuse, R56 ;  /* 0x0000003802547220 */ /* 0x040fe20000410000 */
[C---:B------:R-:W-:Y:S01]  /*10ba0*/  FMUL.FTZ R85, R2.reuse, R57 ;  /* 0x0000003902557220 */ /* 0x040fe20000410000 */
[C---:B------:R-:W-:Y:S01]  /*10bb0*/  FMUL.FTZ R60, R2.reuse, R66 ;  /* 0x00000042023c7220 */ /* 0x040fe20000410000 */
[C---:B------:R-:W-:Y:S01]  /*10bc0*/  FMUL.FTZ R61, R2.reuse, R67 ;  /* 0x00000043023d7220 */ /* 0x040fe20000410000 */
[C---:B------:R-:W-:Y:S01]  /*10bd0*/  FMUL.FTZ R56, R2.reuse, R58 ;  /* 0x0000003a02387220 */ /* 0x040fe20000410000 */
[C---:B------:R-:W-:Y:S01]  /*10be0*/  FMUL.FTZ R57, R2.reuse, R59 ;  /* 0x0000003b02397220 */ /* 0x040fe20000410000 */
[C---:B------:R-:W-:Y:S01]  /*10bf0*/  FMUL.FTZ R66, R2.reuse, R68 ;  /* 0x0000004402427220 */ /* 0x040fe20000410000 */
[----:B------:R-:W1:Y:S01]  /*10c00*/  @P1 LDC R30, c[0x0][0x450] ;  /* 0x00011400ff1e1b82 */ /* 0x000e620000000800 */
        /* <DEDUP_REMOVED lines=13> */
[----:B------:R-:W-:Y:S01]  /*10ce0*/  LOP3.LUT R22, R22, 0xffffffef, RZ, 0xc0, !PT ;  /* 0xffffffef16167812 */ /* 0x000fe200078ec0ff */
[----:B------:R-:W-:-:S02]  /*10cf0*/  IMAD R126, R105, R126, 0xa1 ;  /* 0x000000a1697e7424 */ /* 0x000fc400078e027e */
[----:B------:R-:W-:Y:S01]  /*10d00*/  FMUL.FTZ R92, R2, R102 ;  /* 0x00000066025c7220 */ /* 0x000fe20000410000 */
[----:B0-----:R-:W-:-:S04]  /*10d10*/  @P1 IMAD.HI.U32 R21, R117, R14, RZ ;  /* 0x0000000e75151227 */ /* 0x001fc800078e00ff */
[C---:B------:R-:W-:Y:S01]  /*10d20*/  FMUL.FTZ R93, R2.reuse, R103 ;  /* 0x00000067025d7220 */ /* 0x040fe20000410000 */
[----:B------:R-:W0:Y:S01]  /*10d30*/  LDC.64 R14, c[0x0][0x9e0] ;  /* 0x00027800ff0e7b82 */ /* 0x000e220000000a00 */
[C---:B------:R-:W-:Y:S01]  /*10d40*/  FMUL.FTZ R70, R2.reuse, R44 ;  /* 0x0000002c02467220 */ /* 0x040fe20000410000 */
[C---:B------:R-:W-:Y:S01]  /*10d50*/  FMUL.FTZ R71, R2.reuse, R45 ;  /* 0x0000002d02477220 */ /* 0x040fe20000410000 */
[C---:B------:R-:W-:Y:S01]  /*10d60*/  FMUL.FTZ R42, R2.reuse, R46 ;  /* 0x0000002e022a7220 */ /* 0x040fe20000410000 */
[C---:B------:R-:W-:Y:S01]  /*10d70*/  FMUL.FTZ R43, R2.reuse, R47 ;  /* 0x0000002f022b7220 */ /* 0x040fe20000410000 */
[----:B-1----:R-:W-:Y:S01]  /*10d80*/  @P1 SHF.R.U32.HI R117, RZ, R30, R21 ;  /* 0x0000001eff751219 */ /* 0x002fe20000011615 */
[----:B------:R-:W-:Y:S02]  /*10d90*/  IMAD.U32 R21, RZ, RZ, UR61 ;  /* 0x0000003dff157e24 */ /* 0x000fe4000f8e00ff */
[C---:B------:R-:W-:Y:S01]  /*10da0*/  FMUL.FTZ R113, R2.reuse, R28 ;  /* 0x0000001c02717220 */ /* 0x040fe20000410000 */
[C---:B------:R-:W-:Y:S01]  /*10db0*/  FMUL.FTZ R114, R2.reuse, R29 ;  /* 0x0000001d02727220 */ /* 0x040fe20000410000 */
[C---:B------:R-:W-:Y:S01]  /*10dc0*/  FMUL.FTZ R27, R2.reuse, R31 ;  /* 0x0000001f021b7220 */ /* 0x040fe20000410000 */
[----:B------:R-:W1:Y:S01]  /*10dd0*/  SHFL.IDX PT, R32, R117, RZ, 0x1c1f ;  /* 0x001c1fff75207589 */ /* 0x000e6200000e0000 */
[----:B------:R-:W-:Y:S01]  /*10de0*/  PRMT R20, R21, 0x654, R20 ;  /* 0x0000065415147816 */ /* 0x000fe20000000014 */
        /* <DEDUP_REMOVED lines=19> */
[----:B------:R-:W-:Y:S01]  /*10f20*/  @P1 LOP3.LUT R22, R22, 0x10, RZ, 0xfc, !PT ;  /* 0x0000001016161812 */ /* 0x000fe200078efcff */
[----:B------:R2:W-:Y:S01]  /*10f30*/  SYNCS.ARRIVE.TRANS64.RED.A1T0 RZ, [R20+URZ], RZ ;  /* 0x000000ff14ff79a7 */ /* 0x0005e2000810043f */
[----:B0-----:R-:W-:Y:S01]  /*10f40*/  ISETP.GE.AND P1, PT, R15, 0x1, PT ;  /* 0x000000010f00780c */ /* 0x001fe20003f26270 */
[----:B------:R-:W-:Y:S01]  /*10f50*/  ULDC UR4, c[0x0][0x9dc] ;  /* 0x0002770000047ab9 */ /* 0x000fe20000000800 */
[----:B------:R-:W0:Y:S01]  /*10f60*/  MUFU.TANH R12, R12 ;  /* 0x0000000c000c7308 */ /* 0x000e220000002400 */
[----:B------:R-:W-:Y:S01]  /*10f70*/  ULOP3.LUT UR5, URZ, UR4, URZ, 0x33, !UPT ;  /* 0x000000043f057292 */ /* 0x000fe2000f8e333f */
[----:B------:R-:W-:Y:S01]  /*10f80*/  IMAD R122, R105, -0xa0, R198 ;  /* 0xffffff60697a7824 */ /* 0x000fe200078e02c6 */
[----:B------:R-:W-:-:S02]  /*10f90*/  LOP3.LUT R22, R22, 0xfffffff7, RZ, 0xc0, !PT ;  /* 0xfffffff716167812 */ /* 0x000fc400078ec0ff */
[----:B--2---:R-:W-:Y:S01]  /*10fa0*/  IADD3 R20, R198, R126, -R199 ;  /* 0x0000007ec6147210 */ /* 0x004fe20007ffe8c7 */
[----:B------:R-:W-:Y:S01]  /*10fb0*/  VIADD R126, R126, 0xffffffff ;  /* 0xffffffff7e7e7836 */ /* 0x000fe20000000000 */
[----:B------:R-:W-:Y:S01]  /*10fc0*/  IADD3 R122, -R199, 0xa0, R122 ;  /* 0x000000a0c77a7810 */ /* 0x000fe20007ffe17a */
[----:B------:R-:W2:Y:S01]  /*10fd0*/  MUFU.TANH R106, R106 ;  /* 0x0000006a006a7308 */ /* 0x000ea20000002400 */
[----:B------:R-:W-:Y:S02]  /*10fe0*/  IMAD.U32 R203, RZ, RZ, UR5 ;  /* 0x00000005ffcb7e24 */ /* 0x000fe4000f8e00ff */
[----:B------:R-:W-:Y:S01]  /*10ff0*/  IMAD.IADD R123, R20, 0x1, -R197 ;  /* 0x00000001147b7824 */ /* 0x000fe200078e0ac5 */
[----:B------:R-:W-:Y:S01]  /*11000*/  @P1 LOP3.LUT R22, R22, 0x8, RZ, 0xfc, !PT ;  /* 0x0000000816161812 */ /* 0x000fe200078efcff */
[----:B------:R-:W-:Y:S02]  /*11010*/  IMAD.IADD R120, R126, 0x1, -R199 ;  /* 0x000000017e787824 */ /* 0x000fe400078e0ac7 */
[C---:B------:R-:W-:Y:S01]  /*11020*/  VIADD R121, R123.reuse, UR5 ;  /* 0x000000057b797c36 */ /* 0x040fe20008000000 */
[----:B------:R-:W3:Y:S01]  /*11030*/  MUFU.TANH R0, R0 ;  /* 0x0000000000007308 */ /* 0x000ee20000002400 */
[----:B------:R-:W-:-:S02]  /*11040*/  IMAD.IADD R123, R123, 0x1, R14 ;  /* 0x000000017b7b7824 */ /* 0x000fc400078e020e */
[----:B-1----:R-:W-:-:S03]  /*11050*/  IMAD.IADD R125, R121, 0x1, R32 ;  /* 0x00000001797d7824 */ /* 0x002fc600078e0220 */
[----:B------:R-:W-:Y:S02]  /*11060*/  VIADDMNMX R124, R32, R123, R122, PT ;  /* 0x0000007b207c7246 */ /* 0x000fe4000380017a */
[----:B------:R-:W1:Y:S08]  /*11070*/  MUFU.TANH R3, R3 ;  /* 0x0000000300037308 */ /* 0x000e700000002400 */
        /* <DEDUP_REMOVED lines=76> */
[----:B-1234-:R-:W-:Y:S05]  /*11540*/  @!P1 BRA `(.L_x_1939) ;  /* 0x00000000004c9947 */ /* 0x01efea0003800000 */
[----:B------:R-:W-:Y:S01]  /*11550*/  IADD3 R33, -R197, R198, R32 ;  /* 0x000000c6c5217210 */ /* 0x000fe20007ffe120 */
[----:B------:R-:W-:Y:S03]  /*11560*/  BSSY B0, `(.L_x_1940) ;  /* 0x000000e000007945 */ /* 0x000fe60003800000 */
[----:B------:R-:W-:-:S13]  /*11570*/  ISETP.GT.AND P1, PT, R33, -0x1, PT ;  /* 0xffffffff2100780c */ /* 0x000fda0003f24270 */
        /* <DEDUP_REMOVED lines=8> */
.L_x_1941:
[----:B------:R-:W-:-:S13]  /*11600*/  ISETP.NE.AND P1, PT, R15, 0x1, PT ;  /* 0x000000010f00780c */ /* 0x000fda0003f25270 */
[----:B------:R-:W1:Y:S02]  /*11610*/  @P1 LDC.64 R20, c[0x0][0x9e8] ;  /* 0x00027a00ff141b82 */ /* 0x000e640000000a00 */
[----:B-1----:R-:W-:-:S05]  /*11620*/  @P1 IMAD.HI.U32 R20, R33, R20, RZ ;  /* 0x0000001421141227 */ /* 0x002fca00078e00ff */
[----:B------:R-:W-:-:S07]  /*11630*/  @P1 SHF.R.U32.HI R33, RZ, R21, R20 ;  /* 0x00000015ff211219 */ /* 0x000fce0000011614 */
.L_x_1942:
[----:B------:R-:W-:Y:S05]  /*11640*/  BSYNC B0 ;  /* 0x0000000000007941 */ /* 0x000fea0003800000 */
.L_x_1940:
[----:B------:R-:W-:-:S05]  /*11650*/  IMAD R20, R33, R15, R120 ;  /* 0x0000000f21147224 */ /* 0x000fca00078e0278 */
[----:B------:R-:W-:Y:S02]  /*11660*/  VIMNMX R125, R125, R20, !PT ;  /* 0x000000147d7d7248 */ /* 0x000fe40007fe0100 */
[----:B------:R-:W-:-:S07]  /*11670*/  VIADDMNMX R124, R20, R15, R124, PT ;  /* 0x0000000f147c7246 */ /* 0x000fce000380017c */
.L_x_1939:
[C---:B------:R-:W-:Y:S01]  /*11680*/  ISETP.GE.AND P1, PT, R126.reuse, 0x2, PT ;  /* 0x000000027e00780c */ /* 0x040fe20003f26270 */
[----:B------:R-:W1:Y:S01]  /*11690*/  SHFL.IDX PT, R20, R117, 0x1, 0x1c1f ;  /* 0x003c1f0075147f89 */ /* 0x000e6200000e0000 */
[----:B------:R-:W-:Y:S02]  /*116a0*/  ISETP.GE.AND P5, PT, R126, 0x11, PT ;  /* 0x000000117e00780c */ /* 0x000fe40003fa6270 */
[----:B------:R-:W-:Y:S02]  /*116b0*/  ISETP.GT.AND P2, PT, R125, 0x1, !P1 ;  /* 0x000000017d00780c */ /* 0x000fe40004f44270 */
[----:B------:R-:W-:Y:S02]  /*116c0*/  P2R R146, PR, RZ, 0x20 ;  /* 0x00000020ff927803 */ /* 0x000fe40000000000 */
[----:B------:R-:W-:Y:S02]  /*116d0*/  ISETP.LT.OR P3, PT, R124, 0x2, P2 ;  /* 0x000000027c00780c */ /* 0x000fe40001761670 */
[----:B------:R-:W-:-:S02]  /*116e0*/  ISETP.GE.AND P2, PT, R126, 0x9, PT ;  /* 0x000000097e00780c */ /* 0x000fc40003f46270 */
[----:B------:R-:W-:Y:S02]  /*116f0*/  FSEL R106, R106, -INF , !P3 ;  /* 0xff8000006a6a7808 */ /* 0x000fe40005800000 */
[----:B------:R-:W-:-:S04]  /*11700*/  ISETP.GT.AND P3, PT, R125, 0x8, !P2 ;  /* 0x000000087d00780c */ /* 0x000fc80005764270 */
[----:B------:R-:W-:-:S04]  /*11710*/  ISETP.LT.OR P3, PT, R124, 0x9, P3 ;  /* 0x000000097c00780c */ /* 0x000fc80001f61670 */
[----:B------:R-:W-:Y:S02]  /*11720*/  FSEL R108, R108, -INF , !P3 ;  /* 0xff8000006c6c7808 */ /* 0x000fe40005800000 */
[----:B------:R-:W-:-:S04]  /*11730*/  ISETP.GE.AND P3, PT, R126, 0xa, PT ;  /* 0x0000000a7e00780c */ /* 0x000fc80003f66270 */
[----:B------:R-:W-:-:S04]  /*11740*/  ISETP.GT.AND P4, PT, R125, 0x9, !P3 ;  /* 0x000000097d00780c */ /* 0x000fc80005f84270 */
[----:B------:R-:W-:-:S04]  /*11750*/  ISETP.LT.OR P4, PT, R124, 0xa, P4 ;  /* 0x0000000a7c00780c */ /* 0x000fc80002781670 */
[----:B0-----:R-:W-:Y:S02]  /*11760*/  FSEL R107, R107, -INF , !P4 ;  /* 0xff8000006b6b7808 */ /* 0x001fe40006000000 */
[----:B------:R-:W-:Y:S02]  /*11770*/  ISETP.GT.AND P4, PT, R125, 0x10, !P5 ;  /* 0x000000107d00780c */ /* 0x000fe40006f84270 */
[----:B------:R-:W-:Y:S02]  /*11780*/  ISETP.GE.AND P5, PT, R126, 0x12, PT ;  /* 0x000000127e00780c */ /* 0x000fe40003fa6270 */
[----:B------:R-:W-:Y:S02]  /*11790*/  ISETP.LT.OR P4, PT, R124, 0x11, P4 ;  /* 0x000000117c00780c */ /* 0x000fe40002781670 */
[----:B------:R-:W-:Y:S02]  /*117a0*/  P2R R147, PR, RZ, 0x20 ;  /* 0x00000020ff937803 */ /* 0x000fe40000000000 */
[----:B------:R-:W-:-:S02]  /*117b0*/  FSEL R95, R95, -INF , !P4 ;  /* 0xff8000005f5f7808 */ /* 0x000fc40006000000 */
[C---:B------:R-:W-:Y:S02]  /*117c0*/  ISETP.GT.AND P4, PT, R125.reuse, 0x11, !P5 ;  /* 0x000000117d00780c */ /* 0x040fe40006f84270 */
[----:B------:R-:W-:Y:S02]  /*117d0*/  ISETP.GE.AND P5, PT, R126, 0x19, PT ;  /* 0x000000197e00780c */ /* 0x000fe40003fa6270 */
[----:B------:R-:W-:Y:S02]  /*117e0*/  ISETP.LT.OR P4, PT, R124, 0x12, P4 ;  /* 0x000000127c00780c */ /* 0x000fe40002781670 */
[----:B------:R-:W-:Y:S02]  /*117f0*/  P2R R145, PR, RZ, 0x20 ;  /* 0x00000020ff917803 */ /* 0x000fe40000000000 */
[----:B------:R-:W-:Y:S02]  /*11800*/  FSEL R94, R94, -INF , !P4 ;  /* 0xff8000005e5e7808 */ /* 0x000fe40006000000 */
[----:B------:R-:W-:-:S02]  /*11810*/  ISETP.GT.AND P4, PT, R125, 0x18, !P5 ;  /* 0x000000187d00780c */ /* 0x000fc40006f84270 */
[----:B------:R-:W-:Y:S02]  /*11820*/  ISETP.GE.AND P5, PT, R126, 0x1a, PT ;  /* 0x0000001a7e00780c */ /* 0x000fe40003fa6270 */
[----:B------:R-:W-:Y:S02]  /*11830*/  ISETP.LT.OR P4, PT, R124, 0x19, P4 ;  /* 0x000000197c00780c */ /* 0x000fe40002781670 */
[----:B------:R-:W-:Y:S02]  /*11840*/  P2R R144, PR, RZ, 0x20 ;  /* 0x00000020ff907803 */ /* 0x000fe40000000000 */
[----:B------:R-:W-:Y:S02]  /*11850*/  FSEL R97, R97, -INF , !P4 ;  /* 0xff80000061617808 */ /* 0x000fe40006000000 */
[----:B------:R-:W-:Y:S02]  /*11860*/  ISETP.GT.AND P4, PT, R125, 0x19, !P5 ;  /* 0x000000197d00780c */ /* 0x000fe40006f84270 */
[----:B------:R-:W-:-:S02]  /*11870*/  ISETP.GE.AND P5, PT, R126, 0x21, PT ;  /* 0x000000217e00780c */ /* 0x000fc40003fa6270 */
[----:B------:R-:W-:Y:S02]  /*11880*/  ISETP.LT.OR P4, PT, R124, 0x1a, P4 ;  /* 0x0000001a7c00780c */ /* 0x000fe40002781670 */
[----:B------:R-:W-:Y:S02]  /*11890*/  P2R R143, PR, RZ, 0x20 ;  /* 0x00000020ff8f7803 */ /* 0x000fe40000000000 */
[----:B------:R-:W-:Y:S02]  /*118a0*/  FSEL R96, R96, -INF , !P4 ;  /* 0xff80000060607808 */ /* 0x000fe40006000000 */
[----:B------:R-:W-:Y:S02]  /*118b0*/  ISETP.GT.AND P4, PT, R125, 0x20, !P5 ;  /* 0x000000207d00780c */ /* 0x000fe40006f84270 */
[----:B------:R-:W-:Y:S02]  /*118c0*/  ISETP.GE.AND P5, PT, R126, 0x22, PT ;  /* 0x000000227e00780c */ /* 0x000fe40003fa6270 */
[----:B------:R-:W-:-:S02]  /*118d0*/  ISETP.LT.OR P4, PT, R124, 0x21, P4 ;  /* 0x000000217c00780c */ /* 0x000fc40002781670 */
[----:B------:R-:W-:Y:S02]  /*118e0*/  P2R R142, PR, RZ, 0x20 ;  /* 0x00000020ff8e7803 */ /* 0x000fe40000000000 */
[----:B------:R-:W-:Y:S02]  /*118f0*/  FSEL R99, R99, -INF , !P4 ;  /* 0xff80000063637808 */ /* 0x000fe40006000000 */
[----:B------:R-:W-:Y:S02]  /*11900*/  ISETP.GT.AND P4, PT, R125, 0x21, !P5 ;  /* 0x000000217d00780c */ /* 0x000fe40006f84270 */
[----:B------:R-:W-:Y:S02]  /*11910*/  ISETP.GE.AND P5, PT, R126, 0x29, PT ;  /* 0x000000297e00780c */ /* 0x000fe40003fa6270 */
[----:B------:R-:W-:Y:S02]  /*11920*/  ISETP.LT.OR P4, PT, R124, 0x22, P4 ;  /* 0x000000227c00780c */ /* 0x000fe40002781670 */
[----:B------:R-:W-:-:S02]  /*11930*/  P2R R141, PR, RZ, 0x20 ;  /* 0x00000020ff8d7803 */ /* 0x000fc40000000000 */
[----:B------:R-:W-:Y:S02]  /*11940*/  FSEL R98, R98, -INF , !P4 ;  /* 0xff80000062627808 */ /* 0x000fe40006000000 */
[----:B------:R-:W-:Y:S02]  /*11950*/  ISETP.GT.AND P4, PT, R125, 0x28, !P5 ;  /* 0x000000287d00780c */ /* 0x000fe40006f84270 */
[----:B------:R-:W-:Y:S02]  /*11960*/  ISETP.GE.AND P5, PT, R126, 0x2a, PT ;  /* 0x0000002a7e00780c */ /* 0x000fe40003fa6270 */
[----:B------:R-:W-:Y:S02]  /*11970*/  ISETP.LT.OR P4, PT, R124, 0x29, P4 ;  /* 0x000000297c00780c */ /* 0x000fe40002781670 */
[----:B------:R-:W-:Y:S02]  /*11980*/  P2R R140, PR, RZ, 0x20 ;  /* 0x00000020ff8c7803 */ /* 0x000fe40000000000 */
[----:B------:R-:W-:-:S02]  /*11990*/  FSEL R32, R100, -INF , !P4 ;  /* 0xff80000064207808 */ /* 0x000fc40006000000 */
[----:B------:R-:W-:Y:S02]  /*119a0*/  ISETP.GT.AND P4, PT, R125, 0x29, !P5 ;  /* 0x000000297d00780c */ /* 0x000fe40006f84270 */
        /* <DEDUP_REMOVED lines=33> */
[----:B------:R-:W-:Y:S01]  /*11bc0*/  FSEL R39, R85, -INF , !P4 ;  /* 0xff80000055277808 */ /* 0x000fe20006000000 */
[----:B-1----:R-:W-:Y:S01]  /*11bd0*/  IMAD.IADD R85, R121, 0x1, R20 ;  /* 0x0000000179557824 */ /* 0x002fe200078e0214 */
        /* <DEDUP_REMOVED lines=78> */
[----:B------:R-:W-:-:S02]  /*120c0*/  VIADDMNMX R86, R20, R123, R122, PT ;  /* 0x0000007b14567246 */ /* 0x000fc4000380017a */
        /* <DEDUP_REMOVED lines=33> */
[----:B------:R-:W-:-:S13]  /*122e0*/  ISETP.GE.AND P6, PT, R15, 0x1, PT ;  /* 0x000000010f00780c */ /* 0x000fda0003fc6270 */
[----:B------:R-:W-:Y:S05]  /*122f0*/  @!P6 BRA `(.L_x_1943) ;  /* 0x00000000004ce947 */ /* 0x000fea0003800000 */
[----:B------:R-:W-:Y:S01]  /*12300*/  IADD3 R101, -R197, R198, R20 ;  /* 0x000000c6c5657210 */ /* 0x000fe20007ffe114 */
[----:B------:R-:W-:Y:S03]  /*12310*/  BSSY B0, `(.L_x_1944) ;  /* 0x000000e000007945 */ /* 0x000fe60003800000 */
[----:B------:R-:W-:-:S13]  /*12320*/  ISETP.GT.AND P6, PT, R101, -0x1, PT ;  /* 0xffffffff6500780c */ /* 0x000fda0003fc4270 */
        /* <DEDUP_REMOVED lines=8> */
.L_x_1945:
[----:B------:R-:W-:-:S13]  /*123b0*/  ISETP.NE.AND P6, PT, R15, 0x1, PT ;  /* 0x000000010f00780c */ /* 0x000fda0003fc5270 */
[----:B------:R-:W0:Y:S02]  /*123c0*/  @P6 LDC.64 R20, c[0x0][0x9e8] ;  /* 0x00027a00ff146b82 */ /* 0x000e240000000a00 */
[----:B0-----:R-:W-:-:S05]  /*123d0*/  @P6 IMAD.HI.U32 R20, R101, R20, RZ ;  /* 0x0000001465146227 */ /* 0x001fca00078e00ff */
[----:B------:R-:W-:-:S07]  /*123e0*/  @P6 SHF.R.U32.HI R101, RZ, R21, R20 ;  /* 0x00000015ff656219 */ /* 0x000fce0000011614 */
.L_x_1946:
[----:B------:R-:W-:Y:S05]  /*123f0*/  BSYNC B0 ;  /* 0x0000000000007941 */ /* 0x000fea0003800000 */
.L_x_1944:
[----:B------:R-:W-:-:S05]  /*12400*/  IMAD R120, R101, R15, R120 ;  /* 0x0000000f65787224 */ /* 0x000fca00078e0278 */
[----:B------:R-:W-:Y:S02]  /*12410*/  VIMNMX R85, R85, R120, !PT ;  /* 0x0000007855557248 */ /* 0x000fe40007fe0100 */
[----:B------:R-:W-:-:S07]  /*12420*/  VIADDMNMX R86, R120, R15, R86, PT ;  /* 0x0000000f78567246 */ /* 0x000fce0003800156 */
.L_x_1943:
[----:B------:R-:W-:Y:S01]  /*12430*/  ISETP.GT.AND P1, PT, R85, 0x1, !P1 ;  /* 0x000000015500780c */ /* 0x000fe20004f24270 */
[----:B------:R-:W-:Y:S01]  /*12440*/  ULDC UR60, c[0x0][0x988] ;  /* 0x00026200003c7ab9 */ /* 0x000fe20000000800 */
[----:B------:R-:W-:Y:S02]  /*12450*/  ISETP.NE.AND P6, PT, R147, RZ, PT ;  /* 0x000000ff9300720c */ /* 0x000fe40003fc5270 */
[----:B------:R-:W-:Y:S02]  /*12460*/  ISETP.LT.OR P1, PT, R86, 0x2, P1 ;  /* 0x000000025600780c */ /* 0x000fe40000f21670 */
[----:B------:R-:W-:Y:S02]  /*12470*/  ISETP.GT.AND P3, PT, R85, 0x9, !P3 ;  /* 0x000000095500780c */ /* 0x000fe40005f64270 */
[----:B------:R-:W-:Y:S02]  /*12480*/  FSEL R3, R3, -INF , !P1 ;  /* 0xff80000003037808 */ /* 0x000fe40004800000 */
[----:B------:R-:W-:-:S02]  /*12490*/  ISETP.NE.AND P1, PT, R146, RZ, PT ;  /* 0x000000ff9200720c */ /* 0x000fc40003f25270 */
[C---:B------:R-:W-:Y:S02]  /*124a0*/  ISETP.LT.OR P3, PT, R86.reuse, 0xa, P3 ;  /* 0x0000000a5600780c */ /* 0x040fe40001f61670 */
[----:B------:R-:W-:Y:S02]  /*124b0*/  ISETP.GT.AND P1, PT, R85, 0x10, !P1 ;  /* 0x000000105500780c */ /* 0x000fe40004f24270 */
[----:B------:R-:W-:Y:S02]  /*124c0*/  FSEL R89, R89, -INF , !P3 ;  /* 0xff80000059597808 */ /* 0x000fe40005800000 */
[----:B------:R-:W-:Y:S02]  /*124d0*/  ISETP.LT.OR P1, PT, R86, 0x11, P1 ;  /* 0x000000115600780c */ /* 0x000fe40000f21670 */
[----:B------:R-:W-:Y:S02]  /*124e0*/  ISETP.GT.AND P2, PT, R85, 0x8, !P2 ;  /* 0x000000085500780c */ /* 0x000fe40005744270 */
[----:B------:R-:W-:-:S02]  /*124f0*/  FSEL R90, R90, -INF , !P1 ;  /* 0xff8000005a5a7808 */ /* 0x000fc40004800000 */
[----:B------:R-:W-:Y:S02]  /*12500*/  ISETP.GT.AND P1, PT, R85, 0x11, !P6 ;  /* 0x000000115500780c */ /* 0x000fe40007724270 */
[----:B------:R-:W-:Y:S02]  /*12510*/  ISETP.NE.AND P3, PT, R148, RZ, PT ;  /* 0x000000ff9400720c */ /* 0x000fe40003f65270 */
[C---:B------:R-:W-:Y:S02]  /*12520*/  ISETP.LT.OR P1, PT, R86.reuse, 0x12, P1 ;  /* 0x000000125600780c */ /* 0x040fe40000f21670 */
[----:B------:R-:W-:Y:S02]  /*12530*/  ISETP.LT.OR P2, PT, R86, 0x9, P2 ;  /* 0x000000095600780c */ /* 0x000fe40001741670 */
[----:B------:R-:W-:Y:S02]  /*12540*/  FSEL R91, R91, -INF , !P1 ;  /* 0xff8000005b5b7808 */ /* 0x000fe40004800000 */
[----:B------:R-:W-:-:S02]  /*12550*/  ISETP.NE.AND P1, PT, R145, RZ, PT ;  /* 0x000000ff9100720c */ /* 0x000fc40003f25270 */
[----:B------:R-:W-:Y:S02]  /*12560*/  FSEL R88, R88, -INF , !P2 ;  /* 0xff80000058587808 */ /* 0x000fe40005000000 */
[----:B------:R-:W-:Y:S02]  /*12570*/  ISETP.GT.AND P1, PT, R85, 0x18, !P1 ;  /* 0x000000185500780c */ /* 0x000fe40004f24270 */
[----:B------:R-:W-:Y:S02]  /*12580*/  ISETP.NE.AND P2, PT, R153, RZ, PT ;  /* 0x000000ff9900720c */ /* 0x000fe40003f45270 */
[----:B------:R-:W-:Y:S02]  /*12590*/  ISETP.LT.OR P1, PT, R86, 0x19, P1 ;  /* 0x000000195600780c */ /* 0x000fe40000f21670 */
[----:B------:R-:W-:Y:S02]  /*125a0*/  ISETP.NE.AND P6, PT, R152, RZ, PT ;  /* 0x000000ff9800720c */ /* 0x000fe40003fc5270 */
        /* <DEDUP_REMOVED lines=43> */
[----:B------:R-:W-:Y:S02]  /*12860*/  ISETP.GT.AND P1, PT, R85, 0x31, !P3 ;  /* 0x000000315500780c */ /* 0x000fe40005f24270 */
[----:B------:R-:W-:Y:S02]  /*12870*/  ISETP.NE.AND P3, PT, R151, RZ, PT ;  /* 0x000000ff9700720c */ /* 0x000fe40003f65270 */
        /* <DEDUP_REMOVED lines=8> */
[----:B------:R-:W-:Y:S02]  /*12900*/  ISETP.GT.AND P1, PT, R85, 0x39, !P6 ;  /* 0x000000395500780c */ /* 0x000fe40007724270 */
[----:B------:R-:W-:-:S02]  /*12910*/  ISETP.NE.AND P6, PT, R149, RZ, PT ;  /* 0x000000ff9500720c */ /* 0x000fc40003fc5270 */
        /* <DEDUP_REMOVED lines=45> */
[----:B------:R-:W-:Y:S01]  /*12bf0*/  ISETP.NE.AND P1, PT, R132, RZ, PT ;  /* 0x000000ff8400720c */ /* 0x000fe20003f25270 */
[----:B------:R-:W0:Y:S01]  /*12c00*/  SHFL.BFLY PT, R20, R21, 0x2, 0x1f ;  /* 0x0c401f0015147f89 */ /* 0x000e2200000e0000 */
[C---:B------:R-:W-:Y:S02]  /*12c10*/  ISETP.GT.AND P4, PT, R85.reuse, 0x91, !P4 ;  /* 0x000000915500780c */ /* 0x040fe40006784270 */
[----:B------:R-:W-:-:S02]  /*12c20*/  ISETP.GT.AND P1, PT, R85, 0x58, !P1 ;  /* 0x000000585500780c */ /* 0x000fc40004f24270 */
[C---:B------:R-:W-:Y:S02]  /*12c30*/  ISETP.GT.AND P5, PT, R85.reuse, 0x98, !P5 ;  /* 0x000000985500780c */ /* 0x040fe40006fa4270 */
[C---:B------:R-:W-:Y:S02]  /*12c40*/  ISETP.LT.OR P1, PT, R86.reuse, 0x59, P1 ;  /* 0x000000595600780c */ /* 0x040fe40000f21670 */
[----:B------:R-:W-:Y:S02]  /*12c50*/  ISETP.LT.OR P4, PT, R86, 0x92, P4 ;  /* 0x000000925600780c */ /* 0x000fe40002781670 */
[----:B------:R-:W-:Y:S02]  /*12c60*/  FSEL R62, R62, -INF , !P1 ;  /* 0xff8000003e3e7808 */ /* 0x000fe40004800000 */
[----:B------:R-:W-:Y:S02]  /*12c70*/  ISETP.GT.AND P1, PT, R85, 0x59, !P3 ;  /* 0x000000595500780c */ /* 0x000fe40005f24270 */
[----:B------:R-:W-:-:S02]  /*12c80*/  ISETP.NE.AND P3, PT, R112, RZ, PT ;  /* 0x000000ff7000720c */ /* 0x000fc40003f65270 */
[C---:B------:R-:W-:Y:S02]  /*12c90*/  ISETP.LT.OR P1, PT, R86.reuse, 0x5a, P1 ;  /* 0x0000005a5600780c */ /* 0x040fe40000f21670 */
[C---:B------:R-:W-:Y:S02]  /*12ca0*/  ISETP.LT.OR P5, PT, R86.reuse, 0x99, P5 ;  /* 0x000000995600780c */ /* 0x040fe40002fa1670 */
[----:B------:R-:W-:Y:S02]  /*12cb0*/  FSEL R63, R63, -INF , !P1 ;  /* 0xff8000003f3f7808 */ /* 0x000fe40004800000 */
[----:B------:R-:W-:Y:S02]  /*12cc0*/  ISETP.GT.AND P1, PT, R85, 0x60, !P2 ;  /* 0x000000605500780c */ /* 0x000fe40005724270 */
[----:B0-----:R-:W-:Y:S02]  /*12cd0*/  FMNMX.FTZ R20, R21, R20, !PT ;  /* 0x0000001415147209 */ /* 0x001fe40007810000 */
[----:B------:R-:W-:-:S02]  /*12ce0*/  ISETP.LT.OR P1, PT, R86, 0x61, P1 ;  /* 0x000000615600780c */ /* 0x000fc40000f21670 */
[----:B------:R-:W-:Y:S01]  /*12cf0*/  ISETP.NE.AND P2, PT, R111, RZ, PT ;  /* 0x000000ff6f00720c */ /* 0x000fe20003f45270 */
[----:B------:R-:W0:Y:S01]  /*12d00*/  SHFL.BFLY PT, R219, R20, 0x1, 0x1f ;  /* 0x0c201f0014db7f89 */ /* 0x000e2200000e0000 */
[----:B------:R-:W-:Y:S02]  /*12d10*/  FSEL R40, R40, -INF , !P1 ;  /* 0xff80000028287808 */ /* 0x000fe40004800000 */
[----:B------:R-:W-:Y:S02]  /*12d20*/  ISETP.GT.AND P1, PT, R85, 0x61, !P6 ;  /* 0x000000615500780c */ /* 0x000fe40007724270 */
[----:B------:R-:W-:Y:S02]  /*12d30*/  ISETP.NE.AND P6, PT, R113, RZ, PT ;  /* 0x000000ff7100720c */ /* 0x000fe40003fc5270 */
[----:B------:R-:W-:Y:S02]  /*12d40*/  ISETP.LT.OR P1, PT, R86, 0x62, P1 ;  /* 0x000000625600780c */ /* 0x000fe40000f21670 */
[----:B------:R-:W-:-:S02]  /*12d50*/  FSEL R28, R28, -INF , !P4 ;  /* 0xff8000001c1c7808 */ /* 0x000fc40006000000 */
[----:B------:R-:W-:Y:S02]  /*12d60*/  FSEL R41, R41, -INF , !P1 ;  /* 0xff80000029297808 */ /* 0x000fe40004800000 */
[----:B------:R-:W-:Y:S02]  /*12d70*/  ISETP.NE.AND P1, PT, R131, RZ, PT ;  /* 0x000000ff8300720c */ /* 0x000fe40003f25270 */
[----:B------:R-:W-:Y:S02]  /*12d80*/  FSEL R30, R30, -INF , !P5 ;  /* 0xff8000001e1e7808 */ /* 0x000fe40006800000 */
[----:B------:R-:W-:-:S04]  /*12d90*/  ISETP.GT.AND P1, PT, R85, 0x68, !P1 ;  /* 0x000000685500780c */ /* 0x000fc80004f24270 */
[----:B------:R-:W-:Y:S02]  /*12da0*/  ISETP.LT.OR P1, PT, R86, 0x69, P1 ;  /* 0x000000695600780c */ /* 0x000fe40000f21670 */
[----:B0-----:R-:W-:Y:S02]  /*12db0*/  FMNMX.FTZ R219, R20, R219, !PT ;  /* 0x000000db14db7209 */ /* 0x001fe40007810000 */
        /* <DEDUP_REMOVED lines=25> */
[----:B------:R-:W-:Y:S01]  /*12f50*/  ISETP.NE.AND P1, PT, R100, RZ, PT ;  /* 0x000000ff6400720c */ /* 0x000fe20003f25270 */
[----:B------:R-:W-:-:S03]  /*12f60*/  IMAD.U32 R100, RZ, RZ, UR60 ;  /* 0x0000003cff647e24 */ /* 0x000fc6000f8e00ff */
[----:B------:R-:W-:Y:S01]  /*12f70*/  ISETP.GT.AND P1, PT, R85, 0x81, !P1 ;  /* 0x000000815500780c */ /* 0x000fe20004f24270 */
[----:B------:R-:W-:-:S03]  /*12f80*/  FFMA.FTZ R103, R219, R100, -8 ;  /* 0xc1000000db677423 */ /* 0x000fc60000010064 */
[----:B------:R-:W-:-:S04]  /*12f90*/  ISETP.LT.OR P1, PT, R86, 0x82, P1 ;  /* 0x000000825600780c */ /* 0x000fc80000f21670 */
[----:B------:R-:W-:Y:S02]  /*12fa0*/  FSEL R25, R25, -INF , !P1 ;  /* 0xff80000019197808 */ /* 0x000fe40004800000 */
[----:B------:R-:W-:-:S04]  /*12fb0*/  ISETP.GT.AND P1, PT, R85, 0x88, !P3 ;  /* 0x000000885500780c */ /* 0x000fc80005f24270 */
[----:B------:R-:W-:-:S04]  /*12fc0*/  ISETP.LT.OR P1, PT, R86, 0x89, P1 ;  /* 0x000000895600780c */ /* 0x000fc80000f21670 */
[----:B------:R-:W-:Y:S02]  /*12fd0*/  FSEL R26, R26, -INF , !P1 ;  /* 0xff8000001a1a7808 */ /* 0x000fe40004800000 */
        /* <DEDUP_REMOVED lines=14> */
[--C-:B------:R-:W-:Y:S01]  /*130c0*/  FFMA.FTZ R20, R108, UR60, -R103.reuse ;  /* 0x0000003c6c147c23 */ /* 0x100fe20008010867 */
[----:B------:R-:W-:-:S01]  /*130d0*/  FFMA.FTZ R108, R33, UR60, -R103 ;  /* 0x0000003c216c7c23 */ /* 0x000fc20008010867 */
[----:B------:R-:W-:Y:S01]  /*130e0*/  FSEL R100, R0, -INF , !P1 ;  /* 0xff80000000647808 */ /* 0x000fe20004800000 */
[----:B------:R-:W-:-:S01]  /*130f0*/  FFMA.FTZ R0, R87, UR60, -R103 ;  /* 0x0000003c57007c23 */ /* 0x000fc20008010867 */
[--C-:B------:R-:W-:Y:S01]  /*13100*/  FFMA.FTZ R87, R95, UR60, -R103.reuse ;  /* 0x0000003c5f577c23 */ /* 0x100fe20008010867 */
[----:B------:R-:W-:-:S01]  /*13110*/  FFMA.FTZ R95, R97, UR60, -R103 ;  /* 0x0000003c615f7c23 */ /* 0x000fc20008010867 */
[----:B------:R-:W-:Y:S01]  /*13120*/  FMNMX.FTZ R97, R100, R3, !PT ;  /* 0x0000000364617209 */ /* 0x000fe20007810000 */
[----:B------:R-:W-:-:S01]  /*13130*/  FFMA.FTZ R101, R107, UR60, -R103 ;  /* 0x0000003c6b657c23 */ /* 0x000fc20008010867 */
[--C-:B------:R-:W-:Y:S01]  /*13140*/  FFMA.FTZ R109, R36, UR60, -R103.reuse ;  /* 0x0000003c246d7c23 */ /* 0x100fe20008010867 */
[----:B------:R-:W-:Y:S01]  /*13150*/  ISETP.GT.AND P1, PT, R85, 0x99, !P6 ;  /* 0x000000995500780c */ /* 0x000fe20007724270 */
[----:B------:R-:W-:Y:S01]  /*13160*/  MUFU.EX2 R0, R0 ;  /* 0x0000000000007308 */ /* 0x000fe20000000800 */
[----:B------:R-:W-:Y:S01]  /*13170*/  FMNMX.FTZ R102, R88, R97, !PT ;  /* 0x0000006158667209 */ /* 0x000fe20007810000 */
[--C-:B------:R-:W-:Y:S01]  /*13180*/  FFMA.FTZ R94, R94, UR60, -R103.reuse ;  /* 0x0000003c5e5e7c23 */ /* 0x100fe20008010867 */
[----:B------:R-:W-:Y:S01]  /*13190*/  ISETP.LT.OR P1, PT, R86, 0x9a, P1 ;  /* 0x0000009a5600780c */ /* 0x000fe20000f21670 */
[--C-:B------:R-:W-:Y:S01]  /*131a0*/  FFMA.FTZ R96, R96, UR60, -R103.reuse ;  /* 0x0000003c60607c23 */ /* 0x100fe20008010867 */
[----:B------:R-:W-:Y:S01]  /*131b0*/  FMNMX.FTZ R99, R89, R102, !PT ;  /* 0x0000006659637209 */ /* 0x000fe20007810000 */
[--C-:B------:R-:W-:Y:S01]  /*131c0*/  FFMA.FTZ R98, R98, UR60, -R103.reuse ;  /* 0x0000003c62627c23 */ /* 0x100fe20008010867 */
[----:B------:R-:W-:Y:S01]  /*131d0*/  FSEL R31, R31, -INF , !P1 ;  /* 0xff8000001f1f7808 */ /* 0x000fe20004800000 */
[----:B------:R0:W-:Y:S01]  /*131e0*/  MUFU.EX2 R97, R106 ;  /* 0x0000006a00617308 */ /* 0x0001e20000000800 */
[----:B------:R-:W-:Y:S01]  /*131f0*/  FMNMX.FTZ R102, R90, R99, !PT ;  /* 0x000000635a667209 */ /* 0x000fe20007810000 */
[----:B------:R-:W-:Y:S01]  /*13200*/  FFMA.FTZ R32, R32, UR60, -R103 ;  /* 0x0000003c20207c23 */ /* 0x000fe20008010867 */
[----:B------:R-:W-:-:S02]  /*13210*/  ISETP.NE.AND P6, PT, R154, 0x1, PT ;  /* 0x000000019a00780c */ /* 0x000fc40003fc5270 */
[----:B------:R-:W-:-:S03]  /*13220*/  FMNMX.FTZ R99, R91, R102, !PT ;  /* 0x000000665b637209 */ /* 0x000fc60007810000 */
[----:B------:R-:W-:Y:S01]  /*13230*/  MUFU.EX2 R21, R21 ;  /* 0x0000001500157308 */ /* 0x000fe20000000800 */
[----:B------:R-:W-:Y:S01]  /*13240*/  FMNMX.FTZ R102, R92, R99, !PT ;  /* 0x000000635c667209 */ /* 0x000fe20007810000 */
[----:B0-----:R-:W-:-:S03]  /*13250*/  FFMA.FTZ R106, R34, UR60, -R103 ;  /* 0x0000003c226a7c23 */ /* 0x001fc60008010867 */
[----:B------:R-:W-:-:S03]  /*13260*/  FMNMX.FTZ R99, R93, R102, !PT ;  /* 0x000000665d637209 */ /* 0x000fc60007810000 */
[----:B------:R-:W-:Y:S01]  /*13270*/  MUFU.EX2 R20, R20 ;  /* 0x0000001400147308 */ /* 0x000fe20000000800 */
[----:B------:R-:W-:-:S04]  /*13280*/  FMNMX.FTZ R102, R72, R99, !PT ;  /* 0x0000006348667209 */ /* 0x000fc80007810000 */
[----:B------:R-:W-:-:S03]  /*13290*/  FMNMX.FTZ R33, R73, R102, !PT ;  /* 0x0000006649217209 */ /* 0x000fc60007810000 */
[----:B------:R-:W0:Y:S01]  /*132a0*/  MUFU.EX2 R101, R101 ;  /* 0x0000006500657308 */ /* 0x000e220000000800 */
[----:B------:R-:W-:-:S04]  /*132b0*/  FMNMX.FTZ R34, R74, R33, !PT ;  /* 0x000000214a227209 */ /* 0x000fc80007810000 */
[----:B------:R-:W-:Y:S01]  /*132c0*/  FMNMX.FTZ R107, R75, R34, !PT ;  /* 0x000000224b6b7209 */ /* 0x000fe20007810000 */
[----:B------:R-:W-:-:S02]  /*132d0*/  FFMA.FTZ R34, R35, UR60, -R103 ;  /* 0x0000003c23227c23 */ /* 0x000fc40008010867 */
[----:B------:R1:W-:Y:S01]  /*132e0*/  MUFU.EX2 R33, R106 ;  /* 0x0000006a00217308 */ /* 0x0003e20000000800 */
[----:B------:R-:W-:-:S04]  /*132f0*/  FMNMX.FTZ R102, R76, R107, !PT ;  /* 0x0000006b4c667209 */ /* 0x000fc80007810000 */
[----:B------:R-:W-:Y:S01]  /*13300*/  FMNMX.FTZ R35, R77, R102, !PT ;  /* 0x000000664d237209 */ /* 0x000fe20007810000 */
[----:B------:R-:W-:-:S02]  /*13310*/  FFMA.FTZ R102, R37, UR60, -R103 ;  /* 0x0000003c25667c23 */ /* 0x000fc40008010867 */
[----:B------:R-:W-:Y:S01]  /*13320*/  MUFU.EX2 R87, R87 ;  /* 0x0000005700577308 */ /* 0x000fe20000000800 */
[----:B------:R-:W-:Y:S01]  /*13330*/  FMNMX.FTZ R36, R78, R35, !PT ;  /* 0x000000234e247209 */ /* 0x000fe20007810000 */
[--C-:B-1----:R-:W-:Y:S01]  /*13340*/  FFMA.FTZ R106, R39, UR60, -R103.reuse ;  /* 0x0000003c276a7c23 */ /* 0x102fe20008010867 */
[----:B0-----:R-:W-:Y:S02]  /*13350*/  F2FP.SATFINITE.E4M3.F32.PACK_AB_MERGE_C R184, R101, R20, RZ ;  /* 0x0000001465b8723e */ /* 0x001fe400048070ff */
[----:B------:R-:W-:Y:S02]  /*13360*/  FMNMX.FTZ R107, R79, R36, !PT ;  /* 0x000000244f6b7209 */ /* 0x000fe40007810000 */
[----:B------:R-:W-:Y:S01]  /*13370*/  F2FP.SATFINITE.E4M3.F32.PACK_AB_MERGE_C R184, R21, R0, R184 ;  /* 0x0000000015b8723e */ /* 0x000fe200048070b8 */
[----:B------:R-:W-:Y:S01]  /*13380*/  MUFU.EX2 R94, R94 ;  /* 0x0000005e005e7308 */ /* 0x000fe20000000800 */
[----:B------:R-:W-:Y:S01]  /*13390*/  FMNMX.FTZ R36, R56, R107, !PT ;  /* 0x0000006b38247209 */ /* 0x000fe20007810000 */
[----:B------:R-:W-:-:S03]  /*133a0*/  FFMA.FTZ R107, R49, UR60, -R103 ;  /* 0x0000003c316b7c23 */ /* 0x000fc60008010867 */
[----:B------:R-:W-:Y:S01]  /*133b0*/  FMNMX.FTZ R37, R57, R36, !PT ;  /* 0x0000002439257209 */ /* 0x000fe20007810000 */
[----:B------:R-:W-:-:S02]  /*133c0*/  FFMA.FTZ R36, R38, UR60, -R103 ;  /* 0x0000003c26247c23 */ /* 0x000fc40008010867 */
        /* <DEDUP_REMOVED lines=9> */
[----:B------:R-:W-:-:S03]  /*13460*/  FMNMX.FTZ R39, R63, R48, !PT ;  /* 0x000000303f277209 */ /* 0x000fc60007810000 */
[----:B------:R-:W-:Y:S01]  /*13470*/  MUFU.EX2 R98, R98 ;  /* 0x0000006200627308 */ /* 0x000fe20000000800 */
[----:B------:R-:W-:Y:S01]  /*13480*/  FMNMX.FTZ R48, R40, R39, !PT ;  /* 0x0000002728307209 */ /* 0x000fe20007810000 */
[--C-:B-1----:R-:W-:Y:S01]  /*13490*/  FFMA.FTZ R106, R51, UR60, -R103.reuse ;  /* 0x0000003c336a7c23 */ /* 0x102fe20008010867 */
[----:B0-----:R-:W-:Y:S02]  /*134a0*/  F2FP.SATFINITE.E4M3.F32.PACK_AB_MERGE_C R186, R96, R95, RZ ;  /* 0x0000005f60ba723e */ /* 0x001fe400048070ff */
[----:B------:R-:W-:Y:S01]  /*134b0*/  FMNMX.FTZ R49, R41, R48, !PT ;  /* 0x0000003029317209 */ /* 0x000fe20007810000 */
[----:B------:R-:W-:-:S01]  /*134c0*/  FFMA.FTZ R48, R50, UR60, -R103 ;  /* 0x0000003c32307c23 */ /* 0x000fc20008010867 */
[----:B------:R-:W-:Y:S01]  /*134d0*/  F2FP.SATFINITE.E4M3.F32.PACK_AB_MERGE_C R186, R94, R87, R186 ;  /* 0x000000575eba723e */ /* 0x000fe200048070ba */
[----:B------:R0:W-:Y:S01]  /*134e0*/  MUFU.EX2 R39, R107 ;  /* 0x0000006b00277308 */ /* 0x0001e20000000800 */
[----:B------:R-:W-:-:S04]  /*134f0*/  FMNMX.FTZ R50, R42, R49, !PT ;  /* 0x000000312a327209 */ /* 0x000fc80007810000 */
[----:B------:R-:W-:-:S03]  /*13500*/  FMNMX.FTZ R49, R43, R50, !PT ;  /* 0x000000322b317209 */ /* 0x000fc60007810000 */
[----:B------:R-:W-:Y:S01]  /*13510*/  MUFU.EX2 R32, R32 ;  /* 0x0000002000207308 */ /* 0x000fe20000000800 */
[----:B------:R-:W-:Y:S01]  /*13520*/  FMNMX.FTZ R50, R44, R49, !PT ;  /* 0x000000312c327209 */ /* 0x000fe20007810000 */
[----:B0-----:R-:W-:-:S03]  /*13530*/  FFMA.FTZ R107, R53, UR60, -R103 ;  /* 0x0000003c356b7c23 */ /* 0x001fc60008010867 */
[----:B------:R-:W-:Y:S01]  /*13540*/  FMNMX.FTZ R51, R45, R50, !PT ;  /* 0x000000322d337209 */ /* 0x000fe20007810000 */
[----:B------:R-:W-:-:S02]  /*13550*/  FFMA.FTZ R50, R52, UR60, -R103 ;  /* 0x0000003c34327c23 */ /* 0x000fc40008010867 */
[----:B------:R-:W0:Y:S01]  /*13560*/  MUFU.EX2 R99, R108 ;  /* 0x0000006c00637308 */ /* 0x000e220000000800 */
[----:B------:R-:W-:-:S04]  /*13570*/  FMNMX.FTZ R52, R46, R51, !PT ;  /* 0x000000332e347209 */ /* 0x000fc80007810000 */
[----:B------:R-:W-:-:S03]  /*13580*/  FMNMX.FTZ R51, R47, R52, !PT ;  /* 0x000000342f337209 */ /* 0x000fc60007810000 */
[----:B------:R-:W-:Y:S01]  /*13590*/  MUFU.EX2 R34, R34 ;  /* 0x0000002200227308 */ /* 0x000fe20000000800 */
[----:B------:R-:W-:-:S04]  /*135a0*/  FMNMX.FTZ R52, R24, R51, !PT ;  /* 0x0000003318347209 */ /* 0x000fc80007810000 */
[----:B------:R-:W-:Y:S01]  /*135b0*/  FMNMX.FTZ R53, R25, R52, !PT ;  /* 0x0000003419357209 */ /* 0x000fe20007810000 */
[----:B------:R-:W-:-:S02]  /*135c0*/  FFMA.FTZ R52, R54, UR60, -R103 ;  /* 0x0000003c36347c23 */ /* 0x000fc40008010867 */
[----:B------:R-:W-:Y:S01]  /*135d0*/  MUFU.EX2 R35, R109 ;  /* 0x0000006d00237308 */ /* 0x000fe20000000800 */
[----:B------:R-:W-:Y:S01]  /*135e0*/  FMNMX.FTZ R54, R26, R53, !PT ;  /* 0x000000351a367209 */ /* 0x000fe20007810000 */
[--C-:B------:R-:W-:Y:S01]  /*135f0*/  FFMA.FTZ R53, R55, UR60, -R103.reuse ;  /* 0x0000003c37357c23 */ /* 0x100fe20008010867 */
[----:B0-----:R-:W-:Y:S02]  /*13600*/  F2FP.SATFINITE.E4M3.F32.PACK_AB_MERGE_C R180, R99, R32, RZ ;  /* 0x0000002063b4723e */ /* 0x001fe400048070ff */
[----:B------:R-:W-:Y:S02]  /*13610*/  FMNMX.FTZ R54, R27, R54, !PT ;  /* 0x000000361b367209 */ /* 0x000fe40007810000 */
[----:B------:R-:W-:Y:S01]  /*13620*/  F2FP.SATFINITE.E4M3.F32.PACK_AB_MERGE_C R180, R98, R97, R180 ;  /* 0x0000006162b4723e */ /* 0x000fe200048070b4 */
[----:B------:R-:W0:Y:S01]  /*13630*/  MUFU.EX2 R102, R102 ;  /* 0x0000006600667308 */ /* 0x000e220000000800 */
[----:B------:R-:W-:Y:S01]  /*13640*/  FMNMX.FTZ R55, R29, R54, !PT ;  /* 0x000000361d377209 */ /* 0x000fe20007810000 */
[----:B------:R-:W-:-:S03]  /*13650*/  FFMA.FTZ R54, R64, UR60, -R103 ;  /* 0x0000003c40367c23 */ /* 0x000fc60008010867 */
[----:B------:R-:W-:-:S03]  /*13660*/  FMNMX.FTZ R55, R28, R55, !PT ;  /* 0x000000371c377209 */ /* 0x000fc60007810000 */
[----:B------:R-:W-:Y:S01]  /*13670*/  MUFU.EX2 R36, R36 ;  /* 0x0000002400247308 */ /* 0x000fe20000000800 */
        /* <DEDUP_REMOVED lines=8> */
[----:B------:R-:W-:-:S01]  /*13700*/  FFMA.FTZ R64, R66, UR60, -R103 ;  /* 0x0000003c42407c23 */ /* 0x000fc20008010867 */
[----:B------:R-:W1:Y:S01]  /*13710*/  SHFL.BFLY PT, R86, R85, 0x2, 0x1f ;  /* 0x0c401f0055567f89 */ /* 0x000e6200000e0000 */
[----:B------:R-:W-:-:S01]  /*13720*/  FFMA.FTZ R66, R68, UR60, -R103 ;  /* 0x0000003c44427c23 */ /* 0x000fc20008010867 */
[--C-:B------:R-:W-:Y:S01]  /*13730*/  FFMA.FTZ R68, R70, UR60, -R103.reuse ;  /* 0x0000003c46447c23 */ /* 0x100fe20008010867 */
[----:B------:R-:W-:-:S01]  /*13740*/  FFMA.FTZ R70, R80, UR60, -R103 ;  /* 0x0000003c50467c23 */ /* 0x000fc20008010867 */
[--C-:B------:R-:W-:Y:S01]  /*13750*/  FFMA.FTZ R80, R82, UR60, -R103.reuse ;  /* 0x0000003c52507c23 */ /* 0x100fe20008010867 */
[----:B------:R-:W-:-:S01]  /*13760*/  FFMA.FTZ R82, R83, UR60, -R103 ;  /* 0x0000003c53527c23 */ /* 0x000fc20008010867 */
[----:B------:R-:W-:Y:S01]  /*13770*/  FFMA.FTZ R83, R12, UR60, -R103 ;  /* 0x0000003c0c537c23 */ /* 0x000fe20008010867 */
[----:B------:R-:W2:Y:S01]  /*13780*/  MUFU.EX2 R38, R38 ;  /* 0x0000002600267308 */ /* 0x000ea20000000800 */
[----:B0-----:R-:W-:-:S04]  /*13790*/  F2FP.SATFINITE.E4M3.F32.PACK_AB_MERGE_C R182, R102, R35, RZ ;  /* 0x0000002366b6723e */ /* 0x001fc800048070ff */
[----:B------:R-:W-:-:S03]  /*137a0*/  F2FP.SATFINITE.E4M3.F32.PACK_AB_MERGE_C R182, R34, R33, R182 ;  /* 0x0000002122b6723e */ /* 0x000fc600048070b6 */
[----:B------:R-:W-:Y:S08]  /*137b0*/  MUFU.EX2 R50, R50 ;  /* 0x0000003200327308 */ /* 0x000ff00000000800 */
[----:B------:R-:W0:Y:S01]  /*137c0*/  MUFU.EX2 R51, R107 ;  /* 0x0000006b00337308 */ /* 0x000e220000000800 */
[----:B-1----:R-:W-:Y:S02]  /*137d0*/  FMNMX.FTZ R86, R85, R86, !PT ;  /* 0x0000005655567209 */ /* 0x002fe40007810000 */
[----:B--2---:R-:W-:-:S03]  /*137e0*/  F2FP.SATFINITE.E4M3.F32.PACK_AB_MERGE_C R176, R39, R38, RZ ;  /* 0x0000002627b0723e */ /* 0x004fc600048070ff */
[----:B------:R-:W1:Y:S01]  /*137f0*/  SHFL.BFLY PT, R85, R86, 0x1, 0x1f ;  /* 0x0c201f0056557f89 */ /* 0x000e6200000e0000 */
[----:B------:R-:W-:Y:S01]  /*13800*/  F2FP.SATFINITE.E4M3.F32.PACK_AB_MERGE_C R176, R37, R36, R176 ;  /* 0x0000002425b0723e */ /* 0x000fe200048070b0 */
[----:B------:R-:W-:Y:S08]  /*13810*/  MUFU.EX2 R48, R48 ;  /* 0x0000003000307308 */ /* 0x000ff00000000800 */
[----:B------:R-:W2:Y:S01]  /*13820*/  MUFU.EX2 R49, R106 ;  /* 0x0000006a00317308 */ /* 0x000ea20000000800 */
[----:B0-----:R-:W-:-:S07]  /*13830*/  F2FP.SATFINITE.E4M3.F32.PACK_AB_MERGE_C R178, R51, R50, RZ ;  /* 0x0000003233b2723e */ /* 0x001fce00048070ff */
[----:B------:R-:W-:Y:S01]  /*13840*/  MUFU.EX2 R54, R54 ;  /* 0x0000003600367308 */ /* 0x000fe20000000800 */
[----:B-1----:R-:W-:Y:S01]  /*13850*/  FMNMX.FTZ R218, R86, R85, !PT ;  /* 0x0000005556da7209 */ /* 0x002fe20007810000 */
[----:B------:R-:W-:-:S06]  /*13860*/  IMAD.U32 R85, RZ, RZ, UR60 ;  /* 0x0000003cff557e24 */ /* 0x000fcc000f8e00ff */
[----:B------:R-:W-:Y:S01]  /*13870*/  MUFU.EX2 R55, R55 ;  /* 0x0000003700377308 */ /* 0x000fe20000000800 */
[----:B--2---:R-:W-:Y:S01]  /*13880*/  F2FP.SATFINITE.E4M3.F32.PACK_AB_MERGE_C R178, R49, R48, R178 ;  /* 0x0000003031b2723e */ /* 0x004fe200048070b2 */
[C---:B------:R-:W-:Y:S01]  /*13890*/  FFMA.FTZ R84, R218.reuse, R85, -8 ;  /* 0xc1000000da547423 */ /* 0x040fe20000010055 */
[----:B------:R-:W-:-:S04]  /*138a0*/  FSETP.NEU.FTZ.AND P1, PT, R218, -INF , PT ;  /* 0xff800000da00780b */ /* 0x000fc80003f3d000 */
[----:B------:R-:W-:Y:S01]  /*138b0*/  FSEL R84, R84, RZ, P1 ;  /* 0x000000ff54547208 */ /* 0x000fe20000800000 */
[----:B------:R-:W-:Y:S04]  /*138c0*/  MUFU.EX2 R52, R52 ;  /* 0x0000003400347308 */ /* 0x000fe80000000800 */
        /* <DEDUP_REMOVED lines=13> */
[----:B------:R-:W-:Y:S01]  /*139a0*/  FFMA.FTZ R60, R61, UR60, -R84 ;  /* 0x0000003c3d3c7c23 */ /* 0x000fe20008010854 */
[----:B------:R-:W-:Y:S01]  /*139b0*/  MUFU.EX2 R12, R12 ;  /* 0x0000000c000c7308 */ /* 0x000fe20000000800 */
[----:B------:R-:W-:-:S01]  /*139c0*/  FADD.FTZ R61, R0, R21 ;  /* 0x00000015003d7221 */ /* 0x000fc20000010000 */
[--C-:B------:R-:W-:Y:S01]  /*139d0*/  FFMA.FTZ R86, R90, UR60, -R84.reuse ;  /* 0x0000003c5a567c23 */ /* 0x100fe20008010854 */
[----:B------:R-:W-:-:S01]  /*139e0*/  FFMA.FTZ R90, R92, UR60, -R84 ;  /* 0x0000003c5c5a7c23 */ /* 0x000fc20008010854 */
[----:B------:R-:W-:Y:S01]  /*139f0*/  FFMA.FTZ R72, R72, UR60, -R84 ;  /* 0x0000003c48487c23 */ /* 0x000fe20008010854 */
[----:B------:R-:W-:-:S01]  /*13a00*/  FADD.FTZ R92, R20, R61 ;  /* 0x0000003d145c7221 */ /* 0x000fc20000010000 */
        /* <DEDUP_REMOVED lines=11> */
[----:B------:R-:W-:-:S01]  /*13ac0*/  FADD.FTZ R100, R94, R103 ;  /* 0x000000675e647221 */ /* 0x000fc20000010000 */
[--C-:B------:R-:W-:Y:S01]  /*13ad0*/  FFMA.FTZ R40, R40, UR60, -R84.reuse ;  /* 0x0000003c28287c23 */ /* 0x100fe20008010854 */
[----:B------:R-:W-:-:S01]  /*13ae0*/  FFMA.FTZ R41, R41, UR60, -R84 ;  /* 0x0000003c29297c23 */ /* 0x000fc20008010854 */
[----:B------:R-:W-:Y:S01]  /*13af0*/  FFMA.FTZ R42, R42, UR60, -R84 ;  /* 0x0000003c2a2a7c23 */ /* 0x000fe20008010854 */
[----:B------:R-:W-:-:S01]  /*13b00*/  FADD.FTZ R103, R95, R100 ;  /* 0x000000645f677221 */ /* 0x000fc20000010000 */
[--C-:B------:R-:W-:Y:S01]  /*13b10*/  FFMA.FTZ R43, R43, UR60, -R84.reuse ;  /* 0x0000003c2b2b7c23 */ /* 0x100fe20008010854 */
[----:B------:R-:W-:-:S01]  /*13b20*/  FFMA.FTZ R45, R45, UR60, -R84 ;  /* 0x0000003c2d2d7c23 */ /* 0x000fc20008010854 */
[----:B------:R-:W2:Y:S01]  /*13b30*/  MUFU.EX2 R88, R88 ;  /* 0x0000005800587308 */ /* 0x000ea20000000800 */
        /* <DEDUP_REMOVED lines=18> */
[----:B------:R-:W-:-:S04]  /*13c60*/  F2FP.SATFINITE.E4M3.F32.PACK_AB_MERGE_C R85, R88, R85, RZ ;  /* 0x000000555855723e */ /* 0x000fc800048070ff */
[----:B------:R-:W-:Y:S01]  /*13c70*/  F2FP.SATFINITE.E4M3.F32.PACK_AB_MERGE_C R185, R3, R12, R85 ;  /* 0x0000000c03b9723e */ /* 0x000fe20004807055 */
[----:B------:R-:W2:Y:S01]  /*13c80*/  MUFU.EX2 R90, R90 ;  /* 0x0000005a005a7308 */ /* 0x000ea20000000800 */
[----:B0-----:R-:W-:-:S07]  /*13c90*/  FADD.FTZ R92, R86, R63 ;  /* 0x0000003f565c7221 */ /* 0x001fce0000010000 */
[----:B------:R-:W0:Y:S01]  /*13ca0*/  MUFU.EX2 R91, R91 ;  /* 0x0000005b005b7308 */ /* 0x000e220000000800 */
[----:B-1----:R-:W-:-:S01]  /*13cb0*/  FADD.FTZ R63, R89, R92 ;  /* 0x0000005c593f7221 */ /* 0x002fc20000010000 */
[----:B------:R-:W-:-:S04]  /*13cc0*/  FADD.FTZ R92, R32, R103 ;  /* 0x00000067205c7221 */ /* 0x000fc80000010000 */
[----:B------:R-:W-:Y:S02]  /*13cd0*/  FADD.FTZ R92, R99, R92 ;  /* 0x0000005c635c7221 */ /* 0x000fe40000010000 */
[----:B------:R-:W1:Y:S01]  /*13ce0*/  MUFU.EX2 R72, R72 ;  /* 0x0000004800487308 */ /* 0x000e620000000800 */
[----:B--2---:R-:W-:-:S01]  /*13cf0*/  FADD.FTZ R20, R90, R63 ;  /* 0x0000003f5a147221 */ /* 0x004fc20000010000 */
[----:B------:R-:W-:-:S06]  /*13d00*/  FADD.FTZ R95, R33, R92 ;  /* 0x0000005c215f7221 */ /* 0x000fcc0000010000 */
[----:B------:R-:W2:Y:S01]  /*13d10*/  MUFU.EX2 R73, R73 ;  /* 0x0000004900497308 */ /* 0x000ea20000000800 */
[----:B0-----:R-:W-:-:S01]  /*13d20*/  FADD.FTZ R63, R91, R20 ;  /* 0x000000145b3f7221 */ /* 0x001fc20000010000 */
[----:B------:R-:W-:Y:S01]  /*13d30*/  FADD.FTZ R20, R34, R95 ;  /* 0x0000005f22147221 */ /* 0x000fe20000010000 */
[----:B------:R-:W-:-:S04]  /*13d40*/  F2FP.SATFINITE.E4M3.F32.PACK_AB_MERGE_C R90, R91, R90, RZ ;  /* 0x0000005a5b5a723e */ /* 0x000fc800048070ff */
[----:B------:R-:W-:Y:S01]  /*13d50*/  F2FP.SATFINITE.E4M3.F32.PACK_AB_MERGE_C R187, R89, R86, R90 ;  /* 0x0000005659bb723e */ /* 0x000fe2000480705a */
[----:B------:R-:W0:Y:S01]  /*13d60*/  MUFU.EX2 R74, R74 ;  /* 0x0000004a004a7308 */ /* 0x000e220000000800 */
[----:B-1----:R-:W-:-:S01]  /*13d70*/  FADD.FTZ R0, R72, R63 ;  /* 0x0000003f48007221 */ /* 0x002fc20000010000 */
[----:B------:R-:W-:-:S04]  /*13d80*/  FADD.FTZ R63, R35, R20 ;  /* 0x00000014233f7221 */ /* 0x000fc80000010000 */
[----:B------:R-:W-:Y:S02]  /*13d90*/  FADD.FTZ R63, R102, R63 ;  /* 0x0000003f663f7221 */ /* 0x000fe40000010000 */
[----:B------:R-:W1:Y:S01]  /*13da0*/  MUFU.EX2 R93, R93 ;  /* 0x0000005d005d7308 */ /* 0x000e620000000800 */
[----:B--2---:R-:W-:-:S01]  /*13db0*/  FADD.FTZ R21, R73, R0 ;  /* 0x0000000049157221 */ /* 0x004fc20000010000 */
[----:B------:R-:W-:Y:S01]  /*13dc0*/  FADD.FTZ R32, R36, R63 ;  /* 0x0000003f24207221 */ /* 0x000fe20000010000 */
[----:B------:R-:W-:-:S03]  /*13dd0*/  FFMA.FTZ R0, R44, UR60, -R84 ;  /* 0x0000003c2c007c23 */ /* 0x000fc60008010854 */
[----:B------:R-:W-:Y:S02]  /*13de0*/  FADD.FTZ R33, R37, R32 ;  /* 0x0000002025217221 */ /* 0x000fe40000010000 */
[----:B------:R-:W2:Y:S01]  /*13df0*/  MUFU.EX2 R75, R75 ;  /* 0x0000004b004b7308 */ /* 0x000ea20000000800 */
[----:B0-----:R-:W-:-:S01]  /*13e00*/  FADD.FTZ R20, R74, R21 ;  /* 0x000000154a147221 */ /* 0x001fc20000010000 */
[----:B------:R-:W-:Y:S02]  /*13e10*/  FADD.FTZ R38, R38, R33 ;  /* 0x0000002126267221 */ /* 0x000fe40000010000 */
[----:B------:R-:W0:Y:S02]  /*13e20*/  @P6 LDC R33, c[0x0][0x450] ;  /* 0x00011400ff216b82 */ /* 0x000e240000000800 */
[----:B------:R-:W-:-:S02]  /*13e30*/  FADD.FTZ R39, R39, R38 ;  /* 0x0000002627277221 */ /* 0x000fc40000010000 */
[----:B------:R-:W3:Y:S01]  /*13e40*/  MUFU.EX2 R76, R76 ;  /* 0x0000004c004c7308 */ /* 0x000ee20000000800 */
[----:B-1----:R-:W-:-:S01]  /*13e50*/  FADD.FTZ R20, R93, R20 ;  /* 0x000000145d147221 */ /* 0x002fc20000010000 */
[----:B------:R-:W-:Y:S01]  /*13e60*/  FADD.FTZ R32, R48, R39 ;  /* 0x0000002730207221 */ /* 0x000fe20000010000 */
[----:B------:R-:W-:-:S03]  /*13e70*/  F2FP.SATFINITE.E4M3.F32.PACK_AB_MERGE_C R74, R93, R74, RZ ;  /* 0x0000004a5d4a723e */ /* 0x000fc600048070ff */
[----:B------:R-:W-:Y:S01]  /*13e80*/  FADD.FTZ R49, R49, R32 ;  /* 0x0000002031317221 */ /* 0x000fe20000010000 */
[----:B------:R-:W-:Y:S01]  /*13e90*/  F2FP.SATFINITE.E4M3.F32.PACK_AB_MERGE_C R32, R55, R54, RZ ;  /* 0x000000363720723e */ /* 0x000fe200048070ff */
[----:B------:R-:W1:Y:S01]  /*13ea0*/  MUFU.EX2 R77, R77 ;  /* 0x0000004d004d7308 */ /* 0x000e620000000800 */
[----:B--2---:R-:W-:-:S01]  /*13eb0*/  FADD.FTZ R21, R75, R20 ;  /* 0x000000144b157221 */ /* 0x004fc20000010000 */
[----:B------:R-:W-:Y:S01]  /*13ec0*/  FADD.FTZ R50, R50, R49 ;  /* 0x0000003132327221 */ /* 0x000fe20000010000 */
[----:B------:R-:W-:-:S03]  /*13ed0*/  F2FP.SATFINITE.E4M3.F32.PACK_AB_MERGE_C R181, R73, R72, R74 ;  /* 0x0000004849b5723e */ /* 0x000fc6000480704a */
[----:B------:R-:W-:Y:S02]  /*13ee0*/  FADD.FTZ R51, R51, R50 ;  /* 0x0000003233337221 */ /* 0x000fe40000010000 */
[----:B------:R-:W2:Y:S01]  /*13ef0*/  MUFU.EX2 R78, R78 ;  /* 0x0000004e004e7308 */ /* 0x000ea20000000800 */
[----:B---3--:R-:W-:-:S07]  /*13f00*/  FADD.FTZ R20, R76, R21 ;  /* 0x000000154c147221 */ /* 0x008fce0000010000 */
[----:B------:R-:W3:Y:S01]  /*13f10*/  MUFU.EX2 R56, R56 ;  /* 0x0000003800387308 */ /* 0x000ee20000000800 */
[----:B-1----:R-:W-:-:S07]  /*13f20*/  FADD.FTZ R21, R77, R20 ;  /* 0x000000144d157221 */ /* 0x002fce0000010000 */
[----:B------:R-:W1:Y:S01]  /*13f30*/  MUFU.EX2 R57, R57 ;  /* 0x0000003900397308 */ /* 0x000e620000000800 */
[----:B--2---:R-:W-:-:S01]  /*13f40*/  FADD.FTZ R21, R78, R21 ;  /* 0x000000154e157221 */ /* 0x004fc20000010000 */
[----:B------:R-:W-:-:S04]  /*13f50*/  F2FP.SATFINITE.E4M3.F32.PACK_AB_MERGE_C R77, R78, R77, RZ ;  /* 0x0000004d4e4d723e */ /* 0x000fc800048070ff */
[----:B------:R-:W-:Y:S02]  /*13f60*/  F2FP.SATFINITE.E4M3.F32.PACK_AB_MERGE_C R183, R76, R75, R77 ;  /* 0x0000004b4cb7723e */ /* 0x000fe4000480704d */
[----:B------:R-:W2:Y:S01]  /*13f70*/  MUFU.EX2 R58, R58 ;  /* 0x0000003a003a7308 */ /* 0x000ea20000000800 */
[----:B---3--:R-:W-:-:S07]  /*13f80*/  FADD.FTZ R20, R56, R21 ;  /* 0x0000001538147221 */ /* 0x008fce0000010000 */
[----:B------:R-:W3:Y:S01]  /*13f90*/  MUFU.EX2 R79, R79 ;  /* 0x0000004f004f7308 */ /* 0x000ee20000000800 */
[----:B-1----:R-:W-:-:S07]  /*13fa0*/  FADD.FTZ R21, R57, R20 ;  /* 0x0000001439157221 */ /* 0x002fce0000010000 */
[----:B------:R-:W1:Y:S01]  /*13fb0*/  MUFU.EX2 R59, R59 ;  /* 0x0000003b003b7308 */ /* 0x000e620000000800 */
[----:B--2---:R-:W-:-:S07]  /*13fc0*/  FADD.FTZ R20, R58, R21 ;  /* 0x000000153a147221 */ /* 0x004fce0000010000 */
[----:B------:R-:W2:Y:S01]  /*13fd0*/  MUFU.EX2 R60, R60 ;  /* 0x0000003c003c7308 */ /* 0x000ea20000000800 */
[----:B---3--:R-:W-:-:S01]  /*13fe0*/  FADD.FTZ R20, R79, R20 ;  /* 0x000000144f147221 */ /* 0x008fc20000010000 */
[----:B------:R-:W-:-:S04]  /*13ff0*/  F2FP.SATFINITE.E4M3.F32.PACK_AB_MERGE_C R58, R79, R58, RZ ;  /* 0x0000003a4f3a723e */ /* 0x000fc800048070ff */
[----:B------:R-:W-:Y:S02]  /*14000*/  F2FP.SATFINITE.E4M3.F32.PACK_AB_MERGE_C R177, R57, R56, R58 ;  /* 0x0000003839b1723e */ /* 0x000fe4000480703a */
[----:B------:R-:W3:Y:S01]  /*14010*/  MUFU.EX2 R61, R61 ;  /* 0x0000003d003d7308 */ /* 0x000ee20000000800 */
[----:B-1----:R-:W-:-:S07]  /*14020*/  FADD.FTZ R21, R59, R20 ;  /* 0x000000143b157221 */ /* 0x002fce0000010000 */
[----:B------:R-:W1:Y:S01]  /*14030*/  MUFU.EX2 R62, R62 ;  /* 0x0000003e003e7308 */ /* 0x000e620000000800 */
[----:B--2---:R-:W-:-:S07]  /*14040*/  FADD.FTZ R20, R60, R21 ;  /* 0x000000153c147221 */ /* 0x004fce0000010000 */
[----:B------:R-:W2:Y:S01]  /*14050*/  MUFU.EX2 R53, R53 ;  /* 0x0000003500357308 */ /* 0x000ea20000000800 */
[----:B---3--:R-:W-:-:S07]  /*14060*/  FADD.FTZ R21, R61, R20 ;  /* 0x000000143d157221 */ /* 0x008fce0000010000 */
[----:B------:R-:W3:Y:S01]  /*14070*/  MUFU.EX2 R40, R40 ;  /* 0x0000002800287308 */ /* 0x000ee20000000800 */
[----:B-1----:R-:W-:-:S01]  /*14080*/  FADD.FTZ R21, R62, R21 ;  /* 0x000000153e157221 */ /* 0x002fc20000010000 */
[----:B------:R-:W-:-:S04]  /*14090*/  F2FP.SATFINITE.E4M3.F32.PACK_AB_MERGE_C R61, R62, R61, RZ ;  /* 0x0000003d3e3d723e */ /* 0x000fc800048070ff */
[----:B------:R-:W-:Y:S02]  /*140a0*/  F2FP.SATFINITE.E4M3.F32.PACK_AB_MERGE_C R179, R60, R59, R61 ;  /* 0x0000003b3cb3723e */ /* 0x000fe4000480703d */
[----:B------:R-:W1:Y:S01]  /*140b0*/  MUFU.EX2 R41, R41 ;  /* 0x0000002900297308 */ /* 0x000e620000000800 */
[----:B--2---:R-:W-:Y:S01]  /*140c0*/  F2FP.SATFINITE.E4M3.F32.PACK_AB_MERGE_C R172, R53, R52, R32 ;  /* 0x0000003435ac723e */ /* 0x004fe20004807020 */
[----:B------:R-:W-:-:S04]  /*140d0*/  FADD.FTZ R52, R52, R51 ;  /* 0x0000003334347221 */ /* 0x000fc80000010000 */
[----:B------:R-:W-:Y:S02]  /*140e0*/  FADD.FTZ R53, R53, R52 ;  /* 0x0000003435357221 */ /* 0x000fe40000010000 */
[----:B------:R-:W2:Y:S01]  /*140f0*/  MUFU.EX2 R42, R42 ;  /* 0x0000002a002a7308 */ /* 0x000ea20000000800 */
[----:B---3--:R-:W-:-:S01]  /*14100*/  FADD.FTZ R20, R40, R21 ;  /* 0x0000001528147221 */ /* 0x008fc20000010000 */
[----:B------:R-:W-:-:S04]  /*14110*/  FADD.FTZ R54, R54, R53 ;  /* 0x0000003536367221 */ /* 0x000fc80000010000 */
[----:B------:R-:W-:Y:S02]  /*14120*/  FADD.FTZ R55, R55, R54 ;  /* 0x0000003637377221 */ /* 0x000fe40000010000 */
[----:B------:R-:W-:Y:S01]  /*14130*/  MUFU.EX2 R66, R66 ;  /* 0x0000004200427308 */ /* 0x000fe20000000800 */
[----:B-1----:R-:W-:-:S07]  /*14140*/  FADD.FTZ R21, R41, R20 ;  /* 0x0000001429157221 */ /* 0x002fce0000010000 */
[----:B------:R-:W1:Y:S01]  /*14150*/  MUFU.EX2 R67, R67 ;  /* 0x0000004300437308 */ /* 0x000e620000000800 */
[----:B--2---:R-:W-:-:S01]  /*14160*/  FADD.FTZ R20, R42, R21 ;  /* 0x000000152a147221 */ /* 0x004fc20000010000 */
[----:B------:R-:W-:-:S06]  /*14170*/  IMAD.MOV.U32 R21, RZ, RZ, R201 ;  /* 0x000000ffff157224 */ /* 0x000fcc00078e00c9 */
[----:B------:R-:W2:Y:S08]  /*14180*/  MUFU.EX2 R43, R43 ;  /* 0x0000002b002b7308 */ /* 0x000eb00000000800 */
[----:B------:R-:W-:Y:S01]  /*14190*/  MUFU.EX2 R64, R64 ;  /* 0x0000004000407308 */ /* 0x000fe20000000800 */
[----:B-1----:R-:W-:-:S07]  /*141a0*/  F2FP.SATFINITE.E4M3.F32.PACK_AB_MERGE_C R32, R67, R66, RZ ;  /* 0x000000424320723e */ /* 0x002fce00048070ff */
[----:B------:R-:W1:Y:S01]  /*141b0*/  MUFU.EX2 R65, R65 ;  /* 0x0000004100417308 */ /* 0x000e620000000800 */
[C---:B--2---:R-:W-:Y:S01]  /*141c0*/  F2FP.SATFINITE.E4M3.F32.PACK_AB_MERGE_C R42, R43.reuse, R42, RZ ;  /* 0x0000002a2b2a723e */ /* 0x044fe200048070ff */
[----:B------:R-:W-:Y:S02]  /*141d0*/  FADD.FTZ R43, R43, R20 ;  /* 0x000000142b2b7221 */ /* 0x000fe40000010000 */
[----:B------:R-:W2:Y:S01]  /*141e0*/  @P6 LDC R20, c[0x0][0x44c] ;  /* 0x00011300ff146b82 */ /* 0x000ea20000000800 */
[----:B------:R-:W-:-:S03]  /*141f0*/  F2FP.SATFINITE.E4M3.F32.PACK_AB_MERGE_C R173, R41, R40, R42 ;  /* 0x0000002829ad723e */ /* 0x000fc6000480702a */
[----:B------:R-:W3:Y:S08]  /*14200*/  MUFU.EX2 R0, R0 ;  /* 0x0000000000007308 */ /* 0x000ef00000000800 */
[----:B------:R-:W4:Y:S01]  /*14210*/  MUFU.EX2 R45, R45 ;  /* 0x0000002d002d7308 */ /* 0x000f220000000800 */
[----:B-1----:R-:W-:Y:S01]  /*14220*/  F2FP.SATFINITE.E4M3.F32.PACK_AB_MERGE_C R174, R65, R64, R32 ;  /* 0x0000004041ae723e */ /* 0x002fe20004807020 */
[----:B------:R-:W-:-:S04]  /*14230*/  FADD.FTZ R64, R64, R55 ;  /* 0x0000003740407221 */ /* 0x000fc80000010000 */
[----:B------:R-:W-:Y:S02]  /*14240*/  FADD.FTZ R65, R65, R64 ;  /* 0x0000004041417221 */ /* 0x000fe40000010000 */
[----:B------:R-:W1:Y:S01]  /*14250*/  MUFU.EX2 R46, R46 ;  /* 0x0000002e002e7308 */ /* 0x000e620000000800 */
[----:B---3--:R-:W-:-:S01]  /*14260*/  FADD.FTZ R12, R0, R43 ;  /* 0x0000002b000c7221 */ /* 0x008fc20000010000 */
[----:B------:R-:W-:Y:S01]  /*14270*/  FADD.FTZ R66, R66, R65 ;  /* 0x0000004142427221 */ /* 0x000fe20000010000 */
[----:B--2---:R-:W-:-:S04]  /*14280*/  @P6 IMAD.HI.U32 R20, R201, R20, RZ ;  /* 0x00000014c9146227 */ /* 0x004fc800078e00ff */
[----:B------:R-:W-:Y:S01]  /*14290*/  FADD.FTZ R67, R67, R66 ;  /* 0x0000004243437221 */ /* 0x000fe20000010000 */
[----:B------:R-:W-:Y:S01]  /*142a0*/  MUFU.EX2 R70, R70 ;  /* 0x0000004600467308 */ /* 0x000fe20000000800 */
[----:B----4-:R-:W-:-:S01]  /*142b0*/  FADD.FTZ R3, R45, R12 ;  /* 0x0000000c2d037221 */ /* 0x010fc20000010000 */
[----:B0-----:R-:W-:Y:S02]  /*142c0*/  @P6 SHF.R.U32.HI R21, RZ, R33, R20 ;  /* 0x00000021ff156219 */ /* 0x001fe40000011614 */
[----:B------:R-:W-:-:S03]  /*142d0*/  ISETP.GE.AND P6, PT, R15, 0x1, PT ;  /* 0x000000010f00780c */ /* 0x000fc60003fc6270 */
[----:B------:R-:W-:Y:S01]  /*142e0*/  IMAD.IADD R21, R104, 0x1, R21 ;  /* 0x0000000168157824 */ /* 0x000fe200078e0215 */
[----:B------:R-:W0:Y:S01]  /*142f0*/  MUFU.EX2 R71, R71 ;  /* 0x0000004700477308 */ /* 0x000e220000000800 */
[----:B-1----:R-:W-:-:S02]  /*14300*/  FADD.FTZ R12, R46, R3 ;  /* 0x000000032e0c7221 */ /* 0x002fc40000010000 */
[----:B------:R-:W-:-:S05]  /*14310*/  IMAD.IADD R14, R21, 0x1, R14 ;  /* 0x00000001150e7824 */ /* 0x000fca00078e020e */
        /* <DEDUP_REMOVED lines=13> */
[----:B-1----:R-:W-:-:S01]  /*143f0*/  FADD.FTZ R12, R24, R47 ;  /* 0x0000002f180c7221 */ /* 0x002fc20000010000 */
        /* <DEDUP_REMOVED lines=10> */
[----:B0-----:R-:W-:-:S01]  /*144a0*/  FADD.FTZ R0, R27, R0 ;  /* 0x000000001b007221 */ /* 0x001fc20000010000 */
[----:B------:R-:W-:-:S04]  /*144b0*/  F2FP.SATFINITE.E4M3.F32.PACK_AB_MERGE_C R26, R27, R26, RZ ;  /* 0x0000001a1b1a723e */ /* 0x000fc800048070ff */
[----:B------:R-:W-:Y:S02]  /*144c0*/  F2FP.SATFINITE.E4M3.F32.PACK_AB_MERGE_C R169, R25, R24, R26 ;  /* 0x0000001819a9723e */ /* 0x000fe4000480701a */
[----:B------:R-:W0:Y:S08]  /*144d0*/  MUFU.EX2 R29, R29 ;  /* 0x0000001d001d7308 */ /* 0x000e300000000800 */
[----:B------:R-:W2:Y:S01]  /*144e0*/  MUFU.EX2 R28, R28 ;  /* 0x0000001c001c7308 */ /* 0x000ea20000000800 */
[----:B-1----:R-:W-:Y:S01]  /*144f0*/  F2FP.SATFINITE.E4M3.F32.PACK_AB_MERGE_C R170, R81, R80, R3 ;  /* 0x0000005051aa723e */ /* 0x002fe20004807003 */
[----:B------:R-:W-:-:S04]  /*14500*/  FADD.FTZ R80, R80, R71 ;  /* 0x0000004750507221 */ /* 0x000fc80000010000 */
[----:B------:R-:W-:Y:S02]  /*14510*/  FADD.FTZ R81, R81, R80 ;  /* 0x0000005051517221 */ /* 0x000fe40000010000 */
[----:B------:R-:W-:Y:S01]  /*14520*/  MUFU.EX2 R30, R30 ;  /* 0x0000001e001e7308 */ /* 0x000fe20000000800 */
[----:B0-----:R-:W-:-:S01]  /*14530*/  FADD.FTZ R3, R29, R0 ;  /* 0x000000001d037221 */ /* 0x001fc20000010000 */
[----:B------:R-:W-:-:S04]  /*14540*/  FADD.FTZ R12, R82, R81 ;  /* 0x00000051520c7221 */ /* 0x000fc80000010000 */
[----:B------:R-:W-:Y:S02]  /*14550*/  FADD.FTZ R12, R83, R12 ;  /* 0x0000000c530c7221 */ /* 0x000fe40000010000 */
[----:B------:R-:W0:Y:S01]  /*14560*/  MUFU.EX2 R31, R31 ;  /* 0x0000001f001f7308 */ /* 0x000e220000000800 */
[----:B--2---:R-:W-:-:S01]  /*14570*/  FADD.FTZ R3, R28, R3 ;  /* 0x000000031c037221 */ /* 0x004fc20000010000 */
[----:B0-----:R-:W-:-:S03]  /*14580*/  F2FP.SATFINITE.E4M3.F32.PACK_AB_MERGE_C R0, R31, R30, RZ ;  /* 0x0000001e1f00723e */ /* 0x001fc600048070ff */
[----:B------:R-:W-:Y:S01]  /*14590*/  FADD.FTZ R30, R30, R3 ;  /* 0x000000031e1e7221 */ /* 0x000fe20000010000 */
[----:B------:R-:W-:-:S03]  /*145a0*/  F2FP.SATFINITE.E4M3.F32.PACK_AB_MERGE_C R171, R28, R29, R0 ;  /* 0x0000001d1cab723e */ /* 0x000fc60004807000 */
[----:B------:R-:W-:Y:S01]  /*145b0*/  FADD.FTZ R3, R31, R30 ;  /* 0x0000001e1f037221 */ /* 0x000fe20000010000 */
[----:B------:R-:W-:Y:S01]  /*145c0*/  VIADD R0, R105, 0xfffffffe ;  /* 0xfffffffe69007836 */ /* 0x000fe20000000000 */
        /* <DEDUP_REMOVED lines=12> */
.L_x_1949:
[----:B------:R-:W-:-:S13]  /*14690*/  ISETP.NE.AND P1, PT, R15, 0x1, PT ;  /* 0x000000010f00780c */ /* 0x000fda0003f25270 */
[----:B------:R-:W0:Y:S02]  /*146a0*/  @P1 LDC.64 R24, c[0x0][0x9e8] ;  /* 0x00027a00ff181b82 */ /* 0x000e240000000a00 */
[----:B0-----:R-:W-:-:S05]  /*146b0*/  @P1 IMAD.HI.U32 R24, R20, R24, RZ ;  /* 0x0000001814181227 */ /* 0x001fca00078e00ff */
[----:B------:R-:W-:-:S07]  /*146c0*/  @P1 SHF.R.U32.HI R20, RZ, R25, R24 ;  /* 0x00000019ff141219 */ /* 0x000fce0000011618 */
.L_x_1950:
[----:B------:R-:W-:Y:S05]  /*146d0*/  BSYNC B0 ;  /* 0x0000000000007941 */ /* 0x000fea0003800000 */
.L_x_1948:
[----:B------:R-:W-:-:S05]  /*146e0*/  IMAD R15, R20, R15, R15 ;  /* 0x0000000f140f7224 */ /* 0x000fca00078e020f */
[----:B------:R-:W-:-:S07]  /*146f0*/  VIMNMX R14, R14, R15, PT ;  /* 0x0000000f0e0e7248 */ /* 0x000fce0003fe0100 */
.L_x_1947:
[----:B------:R-:W-:Y:S01]  /*14700*/  IMAD.HI R14, R14, 0x66666667, RZ ;  /* 0x666666670e0e7827 */ /* 0x000fe200078e02ff */
[----:B------:R-:W-:Y:S02]  /*14710*/  CS2R R24, SRZ ;  /* 0x0000000000187805 */ /* 0x000fe4000001ff00 */
[----:B------:R-:W-:Y:S02]  /*14720*/  CS2R R26, SRZ ;  /* 0x00000000001a7805 */ /* 0x000fe4000001ff00 */
[----:B------:R-:W-:Y:S02]  /*14730*/  CS2R R28, SRZ ;  /* 0x00000000001c7805 */ /* 0x000fe4000001ff00 */
[----:B------:R-:W-:Y:S02]  /*14740*/  CS2R R30, SRZ ;  /* 0x00000000001e7805 */ /* 0x000fe4000001ff00 */
[----:B------:R-:W-:Y:S02]  /*14750*/  SHF.R.U32.HI R15, RZ, 0x1f, R14 ;  /* 0x0000001fff0f7819 */ /* 0x000fe4000001160e */
[----:B------:R-:W-:-:S02]  /*14760*/  CS2R R32, SRZ ;  /* 0x0000000000207805 */ /* 0x000fc4000001ff00 */
[----:B------:R-:W-:Y:S02]  /*14770*/  CS2R R34, SRZ ;  /* 0x0000000000227805 */ /* 0x000fe4000001ff00 */
[----:B------:R-:W-:Y:S02]  /*14780*/  CS2R R36, SRZ ;  /* 0x0000000000247805 */ /* 0x000fe4000001ff00 */
[----:B------:R-:W-:Y:S02]  /*14790*/  LEA.HI.SX32 R15, R14, R15, 0x1a ;  /* 0x0000000f0e0f7211 */ /* 0x000fe400078fd2ff */
[----:B------:R-:W-:Y:S02]  /*147a0*/  CS2R R38, SRZ ;  /* 0x0000000000267805 */ /* 0x000fe4000001ff00 */
[----:B------:R-:W-:Y:S02]  /*147b0*/  CS2R R40, SRZ ;  /* 0x0000000000287805 */ /* 0x000fe4000001ff00 */
[----:B------:R-:W-:-:S02]  /*147c0*/  CS2R R42, SRZ ;  /* 0x00000000002a7805 */ /* 0x000fc4000001ff00 */
[----:B------:R-:W-:Y:S02]  /*147d0*/  VIMNMX R205, R204, R15, !PT ;  /* 0x0000000fcccd7248 */ /* 0x000fe40007fe0100 */
[----:B------:R-:W-:Y:S02]  /*147e0*/  CS2R R44, SRZ ;  /* 0x00000000002c7805 */ /* 0x000fe4000001ff00 */
[----:B------:R-:W-:Y:S02]  /*147f0*/  CS2R R46, SRZ ;  /* 0x00000000002e7805 */ /* 0x000fe4000001ff00 */
[----:B------:R-:W-:Y:S02]  /*14800*/  CS2R R48, SRZ ;  /* 0x0000000000307805 */ /* 0x000fe4000001ff00 */
[----:B------:R-:W-:Y:S02]  /*14810*/  ISETP.GE.AND P1, PT, R0, R205, PT ;  /* 0x000000cd0000720c */ /* 0x000fe40003f26270 */
        /* <DEDUP_REMOVED lines=51> */
[----:B------:R-:W-:-:S07]  /*14b50*/  CS2R R24, SRZ ;  /* 0x0000000000187805 */ /* 0x000fce000001ff00 */
.L_x_1971:
[----:B------:R-:W-:Y:S01]  /*14b60*/  ISETP.NE.AND P1, PT, R202, RZ, PT ;  /* 0x000000ffca00720c */ /* 0x000fe20003f25270 */
[----:B------:R-:W-:Y:S01]  /*14b70*/  VIADD R206, R190, 0x1 ;  /* 0x00000001bece7836 */ /* 0x000fe20000000000 */
[----:B------:R-:W-:Y:S05]  /*14b80*/  YIELD ;  /* 0x0000000000007946 */ /* 0x000fea0003800000 */
[----:B------:R-:W-:-:S04]  /*14b90*/  ISETP.NE.AND P2, PT, R206, 0x2, PT ;  /* 0x00000002ce00780c */ /* 0x000fc80003f45270 */
[----:B------:R-:W-:Y:S02]  /*14ba0*/  SEL R15, RZ, 0x1, P2 ;  /* 0x00000001ff0f7807 */ /* 0x000fe40001000000 */
[----:B------:R-:W-:Y:S02]  /*14bb0*/  SEL R206, R206, RZ, P2 ;  /* 0x000000ffcece7207 */ /* 0x000fe40001000000 */
[----:B------:R-:W-:Y:S01]  /*14bc0*/  LOP3.LUT R216, R192, R15, RZ, 0x3c, !PT ;  /* 0x0000000fc0d87212 */ /* 0x000fe200078e3cff */
[----:B------:R-:W-:Y:S06]  /*14bd0*/  @P1 BRA `(.L_x_1952) ;  /* 0x0000000000301947 */ /* 0x000fec0003800000 */
[----:B------:R-:W-:Y:S05]  /*14be0*/  @!P0 BRA `(.L_x_1953) ;  /* 0x0000000000048947 */ /* 0x000fea0003800000 */
[----:B------:R-:W-:Y:S01]  /*14bf0*/  BPT.TRAP 0x1 ;  /* 0x000000040000795c */ /* 0x000fe20000300000 */
.L_x_1953:
[----:B------:R-:W-:Y:S01]  /*14c00*/  IMAD R15, R206, 0x8, R17 ;  /* 0x00000008ce0f7824 */ /* 0x000fe200078e0211 */
[----:B------:R-:W-:-:S04]  /*14c10*/  SHF.L.U32 R14, R216, 0x1f, RZ ;  /* 0x0000001fd80e7819 */ /* 0x000fc800000006ff */
[----:B------:R0:W1:Y:S01]  /*14c20*/  SYNCS.PHASECHK.TRANS64.TRYWAIT P2, [R15+URZ+0x22830], R14 ;  /* 0x0228300e0f0075a7 */ /* 0x000062000804017f */
[----:B------:R-:W-:Y:S05]  /*14c30*/  @!P0 BRA `(.L_x_1954) ;  /* 0x0000000000048947 */ /* 0x000fea0003800000 */
[----:B------:R-:W-:Y:S01]  /*14c40*/  BPT.TRAP 0x1 ;  /* 0x000000040000795c */ /* 0x000fe20000300000 */
.L_x_1954:
[----:B------:R-:W-:Y:S04]  /*14c50*/  BSSY B0, `(.L_x_1952) ;  /* 0x0000004000007945 */ /* 0x000fe80003800000 */
[----:B-1----:R-:W-:Y:S05]  /*14c60*/  @P2 BRA `(.L_x_1955) ;  /* 0x0000000000082947 */ /* 0x002fea0003800000 */
[----:B------:R-:W1:Y:S02]  /*14c70*/  SYNCS.PHASECHK.TRANS64.TRYWAIT P2, [R15+URZ+0x22830], R14 ;  /* 0x0228300e0f0075a7 */ /* 0x000e64000804017f */
[----:B-1----:R-:W-:Y:S05]  /*14c80*/  @!P2 BRA `(.L_x_1956) ;  /* 0x000001d400b0a947 */ /* 0x002fea0003800000 */
.L_x_1955:
[----:B------:R-:W-:Y:S05]  /*14c90*/  BSYNC B0 ;  /* 0x0000000000007941 */ /* 0x000fea0003800000 */
.L_x_1952:
[----:B01----:R-:W0:Y:S01]  /*14ca0*/  S2R R14, SR_TID.X ;  /* 0x00000000000e7919 */ /* 0x003e220000002100 */
[----:B------:R-:W-:Y:S05]  /*14cb0*/  WARPSYNC.ALL ;  /* 0x0000000000007948 */ /* 0x000fea0003800000 */
[----:B------:R-:W-:Y:S01]  /*14cc0*/  IMAD R20, R206, 0x500, R13 ;  /* 0x00000500ce147824 */ /* 0x000fe200078e020d */
[----:B------:R-:W-:Y:S01]  /*14cd0*/  R2UR UR28, R10 ;  /* 0x000000000a1c72ca */ /* 0x000fe200000e0000 */
[----:B------:R-:W-:Y:S01]  /*14ce0*/  IMAD.MOV.U32 R21, RZ, RZ, 0x40000040 ;  /* 0x40000040ff157424 */ /* 0x000fe200078e00ff */
[----:B------:R-:W-:Y:S01]  /*14cf0*/  R2UR UR29, R11 ;  /* 0x000000000b1d72ca */ /* 0x000fe200000e0000 */
[----:B------:R-:W-:Y:S01]  /*14d00*/  IMAD.MOV.U32 R15, RZ, RZ, 0x40000040 ;  /* 0x40000040ff0f7424 */ /* 0x000fe200078e00ff */
[C---:B------:R-:W-:Y:S01]  /*14d10*/  R2UR UR30, R20.reuse ;  /* 0x00000000141e72ca */ /* 0x040fe200000e0000 */
[C---:B------:R-:W-:Y:S01]  /*14d20*/  VIADD R88, R20.reuse, 0x200 ;  /* 0x0000020014587836 */ /* 0x040fe20000000000 */
[----:B------:R-:W-:Y:S01]  /*14d30*/  R2UR UR31, R21 ;  /* 0x00000000151f72ca */ /* 0x000fe200000e0000 */
[----:B------:R-:W-:Y:S01]  /*14d40*/  IMAD.MOV.U32 R89, RZ, RZ, 0x40000040 ;  /* 0x40000040ff597424 */ /* 0x000fe200078e00ff */
        /* <DEDUP_REMOVED lines=10> */
[----:B------:R-:W-:-:S02]  /*14df0*/  R2UR UR36, R10 ;  /* 0x000000000a2472ca */ /* 0x000fc400000e0000 */
[----:B------:R-:W-:Y:S02]  /*14e00*/  R2UR UR37, R11 ;  /* 0x000000000b2572ca */ /* 0x000fe400000e0000 */
[----:B------:R-:W-:Y:S01]  /*14e10*/  R2UR UR46, R88 ;  /* 0x00000000582e72ca */ /* 0x000fe200000e0000 */
[----:B------:R-:W-:Y:S01]  /*14e20*/  VIADD R88, R20, 0x402 ;  /* 0x0000040214587836 */ /* 0x000fe20000000000 */
[----:B------:R-:W-:Y:S02]  /*14e30*/  R2UR UR47, R89 ;  /* 0x00000000592f72ca */ /* 0x000fe400000e0000 */
[----:B0-----:R-:W-:Y:S02]  /*14e40*/  SHF.R.U32.HI R14, RZ, 0x7, R14 ;  /* 0x00000007ff0e7819 */ /* 0x001fe4000001160e */
[----:B------:R-:W-:Y:S01]  /*14e50*/  R2UR UR6, R90 ;  /* 0x000000005a0672ca */ /* 0x000fe200000e0000 */
[----:B------:R-:W-:Y:S01]  /*14e60*/  VIADD R90, R20, 0x2 ;  /* 0x00000002145a7836 */ /* 0x000fe20000000000 */
[----:B------:R-:W-:Y:S01]  /*14e70*/  R2UR UR7, R91 ;  /* 0x000000005b0772ca */ /* 0x000fe200000e0000 */
[----:B------:R-:W-:Y:S01]  /*14e80*/  VIADD R92, R14, 0x8 ;  /* 0x000000080e5c7836 */ /* 0x000fe20000000000 */
[----:B------:R-:W-:Y:S01]  /*14e90*/  R2UR UR44, R10 ;  /* 0x000000000a2c72ca */ /* 0x000fe200000e0000 */
[----:B------:R-:W-:Y:S01]  /*14ea0*/  VIADD R14, R20, 0x100 ;  /* 0x00000100140e7836 */ /* 0x000fe20000000000 */
[----:B------:R-:W-:-:S02]  /*14eb0*/  R2UR UR45, R11 ;  /* 0x000000000b2d72ca */ /* 0x000fc400000e0000 */
[----:B------:R0:W-:Y:S01]  /*14ec0*/  BAR.SYNC.DEFER_BLOCKING R92, 0x100 ;  /* 0x0004005c0000751d */ /* 0x0001e20000010000 */
[----:B------:R-:W-:Y:S02]  /*14ed0*/  R2UR UR4, R90 ;  /* 0x000000005a0472ca */ /* 0x000fe400000e0000 */
[----:B------:R-:W-:Y:S01]  /*14ee0*/  R2UR UR34, R14 ;  /* 0x000000000e2272ca */ /* 0x000fe200000e0000 */
[----:B------:R-:W-:Y:S01]  /*14ef0*/  VIADD R14, R20, 0x400 ;  /* 0x00000400140e7836 */ /* 0x000fe20000000000 */
[----:B------:R-:W-:Y:S02]  /*14f00*/  R2UR UR5, R91 ;  /* 0x000000005b0572ca */ /* 0x000fe400000e0000 */
[----:B------:R-:W-:Y:S01]  /*14f10*/  MOV R90, UR47 ;  /* 0x0000002f005a7c02 */ /* 0x000fe20008000f00 */
[----:B------:R-:W-:Y:S01]  /*14f20*/  UMOV UR47, UR7 ;  /* 0x00000007002f7c82 */ /* 0x000fe20008000000 */
[----:B------:R-:W-:Y:S01]  /*14f30*/  MOV R91, UR46 ;  /* 0x0000002e005b7c02 */ /* 0x000fe20008000f00 */
[----:B------:R-:W-:Y:S01]  /*14f40*/  UMOV UR46, UR6 ;  /* 0x00000006002e7c82 */ /* 0x000fe20008000000 */
[----:B------:R-:W-:Y:S01]  /*14f50*/  R2UR UR54, R88 ;  /* 0x00000000583672ca */ /* 0x000fe200000e0000 */
[C---:B0-----:R-:W-:Y:S01]  /*14f60*/  VIADD R92, R20.reuse, 0x102 ;  /* 0x00000102145c7836 */ /* 0x041fe20000000000 */
[----:B------:R-:W-:Y:S01]  /*14f70*/  R2UR UR59, R93 ;  /* 0x000000005d3b72ca */ /* 0x000fe200000e0000 */
[----:B------:R-:W-:Y:S01]  /*14f80*/  VIADD R88, R20, 0x204 ;  /* 0x0000020414587836 */ /* 0x000fe20000000000 */
[----:B------:R-:W-:Y:S01]  /*14f90*/  R2UR UR8, R14 ;  /* 0x000000000e0872ca */ /* 0x000fe200000e0000 */
[----:B------:R-:W-:Y:S01]  /*14fa0*/  VIADD R14, R20, 0x302 ;  /* 0x00000302140e7836 */ /* 0x000fe20000000000 */
[----:B------:R-:W-:Y:S01]  /*14fb0*/  R2UR UR58, R92 ;  /* 0x000000005c3a72ca */ /* 0x000fe200000e0000 */
[----:B------:R-:W-:Y:S01]  /*14fc0*/  VIADD R92, R20, 0x4 ;  /* 0x00000004145c7836 */ /* 0x000fe20000000000 */
[----:B------:R-:W-:Y:S01]  /*14fd0*/  R2UR UR14, R88 ;  /* 0x00000000580e72ca */ /* 0x000fe200000e0000 */
[----:B------:R-:W-:Y:S01]  /*14fe0*/  VIADD R88, R20, 0x404 ;  /* 0x0000040414587836 */ /* 0x000fe20000000000 */
[----:B------:R-:W-:-:S02]  /*14ff0*/  R2UR UR9, R15 ;  /* 0x000000000f0972ca */ /* 0x000fc400000e0000 */
[C---:B------:R-:W-:Y:S01]  /*15000*/  R2UR UR55, R89.reuse ;  /* 0x00000000593772ca */ /* 0x040fe200000e0000 */
[----:B------:R-:W-:Y:S01]  /*15010*/  WARPGROUP.ARRIVE ;  /* 0x00000000000079c5 */ /* 0x000fe20000000000 */
[----:B------:R-:W-:Y:S01]  /*15020*/  R2UR UR6, R92 ;  /* 0x000000005c0672ca */ /* 0x000fe200000e0000 */
[----:B------:R-:W-:Y:S01]  /*15030*/  VIADD R92, R20, 0x6 ;  /* 0x00000006145c7836 */ /* 0x000fe20000000000 */
[C---:B------:R-:W-:Y:S02]  /*15040*/  R2UR UR15, R89.reuse ;  /* 0x00000000590f72ca */ /* 0x040fe400000e0000 */
[----:B------:R-:W-:Y:S01]  /*15050*/  R2UR UR22, R88 ;  /* 0x00000000581672ca */ /* 0x000fe200000e0000 */
[----:B------:R-:W-:Y:S01]  /*15060*/  QGMMA.64x32x32.F32.E4M3.E4M3 R152, gdesc[UR28], RZ, !UPT, gsb0 ;  /* 0x006000001c9879f3 */ /* 0x000fe2000c0008ff */
[----:B------:R-:W-:Y:S01]  /*15070*/  R2UR UR23, R89 ;  /* 0x00000000591772ca */ /* 0x000fe200000e0000 */
[----:B------:R-:W-:Y:S01]  /*15080*/  VIADD R88, R20, 0x206 ;  /* 0x0000020614587836 */ /* 0x000fe20000000000 */
[----:B------:R-:W-:Y:S01]  /*15090*/  R2UR UR56, R10 ;  /* 0x000000000a3872ca */ /* 0x000fe200000e0000 */
[----:B------:R-:W-:Y:S01]  /*150a0*/  IMAD.MOV.U32 R89, RZ, RZ, 0x40000040 ;  /* 0x40000040ff597424 */ /* 0x000fe200078e00ff */
[----:B------:R-:W-:-:S02]  /*150b0*/  R2UR UR57, R11 ;  /* 0x000000000b3972ca */ /* 0x000fc400000e0000 */
[C---:B------:R-:W-:Y:S02]  /*150c0*/  R2UR UR7, R93.reuse ;  /* 0x000000005d0772ca */ /* 0x040fe400000e0000 */
[----:B------:R-:W-:Y:S02]  /*150d0*/  R2UR UR26, R92 ;  /* 0x000000005c1a72ca */ /* 0x000fe400000e0000 */
[----:B------:R-:W-:Y:S02]  /*150e0*/  R2UR UR27, R93 ;  /* 0x000000005d1b72ca */ /* 0x000fe400000e0000 */
[----:B------:R-:W-:Y:S01]  /*150f0*/  MOV R217, UR59 ;  /* 0x0000003b00d97c02 */ /* 0x000fe20008000f00 */
[----:B------:R-:W-:Y:S01]  /*15100*/  UMOV UR59, UR9 ;  /* 0x00000009003b7c82 */ /* 0x000fe20008000000 */
[----:B------:R-:W-:Y:S01]  /*15110*/  MOV R222, UR58 ;  /* 0x0000003a00de7c02 */ /* 0x000fe20008000f00 */
[----:B------:R-:W-:Y:S01]  /*15120*/  UMOV UR58, UR8 ;  /* 0x00000008003a7c82 */ /* 0x000fe20008000000 */
[----:B------:R-:W-:Y:S01]  /*15130*/  MOV R224, UR6 ;  /* 0x0000000600e07c02 */ /* 0x000fe20008000f00 */
[----:B------:R-:W-:Y:S01]  /*15140*/  UMOV UR6, UR4 ;  /* 0x0000000400067c82 */ /* 0x000fe20008000000 */
[----:B------:R-:W-:-:S02]  /*15150*/  R2UR UR4, R8 ;  /* 0x00000000080472ca */ /* 0x000fc400000e0000 */
[----:B------:R-:W-:Y:S01]  /*15160*/  MOV R223, UR7 ;  /* 0x0000000700df7c02 */ /* 0x000fe20008000f00 */
[----:B------:R-:W-:Y:S01]  /*15170*/  UMOV UR7, UR5 ;  /* 0x0000000500077c82 */ /* 0x000fe20008000000 */
[----:B------:R-:W-:Y:S02]  /*15180*/  R2UR UR5, R9 ;  /* 0x00000000090572ca */ /* 0x000fe400000e0000 */
[----:B------:R-:W-:Y:S01]  /*15190*/  R2UR UR50, R14 ;  /* 0x000000000e3272ca */ /* 0x000fe200000e0000 */
[----:B------:R-:W-:Y:S01]  /*151a0*/  VIADD R14, R20, 0x104 ;  /* 0x00000104140e7836 */ /* 0x000fe20000000000 */
[----:B------:R-:W-:Y:S02]  /*151b0*/  R2UR UR51, R15 ;  /* 0x000000000f3372ca */ /* 0x000fe400000e0000 */
[----:B------:R-:W-:Y:S02]  /*151c0*/  R2UR UR48, R8 ;  /* 0x00000000083072ca */ /* 0x000fe400000e0000 */
[----:B------:R-:W-:-:S02]  /*151d0*/  R2UR UR49, R9 ;  /* 0x00000000093172ca */ /* 0x000fc400000e0000 */
[----:B------:R-:W-:Y:S02]  /*151e0*/  R2UR UR52, R8 ;  /* 0x00000000083472ca */ /* 0x000fe400000e0000 */
        /* <DEDUP_REMOVED lines=14> */
[----:B------:R-:W-:Y:S01]  /*152d0*/  R2UR UR21, R7 ;  /* 0x00000000071572ca */ /* 0x000fe200000e0000 */
[----:B------:R-:W-:Y:S02]  /*152e0*/  WARPGROUP.DEPBAR.LE gsb0, 0x0 ;  /* 0x00008000000079c5 */ /* 0x000fe40000010000 */
[----:B------:R-:W-:Y:S01]  /*152f0*/  WARPGROUP.ARRIVE ;  /* 0x00000000000079c5 */ /* 0x000fe20000000000 */
[----:B------:R-:W-:Y:S02]  /*15300*/  R2UR UR24, R4 ;  /* 0x00000000041872ca */ /* 0x000fe400000e0000 */
[----:B------:R-:W-:Y:S02]  /*15310*/  R2UR UR25, R5 ;  /* 0x00000000051972ca */ /* 0x000fe400000e0000 */
[----:B------:R-:W-:Y:S01]  /*15320*/  R2UR UR30, R14 ;  /* 0x000000000e1e72ca */ /* 0x000fe200000e0000 */
[----:B------:R-:W-:Y:S01]  /*15330*/  QGMMA.64x32x32.F32.E4M3.E4M3 R136, gdesc[UR32], RZ, !UPT, gsb0 ;  /* 0x00600000208879f3 */ /* 0x000fe2000c0008ff */
[----:B------:R-:W-:Y:S01]  /*15340*/  R2UR UR34, R88 ;  /* 0x00000000582272ca */ /* 0x000fe200000e0000 */
[C---:B------:R-:W-:Y:S01]  /*15350*/  VIADD R14, R20.reuse, 0x306 ;  /* 0x00000306140e7836 */ /* 0x040fe20000000000 */
        /* <DEDUP_REMOVED lines=8> */
[----:B------:R-:W-:Y:S02]  /*153e0*/  R2UR UR42, R20 ;  /* 0x00000000142a72ca */ /* 0x000fe400000e0000 */
[----:B------:R-:W-:Y:S02]  /*153f0*/  R2UR UR43, R21 ;  /* 0x00000000152b72ca */ /* 0x000fe400000e0000 */
[----:B------:R-:W-:-:S02]  /*15400*/  R2UR UR40, R4 ;  /* 0x00000000042872ca */ /* 0x000fc400000e0000 */
        /* <DEDUP_REMOVED lines=75> */
.L_x_1958:
[----:B------:R-:W-:Y:S01]  /*158c0*/  SHF.L.U32 R14, R192, 0x1f, RZ ;  /* 0x0000001fc00e7819 */ /* 0x000fe200000006ff */
[----:B------:R-:W-:-:S04]  /*158d0*/  IMAD R15, R190, 0x8, R17 ;  /* 0x00000008be0f7824 */ /* 0x000fc800078e0211 */
[----:B------:R0:W1:Y:S01]  /*158e0*/  SYNCS.PHASECHK.TRANS64.TRYWAIT P1, [R15+URZ+0x22850], R14 ;  /* 0x0228500e0f0075a7 */ /* 0x000062000802017f */
[----:B------:R-:W-:Y:S05]  /*158f0*/  @!P0 BRA `(.L_x_1959) ;  /* 0x0000000000048947 */ /* 0x000fea0003800000 */
[----:B------:R-:W-:Y:S01]  /*15900*/  BPT.TRAP 0x1 ;  /* 0x000000040000795c */ /* 0x000fe20000300000 */
.L_x_1959:
[----:B-1----:R-:W-:Y:S05]  /*15910*/  @P1 BRA `(.L_x_1957) ;  /* 0x0000000000081947 */ /* 0x002fea0003800000 */
[----:B------:R-:W1:Y:S02]  /*15920*/  SYNCS.PHASECHK.TRANS64.TRYWAIT P1, [R15+URZ+0x22850], R14 ;  /* 0x0228500e0f0075a7 */ /* 0x000e64000802017f */
[----:B-1----:R-:W-:Y:S05]  /*15930*/  @!P1 BRA `(.L_x_1960) ;  /* 0x000001c800989947 */ /* 0x002fea0003800000 */
.L_x_1957:
        /* <DEDUP_REMOVED lines=11> */
[----:B------:R-:W-:-:S04]  /*159f0*/  IMAD R14, R190, 0x500, R14 ;  /* 0x00000500be0e7824 */ /* 0x000fc800078e020e */
[C---:B------:R-:W-:Y:S01]  /*15a00*/  VIADD R20, R14.reuse, 0x100 ;  /* 0x000001000e147836 */ /* 0x040fe20000000000 */
[----:B------:R-:W-:-:S13]  /*15a10*/  R2UR UR6, R14 ;  /* 0x000000000e0672ca */ /* 0x000fda00000e0000 */
        /* <DEDUP_REMOVED lines=12> */
[----:B------:R-:W-:Y:S02]  /*15ae0*/  IMAD.MOV.U32 R21, RZ, RZ, -0x3ffffff0 ;  /* 0xc0000010ff157424 */ /* 0x000fe400078e00ff */
[----:B------:R-:W-:Y:S01]  /*15af0*/  VIADD R14, R14, 0x400 ;  /* 0x000004000e0e7836 */ /* 0x000fe20000000000 */
[----:B------:R-:W-:Y:S02]  /*15b00*/  WARPGROUP.DEPBAR.LE gsb0, 0x0 ;  /* 0x00008000000079c5 */ /* 0x000fe40000010000 */
[----:B------:R-:W-:-:S07]  /*15b10*/  WARPGROUP.ARRIVE ;  /* 0x00000000000079c5 */ /* 0x000fce0000000000 */
        /* <DEDUP_REMOVED lines=16> */
.L_x_1961:
[----:B------:R-:W1:Y:S01]  /*15c20*/  LDC R168, c[0x0][0x448] ;  /* 0x00011200ffa87b82 */ /* 0x000e620000000800 */
[C---:B0-----:R-:W-:Y:S01]  /*15c30*/  FMUL.FTZ R14, R2.reuse, R152 ;  /* 0x00000098020e7220 */ /* 0x041fe20000410000 */
        /* <DEDUP_REMOVED lines=22> */
[----:B-1----:R-:W-:Y:S01]  /*15da0*/  ISETP.NE.AND P2, PT, R168, 0x1, PT ;  /* 0x00000001a800780c */ /* 0x002fe20003f45270 */
        /* <DEDUP_REMOVED lines=13> */
[----:B------:R-:W0:Y:S01]  /*15e80*/  @P2 LDC R88, c[0x0][0x44c] ;  /* 0x00011300ff582b82 */ /* 0x000e220000000800 */
[C---:B------:R-:W-:Y:S01]  /*15e90*/  FMUL.FTZ R107, R2.reuse, R111 ;  /* 0x0000006f026b7220 */ /* 0x040fe20000410000 */
[C---:B------:R-:W-:Y:S01]  /*15ea0*/  FMUL.FTZ R111, R2.reuse, R115 ;  /* 0x00000073026f7220 */ /* 0x040fe20000410000 */
[C---:B------:R-:W-:Y:S01]  /*15eb0*/  FMUL.FTZ R115, R2.reuse, R119 ;  /* 0x0000007702737220 */ /* 0x040fe20000410000 */
[----:B------:R-:W-:Y:S01]  /*15ec0*/  FMUL.FTZ R119, R2, R89 ;  /* 0x0000005902777220 */ /* 0x000fe20000410000 */
[----:B------:R-:W-:-:S02]  /*15ed0*/  IMAD.IADD R169, R208, 0x1, R201 ;  /* 0x00000001d0a97824 */ /* 0x000fc400078e02c9 */
        /* <DEDUP_REMOVED lines=9> */
[----:B------:R-:W-:Y:S02]  /*15f70*/  IMAD.U32 R100, RZ, RZ, UR61 ;  /* 0x0000003dff647e24 */ /* 0x000fe4000f8e00ff */
        /* <DEDUP_REMOVED lines=8> */
[----:B0-----:R-:W-:-:S04]  /*16000*/  @P2 IMAD.HI.U32 R88, R169, R88, RZ ;  /* 0x00000058a9582227 */ /* 0x001fc800078e00ff */
[C---:B------:R-:W-:Y:S01]  /*16010*/  FMUL.FTZ R140, R2.reuse, R140 ;  /* 0x0000008c028c7220 */ /* 0x040fe20000410000 */
[C---:B------:R-:W-:Y:S01]  /*16020*/  FMUL.FTZ R141, R2.reuse, R141 ;  /* 0x0000008d028d7220 */ /* 0x040fe20000410000 */
[C---:B------:R-:W-:Y:S01]  /*16030*/  FMUL.FTZ R144, R2.reuse, R144 ;  /* 0x0000009002907220 */ /* 0x040fe20000410000 */
[C---:B------:R-:W-:Y:S01]  /*16040*/  FMUL.FTZ R145, R2.reuse, R145 ;  /* 0x0000009102917220 */ /* 0x040fe20000410000 */
[C---:B------:R-:W-:Y:S01]  /*16050*/  FMUL.FTZ R148, R2.reuse, R148 ;  /* 0x0000009402947220 */ /* 0x040fe20000410000 */
[C---:B------:R-:W-:Y:S01]  /*16060*/  FMUL.FTZ R149, R2.reuse, R149 ;  /* 0x0000009502957220 */ /* 0x040fe20000410000 */
[----:B------:R-:W-:Y:S01]  /*16070*/  FMUL.FTZ R124, R2, R124 ;  /* 0x0000007c027c7220 */ /* 0x000fe20000410000 */
[----:B-1----:R-:W-:Y:S01]  /*16080*/  @P2 SHF.R.U32.HI R169, RZ, R89, R88 ;  /* 0x00000059ffa92219 */ /* 0x002fe20000011658 */
[----:B------:R-:W-:Y:S02]  /*16090*/  IMAD R89, R206, 0x8, R17 ;  /* 0x00000008ce597824 */ /* 0x000fe400078e0211 */
[C---:B------:R-:W-:Y:S01]  /*160a0*/  FMUL.FTZ R125, R2.reuse, R125 ;  /* 0x0000007d027d7220 */ /* 0x040fe20000410000 */
[C---:B------:R-:W-:Y:S01]  /*160b0*/  FMUL.FTZ R128, R2.reuse, R128 ;  /* 0x0000008002807220 */ /* 0x040fe20000410000 */
[----:B------:R-:W-:Y:S01]  /*160c0*/  FMUL.FTZ R129, R2, R129 ;  /* 0x0000008102817220 */ /* 0x000fe20000410000 */
[----:B------:R-:W0:Y:S01]  /*160d0*/  SHFL.IDX PT, R88, R169, RZ, 0x1c1f ;  /* 0x001c1fffa9587589 */ /* 0x000e2200000e0000 */
        /* <DEDUP_REMOVED lines=14> */
[----:B------:R-:W-:Y:S01]  /*161c0*/  PRMT R89, R100, 0x654, R89 ;  /* 0x0000065464597816 */ /* 0x000fe20000000059 */
[----:B------:R-:W-:-:S02]  /*161d0*/  IMAD R102, R0, -0xa0, RZ ;  /* 0xffffff6000667824 */ /* 0x000fc400078e02ff */
[----:B------:R-:W-:Y:S01]  /*161e0*/  FMUL.FTZ R99, R2, R103 ;  /* 0x0000006702637220 */ /* 0x000fe20000410000 */
[----:B------:R-:W-:Y:S01]  /*161f0*/  R2UR UR4, R203 ;  /* 0x00000000cb0472ca */ /* 0x000fe200000e0000 */
[----:B------:R1:W-:Y:S01]  /*16200*/  SYNCS.ARRIVE.TRANS64.RED.A1T0 RZ, [R89+URZ], RZ ;  /* 0x000000ff59ff79a7 */ /* 0x0003e2000810043f */
[----:B------:R-:W-:Y:S01]  /*16210*/  LOP3.LUT P1, RZ, R22, 0x8, RZ, 0xc0, !PT ;  /* 0x0000000816ff7812 */ /* 0x000fe2000782c0ff */
[----:B------:R-:W2:Y:S01]  /*16220*/  MUFU.TANH R14, R14 ;  /* 0x0000000e000e7308 */ /* 0x000ea20000002400 */
[----:B------:R-:W-:Y:S01]  /*16230*/  ULDC UR5, c[0x0][0x9e0] ;  /* 0x0002780000057ab9 */ /* 0x000fe20000000800 */
[----:B------:R-:W-:Y:S01]  /*16240*/  IMAD.IADD R100, R102, 0x1, -R199 ;  /* 0x0000000166647824 */ /* 0x000fe200078e0ac7 */
[----:B-1----:R-:W-:-:S05]  /*16250*/  IADD3 R89, -R199, 0x1, R102 ;  /* 0x00000001c7597810 */ /* 0x002fca0007ffe166 */
[----:B------:R-:W1:Y:S01]  /*16260*/  MUFU.TANH R15, R15 ;  /* 0x0000000f000f7308 */ /* 0x000e620000002400 */
[----:B------:R-:W-:-:S05]  /*16270*/  IADD3 R89, -R197, R89, R198 ;  /* 0x00000059c5597210 */ /* 0x000fca0007ffe1c6 */
[C---:B------:R-:W-:Y:S02]  /*16280*/  VIADD R172, R89.reuse, UR5 ;  /* 0x0000000559ac7c36 */ /* 0x040fe40008000000 */
[----:B------:R-:W3:Y:S01]  /*16290*/  MUFU.TANH R20, R20 ;  /* 0x0000001400147308 */ /* 0x000ee20000002400 */
[----:B------:R-:W-:Y:S02]  /*162a0*/  VIADD R171, R89, UR4 ;  /* 0x0000000459ab7c36 */ /* 0x000fe40008000000 */
[--C-:B0-----:R-:W-:Y:S02]  /*162b0*/  IMAD.IADD R170, R172, 0x1, R88.reuse ;  /* 0x00000001acaa7824 */ /* 0x101fe400078e0258 */
[----:B------:R-:W-:-:S03]  /*162c0*/  IMAD.IADD R103, R171, 0x1, R88 ;  /* 0x00000001ab677824 */ /* 0x000fc600078e0258 */
        /* <DEDUP_REMOVED lines=91> */
.L_x_1964:
[----:B------:R-:W-:Y:S02]  /*16880*/  ULDC UR4, c[0x0][0x9e4] ;  /* 0x0002790000047ab9 */ /* 0x000fe40000000800 */
[----:B------:R-:W-:-:S05]  /*16890*/  IMAD.U32 R173, RZ, RZ, UR4 ;  /* 0x00000004ffad7e24 */ /* 0x000fca000f8e00ff */
[----:B------:R-:W-:-:S13]  /*168a0*/  ISETP.NE.AND P1, PT, R173, 0x1, PT ;  /* 0x00000001ad00780c */ /* 0x000fda0003f25270 */
[----:B------:R-:W1:Y:S02]  /*168b0*/  @P1 LDC.64 R88, c[0x0][0x9e8] ;  /* 0x00027a00ff581b82 */ /* 0x000e640000000a00 */
[----:B-1----:R-:W-:-:S05]  /*168c0*/  @P1 IMAD.HI.U32 R88, R175, R88, RZ ;  /* 0x00000058af581227 */ /* 0x002fca00078e00ff */
[----:B------:R-:W-:-:S07]  /*168d0*/  @P1 SHF.R.U32.HI R175, RZ, R89, R88 ;  /* 0x00000059ffaf1219 */ /* 0x000fce0000011658 */
.L_x_1965:
[----:B------:R-:W-:Y:S05]  /*168e0*/  BSYNC B0 ;  /* 0x0000000000007941 */ /* 0x000fea0003800000 */
.L_x_1963:
[----:B------:R-:W-:-:S05]  /*168f0*/  IMAD R88, R175, R173, R100 ;  /* 0x000000adaf587224 */ /* 0x000fca00078e0264 */
[----:B------:R-:W-:Y:S02]  /*16900*/  VIADDMNMX R170, R88, R173, R170, PT ;  /* 0x000000ad58aa7246 */ /* 0x000fe400038001aa */
[----:B------:R-:W-:-:S07]  /*16910*/  VIMNMX R103, R103, R88, !PT ;  /* 0x0000005867677248 */ /* 0x000fce0007fe0100 */
.L_x_1962:
[C---:B------:R-:W-:Y:S01]  /*16920*/  ISETP.GE.AND P1, PT, R102.reuse, 0x2, PT ;  /* 0x000000026600780c */ /* 0x040fe20003f26270 */
[----:B------:R-:W1:Y:S01]  /*16930*/  SHFL.IDX PT, R89, R169, 0x1, 0x1c1f ;  /* 0x003c1f00a9597f89 */ /* 0x000e6200000e0000 */
[----:B------:R-:W-:Y:S02]  /*16940*/  ISETP.GE.AND P3, PT, R102, 0x9, PT ;  /* 0x000000096600780c */ /* 0x000fe40003f66270 */
[----:B------:R-:W-:Y:S02]  /*16950*/  ISETP.GT.AND P2, PT, R103, 0x1, !P1 ;  /* 0x000000016700780c */ /* 0x000fe40004f44270 */
[----:B------:R-:W-:Y:S02]  /*16960*/  LOP3.LUT R16, R16, 0xfffffffd, RZ, 0xc0, !PT ;  /* 0xfffffffd10107812 */ /* 0x000fe400078ec0ff */
[----:B------:R-:W-:Y:S02]  /*16970*/  ISETP.LT.OR P2, PT, R170, 0x2, P2 ;  /* 0x00000002aa00780c */ /* 0x000fe40001741670 */
[----:B------:R-:W-:-:S02]  /*16980*/  LOP3.LUT R22, R22, 0xfffffffd, RZ, 0xc0, !PT ;  /* 0xfffffffd16167812 */ /* 0x000fc400078ec0ff */
[----:B------:R-:W-:Y:S02]  /*16990*/  FSEL R88, R15, -INF , !P2 ;  /* 0xff8000000f587808 */ /* 0x000fe40005000000 */
[----:B------:R-:W-:Y:S02]  /*169a0*/  ISETP.GT.AND P2, PT, R103, 0x8, !P3 ;  /* 0x000000086700780c */ /* 0x000fe40005f44270 */
[----:B------:R-:W-:Y:S02]  /*169b0*/  @P3 LOP3.LUT R16, R16, 0x2, RZ, 0xfc, !PT ;  /* 0x0000000210103812 */ /* 0x000fe400078efcff */
[----:B------:R-:W-:Y:S02]  /*169c0*/  ISETP.GE.AND P3, PT, R102, 0xa, PT ;  /* 0x0000000a6600780c */ /* 0x000fe40003f66270 */
[----:B------:R-:W-:Y:S02]  /*169d0*/  ISETP.LT.OR P2, PT, R170, 0x9, P2 ;  /* 0x00000009aa00780c */ /* 0x000fe40001741670 */
[----:B------:R-:W-:-:S02]  /*169e0*/  LOP3.LUT R16, R16, 0xfffffffb, RZ, 0xc0, !PT ;  /* 0xfffffffb10107812 */ /* 0x000fc400078ec0ff */
[----:B------:R-:W-:Y:S01]  /*169f0*/  FSEL R152, R152, -INF , !P2 ;  /* 0xff80000098987808 */ /* 0x000fe20005000000 */
[--C-:B-1----:R-:W-:Y:S01]  /*16a00*/  IMAD.IADD R172, R172, 0x1, R89.reuse ;  /* 0x00000001acac7824 */ /* 0x102fe200078e0259 */
[----:B------:R-:W-:Y:S01]  /*16a10*/  ISETP.GT.AND P2, PT, R103, 0x9, !P3 ;  /* 0x000000096700780c */ /* 0x000fe20005f44270 */
[----:B------:R-:W-:-:S03]  /*16a20*/  IMAD.IADD R171, R171, 0x1, R89 ;  /* 0x00000001abab7824 */ /* 0x000fc600078e0259 */
[----:B------:R-:W-:Y:S02]  /*16a30*/  ISETP.LT.OR P2, PT, R170, 0xa, P2 ;  /* 0x0000000aaa00780c */ /* 0x000fe40001741670 */
[----:B------:R-:W-:Y:S02]  /*16a40*/  @P3 LOP3.LUT R16, R16, 0x4, RZ, 0xfc, !PT ;  /* 0x0000000410103812 */ /* 0x000fe400078efcff */
[----:B------:R-:W-:Y:S02]  /*16a50*/  ISETP.GE.AND P3, PT, R102, 0x11, PT ;  /* 0x000000116600780c */ /* 0x000fe40003f66270 */
[----:B------:R-:W-:Y:S02]  /*16a60*/  LOP3.LUT R16, R16, 0xfffffff7, RZ, 0xc0, !PT ;  /* 0xfffffff710107812 */ /* 0x000fe400078ec0ff */
[----:B0-----:R-:W-:Y:S02]  /*16a70*/  FSEL R153, R153, -INF , !P2 ;  /* 0xff80000099997808 */ /* 0x001fe40005000000 */
        /* <DEDUP_REMOVED lines=15> */
[----:B------:R-:W-:Y:S02]  /*16b70*/  @P3 LOP3.LUT R22, R22, 0x2, RZ, 0xfc, !PT ;  /* 0x0000000216163812 */ /* 0x000fe400078efcff */
[----:B------:R-:W-:Y:S02]  /*16b80*/  ISETP.GE.AND P3, PT, R102, 0x1a, PT ;  /* 0x0000001a6600780c */ /* 0x000fe40003f66270 */
[----:B------:R-:W-:Y:S02]  /*16b90*/  LOP3.LUT R22, R22, 0xfffffffe, RZ, 0xc0, !PT ;  /* 0xfffffffe16167812 */ /* 0x000fe400078ec0ff */
[----:B------:R-:W-:-:S04]  /*16ba0*/  ISETP.GT.AND P2, PT, R103, 0x19, !P3 ;  /* 0x000000196700780c */ /* 0x000fc80005f44270 */
        /* <DEDUP_REMOVED lines=187> */
[----:B------:R-:W-:-:S13]  /*17760*/  ISETP.GE.AND P6, PT, R102, 0x9a, PT ;  /* 0x0000009a6600780c */ /* 0x000fda0003fc6270 */
[----:B------:R-:W-:Y:S02]  /*17770*/  @P6 LOP3.LUT R22, R22, 0x4, RZ, 0xfc, !PT ;  /* 0x0000000416166812 */ /* 0x000fe400078efcff */
[----:B------:R-:W-:-:S04]  /*17780*/  ISETP.GT.AND P6, PT, R103, 0x99, !P6 ;  /* 0x000000996700780c */ /* 0x000fc800077c4270 */
[----:B------:R-:W-:-:S04]  /*17790*/  ISETP.LT.OR P6, PT, R170, 0x9a, P6 ;  /* 0x0000009aaa00780c */ /* 0x000fc800037c1670 */
[----:B------:R-:W-:Y:S02]  /*177a0*/  FSEL R101, R101, -INF , !P6 ;  /* 0xff80000065657808 */ /* 0x000fe40007000000 */
[----:B------:R-:W-:-:S13]  /*177b0*/  LOP3.LUT P6, RZ, R22, 0x8, RZ, 0xc0, !PT ;  /* 0x0000000816ff7812 */ /* 0x000fda00078cc0ff */
[----:B------:R-:W-:Y:S05]  /*177c0*/  @!P6 BRA `(.L_x_1966) ;  /* 0x00000000005ce947 */ /* 0x000fea0003800000 */
        /* <DEDUP_REMOVED lines=13> */
.L_x_1968:
[----:B------:R-:W-:Y:S02]  /*178a0*/  ULDC UR4, c[0x0][0x9e4] ;  /* 0x0002790000047ab9 */ /* 0x000fe40000000800 */
[----:B------:R-:W-:-:S05]  /*178b0*/  IMAD.U32 R102, RZ, RZ, UR4 ;  /* 0x00000004ff667e24 */ /* 0x000fca000f8e00ff */
[----:B------:R-:W-:-:S13]  /*178c0*/  ISETP.NE.AND P6, PT, R102, 0x1, PT ;  /* 0x000000016600780c */ /* 0x000fda0003fc5270 */
[----:B------:R-:W0:Y:S02]  /*178d0*/  @P6 LDC.64 R14, c[0x0][0x9e8] ;  /* 0x00027a00ff0e6b82 */ /* 0x000e240000000a00 */
[----:B0-----:R-:W-:-:S05]  /*178e0*/  @P6 IMAD.HI.U32 R14, R89, R14, RZ ;  /* 0x0000000e590e6227 */ /* 0x001fca00078e00ff */
[----:B------:R-:W-:-:S07]  /*178f0*/  @P6 SHF.R.U32.HI R89, RZ, R15, R14 ;  /* 0x0000000fff596219 */ /* 0x000fce000001160e */
.L_x_1969:
[----:B------:R-:W-:Y:S05]  /*17900*/  BSYNC B0 ;  /* 0x0000000000007941 */ /* 0x000fea0003800000 */
.L_x_1967:
[----:B------:R-:W-:-:S05]  /*17910*/  IMAD R89, R89, R102, R100 ;  /* 0x0000006659597224 */ /* 0x000fca00078e0264 */
[----:B------:R-:W-:Y:S02]  /*17920*/  VIADDMNMX R172, R89, R102, R172, PT ;  /* 0x0000006659ac7246 */ /* 0x000fe400038001ac */
[----:B------:R-:W-:-:S07]  /*17930*/  VIMNMX R171, R171, R89, !PT ;  /* 0x00000059abab7248 */ /* 0x000fce0007fe0100 */
.L_x_1966:
[----:B------:R-:W-:Y:S01]  /*17940*/  ISETP.GT.AND P1, PT, R171, 0x1, !P1 ;  /* 0x00000001ab00780c */ /* 0x000fe20004f24270 */
[----:B------:R-:W-:Y:S01]  /*17950*/  ULDC UR4, c[0x0][0x988] ;  /* 0x0002620000047ab9 */ /* 0x000fe20000000800 */
[----:B------:R-:W-:Y:S01]  /*17960*/  LOP3.LUT P6, RZ, R16, 0x8000000, RZ, 0xc0, !PT ;  /* 0x0800000010ff7812 */ /* 0x000fe200078cc0ff */
[----:B------:R-:W-:Y:S01]  /*17970*/  UMOV UR60, UR4 ;  /* 0x00000004003c7c82 */ /* 0x000fe20008000000 */
[----:B------:R-:W-:Y:S01]  /*17980*/  ISETP.LT.OR P1, PT, R172, 0x2, P1 ;  /* 0x00000002ac00780c */ /* 0x000fe20000f21670 */
[----:B------:R-:W-:Y:S01]  /*17990*/  IMAD.U32 R103, RZ, RZ, UR60 ;  /* 0x0000003cff677e24 */ /* 0x000fe2000f8e00ff */
        /* <DEDUP_REMOVED lines=100> */
[C---:B------:R-:W-:Y:S02]  /*17fe0*/  ISETP.LT.OR P2, PT, R172.reuse, 0x8a, P2 ;  /* 0x0000008aac00780c */ /* 0x040fe40001741670 */
[C---:B------:R-:W-:Y:S02]  /*17ff0*/  ISETP.GT.AND P1, PT, R171.reuse, 0x40, !P1 ;  /* 0x00000040ab00780c */ /* 0x040fe40004f24270 */
[----:B------:R-:W-:Y:S02]  /*18000*/  ISETP.GT.AND P3, PT, R171, 0x90, !P3 ;  /* 0x00000090ab00780c */ /* 0x000fe40005f64270 */
[----:B------:R-:W-:Y:S02]  /*18010*/  ISETP.LT.OR P1, PT, R172, 0x41, P1 ;  /* 0x00000041ac00780c */ /* 0x000fe40000f21670 */
[----:B------:R-:W-:Y:S02]  /*18020*/  FSEL R93, R93, -INF , !P2 ;  /* 0xff8000005d5d7808 */ /* 0x000fe40005000000 */
[----:B------:R-:W-:-:S02]  /*18030*/  FSEL R120, R120, -INF , !P1 ;  /* 0xff80000078787808 */ /* 0x000fc40004800000 */
[----:B------:R-:W-:Y:S02]  /*18040*/  LOP3.LUT P1, RZ, R16, 0x400000, RZ, 0xc0, !PT ;  /* 0x0040000010ff7812 */ /* 0x000fe4000782c0ff */
[C---:B------:R-:W-:Y:S02]  /*18050*/  ISETP.LT.OR P3, PT, R172.reuse, 0x91, P3 ;  /* 0x00000091ac00780c */ /* 0x040fe40001f61670 */
[C---:B------:R-:W-:Y:S02]  /*18060*/  ISETP.GT.AND P1, PT, R171.reuse, 0x41, !P1 ;  /* 0x00000041ab00780c */ /* 0x040fe40004f24270 */
[----:B------:R-:W-:Y:S02]  /*18070*/  ISETP.GT.AND P4, PT, R171, 0x91, !P4 ;  /* 0x00000091ab00780c */ /* 0x000fe40006784270 */
[----:B------:R-:W-:Y:S02]  /*18080*/  ISETP.LT.OR P1, PT, R172, 0x42, P1 ;  /* 0x00000042ac00780c */ /* 0x000fe40000f21670 */
[----:B0-----:R-:W-:-:S02]  /*18090*/  FMNMX.FTZ R100, R89, R14, !PT ;  /* 0x0000000e59647209 */ /* 0x001fc40007810000 */
[----:B------:R-:W-:Y:S02]  /*180a0*/  FSEL R121, R121, -INF , !P1 ;  /* 0xff80000079797808 */ /* 0x000fe40004800000 */
[----:B------:R-:W-:Y:S01]  /*180b0*/  LOP3.LUT P1, RZ, R16, 0x200000, RZ, 0xc0, !PT ;  /* 0x0020000010ff7812 */ /* 0x000fe2000782c0ff */
[----:B------:R-:W0:Y:S01]  /*180c0*/  SHFL.BFLY PT, R15, R100, 0x1, 0x1f ;  /* 0x0c201f00640f7f89 */ /* 0x000e2200000e0000 */
[----:B------:R-:W-:Y:S02]  /*180d0*/  FSEL R94, R94, -INF , !P3 ;  /* 0xff8000005e5e7808 */ /* 0x000fe40005800000 */
[----:B------:R-:W-:Y:S02]  /*180e0*/  ISETP.GT.AND P1, PT, R171, 0x48, !P1 ;  /* 0x00000048ab00780c */ /* 0x000fe40004f24270 */
[C---:B------:R-:W-:Y:S02]  /*180f0*/  ISETP.LT.OR P4, PT, R172.reuse, 0x92, P4 ;  /* 0x00000092ac00780c */ /* 0x040fe40002781670 */
[----:B------:R-:W-:-:S02]  /*18100*/  ISETP.LT.OR P1, PT, R172, 0x49, P1 ;  /* 0x00000049ac00780c */ /* 0x000fc40000f21670 */
[----:B------:R-:W-:Y:S02]  /*18110*/  ISETP.GT.AND P5, PT, R171, 0x98, !P5 ;  /* 0x00000098ab00780c */ /* 0x000fe40006fa4270 */
[----:B------:R-:W-:Y:S02]  /*18120*/  FSEL R122, R122, -INF , !P1 ;  /* 0xff8000007a7a7808 */ /* 0x000fe40004800000 */
[----:B------:R-:W-:Y:S02]  /*18130*/  LOP3.LUT P1, RZ, R16, 0x100000, RZ, 0xc0, !PT ;  /* 0x0010000010ff7812 */ /* 0x000fe4000782c0ff */
[----:B------:R-:W-:Y:S02]  /*18140*/  FSEL R95, R95, -INF , !P4 ;  /* 0xff8000005f5f7808 */ /* 0x000fe40006000000 */
[----:B------:R-:W-:Y:S02]  /*18150*/  ISETP.GT.AND P1, PT, R171, 0x49, !P1 ;  /* 0x00000049ab00780c */ /* 0x000fe40004f24270 */
[----:B------:R-:W-:-:S02]  /*18160*/  ISETP.LT.OR P5, PT, R172, 0x99, P5 ;  /* 0x00000099ac00780c */ /* 0x000fc40002fa1670 */
[----:B------:R-:W-:Y:S02]  /*18170*/  ISETP.LT.OR P1, PT, R172, 0x4a, P1 ;  /* 0x0000004aac00780c */ /* 0x000fe40000f21670 */
[----:B------:R-:W-:Y:S02]  /*18180*/  FSEL R98, R98, -INF , !P5 ;  /* 0xff80000062627808 */ /* 0x000fe40006800000 */
[----:B------:R-:W-:Y:S02]  /*18190*/  FSEL R123, R123, -INF , !P1 ;  /* 0xff8000007b7b7808 */ /* 0x000fe40004800000 */
[----:B------:R-:W-:Y:S02]  /*181a0*/  LOP3.LUT P1, RZ, R16, 0x80000, RZ, 0xc0, !PT ;  /* 0x0008000010ff7812 */ /* 0x000fe4000782c0ff */
[----:B0-----:R-:W-:Y:S02]  /*181b0*/  FMNMX.FTZ R14, R100, R15, !PT ;  /* 0x0000000f640e7209 */ /* 0x001fe40007810000 */
        /* <DEDUP_REMOVED lines=59> */
[C---:B------:R-:W-:Y:S02]  /*18570*/  ISETP.GT.AND P1, PT, R171.reuse, RZ, !P6 ;  /* 0x000000ffab00720c */ /* 0x040fe40007724270 */
[----:B------:R-:W-:Y:S02]  /*18580*/  LOP3.LUT P6, RZ, R22, 0x4, RZ, 0xc0, !PT ;  /* 0x0000000416ff7812 */ /* 0x000fe400078cc0ff */
[----:B------:R-:W-:Y:S02]  /*18590*/  ISETP.LT.OR P1, PT, R172, 0x1, P1 ;  /* 0x00000001ac00780c */ /* 0x000fe40000f21670 */
[----:B------:R-:W-:Y:S02]  /*185a0*/  ISETP.GT.AND P2, PT, R171, 0x99, !P6 ;  /* 0x00000099ab00780c */ /* 0x000fe40007744270 */
[----:B------:R-:W-:Y:S01]  /*185b0*/  FSEL R15, R20, -INF , !P1 ;  /* 0xff800000140f7808 */ /* 0x000fe20004800000 */
[----:B------:R-:W-:-:S01]  /*185c0*/  FFMA.FTZ R20, R14, R103, -8 ;  /* 0xc10000000e147423 */ /* 0x000fc20000010067 */
[----:B------:R-:W-:-:S02]  /*185d0*/  FSETP.NEU.FTZ.AND P1, PT, R14, -INF , PT ;  /* 0xff8000000e00780b */ /* 0x000fc40003f3d000 */
[----:B------:R-:W-:Y:S02]  /*185e0*/  ISETP.LT.OR P2, PT, R172, 0x9a, P2 ;  /* 0x0000009aac00780c */ /* 0x000fe40001741670 */
[----:B------:R-:W-:-:S05]  /*185f0*/  FSEL R89, R20, RZ, P1 ;  /* 0x000000ff14597208 */ /* 0x000fca0000800000 */
[--C-:B------:R-:W-:Y:S01]  /*18600*/  FFMA.FTZ R100, R156, UR60, -R89.reuse ;  /* 0x0000003c9c647c23 */ /* 0x100fe20008010859 */
[----:B------:R-:W-:Y:S01]  /*18610*/  FMNMX.FTZ R156, R15, R218, !PT ;  /* 0x000000da0f9c7209 */ /* 0x000fe20007810000 */
[--C-:B------:R-:W-:Y:S01]  /*18620*/  FFMA.FTZ R102, R160, UR60, -R89.reuse ;  /* 0x0000003ca0667c23 */ /* 0x100fe20008010859 */
[----:B------:R-:W-:-:S01]  /*18630*/  FFMA.FTZ R160, R109, UR60, -R89 ;  /* 0x0000003c6da07c23 */ /* 0x000fc20008010859 */
[----:B------:R-:W-:Y:S01]  /*18640*/  FSEL R109, R99, -INF , !P2 ;  /* 0xff800000636d7808 */ /* 0x000fe20005000000 */
[----:B------:R-:W-:-:S01]  /*18650*/  FFMA.FTZ R20, R88, UR60, -R89 ;  /* 0x0000003c58147c23 */ /* 0x000fc20008010859 */
[----:B------:R-:W-:Y:S01]  /*18660*/  FMNMX.FTZ R169, R21, R156, !PT ;  /* 0x0000009c15a97209 */ /* 0x000fe20007810000 */
[----:B------:R-:W-:-:S01]  /*18670*/  FFMA.FTZ R88, R152, UR60, -R89 ;  /* 0x0000003c98587c23 */ /* 0x000fc20008010859 */
[--C-:B------:R-:W-:Y:S01]  /*18680*/  FFMA.FTZ R152, R164, UR60, -R89.reuse ;  /* 0x0000003ca4987c23 */ /* 0x100fe20008010859 */
[----:B------:R0:W-:Y:S01]  /*18690*/  MUFU.EX2 R99, R160 ;  /* 0x000000a000637308 */ /* 0x0001e20000000800 */
        /* <DEDUP_REMOVED lines=42> */
[----:B0-----:R-:W-:-:S01]  /*18940*/  FFMA.FTZ R160, R168, UR60, -R89 ;  /* 0x0000003ca8a07c23 */ /* 0x001fc20008010859 */
[----:B------:R-:W-:Y:S01]  /*18950*/  FFMA.FTZ R101, R101, UR60, -R89 ;  /* 0x0000003c65657c23 */ /* 0x000fe20008010859 */
[----:B------:R-:W-:Y:S01]  /*18960*/  FMNMX.FTZ R169, R143, R156, !PT ;  /* 0x0000009c8fa97209 */ /* 0x000fe20007810000 */
[----:B------:R-:W-:Y:S01]  /*18970*/  IMAD.U32 R168, RZ, RZ, UR60 ;  /* 0x0000003cffa87e24 */ /* 0x000fe2000f8e00ff */
[----:B------:R-:W-:Y:S02]  /*18980*/  MUFU.EX2 R103, R103 ;  /* 0x0000006700677308 */ /* 0x000fe40000000800 */
[----:B------:R-:W-:-:S04]  /*18990*/  FMNMX.FTZ R156, R146, R169, !PT ;  /* 0x000000a9929c7209 */ /* 0x000fc80007810000 */
[----:B------:R-:W-:Y:S02]  /*189a0*/  FMNMX.FTZ R169, R147, R156, !PT ;  /* 0x0000009c93a97209 */ /* 0x000fe40007810000 */
        /* <DEDUP_REMOVED lines=36> */
[----:B------:R-:W-:Y:S03]  /*18bf0*/  MUFU.EX2 R145, R145 ;  /* 0x0000009100917308 */ /* 0x000fe60000000800 */
[----:B------:R-:W0:Y:S05]  /*18c00*/  SHFL.BFLY PT, R169, R156, 0x2, 0x1f ;  /* 0x0c401f009ca97f89 */ /* 0x000e2a00000e0000 */
[----:B------:R-:W-:Y:S08]  /*18c10*/  MUFU.EX2 R148, R148 ;  /* 0x0000009400947308 */ /* 0x000ff00000000800 */
[----:B------:R-:W-:Y:S08]  /*18c20*/  MUFU.EX2 R149, R149 ;  /* 0x0000009500957308 */ /* 0x000ff00000000800 */
[----:B------:R-:W-:Y:S01]  /*18c30*/  MUFU.EX2 R150, R150 ;  /* 0x0000009600967308 */ /* 0x000fe20000000800 */
[----:B0-----:R-:W-:Y:S01]  /*18c40*/  FMNMX.FTZ R164, R156, R169, !PT ;  /* 0x000000a99ca47209 */ /* 0x001fe20007810000 */
[----:B------:R-:W-:Y:S01]  /*18c50*/  FFMA.FTZ R156, R166, UR60, -R89 ;  /* 0x0000003ca69c7c23 */ /* 0x000fe20008010859 */
[----:B------:R-:W-:-:S03]  /*18c60*/  FSEL R166, R14, RZ, P1 ;  /* 0x000000ff0ea67208 */ /* 0x000fc60000800000 */
[----:B------:R-:W0:Y:S02]  /*18c70*/  SHFL.BFLY PT, R169, R164, 0x1, 0x1f ;  /* 0x0c201f00a4a97f89 */ /* 0x000e2400000e0000 */
[----:B------:R-:W-:Y:S01]  /*18c80*/  MUFU.EX2 R151, R151 ;  /* 0x0000009700977308 */ /* 0x000fe20000000800 */
[----:B------:R-:W-:-:S07]  /*18c90*/  FADD.FTZ R166, -R166, R219 ;  /* 0x000000dba6a67221 */ /* 0x000fce0000010100 */
[----:B------:R-:W-:Y:S08]  /*18ca0*/  MUFU.EX2 R124, R124 ;  /* 0x0000007c007c7308 */ /* 0x000ff00000000800 */
[----:B------:R-:W-:Y:S01]  /*18cb0*/  MUFU.EX2 R125, R125 ;  /* 0x0000007d007d7308 */ /* 0x000fe20000000800 */
[----:B0-----:R-:W-:Y:S01]  /*18cc0*/  FMNMX.FTZ R89, R164, R169, !PT ;  /* 0x000000a9a4597209 */ /* 0x001fe20007810000 */
[----:B------:R-:W-:-:S06]  /*18cd0*/  FMUL.FTZ R164, R166, UR60 ;  /* 0x0000003ca6a47c20 */ /* 0x000fcc0008410000 */
[----:B------:R-:W-:Y:S01]  /*18ce0*/  MUFU.EX2 R128, R128 ;  /* 0x0000008000807308 */ /* 0x000fe20000000800 */
[C---:B------:R-:W-:Y:S01]  /*18cf0*/  FSETP.NEU.FTZ.AND P1, PT, R89.reuse, -INF , PT ;  /* 0xff8000005900780b */ /* 0x040fe20003f3d000 */
[----:B------:R-:W-:-:S05]  /*18d00*/  FFMA.FTZ R168, R89, R168, -8 ;  /* 0xc100000059a87423 */ /* 0x000fca00000100a8 */
[----:B------:R-:W-:Y:S01]  /*18d10*/  FSEL R166, R168, RZ, P1 ;  /* 0x000000ffa8a67208 */ /* 0x000fe20000800000 */
[----:B------:R-:W0:Y:S04]  /*18d20*/  MUFU.EX2 R164, R164 ;  /* 0x000000a400a47308 */ /* 0x000e280000000800 */
        /* <DEDUP_REMOVED lines=8> */
[----:B------:R-:W-:Y:S01]  /*18db0*/  MUFU.EX2 R168, R168 ;  /* 0x000000a800a87308 */ /* 0x000fe20000000800 */
[----:B------:R-:W-:-:S01]  /*18dc0*/  FFMA.FTZ R162, R162, UR60, -R166 ;  /* 0x0000003ca2a27c23 */ /* 0x000fc200080108a6 */
[--C-:B------:R-:W-:Y:S01]  /*18dd0*/  FFMA.FTZ R136, R136, UR60, -R166.reuse ;  /* 0x0000003c88887c23 */ /* 0x100fe200080108a6 */
[----:B------:R-:W-:-:S01]  /*18de0*/  FFMA.FTZ R137, R137, UR60, -R166 ;  /* 0x0000003c89897c23 */ /* 0x000fc200080108a6 */
[----:B------:R-:W-:Y:S01]  /*18df0*/  FADD.FTZ R161, -R161, R218 ;  /* 0x000000daa1a17221 */ /* 0x000fe20000010100 */
[----:B0-----:R-:W-:-:S01]  /*18e00*/  FFMA.FTZ R169, R164, R12, R103 ;  /* 0x0000000ca4a97223 */ /* 0x001fc20000010067 */
[--C-:B------:R-:W-:Y:S01]  /*18e10*/  FFMA.FTZ R138, R138, UR60, -R166.reuse ;  /* 0x0000003c8a8a7c23 */ /* 0x100fe200080108a6 */
[----:B------:R-:W-:-:S01]  /*18e20*/  FFMA.FTZ R139, R139, UR60, -R166 ;  /* 0x0000003c8b8b7c23 */ /* 0x000fc200080108a6 */
[----:B------:R-:W-:Y:S01]  /*18e30*/  FMUL.FTZ R161, R161, UR60 ;  /* 0x0000003ca1a17c20 */ /* 0x000fe20008410000 */
        /* <DEDUP_REMOVED lines=25> */
[----:B0-----:R-:W-:-:S01]  /*18fd0*/  FFMA.FTZ R12, R161, R3, R168 ;  /* 0x00000003a10c7223 */ /* 0x001fc200000100a8 */
[----:B------:R-:W-:Y:S01]  /*18fe0*/  FADD.FTZ R169, R163, R170 ;  /* 0x000000aaa3a97221 */ /* 0x000fe20000010000 */
[----:B------:R-:W-:-:S01]  /*18ff0*/  FFMA.FTZ R107, R107, UR60, -R166 ;  /* 0x0000003c6b6b7c23 */ /* 0x000fc200080108a6 */
[----:B------:R-:W-:Y:S01]  /*19000*/  FFMA.FTZ R110, R110, UR60, -R166 ;  /* 0x0000003c6e6e7c23 */ /* 0x000fe200080108a6 */
[----:B------:R-:W-:-:S01]  /*19010*/  FADD.FTZ R12, R15, R12 ;  /* 0x0000000c0f0c7221 */ /* 0x000fc20000010000 */
        /* <DEDUP_REMOVED lines=14> */
[----:B------:R-:W-:-:S04]  /*19100*/  FFMA.FTZ R109, R109, UR60, -R166 ;  /* 0x0000003c6d6d7c23 */ /* 0x000fc800080108a6 */
        /* <DEDUP_REMOVED lines=68> */
[----:B0-----:R-:W-:-:S04]  /*19550*/  FADD.FTZ R12, R108, R3 ;  /* 0x000000036c0c7221 */ /* 0x001fc80000010000 */
[----:B------:R-:W-:-:S03]  /*19560*/  FADD.FTZ R3, R99, R12 ;  /* 0x0000000c63037221 */ /* 0x000fc60000010000 */
        /* <DEDUP_REMOVED lines=52> */
.L_x_1970:
[----:B------:R-:W-:Y:S01]  /*198b0*/  F2FP.SATFINITE.E4M3.F32.PACK_AB_MERGE_C R21, R154, R21, RZ ;  /* 0x000000159a15723e */ /* 0x000fe200048070ff */
[----:B------:R-:W-:Y:S01]  /*198c0*/  FMUL.FTZ R24, R24, R164 ;  /* 0x000000a418187220 */ /* 0x000fe20000410000 */
[----:B------:R-:W-:Y:S01]  /*198d0*/  F2FP.SATFINITE.E4M3.F32.PACK_AB_MERGE_C R88, R153, R88, RZ ;  /* 0x000000589958723e */ /* 0x000fe200048070ff */
[----:B------:R-:W-:Y:S01]  /*198e0*/  FMUL.FTZ R25, R25, R164 ;  /* 0x000000a419197220 */ /* 0x000fe20000410000 */
[----:B------:R-:W-:Y:S01]  /*198f0*/  F2FP.SATFINITE.E4M3.F32.PACK_AB_MERGE_C R185, R15, R168, R21 ;  /* 0x000000a80fb9723e */ /* 0x000fe20004807015 */
[----:B------:R-:W-:Y:S01]  /*19900*/  IMAD R15, R190, 0x8, R17 ;  /* 0x00000008be0f7824 */ /* 0x000fe200078e0211 */
[----:B------:R-:W-:Y:S01]  /*19910*/  ISETP.GT.AND P1, PT, R0, R205, PT ;  /* 0x000000cd0000720c */ /* 0x000fe20003f24270 */
[----:B------:R-:W-:Y:S01]  /*19920*/  FMUL.FTZ R28, R28, R164 ;  /* 0x000000a41c1c7220 */ /* 0x000fe20000410000 */
[----:B------:R-:W-:Y:S01]  /*19930*/  F2FP.SATFINITE.E4M3.F32.PACK_AB_MERGE_C R184, R20, R103, R88 ;  /* 0x0000006714b8723e */ /* 0x000fe20004807058 */
[----:B------:R-:W-:Y:S01]  /*19940*/  IMAD.U32 R20, RZ, RZ, UR61 ;  /* 0x0000003dff147e24 */ /* 0x000fe2000f8e00ff */
[----:B------:R-:W-:Y:S01]  /*19950*/  F2FP.SATFINITE.E4M3.F32.PACK_AB_MERGE_C R102, R163, R102, RZ ;  /* 0x00000066a366723e */ /* 0x000fe200048070ff */
[----:B------:R-:W-:Y:S01]  /*19960*/  VIADD R15, R15, 0x22860 ;  /* 0x000228600f0f7836 */ /* 0x000fe20000000000 */
[----:B------:R-:W-:Y:S01]  /*19970*/  F2FP.SATFINITE.E4M3.F32.PACK_AB_MERGE_C R159, R162, R159, RZ ;  /* 0x0000009fa29f723e */ /* 0x000fe200048070ff */
[----:B------:R-:W-:Y:S01]  /*19980*/  FMUL.FTZ R29, R29, R164 ;  /* 0x000000a41d1d7220 */ /* 0x000fe20000410000 */
[----:B------:R-:W-:Y:S01]  /*19990*/  F2FP.SATFINITE.E4M3.F32.PACK_AB_MERGE_C R140, R141, R140, RZ ;  /* 0x0000008c8d8c723e */ /* 0x000fe200048070ff */
[-C--:B------:R-:W-:Y:S01]  /*199a0*/  FMUL.FTZ R32, R32, R164.reuse ;  /* 0x000000a420207220 */ /* 0x080fe20000410000 */
[----:B------:R-:W-:Y:S01]  /*199b0*/  PRMT R15, R20, 0x654, R15 ;  /* 0x00000654140f7816 */ /* 0x000fe2000000000f */
[----:B------:R-:W-:Y:S01]  /*199c0*/  FMUL.FTZ R33, R33, R164 ;  /* 0x000000a421217220 */ /* 0x000fe20000410000 */
[----:B------:R-:W-:Y:S01]  /*199d0*/  F2FP.SATFINITE.E4M3.F32.PACK_AB_MERGE_C R138, R139, R138, RZ ;  /* 0x0000008a8b8a723e */ /* 0x000fe200048070ff */
        /* <DEDUP_REMOVED lines=92> */
[----:B------:R-:W-:Y:S02]  /*19fa0*/  IMAD.MOV.U32 R218, RZ, RZ, R89 ;  /* 0x000000ffffda7224 */ /* 0x000fe400078e0059 */
[----:B------:R-:W-:Y:S02]  /*19fb0*/  IMAD.MOV.U32 R219, RZ, RZ, R14 ;  /* 0x000000ffffdb7224 */ /* 0x000fe400078e000e */
[----:B------:R-:W-:Y:S02]  /*19fc0*/  IMAD.MOV.U32 R192, RZ, RZ, R216 ;  /* 0x000000ffffc07224 */ /* 0x000fe400078e00d8 */
[----:B------:R-:W-:Y:S01]  /*19fd0*/  IMAD.MOV.U32 R190, RZ, RZ, R206 ;  /* 0x000000ffffbe7224 */ /* 0x000fe200078e00ce */
[----:B0-----:R-:W-:Y:S06]  /*19fe0*/  @P1 BRA `(.L_x_1971) ;  /* 0xffffffa800dc1947 */ /* 0x001fec000383ffff */
[----:B------:R-:W-:Y:S02]  /*19ff0*/  IMAD.MOV.U32 R218, RZ, RZ, R89 ;  /* 0x000000ffffda7224 */ /* 0x000fe400078e0059 */
[----:B------:R-:W-:Y:S02]  /*1a000*/  IMAD.MOV.U32 R219, RZ, RZ, R14 ;  /* 0x000000ffffdb7224 */ /* 0x000fe400078e000e */
[----:B------:R-:W-:Y:S02]  /*1a010*/  IMAD.MOV.U32 R190, RZ, RZ, R206 ;  /* 0x000000ffffbe7224 */ /* 0x000fe400078e00ce */
[----:B------:R-:W-:-:S07]  /*1a020*/  IMAD.MOV.U32 R192, RZ, RZ, R216 ;  /* 0x000000ffffc07224 */ /* 0x000fce00078e00d8 */
.L_x_1951:
[----:B------:R-:W0:Y:S01]  /*1a030*/  LDC R14, c[0x0][0x448] ;  /* 0x00011200ff0e7b82 */ /* 0x000e220000000800 */
[----:B------:R-:W-:Y:S01]  /*1a040*/  LOP3.LUT R22, R22, 0xfffffff7, RZ, 0xc0, !PT ;  /* 0xfffffff716167812 */ /* 0x000fe200078ec0ff */
[----:B------:R-:W-:Y:S01]  /*1a050*/  ULDC UR4, c[0x0][0x9dc] ;  /* 0x0002770000047ab9 */ /* 0x000fe20000000800 */
[----:B------:R-:W-:-:S05]  /*1a060*/  IADD3 R21, R198, 0x1, -R197 ;  /* 0x00000001c6157810 */ /* 0x000fca0007ffe8c5 */
[----:B------:R-:W1:Y:S01]  /*1a070*/  LDC R90, c[0x0][0x9e4] ;  /* 0x00027900ff5a7b82 */ /* 0x000e620000000800 */
[----:B0-----:R-:W-:Y:S01]  /*1a080*/  ISETP.NE.AND P1, PT, R14, 0x1, PT ;  /* 0x000000010e00780c */ /* 0x001fe20003f25270 */
[----:B------:R-:W-:-:S12]  /*1a090*/  VIADD R14, R201, 0x7f ;  /* 0x0000007fc90e7836 */ /* 0x000fd80000000000 */
[----:B------:R-:W0:Y:S01]  /*1a0a0*/  @P1 LDC R15, c[0x0][0x44c] ;  /* 0x00011300ff0f1b82 */ /* 0x000e220000000800 */
[----:B------:R-:W-:-:S04]  /*1a0b0*/  @P1 LOP3.LUT R22, R22, 0x8, RZ, 0xfc, !PT ;  /* 0x0000000816161812 */ /* 0x000fc800078efcff */
[----:B------:R-:W-:-:S03]  /*1a0c0*/  LOP3.LUT R22, R22, 0xffffffef, RZ, 0xc0, !PT ;  /* 0xffffffef16167812 */ /* 0x000fc600078ec0ff */
[----:B------:R-:W2:Y:S01]  /*1a0d0*/  @P1 LDC R20, c[0x0][0x450] ;  /* 0x00011400ff141b82 */ /* 0x000ea20000000800 */
[----:B0-----:R-:W-:-:S05]  /*1a0e0*/  @P1 IMAD.HI.U32 R15, R14, R15, RZ ;  /* 0x0000000f0e0f1227 */ /* 0x001fca00078e00ff */
[----:B--2---:R-:W-:Y:S02]  /*1a0f0*/  @P1 SHF.R.U32.HI R14, RZ, R20, R15 ;  /* 0x00000014ff0e1219 */ /* 0x004fe4000001160f */
[----:B-1----:R-:W-:-:S03]  /*1a100*/  ISETP.GE.AND P1, PT, R90, 0x1, PT ;  /* 0x000000015a00780c */ /* 0x002fc60003f26270 */
[----:B------:R-:W-:-:S04]  /*1a110*/  IMAD.IADD R14, R21, 0x1, R14 ;  /* 0x00000001150e7824 */ /* 0x000fc800078e020e */
[----:B------:R-:W-:-:S06]  /*1a120*/  VIADD R15, R14, -UR4 ;  /* 0x800000040e0f7c36 */ /* 0x000fcc0008000000 */
[----:B------:R-:W-:Y:S01]  /*1a130*/  @P1 LOP3.LUT R22, R22, 0x10, RZ, 0xfc, !PT ;  /* 0x0000001016161812 */ /* 0x000fe200078efcff */
        /* <DEDUP_REMOVED lines=11> */
.L_x_1974:
[----:B------:R-:W-:-:S13]  /*1a1f0*/  ISETP.NE.AND P1, PT, R90, 0x1, PT ;  /* 0x000000015a00780c */ /* 0x000fda0003f25270 */
[----:B------:R-:W0:Y:S02]  /*1a200*/  @P1 LDC.64 R20, c[0x0][0x9e8] ;  /* 0x00027a00ff141b82 */ /* 0x000e240000000a00 */
[----:B0-----:R-:W-:-:S05]  /*1a210*/  @P1 IMAD.HI.U32 R20, R14, R20, RZ ;  /* 0x000000140e141227 */ /* 0x001fca00078e00ff */
[----:B------:R-:W-:-:S07]  /*1a220*/  @P1 SHF.R.U32.HI R14, RZ, R21, R20 ;  /* 0x00000015ff0e1219 */ /* 0x000fce0000011614 */
.L_x_1975:
[----:B------:R-:W-:Y:S05]  /*1a230*/  BSYNC B0 ;  /* 0x0000000000007941 */ /* 0x000fea0003800000 */
.L_x_1973:
[----:B------:R-:W-:-:S05]  /*1a240*/  IMAD R14, R14, R90, RZ ;  /* 0x0000005a0e0e7224 */ /* 0x000fca00078e02ff */
[----:B------:R-:W-:-:S07]  /*1a250*/  VIMNMX R15, R15, R14, !PT ;  /* 0x0000000e0f0f7248 */ /* 0x000fce0007fe0100 */
.L_x_1972:
[----:B------:R-:W-:-:S04]  /*1a260*/  VIADD R15, R15, 0x9f ;  /* 0x0000009f0f0f7836 */ /* 0x000fc80000000000 */
[----:B------:R-:W-:-:S05]  /*1a270*/  IMAD.HI R15, R15, 0x66666667, RZ ;  /* 0x666666670f0f7827 */ /* 0x000fca00078e02ff */
[----:B------:R-:W-:-:S04]  /*1a280*/  SHF.R.U32.HI R14, RZ, 0x1f, R15 ;  /* 0x0000001fff0e7819 */ /* 0x000fc8000001160f */
[----:B------:R-:W-:-:S04]  /*1a290*/  LEA.HI.SX32 R205, R15, R14, 0x1a ;  /* 0x0000000e0fcd7211 */ /* 0x000fc800078fd2ff */
[----:B------:R-:W-:-:S04]  /*1a2a0*/  VIMNMX R205, R204, R205, !PT ;  /* 0x000000cdcccd7248 */ /* 0x000fc80007fe0100 */
[----:B------:R-:W-:-:S13]  /*1a2b0*/  ISETP.GE.AND P1, PT, R0, R205, PT ;  /* 0x000000cd0000720c */ /* 0x000fda0003f26270 */
[----:B------:R-:W-:Y:S05]  /*1a2c0*/  @!P1 BRA `(.L_x_1976) ;  /* 0x00000038000c9947 */ /* 0x000fea0003800000 */
[----:B------:R-:W-:Y:S02]  /*1a2d0*/  IMAD.MOV.U32 R206, RZ, RZ, R218 ;  /* 0x000000ffffce7224 */ /* 0x000fe400078e00da */
[----:B------:R-:W-:Y:S02]  /*1a2e0*/  IMAD.MOV.U32 R216, RZ, RZ, R219 ;  /* 0x000000ffffd87224 */ /* 0x000fe400078e00db */
[----:B------:R-:W-:Y:S02]  /*1a2f0*/  IMAD.MOV.U32 R224, RZ, RZ, R192 ;  /* 0x000000ffffe07224 */ /* 0x000fe400078e00c0 */
[----:B------:R-:W-:-:S07]  /*1a300*/  IMAD.MOV.U32 R217, RZ, RZ, R190 ;  /* 0x000000ffffd97224 */ /* 0x000fce00078e00be */
.L_x_1988:
        /* <DEDUP_REMOVED lines=8> */
.L_x_1978:
        /* <DEDUP_REMOVED lines=8> */
.L_x_1979:
[----:B------:R-:W-:Y:S04]  /*1a410*/  BSSY B0, `(.L_x_1977) ;  /* 0x0000004000007945 */ /* 0x000fe80003800000 */
[----:B-1----:R-:W-:Y:S05]  /*1a420*/  @P2 BRA `(.L_x_1980) ;  /* 0x0000000000082947 */ /* 0x002fea0003800000 */
[----:B------:R-:W1:Y:S02]  /*1a430*/  SYNCS.PHASECHK.TRANS64.TRYWAIT P2, [R14+URZ+0x22830], R15 ;  /* 0x0228300f0e0075a7 */ /* 0x000e64000804017f */
[----:B-1----:R-:W-:Y:S05]  /*1a440*/  @!P2 BRA `(.L_x_1981) ;  /* 0x0000017c00e8a947 */ /* 0x002fea0003800000 */
.L_x_1980:
[----:B------:R-:W-:Y:S05]  /*1a450*/  BSYNC B0 ;  /* 0x0000000000007941 */ /* 0x000fea0003800000 */
.L_x_1977:
        /* <DEDUP_REMOVED lines=18> */
[----:B------:R-:W-:Y:S01]  /*1a580*/  VIADD R90, R20, 0x300 ;  /* 0x00000300145a7836 */ /* 0x000fe20000000000 */
[----:B------:R-:W-:Y:S01]  /*1a590*/  R2UR UR33, R11 ;  /* 0x000000000b2172ca */ /* 0x000fe200000e0000 */
[----:B------:R-:W-:Y:S01]  /*1a5a0*/  IMAD.MOV.U32 R21, RZ, RZ, 0x40000040 ;  /* 0x40000040ff157424 */ /* 0x000fe200078e00ff */
[----:B------:R-:W-:Y:S01]  /*1a5b0*/  R2UR UR34, R88 ;  /* 0x00000000582272ca */ /* 0x000fe200000e0000 */
[----:B------:R-:W-:Y:S01]  /*1a5c0*/  VIADD R88, R20, 0x400 ;  /* 0x0000040014587836 */ /* 0x000fe20000000000 */
[----:B------:R-:W-:-:S02]  /*1a5d0*/  R2UR UR39, R15 ;  /* 0x000000000f2772ca */ /* 0x000fc400000e0000 */
[----:B------:R-:W-:Y:S02]  /*1a5e0*/  R2UR UR36, R10 ;  /* 0x000000000a2472ca */ /* 0x000fe400000e0000 */
        /* <DEDUP_REMOVED lines=8> */
[----:B------:R-:W-:Y:S01]  /*1a670*/  R2UR UR46, R88 ;  /* 0x00000000582e72ca */ /* 0x000fe200000e0000 */
[C---:B------:R-:W-:Y:S01]  /*1a680*/  VIADD R90, R20.reuse, 0x102 ;  /* 0x00000102145a7836 */ /* 0x040fe20000000000 */
[----:B------:R0:W-:Y:S01]  /*1a690*/  BAR.SYNC.DEFER_BLOCKING R92, 0x100 ;  /* 0x0004005c0000751d */ /* 0x0001e20000010000 */
[----:B------:R-:W-:Y:S01]  /*1a6a0*/  R2UR UR7, R91 ;  /* 0x000000005b0772ca */ /* 0x000fe200000e0000 */
[----:B------:R-:W-:Y:S01]  /*1a6b0*/  VIADD R88, R20, 0x402 ;  /* 0x0000040214587836 */ /* 0x000fe20000000000 */
[----:B------:R-:W-:Y:S01]  /*1a6c0*/  R2UR UR38, R14 ;  /* 0x000000000e2672ca */ /* 0x000fe200000e0000 */
[----:B------:R-:W-:Y:S01]  /*1a6d0*/  VIADD R14, R20, 0x2 ;  /* 0x00000002140e7836 */ /* 0x000fe20000000000 */
[----:B------:R-:W-:-:S02]  /*1a6e0*/  R2UR UR44, R10 ;  /* 0x000000000a2c72ca */ /* 0x000fc400000e0000 */
[----:B------:R-:W-:Y:S01]  /*1a6f0*/  R2UR UR45, R11 ;  /* 0x000000000b2d72ca */ /* 0x000fe200000e0000 */
[----:B0-----:R-:W-:Y:S01]  /*1a700*/  VIADD R92, R20, 0x4 ;  /* 0x00000004145c7836 */ /* 0x001fe20000000000 */
        /* <DEDUP_REMOVED lines=9> */
[C---:B------:R-:W-:Y:S02]  /*1a7a0*/  R2UR UR55, R89.reuse ;  /* 0x00000000593772ca */ /* 0x040fe400000e0000 */
[----:B------:R-:W-:Y:S01]  /*1a7b0*/  R2UR UR14, R88 ;  /* 0x00000000580e72ca */ /* 0x000fe200000e0000 */
[----:B------:R-:W-:Y:S01]  /*1a7c0*/  WARPGROUP.ARRIVE ;  /* 0x00000000000079c5 */ /* 0x000fe20000000000 */
[----:B------:R-:W-:Y:S01]  /*1a7d0*/  VIADD R88, R20, 0x404 ;  /* 0x0000040414587836 */ /* 0x000fe20000000000 */
[----:B------:R-:W-:Y:S01]  /*1a7e0*/  R2UR UR6, R92 ;  /* 0x000000005c0672ca */ /* 0x000fe200000e0000 */
[----:B------:R-:W-:Y:S01]  /*1a7f0*/  VIADD R92, R20, 0x6 ;  /* 0x00000006145c7836 */ /* 0x000fe20000000000 */
[C---:B------:R-:W-:Y:S02]  /*1a800*/  R2UR UR15, R89.reuse ;  /* 0x00000000590f72ca */ /* 0x040fe400000e0000 */
[----:B------:R-:W-:Y:S01]  /*1a810*/  QGMMA.64x32x32.F32.E4M3.E4M3 R152, gdesc[UR28], RZ, !UPT, gsb0 ;  /* 0x006000001c9879f3 */ /* 0x000fe2000c0008ff */
[----:B------:R-:W-:Y:S01]  /*1a820*/  R2UR UR22, R88 ;  /* 0x00000000581672ca */ /* 0x000fe200000e0000 */
[----:B------:R-:W-:Y:S01]  /*1a830*/  VIADD R88, R20, 0x206 ;  /* 0x0000020614587836 */ /* 0x000fe20000000000 */
[----:B------:R-:W-:Y:S01]  /*1a840*/  R2UR UR23, R89 ;  /* 0x00000000591772ca */ /* 0x000fe200000e0000 */
[----:B------:R-:W-:Y:S01]  /*1a850*/  IMAD.MOV.U32 R89, RZ, RZ, 0x40000040 ;  /* 0x40000040ff597424 */ /* 0x000fe200078e00ff */
[----:B------:R-:W-:-:S02]  /*1a860*/  R2UR UR56, R10 ;  /* 0x000000000a3872ca */ /* 0x000fc400000e0000 */
[----:B------:R-:W-:Y:S02]  /*1a870*/  R2UR UR57, R11 ;  /* 0x000000000b3972ca */ /* 0x000fe400000e0000 */
[C---:B------:R-:W-:Y:S02]  /*1a880*/  R2UR UR7, R93.reuse ;  /* 0x000000005d0772ca */ /* 0x040fe400000e0000 */
        /* <DEDUP_REMOVED lines=9> */
[----:B------:R-:W-:Y:S02]  /*1a920*/  MOV R222, UR7 ;  /* 0x0000000700de7c02 */ /* 0x000fe40008000f00 */
[----:B------:R-:W-:Y:S02]  /*1a930*/  MOV R223, UR6 ;  /* 0x0000000600df7c02 */ /* 0x000fe40008000f00 */
[----:B------:R-:W-:Y:S01]  /*1a940*/  R2UR UR50, R14 ;  /* 0x000000000e3272ca */ /* 0x000fe200000e0000 */
[----:B------:R-:W-:Y:S01]  /*1a950*/  VIADD R14, R20, 0x104 ;  /* 0x00000104140e7836 */ /* 0x000fe20000000000 */
[----:B------:R-:W-:Y:S02]  /*1a960*/  R2UR UR51, R15 ;  /* 0x000000000f3372ca */ /* 0x000fe400000e0000 */
[C---:B------:R-:W-:Y:S01]  /*1a970*/  R2UR UR48, R8.reuse ;  /* 0x00000000083072ca */ /* 0x040fe200000e0000 */
[----:B------:R-:W-:Y:S01]  /*1a980*/  UMOV UR6, UR4 ;  /* 0x0000000400067c82 */ /* 0x000fe20008000000 */
[----:B------:R-:W-:Y:S01]  /*1a990*/  R2UR UR4, R8 ;  /* 0x00000000080472ca */ /* 0x000fe200000e0000 */
[----:B------:R-:W-:Y:S01]  /*1a9a0*/  UMOV UR7, UR5 ;  /* 0x0000000500077c82 */ /* 0x000fe20008000000 */
[----:B------:R-:W-:-:S02]  /*1a9b0*/  R2UR UR5, R9 ;  /* 0x00000000090572ca */ /* 0x000fc400000e0000 */
[C---:B------:R-:W-:Y:S02]  /*1a9c0*/  R2UR UR49, R9.reuse ;  /* 0x00000000093172ca */ /* 0x040fe400000e0000 */
[----:B------:R-:W-:Y:S02]  /*1a9d0*/  R2UR UR52, R8 ;  /* 0x00000000083472ca */ /* 0x000fe400000e0000 */
[----:B------:R-:W-:Y:S02]  /*1a9e0*/  R2UR UR53, R9 ;  /* 0x00000000093572ca */ /* 0x000fe400000e0000 */
[----:B------:R-:W-:Y:S01]  /*1a9f0*/  R2UR UR10, R14 ;  /* 0x000000000e0a72ca */ /* 0x000fe200000e0000 */
[----:B------:R-:W-:Y:S01]  /*1aa00*/  VIADD R14, R20, 0x304 ;  /* 0x00000304140e7836 */ /* 0x000fe20000000000 */
[----:B------:R-:W-:Y:S02]  /*1aa10*/  R2UR UR11, R15 ;  /* 0x000000000f0b72ca */ /* 0x000fe400000e0000 */
[----:B------:R-:W-:-:S02]  /*1aa20*/  R2UR UR8, R6 ;  /* 0x00000000060872ca */ /* 0x000fc400000e0000 */
[C---:B------:R-:W-:Y:S02]  /*1aa30*/  R2UR UR9, R7.reuse ;  /* 0x00000000070972ca */ /* 0x040fe400000e0000 */
[----:B------:R-:W-:Y:S02]  /*1aa40*/  R2UR UR12, R6 ;  /* 0x00000000060c72ca */ /* 0x000fe400000e0000 */
[----:B------:R-:W-:Y:S02]  /*1aa50*/  R2UR UR13, R7 ;  /* 0x00000000070d72ca */ /* 0x000fe400000e0000 */
[----:B------:R-:W-:Y:S01]  /*1aa60*/  R2UR UR18, R14 ;  /* 0x000000000e1272ca */ /* 0x000fe200000e0000 */
[----:B------:R-:W-:Y:S01]  /*1aa70*/  VIADD R14, R20, 0x106 ;  /* 0x00000106140e7836 */ /* 0x000fe20000000000 */
[----:B------:R-:W-:Y:S02]  /*1aa80*/  R2UR UR19, R15 ;  /* 0x000000000f1372ca */ /* 0x000fe400000e0000 */
[----:B------:R-:W-:Y:S01]  /*1aa90*/  R2UR UR16, R6 ;  /* 0x00000000061072ca */ /* 0x000fe200000e0000 */
[----:B------:R-:W-:-:S02]  /*1aaa0*/  WARPGROUP.DEPBAR.LE gsb0, 0x0 ;  /* 0x00008000000079c5 */ /* 0x000fc40000010000 */
[----:B------:R-:W-:Y:S01]  /*1aab0*/  WARPGROUP.ARRIVE ;  /* 0x00000000000079c5 */ /* 0x000fe20000000000 */
[C---:B------:R-:W-:Y:S02]  /*1aac0*/  R2UR UR17, R7.reuse ;  /* 0x00000000071172ca */ /* 0x040fe400000e0000 */
[----:B------:R-:W-:Y:S02]  /*1aad0*/  R2UR UR20, R6 ;  /* 0x00000000061472ca */ /* 0x000fe400000e0000 */
[----:B------:R-:W-:Y:S01]  /*1aae0*/  R2UR UR21, R7 ;  /* 0x00000000071572ca */ /* 0x000fe200000e0000 */
[----:B------:R-:W-:Y:S01]  /*1aaf0*/  QGMMA.64x32x32.F32.E4M3.E4M3 R136, gdesc[UR32], RZ, !UPT, gsb0 ;  /* 0x00600000208879f3 */ /* 0x000fe2000c0008ff */
[----:B------:R-:W-:Y:S02]  /*1ab00*/  R2UR UR34, R88 ;  /* 0x00000000582272ca */ /* 0x000fe400000e0000 */
[----:B------:R-:W-:Y:S02]  /*1ab10*/  R2UR UR35, R89 ;  /* 0x00000000592372ca */ /* 0x000fe400000e0000 */
[----:B------:R-:W-:-:S02]  /*1ab20*/  R2UR UR24, R4 ;  /* 0x00000000041872ca */ /* 0x000fc400000e0000 */
[----:B------:R-:W-:Y:S02]  /*1ab30*/  R2UR UR25, R5 ;  /* 0x00000000051972ca */ /* 0x000fe400000e0000 */
[----:B------:R-:W-:Y:S01]  /*1ab40*/  R2UR UR30, R14 ;  /* 0x000000000e1e72ca */ /* 0x000fe200000e0000 */
[----:B------:R-:W-:Y:S01]  /*1ab50*/  VIADD R14, R20, 0x306 ;  /* 0x00000306140e7836 */ /* 0x000fe20000000000 */
[----:B------:R-:W-:Y:S01]  /*1ab60*/  R2UR UR31, R15 ;  /* 0x000000000f1f72ca */ /* 0x000fe200000e0000 */
[----:B------:R-:W-:Y:S01]  /*1ab70*/  IMAD.MOV.U32 R15, RZ, RZ, 0x40000040 ;  /* 0x40000040ff0f7424 */ /* 0x000fe200078e00ff */
[----:B------:R-:W-:Y:S01]  /*1ab80*/  R2UR UR28, R4 ;  /* 0x00000000041c72ca */ /* 0x000fe200000e0000 */
[----:B------:R-:W-:Y:S01]  /*1ab90*/  VIADD R20, R20, 0x406 ;  /* 0x0000040614147836 */ /* 0x000fe20000000000 */
[----:B------:R-:W-:Y:S02]  /*1aba0*/  R2UR UR29, R5 ;  /* 0x00000000051d72ca */ /* 0x000fe400000e0000 */
[----:B------:R-:W-:-:S02]  /*1abb0*/  R2UR UR32, R4 ;  /* 0x00000000042072ca */ /* 0x000fc400000e0000 */
[----:B------:R-:W-:Y:S02]  /*1abc0*/  R2UR UR33, R5 ;  /* 0x00000000052172ca */ /* 0x000fe400000e0000 */
        /* <DEDUP_REMOVED lines=78> */
.L_x_1983:
[----:B------:R-:W-:Y:S01]  /*1b0b0*/  SHF.L.U32 R14, R224, 0x1f, RZ ;  /* 0x0000001fe00e7819 */ /* 0x000fe200000006ff */
[----:B------:R-:W-:-:S04]  /*1b0c0*/  IMAD R15, R217, 0x8, R17 ;  /* 0x00000008d90f7824 */ /* 0x000fc800078e0211 */
[----:B------:R0:W1:Y:S01]  /*1b0d0*/  SYNCS.PHASECHK.TRANS64.TRYWAIT P1, [R15+URZ+0x22850], R14 ;  /* 0x0228500e0f0075a7 */ /* 0x000062000802017f */
[----:B------:R-:W-:Y:S05]  /*1b0e0*/  @!P0 BRA `(.L_x_1984) ;  /* 0x0000000000048947 */ /* 0x000fea0003800000 */
[----:B------:R-:W-:Y:S01]  /*1b0f0*/  BPT.TRAP 0x1 ;  /* 0x000000040000795c */ /* 0x000fe20000300000 */
.L_x_1984:
[----:B-1----:R-:W-:Y:S05]  /*1b100*/  @P1 BRA `(.L_x_1982) ;  /* 0x0000000000081947 */ /* 0x002fea0003800000 */
[----:B------:R-:W1:Y:S02]  /*1b110*/  SYNCS.PHASECHK.TRANS64.TRYWAIT P1, [R15+URZ+0x22850], R14 ;  /* 0x0228500e0f0075a7 */ /* 0x000e64000802017f */
[----:B-1----:R-:W-:Y:S05]  /*1b120*/  @!P1 BRA `(.L_x_1985) ;  /* 0x0000017000c49947 */ /* 0x002fea0003800000 */
.L_x_1982:
        /* <DEDUP_REMOVED lines=46> */
.L_x_1986:
[C---:B------:R-:W-:Y:S01]  /*1b410*/  FMUL.FTZ R15, R2.reuse, R152 ;  /* 0x00000098020f7220 */ /* 0x040fe20000410000 */
[C---:B0-----:R-:W-:Y:S01]  /*1b420*/  FMUL.FTZ R14, R2.reuse, R153 ;  /* 0x00000099020e7220 */ /* 0x041fe20000410000 */
[C---:B------:R-:W-:Y:S01]  /*1b430*/  FMUL.FTZ R152, R2.reuse, R156 ;  /* 0x0000009c02987220 */ /* 0x040fe20000410000 */
        /* <DEDUP_REMOVED lines=101> */
[----:B------:R-:W-:Y:S01]  /*1ba90*/  ULDC UR4, c[0x0][0x988] ;  /* 0x0002620000047ab9 */ /* 0x000fe20000000800 */
[----:B------:R-:W-:Y:S01]  /*1baa0*/  IMAD.U32 R170, RZ, RZ, UR61 ;  /* 0x0000003dffaa7e24 */ /* 0x000fe2000f8e00ff */
[----:B------:R-:W-:-:S04]  /*1bab0*/  UMOV UR60, UR4 ;  /* 0x00000004003c7c82 */ /* 0x000fc80008000000 */
        /* <DEDUP_REMOVED lines=131> */
[----:B-1----:R-:W-:-:S05]  /*1c2f0*/  FMNMX.FTZ R164, R101, R164, !PT ;  /* 0x000000a465a47209 */ /* 0x002fca0007810000 */
[----:B------:R-:W1:Y:S02]  /*1c300*/  SHFL.BFLY PT, R165, R164, 0x2, 0x1f ;  /* 0x0c401f00a4a57f89 */ /* 0x000e6400000e0000 */
[----:B------:R-:W3:Y:S01]  /*1c310*/  MUFU.TANH R103, R103 ;  /* 0x0000006700677308 */ /* 0x000ee20000002400 */
[----:B--2---:R-:W-:-:S04]  /*1c320*/  FMNMX.FTZ R167, R99, R166, !PT ;  /* 0x000000a663a77209 */ /* 0x004fc80007810000 */
[----:B0-----:R-:W-:-:S04]  /*1c330*/  FMNMX.FTZ R166, R102, R167, !PT ;  /* 0x000000a766a67209 */ /* 0x001fc80007810000 */
[----:B---3--:R-:W-:-:S05]  /*1c340*/  FMNMX.FTZ R166, R103, R166, !PT ;  /* 0x000000a667a67209 */ /* 0x008fca0007810000 */
[----:B------:R-:W0:Y:S01]  /*1c350*/  SHFL.BFLY PT, R169, R166, 0x2, 0x1f ;  /* 0x0c401f00a6a97f89 */ /* 0x000e2200000e0000 */
[----:B-1----:R-:W-:-:S05]  /*1c360*/  FMNMX.FTZ R167, R164, R165, !PT ;  /* 0x000000a5a4a77209 */ /* 0x002fca0007810000 */
[----:B------:R-:W1:Y:S01]  /*1c370*/  SHFL.BFLY PT, R168, R167, 0x1, 0x1f ;  /* 0x0c201f00a7a87f89 */ /* 0x000e6200000e0000 */
[----:B0-----:R-:W-:-:S05]  /*1c380*/  FMNMX.FTZ R169, R166, R169, !PT ;  /* 0x000000a9a6a97209 */ /* 0x001fca0007810000 */
[----:B------:R-:W0:Y:S01]  /*1c390*/  SHFL.BFLY PT, R218, R169, 0x1, 0x1f ;  /* 0x0c201f00a9da7f89 */ /* 0x000e2200000e0000 */
[----:B-1----:R-:W-:Y:S01]  /*1c3a0*/  FMNMX.FTZ R219, R167, R168, !PT ;  /* 0x000000a8a7db7209 */ /* 0x002fe20007810000 */
[----:B------:R-:W-:Y:S02]  /*1c3b0*/  IMAD.U32 R168, RZ, RZ, UR60 ;  /* 0x0000003cffa87e24 */ /* 0x000fe4000f8e00ff */
[----:B------:R-:W-:Y:S02]  /*1c3c0*/  IMAD.U32 R167, RZ, RZ, UR60 ;  /* 0x0000003cffa77e24 */ /* 0x000fe4000f8e00ff */
[----:B------:R-:W-:-:S01]  /*1c3d0*/  FFMA.FTZ R166, R219, R168, -8 ;  /* 0xc1000000dba67423 */ /* 0x000fc200000100a8 */
[----:B------:R-:W-:-:S03]  /*1c3e0*/  FADD.FTZ R165, -R219, R216 ;  /* 0x000000d8dba57221 */ /* 0x000fc60000010100 */
[--C-:B------:R-:W-:Y:S01]  /*1c3f0*/  FFMA.FTZ R168, R15, UR60, -R166.reuse ;  /* 0x0000003c0fa87c23 */ /* 0x100fe200080108a6 */
[----:B------:R-:W-:-:S01]  /*1c400*/  FFMA.FTZ R15, R14, UR60, -R166 ;  /* 0x0000003c0e0f7c23 */ /* 0x000fc200080108a6 */
        /* <DEDUP_REMOVED lines=12> */
[----:B0-----:R-:W-:Y:S01]  /*1c4d0*/  FMNMX.FTZ R218, R169, R218, !PT ;  /* 0x000000daa9da7209 */ /* 0x001fe20007810000 */
[----:B------:R-:W0:Y:S01]  /*1c4e0*/  MUFU.EX2 R165, R165 ;  /* 0x000000a500a57308 */ /* 0x000e220000000800 */
[----:B------:R-:W-:-:S01]  /*1c4f0*/  FFMA.FTZ R144, R144, UR60, -R166 ;  /* 0x0000003c90907c23 */ /* 0x000fc200080108a6 */
[--C-:B------:R-:W-:Y:S01]  /*1c500*/  FFMA.FTZ R145, R145, UR60, -R166.reuse ;  /* 0x0000003c91917c23 */ /* 0x100fe200080108a6 */
[----:B------:R-:W-:-:S01]  /*1c510*/  FFMA.FTZ R148, R148, UR60, -R166 ;  /* 0x0000003c94947c23 */ /* 0x000fc200080108a6 */
[C---:B------:R-:W-:Y:S01]  /*1c520*/  FADD.FTZ R164, -R218.reuse, R206 ;  /* 0x000000cedaa47221 */ /* 0x040fe20000010100 */
[----:B------:R-:W-:-:S01]  /*1c530*/  FFMA.FTZ R160, R218, R167, -8 ;  /* 0xc1000000daa07423 */ /* 0x000fc200000100a7 */
[--C-:B------:R-:W-:Y:S01]  /*1c540*/  FFMA.FTZ R149, R149, UR60, -R166.reuse ;  /* 0x0000003c95957c23 */ /* 0x100fe200080108a6 */
[----:B------:R-:W-:-:S01]  /*1c550*/  FFMA.FTZ R120, R120, UR60, -R166 ;  /* 0x0000003c78787c23 */ /* 0x000fc200080108a6 */
[----:B------:R-:W-:Y:S01]  /*1c560*/  FMUL.FTZ R164, R164, UR60 ;  /* 0x0000003ca4a47c20 */ /* 0x000fe20008410000 */
[----:B------:R-:W-:-:S01]  /*1c570*/  FFMA.FTZ R21, R21, UR60, -R160 ;  /* 0x0000003c15157c23 */ /* 0x000fc200080108a0 */
[--C-:B------:R-:W-:Y:S01]  /*1c580*/  FFMA.FTZ R20, R20, UR60, -R160.reuse ;  /* 0x0000003c14147c23 */ /* 0x100fe200080108a0 */
[----:B------:R-:W-:-:S01]  /*1c590*/  FFMA.FTZ R154, R154, UR60, -R160 ;  /* 0x0000003c9a9a7c23 */ /* 0x000fc200080108a0 */
[----:B------:R-:W1:Y:S01]  /*1c5a0*/  MUFU.EX2 R15, R15 ;  /* 0x0000000f000f7308 */ /* 0x000e620000000800 */
[----:B------:R-:W-:-:S01]  /*1c5b0*/  FFMA.FTZ R155, R155, UR60, -R160 ;  /* 0x0000003c9b9b7c23 */ /* 0x000fc200080108a0 */
[--C-:B------:R-:W-:Y:S01]  /*1c5c0*/  FFMA.FTZ R158, R158, UR60, -R160.reuse ;  /* 0x0000003c9e9e7c23 */ /* 0x100fe200080108a0 */
[----:B------:R-:W-:-:S01]  /*1c5d0*/  FFMA.FTZ R159, R159, UR60, -R160 ;  /* 0x0000003c9f9f7c23 */ /* 0x000fc200080108a0 */
[----:B------:R-:W-:Y:S01]  /*1c5e0*/  FFMA.FTZ R162, R162, UR60, -R160 ;  /* 0x0000003ca2a27c23 */ /* 0x000fe200080108a0 */
[----:B0-----:R-:W-:-:S01]  /*1c5f0*/  FFMA.FTZ R12, R165, R12, R168 ;  /* 0x0000000ca50c7223 */ /* 0x001fc200000100a8 */
[----:B------:R-:W-:Y:S01]  /*1c600*/  FFMA.FTZ R163, R163, UR60, -R160 ;  /* 0x0000003ca3a37c23 */ /* 0x000fe200080108a0 */
        /* <DEDUP_REMOVED lines=70> */
[----:B------:R-:W-:-:S03]  /*1ca70*/  FFMA.FTZ R103, R103, UR60, -R160 ;  /* 0x0000003c67677c23 */ /* 0x000fc600080108a0 */
        /* <DEDUP_REMOVED lines=106> */
[----:B------:R-:W-:-:S04]  /*1d120*/  IMAD R3, R190, 0x8, R17 ;  /* 0x00000008be037824 */ /* 0x000fc800078e0211 */
[----:B------:R-:W-:Y:S02]  /*1d130*/  VIADD R3, R3, 0x22840 ;  /* 0x0002284003037836 */ /* 0x000fe40000000000 */
[----:B------:R-:W1:Y:S01]  /*1d140*/  MUFU.EX2 R119, R119 ;  /* 0x0000007700777308 */ /* 0x000e620000000800 */
[----:B--2---:R-:W-:-:S02]  /*1d150*/  FADD.FTZ R166, R118, R167 ;  /* 0x000000a776a67221 */ /* 0x004fc40000010000 */
[----:B------:R-:W-:-:S04]  /*1d160*/  PRMT R3, R170, 0x654, R3 ;  /* 0x00000654aa037816 */ /* 0x000fc80000000003 */
[----:B------:R2:W-:Y:S01]  /*1d170*/  SYNCS.ARRIVE.TRANS64.RED.A1T0 RZ, [R3+URZ], RZ ;  /* 0x000000ff03ff79a7 */ /* 0x0005e2000810043f */
[----:B------:R-:W3:Y:S01]  /*1d180*/  MUFU.EX2 R88, R88 ;  /* 0x0000005800587308 */ /* 0x000ee20000000800 */
[----:B0-----:R-:W-:-:S07]  /*1d190*/  FADD.FTZ R167, R117, R12 ;  /* 0x0000000c75a77221 */ /* 0x001fce0000010000 */
[----:B------:R-:W0:Y:S01]  /*1d1a0*/  MUFU.EX2 R90, R90 ;  /* 0x0000005a005a7308 */ /* 0x000e220000000800 */
[----:B-1----:R-:W-:-:S07]  /*1d1b0*/  FADD.FTZ R169, R119, R166 ;  /* 0x000000a677a97221 */ /* 0x002fce0000010000 */
[----:B------:R-:W1:Y:S01]  /*1d1c0*/  MUFU.EX2 R89, R89 ;  /* 0x0000005900597308 */ /* 0x000e620000000800 */
[----:B---3--:R-:W-:-:S07]  /*1d1d0*/  FADD.FTZ R12, R88, R167 ;  /* 0x000000a7580c7221 */ /* 0x008fce0000010000 */
[----:B------:R-:W3:Y:S01]  /*1d1e0*/  MUFU.EX2 R91, R91 ;  /* 0x0000005b005b7308 */ /* 0x000ee20000000800 */
[----:B0-----:R-:W-:-:S07]  /*1d1f0*/  FADD.FTZ R166, R90, R169 ;  /* 0x000000a95aa67221 */ /* 0x001fce0000010000 */
[----:B------:R-:W0:Y:S01]  /*1d200*/  MUFU.EX2 R92, R92 ;  /* 0x0000005c005c7308 */ /* 0x000e220000000800 */
[----:B-1----:R-:W-:-:S07]  /*1d210*/  FADD.FTZ R167, R89, R12 ;  /* 0x0000000c59a77221 */ /* 0x002fce0000010000 */
        /* <DEDUP_REMOVED lines=26> */
.L_x_1987:
[----:B------:R-:W-:Y:S01]  /*1d3c0*/  F2FP.SATFINITE.E4M3.F32.PACK_AB_MERGE_C R14, R153, R14, RZ ;  /* 0x0000000e990e723e */ /* 0x000fe200048070ff */
[----:B------:R-:W-:Y:S01]  /*1d3d0*/  FMUL.FTZ R24, R24, R165 ;  /* 0x000000a518187220 */ /* 0x000fe20000410000 */
[----:B------:R-:W-:Y:S01]  /*1d3e0*/  ISETP.GT.AND P1, PT, R0, R205, PT ;  /* 0x000000cd0000720c */ /* 0x000fe20003f24270 */
[-C--:B------:R-:W-:Y:S01]  /*1d3f0*/  FMUL.FTZ R25, R25, R165.reuse ;  /* 0x000000a519197220 */ /* 0x080fe20000410000 */
[----:B------:R-:W-:Y:S01]  /*1d400*/  F2FP.SATFINITE.E4M3.F32.PACK_AB_MERGE_C R184, R15, R168, R14 ;  /* 0x000000a80fb8723e */ /* 0x000fe2000480700e */
[----:B------:R-:W-:Y:S01]  /*1d410*/  IMAD R14, R217, 0x8, R17 ;  /* 0x00000008d90e7824 */ /* 0x000fe200078e0211 */
[----:B------:R-:W-:Y:S01]  /*1d420*/  F2FP.SATFINITE.E4M3.F32.PACK_AB_MERGE_C R154, R155, R154, RZ ;  /* 0x0000009a9b9a723e */ /* 0x000fe200048070ff */
[----:B------:R-:W-:Y:S01]  /*1d430*/  IMAD.U32 R15, RZ, RZ, UR61 ;  /* 0x0000003dff0f7e24 */ /* 0x000fe2000f8e00ff */
[----:B------:R-:W-:Y:S01]  /*1d440*/  F2FP.SATFINITE.E4M3.F32.PACK_AB_MERGE_C R156, R161, R156, RZ ;  /* 0x0000009ca19c723e */ /* 0x000fe200048070ff */
[----:B------:R-:W-:Y:S01]  /*1d450*/  VIADD R14, R14, 0x22860 ;  /* 0x000228600e0e7836 */ /* 0x000fe20000000000 */
[----:B------:R-:W-:Y:S01]  /*1d460*/  F2FP.SATFINITE.E4M3.F32.PACK_AB_MERGE_C R162, R163, R162, RZ ;  /* 0x000000a2a3a2723e */ /* 0x000fe200048070ff */
[-C--:B------:R-:W-:Y:S01]  /*1d470*/  FMUL.FTZ R28, R28, R165.reuse ;  /* 0x000000a51c1c7220 */ /* 0x080fe20000410000 */
[----:B------:R-:W-:Y:S01]  /*1d480*/  F2FP.SATFINITE.E4M3.F32.PACK_AB_MERGE_C R140, R141, R140, RZ ;  /* 0x0000008c8d8c723e */ /* 0x000fe200048070ff */
[-C--:B------:R-:W-:Y:S01]  /*1d490*/  FMUL.FTZ R29, R29, R165.reuse ;  /* 0x000000a51d1d7220 */ /* 0x080fe20000410000 */
[----:B------:R-:W-:Y:S01]  /*1d4a0*/  PRMT R14, R15, 0x654, R14 ;  /* 0x000006540f0e7816 */ /* 0x000fe2000000000e */
[-C--:B------:R-:W-:Y:S01]  /*1d4b0*/  FMUL.FTZ R32, R32, R165.reuse ;  /* 0x000000a520207220 */ /* 0x080fe20000410000 */
[----:B------:R-:W-:Y:S01]  /*1d4c0*/  F2FP.SATFINITE.E4M3.F32.PACK_AB_MERGE_C R142, R143, R142, RZ ;  /* 0x0000008e8f8e723e */ /* 0x000fe200048070ff */
[-C--:B------:R-:W-:Y:S01]  /*1d4d0*/  FMUL.FTZ R33, R33, R165.reuse ;  /* 0x000000a521217220 */ /* 0x080fe20000410000 */
[----:B------:R-:W-:Y:S01]  /*1d4e0*/  F2FP.SATFINITE.E4M3.F32.PACK_AB_MERGE_C R148, R149, R148, RZ ;  /* 0x000000949594723e */ /* 0x000fe200048070ff */
[----:B------:R0:W-:Y:S01]  /*1d4f0*/  SYNCS.ARRIVE.TRANS64.RED.A1T0 RZ, [R14+URZ], RZ ;  /* 0x000000ff0eff79a7 */ /* 0x0001e2000810043f */
        /* <DEDUP_REMOVED lines=96> */
.L_x_1976:
[----:B------:R-:W-:-:S13]  /*1db00*/  ISETP.GE.AND P1, PT, R0, R204, PT ;  /* 0x000000cc0000720c */ /* 0x000fda0003f26270 */
[----:B------:R-:W-:Y:S05]  /*1db10*/  @!P1 BRA `(.L_x_1989) ;  /* 0x0000005400489947 */ /* 0x000fea0003800000 */
[----:B------:R-:W-:Y:S02]  /*1db20*/  IMAD.MOV.U32 R205, RZ, RZ, R218 ;  /* 0x000000ffffcd7224 */ /* 0x000fe400078e00da */
[----:B------:R-:W-:Y:S02]  /*1db30*/  IMAD.MOV.U32 R206, RZ, RZ, R219 ;  /* 0x000000ffffce7224 */ /* 0x000fe400078e00db */
[----:B------:R-:W-:Y:S02]  /*1db40*/  IMAD.MOV.U32 R223, RZ, RZ, R192 ;  /* 0x000000ffffdf7224 */ /* 0x000fe400078e00c0 */
[----:B------:R-:W-:-:S07]  /*1db50*/  IMAD.MOV.U32 R216, RZ, RZ, R190 ;  /* 0x000000ffffd87224 */ /* 0x000fce00078e00be */
.L_x_2009:
        /* <DEDUP_REMOVED lines=8> */
.L_x_1991:
        /* <DEDUP_REMOVED lines=8> */
.L_x_1992:
[----:B------:R-:W-:Y:S04]  /*1dc60*/  BSSY B0, `(.L_x_1990) ;  /* 0x0000004000007945 */ /* 0x000fe80003800000 */
[----:B-1----:R-:W-:Y:S05]  /*1dc70*/  @P2 BRA `(.L_x_1993) ;  /* 0x0000000000082947 */ /* 0x002fea0003800000 */
[----:B------:R-:W1:Y:S02]  /*1dc80*/  SYNCS.PHASECHK.TRANS64.TRYWAIT P2, [R14+URZ+0x22830], R15 ;  /* 0x0228300f0e0075a7 */ /* 0x000e64000804017f */
[----:B-1----:R-:W-:Y:S05]  /*1dc90*/  @!P2 BRA `(.L_x_1994) ;  /* 0x0000014400fca947 */ /* 0x002fea0003800000 */
.L_x_1993:
[----:B------:R-:W-:Y:S05]  /*1dca0*/  BSYNC B0 ;  /* 0x0000000000007941 */ /* 0x000fea0003800000 */
.L_x_1990:
        /* <DEDUP_REMOVED lines=35> */
[----:B------:R0:W-:Y:S01]  /*1dee0*/  BAR.SYNC.DEFER_BLOCKING R92, 0x100 ;  /* 0x0004005c0000751d */ /* 0x0001e20000010000 */
[----:B------:R-:W-:-:S02]  /*1def0*/  R2UR UR11, R89 ;  /* 0x00000000590b72ca */ /* 0x000fc400000e0000 */
[----:B------:R-:W-:Y:S01]  /*1df00*/  R2UR UR54, R14 ;  /* 0x000000000e3672ca */ /* 0x000fe200000e0000 */
[C---:B------:R-:W-:Y:S01]  /*1df10*/  VIADD R14, R20.reuse, 0x2 ;  /* 0x00000002140e7836 */ /* 0x040fe20000000000 */
[----:B------:R-:W-:Y:S02]  /*1df20*/  R2UR UR9, R91 ;  /* 0x000000005b0972ca */ /* 0x000fe400000e0000 */
[----:B------:R-:W-:Y:S01]  /*1df30*/  MOV R217, UR7 ;  /* 0x0000000700d97c02 */ /* 0x000fe20008000f00 */
[----:B0-----:R-:W-:Y:S01]  /*1df40*/  VIADD R92, R20, 0x4 ;  /* 0x00000004145c7836 */ /* 0x001fe20000000000 */
[----:B------:R-:W-:Y:S02]  /*1df50*/  R2UR UR23, R93 ;  /* 0x000000005d1772ca */ /* 0x000fe400000e0000 */
[----:B------:R-:W-:Y:S01]  /*1df60*/  MOV R218, UR6 ;  /* 0x0000000600da7c02 */ /* 0x000fe20008000f00 */
[----:B------:R-:W-:Y:S01]  /*1df70*/  UMOV UR6, UR10 ;  /* 0x0000000a00067c82 */ /* 0x000fe20008000000 */
[----:B------:R-:W-:Y:S01]  /*1df80*/  R2UR UR10, R88 ;  /* 0x00000000580a72ca */ /* 0x000fe200000e0000 */
[----:B------:R-:W-:Y:S01]  /*1df90*/  UMOV UR7, UR11 ;  /* 0x0000000b00077c82 */ /* 0x000fe20008000000 */
[----:B------:R-:W-:Y:S01]  /*1dfa0*/  R2UR UR11, R89 ;  /* 0x00000000590b72ca */ /* 0x000fe200000e0000 */
[----:B------:R-:W-:Y:S01]  /*1dfb0*/  VIADD R88, R20, 0x402 ;  /* 0x0000040214587836 */ /* 0x000fe20000000000 */
[----:B------:R-:W-:Y:S01]  /*1dfc0*/  R2UR UR22, R92 ;  /* 0x000000005c1672ca */ /* 0x000fe200000e0000 */
[----:B------:R-:W-:Y:S01]  /*1dfd0*/  VIADD R92, R20, 0x6 ;  /* 0x00000006145c7836 */ /* 0x000fe20000000000 */
[----:B------:R-:W-:Y:S01]  /*1dfe0*/  R2UR UR4, R14 ;  /* 0x000000000e0472ca */ /* 0x000fe200000e0000 */
[----:B------:R-:W-:Y:S01]  /*1dff0*/  VIADD R14, R20, 0x302 ;  /* 0x00000302140e7836 */ /* 0x000fe20000000000 */
[----:B------:R-:W-:-:S02]  /*1e000*/  R2UR UR5, R15 ;  /* 0x000000000f0572ca */ /* 0x000fc400000e0000 */
[----:B------:R-:W-:Y:S01]  /*1e010*/  R2UR UR18, R88 ;  /* 0x00000000581272ca */ /* 0x000fe200000e0000 */
[----:B------:R-:W-:Y:S01]  /*1e020*/  WARPGROUP.ARRIVE ;  /* 0x00000000000079c5 */ /* 0x000fe20000000000 */
[----:B------:R-:W-:Y:S01]  /*1e030*/  VIADD R88, R20, 0x204 ;  /* 0x0000020414587836 */ /* 0x000fe20000000000 */
[----:B------:R-:W-:Y:S01]  /*1e040*/  MOV R91, UR10 ;  /* 0x0000000a005b7c02 */ /* 0x000fe20008000f00 */
[----:B------:R-:W-:Y:S01]  /*1e050*/  UMOV UR10, UR8 ;  /* 0x00000008000a7c82 */ /* 0x000fe20008000000 */
[----:B------:R-:W-:Y:S01]  /*1e060*/  MOV R90, UR11 ;  /* 0x0000000b005a7c02 */ /* 0x000fe20008000f00 */
[----:B------:R-:W-:Y:S01]  /*1e070*/  UMOV UR11, UR9 ;  /* 0x00000009000b7c82 */ /* 0x000fe20008000000 */
[----:B------:R-:W-:Y:S01]  /*1e080*/  QGMMA.64x32x32.F32.E4M3.E4M3 R152, gdesc[UR44], RZ, !UPT, gsb0 ;  /* 0x006000002c9879f3 */ /* 0x000fe2000c0008ff */
[----:B------:R-:W-:Y:S02]  /*1e090*/  R2UR UR8, R10 ;  /* 0x000000000a0872ca */ /* 0x000fe400000e0000 */
[----:B------:R-:W-:-:S02]  /*1e0a0*/  R2UR UR9, R11 ;  /* 0x000000000b0972ca */ /* 0x000fc400000e0000 */
[----:B------:R-:W-:Y:S01]  /*1e0b0*/  R2UR UR30, R88 ;  /* 0x00000000581e72ca */ /* 0x000fe200000e0000 */
[----:B------:R-:W-:Y:S01]  /*1e0c0*/  VIADD R88, R20, 0x404 ;  /* 0x0000040414587836 */ /* 0x000fe20000000000 */
[----:B------:R-:W-:Y:S01]  /*1e0d0*/  MOV R219, UR23 ;  /* 0x0000001700db7c02 */ /* 0x000fe20008000f00 */
[----:B------:R-:W-:Y:S01]  /*1e0e0*/  UMOV UR23, UR5 ;  /* 0x0000000500177c82 */ /* 0x000fe20008000000 */
[----:B------:R-:W-:Y:S01]  /*1e0f0*/  MOV R222, UR22 ;  /* 0x0000001600de7c02 */ /* 0x000fe20008000f00 */
[----:B------:R-:W-:Y:S01]  /*1e100*/  UMOV UR22, UR4 ;  /* 0x0000000400167c82 */ /* 0x000fe20008000000 */
[C---:B------:R-:W-:Y:S02]  /*1e110*/  R2UR UR19, R89.reuse ;  /* 0x00000000591372ca */ /* 0x040fe400000e0000 */
[C---:B------:R-:W-:Y:S02]  /*1e120*/  R2UR UR31, R89.reuse ;  /* 0x00000000591f72ca */ /* 0x040fe400000e0000 */
[----:B------:R-:W-:Y:S01]  /*1e130*/  R2UR UR38, R88 ;  /* 0x00000000582672ca */ /* 0x000fe200000e0000 */
[----:B------:R-:W-:Y:S01]  /*1e140*/  VIADD R88, R20, 0x206 ;  /* 0x0000020614587836 */ /* 0x000fe20000000000 */
        /* <DEDUP_REMOVED lines=8> */
[----:B------:R-:W-:Y:S01]  /*1e1d0*/  R2UR UR14, R14 ;  /* 0x000000000e0e72ca */ /* 0x000fe200000e0000 */
[----:B------:R-:W-:Y:S01]  /*1e1e0*/  VIADD R14, R20, 0x104 ;  /* 0x00000104140e7836 */ /* 0x000fe20000000000 */
[----:B------:R-:W-:-:S02]  /*1e1f0*/  R2UR UR15, R15 ;  /* 0x000000000f0f72ca */ /* 0x000fc400000e0000 */
[C---:B------:R-:W-:Y:S02]  /*1e200*/  R2UR UR12, R8.reuse ;  /* 0x00000000080c72ca */ /* 0x040fe400000e0000 */
[C---:B------:R-:W-:Y:S02]  /*1e210*/  R2UR UR13, R9.reuse ;  /* 0x00000000090d72ca */ /* 0x040fe400000e0000 */
        /* <DEDUP_REMOVED lines=12> */
[C---:B------:R-:W-:Y:S01]  /*1e2e0*/  R2UR UR32, R6.reuse ;  /* 0x00000000062072ca */ /* 0x040fe200000e0000 */
[----:B------:R-:W-:Y:S02]  /*1e2f0*/  WARPGROUP.DEPBAR.LE gsb0, 0x0 ;  /* 0x00008000000079c5 */ /* 0x000fe40000010000 */
[----:B------:R-:W-:Y:S01]  /*1e300*/  WARPGROUP.ARRIVE ;  /* 0x00000000000079c5 */ /* 0x000fe20000000000 */
[C---:B------:R-:W-:Y:S02]  /*1e310*/  R2UR UR33, R7.reuse ;  /* 0x00000000072172ca */ /* 0x040fe400000e0000 */
[----:B------:R-:W-:Y:S02]  /*1e320*/  R2UR UR36, R6 ;  /* 0x00000000062472ca */ /* 0x000fe400000e0000 */
[----:B------:R-:W-:Y:S01]  /*1e330*/  R2UR UR37, R7 ;  /* 0x00000000072572ca */ /* 0x000fe200000e0000 */
[----:B------:R-:W-:Y:S01]  /*1e340*/  QGMMA.64x32x32.F32.E4M3.E4M3 R136, gdesc[UR48], RZ, !UPT, gsb0 ;  /* 0x00600000308879f3 */ /* 0x000fe2000c0008ff */
[----:B------:R-:W-:-:S02]  /*1e350*/  R2UR UR50, R88 ;  /* 0x00000000583272ca */ /* 0x000fc400000e0000 */
[----:B------:R-:W-:Y:S02]  /*1e360*/  R2UR UR51, R89 ;  /* 0x00000000593372ca */ /* 0x000fe400000e0000 */
[----:B------:R-:W-:Y:S02]  /*1e370*/  R2UR UR40, R4 ;  /* 0x00000000042872ca */ /* 0x000fe400000e0000 */
[----:B------:R-:W-:Y:S02]  /*1e380*/  R2UR UR41, R5 ;  /* 0x00000000052972ca */ /* 0x000fe400000e0000 */
[----:B------:R-:W-:Y:S01]  /*1e390*/  R2UR UR46, R14 ;  /* 0x000000000e2e72ca */ /* 0x000fe200000e0000 */
        /* <DEDUP_REMOVED lines=8> */
[----:B------:R-:W-:Y:S02]  /*1e420*/  R2UR UR58, R20 ;  /* 0x00000000143a72ca */ /* 0x000fe400000e0000 */
[----:B------:R-:W-:Y:S02]  /*1e430*/  R2UR UR59, R21 ;  /* 0x00000000153b72ca */ /* 0x000fe400000e0000 */
[----:B------:R-:W-:Y:S02]  /*1e440*/  R2UR UR56, R4 ;  /* 0x00000000043872ca */ /* 0x000fe400000e0000 */
[----:B------:R-:W-:Y:S01]  /*1e450*/  R2UR UR57, R5 ;  /* 0x00000000053972ca */ /* 0x000fe200000e0000 */
[----:B------:R-:W-:-:S02]  /*1e460*/  WARPGROUP.DEPBAR.LE gsb0, 0x0 ;  /* 0x00008000000079c5 */ /* 0x000fc40000010000 */
        /* <DEDUP_REMOVED lines=73> */
.L_x_1996:
[----:B------:R-:W-:Y:S01]  /*1e900*/  SHF.L.U32 R14, R223, 0x1f, RZ ;  /* 0x0000001fdf0e7819 */ /* 0x000fe200000006ff */
[----:B------:R-:W-:-:S04]  /*1e910*/  IMAD R15, R216, 0x8, R17 ;  /* 0x00000008d80f7824 */ /* 0x000fc800078e0211 */
[----:B------:R0:W1:Y:S01]  /*1e920*/  SYNCS.PHASECHK.TRANS64.TRYWAIT P1, [R15+URZ+0x22850], R14 ;  /* 0x0228500e0f0075a7 */ /* 0x000062000802017f */
[----:B------:R-:W-:Y:S05]  /*1e930*/  @!P0 BRA `(.L_x_1997) ;  /* 0x0000000000048947 */ /* 0x000fea0003800000 */
[----:B------:R-:W-:Y:S01]  /*1e940*/  BPT.TRAP 0x1 ;  /* 0x000000040000795c */ /* 0x000fe20000300000 */
.L_x_1997:
[----:B-1----:R-:W-:Y:S05]  /*1e950*/  @P1 BRA `(.L_x_1995) ;  /* 0x0000000000081947 */ /* 0x002fea0003800000 */
[----:B------:R-:W1:Y:S02]  /*1e960*/  SYNCS.PHASECHK.TRANS64.TRYWAIT P1, [R15+URZ+0x22850], R14 ;  /* 0x0228500e0f0075a7 */ /* 0x000e64000802017f */
[----:B-1----:R-:W-:Y:S05]  /*1e970*/  @!P1 BRA `(.L_x_1998) ;  /* 0x0000013800d89947 */ /* 0x002fea0003800000 */
.L_x_1995:
        /* <DEDUP_REMOVED lines=46> */
.L_x_1999:
        /* <DEDUP_REMOVED lines=53> */
[----:B------:R-:W-:Y:S01]  /*1efb0*/  IMAD.U32 R98, RZ, RZ, UR61 ;  /* 0x0000003dff627e24 */ /* 0x000fe2000f8e00ff */
[----:B------:R-:W2:Y:S01]  /*1efc0*/  LDC R176, c[0x0][0x9e4] ;  /* 0x00027900ffb07b82 */ /* 0x000ea20000000800 */
        /* <DEDUP_REMOVED lines=20> */
[----:B------:R-:W-:-:S02]  /*1f110*/  VIADD R89, R88, 0x22840 ;  /* 0x0002284058597836 */ /* 0x000fc40000000000 */
[C---:B------:R-:W-:Y:S01]  /*1f120*/  FMUL.FTZ R132, R2.reuse, R132 ;  /* 0x0000008402847220 */ /* 0x040fe20000410000 */
[----:B------:R-:W0:Y:S01]  /*1f130*/  SHFL.IDX PT, R88, R169, RZ, 0x1c1f ;  /* 0x001c1fffa9587589 */ /* 0x000e2200000e0000 */
[C---:B------:R-:W-:Y:S01]  /*1f140*/  FMUL.FTZ R133, R2.reuse, R133 ;  /* 0x0000008502857220 */ /* 0x040fe20000410000 */
[----:B------:R-:W-:Y:S01]  /*1f150*/  FMUL.FTZ R108, R2, R108 ;  /* 0x0000006c026c7220 */ /* 0x000fe20000410000 */
        /* <DEDUP_REMOVED lines=14> */
[----:B------:R-:W-:Y:S01]  /*1f240*/  R2UR UR4, R203 ;  /* 0x00000000cb0472ca */ /* 0x000fe200000e0000 */
[----:B------:R1:W-:Y:S01]  /*1f250*/  SYNCS.ARRIVE.TRANS64.RED.A1T0 RZ, [R89+URZ], RZ ;  /* 0x000000ff59ff79a7 */ /* 0x0003e2000810043f */
[----:B--2---:R-:W-:Y:S01]  /*1f260*/  ISETP.GE.AND P1, PT, R176, 0x1, PT ;  /* 0x00000001b000780c */ /* 0x004fe20003f26270 */
        /* <DEDUP_REMOVED lines=102> */
.L_x_2002:
[----:B------:R-:W-:Y:S02]  /*1f8d0*/  ULDC UR4, c[0x0][0x9e4] ;  /* 0x0002790000047ab9 */ /* 0x000fe40000000800 */
[----:B------:R-:W-:-:S05]  /*1f8e0*/  IMAD.U32 R173, RZ, RZ, UR4 ;  /* 0x00000004ffad7e24 */ /* 0x000fca000f8e00ff */
[----:B------:R-:W-:-:S13]  /*1f8f0*/  ISETP.NE.AND P1, PT, R173, 0x1, PT ;  /* 0x00000001ad00780c */ /* 0x000fda0003f25270 */
[----:B------:R-:W1:Y:S02]  /*1f900*/  @P1 LDC.64 R88, c[0x0][0x9e8] ;  /* 0x00027a00ff581b82 */ /* 0x000e640000000a00 */
[----:B-1----:R-:W-:-:S05]  /*1f910*/  @P1 IMAD.HI.U32 R88, R174, R88, RZ ;  /* 0x00000058ae581227 */ /* 0x002fca00078e00ff */
[----:B------:R-:W-:-:S07]  /*1f920*/  @P1 SHF.R.U32.HI R174, RZ, R89, R88 ;  /* 0x00000059ffae1219 */ /* 0x000fce0000011658 */
.L_x_2003:
[----:B------:R-:W-:Y:S05]  /*1f930*/  BSYNC B0 ;  /* 0x0000000000007941 */ /* 0x000fea0003800000 */
.L_x_2001:
[----:B------:R-:W-:-:S05]  /*1f940*/  IMAD R174, R174, R173, R99 ;  /* 0x000000adaeae7224 */ /* 0x000fca00078e0263 */
[----:B------:R-:W-:Y:S02]  /*1f950*/  VIADDMNMX R170, R174, R173, R170, PT ;  /* 0x000000adaeaa7246 */ /* 0x000fe400038001aa */
[----:B------:R-:W-:-:S07]  /*1f960*/  VIMNMX R103, R103, R174, !PT ;  /* 0x000000ae67677248 */ /* 0x000fce0007fe0100 */
.L_x_2000:
[C---:B------:R-:W-:Y:S02]  /*1f970*/  ISETP.GE.AND P1, PT, R102.reuse, 0x2, PT ;  /* 0x000000026600780c */ /* 0x040fe40003f26270 */
        /* <DEDUP_REMOVED lines=11> */
[----:B------:R-:W-:Y:S02]  /*1fa30*/  FSEL R152, R152, -INF , !P2 ;  /* 0xff80000098987808 */ /* 0x000fe40005000000 */
[----:B------:R-:W-:-:S04]  /*1fa40*/  ISETP.GT.AND P2, PT, R103, 0x9, !P3 ;  /* 0x000000096700780c */ /* 0x000fc80005f44270 */
        /* <DEDUP_REMOVED lines=212> */
[----:B------:R-:W0:-:S12]  /*20790*/  SHFL.IDX PT, R14, R169, 0x1, 0x1c1f ;  /* 0x003c1f00a90e7f89 */ /* 0x000e1800000e0000 */
[----:B------:R-:W-:Y:S02]  /*207a0*/  @P6 LOP3.LUT R22, R22, 0x4, RZ, 0xfc, !PT ;  /* 0x0000000416166812 */ /* 0x000fe400078efcff */
[----:B------:R-:W-:-:S04]  /*207b0*/  ISETP.GT.AND P6, PT, R103, 0x99, !P6 ;  /* 0x000000996700780c */ /* 0x000fc800077c4270 */
[----:B------:R-:W-:-:S04]  /*207c0*/  ISETP.LT.OR P6, PT, R170, 0x9a, P6 ;  /* 0x0000009aaa00780c */ /* 0x000fc800037c1670 */
[----:B------:R-:W-:Y:S02]  /*207d0*/  FSEL R101, R101, -INF , !P6 ;  /* 0xff80000065657808 */ /* 0x000fe40007000000 */
[----:B------:R-:W-:Y:S01]  /*207e0*/  ISETP.GE.AND P6, PT, R176, 0x1, PT ;  /* 0x00000001b000780c */ /* 0x000fe20003fc6270 */
[--C-:B0-----:R-:W-:Y:S02]  /*207f0*/  IMAD.IADD R172, R172, 0x1, R14.reuse ;  /* 0x00000001acac7824 */ /* 0x101fe400078e020e */
[----:B------:R-:W-:-:S10]  /*20800*/  IMAD.IADD R171, R171, 0x1, R14 ;  /* 0x00000001abab7824 */ /* 0x000fd400078e020e */
        /* <DEDUP_REMOVED lines=14> */
.L_x_2006:
[----:B------:R-:W-:Y:S02]  /*208f0*/  ULDC UR4, c[0x0][0x9e4] ;  /* 0x0002790000047ab9 */ /* 0x000fe40000000800 */
[----:B------:R-:W-:-:S05]  /*20900*/  IMAD.U32 R169, RZ, RZ, UR4 ;  /* 0x00000004ffa97e24 */ /* 0x000fca000f8e00ff */
[----:B------:R-:W-:-:S13]  /*20910*/  ISETP.NE.AND P6, PT, R169, 0x1, PT ;  /* 0x00000001a900780c */ /* 0x000fda0003fc5270 */
[----:B------:R-:W0:Y:S02]  /*20920*/  @P6 LDC.64 R88, c[0x0][0x9e8] ;  /* 0x00027a00ff586b82 */ /* 0x000e240000000a00 */
[----:B0-----:R-:W-:-:S05]  /*20930*/  @P6 IMAD.HI.U32 R88, R14, R88, RZ ;  /* 0x000000580e586227 */ /* 0x001fca00078e00ff */
[----:B------:R-:W-:-:S07]  /*20940*/  @P6 SHF.R.U32.HI R14, RZ, R89, R88 ;  /* 0x00000059ff0e6219 */ /* 0x000fce0000011658 */
.L_x_2007:
[----:B------:R-:W-:Y:S05]  /*20950*/  BSYNC B0 ;  /* 0x0000000000007941 */ /* 0x000fea0003800000 */
.L_x_2005:
[----:B------:R-:W-:-:S05]  /*20960*/  IMAD R14, R14, R169, R99 ;  /* 0x000000a90e0e7224 */ /* 0x000fca00078e0263 */
[----:B------:R-:W-:Y:S02]  /*20970*/  VIADDMNMX R172, R14, R169, R172, PT ;  /* 0x000000a90eac7246 */ /* 0x000fe400038001ac */
[----:B------:R-:W-:-:S07]  /*20980*/  VIMNMX R171, R171, R14, !PT ;  /* 0x0000000eabab7248 */ /* 0x000fce0007fe0100 */
.L_x_2004:
        /* <DEDUP_REMOVED lines=136> */
[----:B------:R-:W-:-:S03]  /*21210*/  ISETP.GT.AND P1, PT, R171, 0x50, !P1 ;  /* 0x00000050ab00780c */ /* 0x000fc60004f24270 */
[----:B------:R-:W-:Y:S01]  /*21220*/  FFMA.FTZ R89, R219, R102, -8 ;  /* 0xc1000000db597423 */ /* 0x000fe20000010066 */
        /* <DEDUP_REMOVED lines=67> */
[--C-:B------:R-:W-:Y:S01]  /*21660*/  FFMA.FTZ R88, R152, UR60, -R89.reuse ;  /* 0x0000003c98587c23 */ /* 0x100fe20008010859 */
[----:B------:R-:W-:-:S01]  /*21670*/  FFMA.FTZ R152, R160, UR60, -R89 ;  /* 0x0000003ca0987c23 */ /* 0x000fc20008010859 */
[----:B------:R-:W-:Y:S01]  /*21680*/  FMNMX.FTZ R160, R14, R205, !PT ;  /* 0x000000cd0ea07209 */ /* 0x000fe20007810000 */
[----:B------:R-:W-:-:S01]  /*21690*/  FFMA.FTZ R99, R153, UR60, -R89 ;  /* 0x0000003c99637c23 */ /* 0x000fc20008010859 */
        /* <DEDUP_REMOVED lines=44> */
[----:B------:R-:W-:Y:S01]  /*21960*/  FFMA.FTZ R100, R100, UR60, -R89 ;  /* 0x0000003c64647c23 */ /* 0x000fe20008010859 */
        /* <DEDUP_REMOVED lines=57> */
[----:B------:R1:W-:Y:S08]  /*21d00*/  MUFU.EX2 R89, R166 ;  /* 0x000000a600597308 */ /* 0x0003f00000000800 */
[----:B------:R-:W2:Y:S01]  /*21d10*/  MUFU.EX2 R164, R164 ;  /* 0x000000a400a47308 */ /* 0x000ea20000000800 */
[----:B0-----:R-:W-:-:S07]  /*21d20*/  FMNMX.FTZ R218, R218, R169, !PT ;  /* 0x000000a9dada7209 */ /* 0x001fce0007810000 */
[----:B------:R-:W-:Y:S01]  /*21d30*/  MUFU.EX2 R125, R125 ;  /* 0x0000007d007d7308 */ /* 0x000fe20000000800 */
[C---:B------:R-:W-:Y:S01]  /*21d40*/  FSETP.NEU.FTZ.AND P1, PT, R218.reuse, -INF , PT ;  /* 0xff800000da00780b */ /* 0x040fe20003f3d000 */
[----:B------:R-:W-:-:S03]  /*21d50*/  FFMA.FTZ R167, R218, R167, -8 ;  /* 0xc1000000daa77423 */ /* 0x000fc600000100a7 */
[----:B-1----:R-:W-:Y:S02]  /*21d60*/  FSEL R166, R218, RZ, P1 ;  /* 0x000000ffdaa67208 */ /* 0x002fe40000800000 */
[----:B------:R-:W-:Y:S01]  /*21d70*/  FSEL R101, R167, RZ, P1 ;  /* 0x000000ffa7657208 */ /* 0x000fe20000800000 */
[----:B--2---:R-:W-:Y:S01]  /*21d80*/  FFMA.FTZ R169, R164, R12, R15 ;  /* 0x0000000ca4a97223 */ /* 0x004fe2000001000f */
[----:B------:R-:W-:Y:S01]  /*21d90*/  MUFU.EX2 R128, R128 ;  /* 0x0000008000807308 */ /* 0x000fe20000000800 */
[----:B------:R-:W-:-:S02]  /*21da0*/  FADD.FTZ R166, -R166, R205 ;  /* 0x000000cda6a67221 */ /* 0x000fc40000010100 */
[--C-:B------:R-:W-:Y:S01]  /*21db0*/  FFMA.FTZ R14, R14, UR60, -R101.reuse ;  /* 0x0000003c0e0e7c23 */ /* 0x100fe20008010865 */
[----:B------:R-:W-:-:S01]  /*21dc0*/  FFMA.FTZ R21, R21, UR60, -R101 ;  /* 0x0000003c15157c23 */ /* 0x000fc20008010865 */
[----:B------:R-:W-:Y:S01]  /*21dd0*/  FMUL.FTZ R166, R166, UR60 ;  /* 0x0000003ca6a67c20 */ /* 0x000fe20008410000 */
[----:B------:R-:W-:-:S01]  /*21de0*/  FFMA.FTZ R154, R154, UR60, -R101 ;  /* 0x0000003c9a9a7c23 */ /* 0x000fc20008010865 */
[--C-:B------:R-:W-:Y:S01]  /*21df0*/  FFMA.FTZ R155, R155, UR60, -R101.reuse ;  /* 0x0000003c9b9b7c23 */ /* 0x100fe20008010865 */
[----:B------:R-:W-:-:S01]  /*21e00*/  FFMA.FTZ R158, R158, UR60, -R101 ;  /* 0x0000003c9e9e7c23 */ /* 0x000fc20008010865 */
[----:B------:R-:W-:Y:S01]  /*21e10*/  MUFU.EX2 R14, R14 ;  /* 0x0000000e000e7308 */ /* 0x000fe20000000800 */
[----:B------:R-:W-:-:S01]  /*21e20*/  FFMA.FTZ R159, R159, UR60, -R101 ;  /* 0x0000003c9f9f7c23 */ /* 0x000fc20008010865 */
[----:B------:R-:W-:Y:S01]  /*21e30*/  FFMA.FTZ R161, R161, UR60, -R101 ;  /* 0x0000003ca1a17c23 */ /* 0x000fe20008010865 */
[----:B------:R-:W-:-:S01]  /*21e40*/  FADD.FTZ R169, R20, R169 ;  /* 0x000000a914a97221 */ /* 0x000fc20000010000 */
        /* <DEDUP_REMOVED lines=34> */
[--C-:B------:R-:W-:Y:S01]  /*22070*/  FFMA.FTZ R92, R92, UR60, -R101.reuse ;  /* 0x0000003c5c5c7c23 */ /* 0x100fe20008010865 */
        /* <DEDUP_REMOVED lines=131> */
[----:B------:R-:W-:Y:S01]  /*228b0*/  FADD.FTZ R12, R89, R12 ;  /* 0x0000000c590c7221 */ /* 0x000fe20000010000 */
[----:B--2---:R-:W-:-:S04]  /*228c0*/  FADD.FTZ R3, R97, R166 ;  /* 0x000000a661037221 */ /* 0x004fc80000010000 */
[----:B0-----:R-:W-:Y:S01]  /*228d0*/  FADD.FTZ R3, R98, R3 ;  /* 0x0000000362037221 */ /* 0x001fe20000010000 */
[----:B------:R-:W-:Y:S06]  /*228e0*/  @!P0 BRA `(.L_x_2008) ;  /* 0x0000000000048947 */ /* 0x000fec0003800000 */
[----:B------:R-:W-:Y:S01]  /*228f0*/  BPT.TRAP 0x1 ;  /* 0x000000040000795c */ /* 0x000fe20000300000 */
.L_x_2008:
        /* <DEDUP_REMOVED lines=116> */
.L_x_1989:
[----:B------:R-:W-:Y:S05]  /*23040*/  WARPSYNC.ALL ;  /* 0x0000000000007948 */ /* 0x000fea0003800000 */
[----:B------:R-:W-:Y:S06]  /*23050*/  BAR.ARV 0x8, 0x180 ;  /* 0x0206000000007b1d */ /* 0x000fec0000002000 */
[----:B------:R-:W-:Y:S05]  /*23060*/  @!P0 BRA `(.L_x_2010) ;  /* 0x0000000000048947 */ /* 0x000fea0003800000 */
[----:B------:R-:W-:Y:S01]  /*23070*/  BPT.TRAP 0x1 ;  /* 0x000000040000795c */ /* 0x000fe20000300000 */
.L_x_2010:
[----:B------:R-:W-:Y:S01]  /*23080*/  IMAD R11, R190, 0x8, R17 ;  /* 0x00000008be0b7824 */ /* 0x000fe200078e0211 */
[----:B------:R-:W-:-:S04]  /*23090*/  SHF.L.U32 R0, R192, 0x1f, RZ ;  /* 0x0000001fc0007819 */ /* 0x000fc800000006ff */
[----:B------:R0:W1:Y:S01]  /*230a0*/  SYNCS.PHASECHK.TRANS64.TRYWAIT P1, [R11+URZ+0x22850], R0 ;  /* 0x022850000b0075a7 */ /* 0x000062000802017f */
[----:B------:R-:W-:Y:S05]  /*230b0*/  @!P0 BRA `(.L_x_2011) ;  /* 0x0000000000048947 */ /* 0x000fea0003800000 */
[----:B------:R-:W-:Y:S01]  /*230c0*/  BPT.TRAP 0x1 ;  /* 0x000000040000795c */ /* 0x000fe20000300000 */
.L_x_2011:
[----:B------:R-:W-:-:S05]  /*230d0*/  VIADD R17, R17, 0x400 ;  /* 0x0000040011117836 */ /* 0x000fca0000000000 */
[----:B------:R-:W-:-:S04]  /*230e0*/  SHF.R.U32.HI R17, RZ, 0x4, R17 ;  /* 0x00000004ff117819 */ /* 0x000fc80000011611 */
[----:B------:R-:W-:-:S04]  /*230f0*/  LOP3.LUT R17, R17, 0x3fff, RZ, 0xc0, !PT ;  /* 0x00003fff11117812 */ /* 0x000fc800078ec0ff */
[----:B------:R-:W-:Y:S01]  /*23100*/  LOP3.LUT R17, R17, 0x10000, RZ, 0xfc, !PT ;  /* 0x0001000011117812 */ /* 0x000fe200078efcff */
[----:B-1----:R-:W-:Y:S06]  /*23110*/  @P1 BRA `(.L_x_2012) ;  /* 0x0000000000081947 */ /* 0x002fec0003800000 */
[----:B------:R-:W1:Y:S02]  /*23120*/  SYNCS.PHASECHK.TRANS64.TRYWAIT P1, [R11+URZ+0x22850], R0 ;  /* 0x022850000b0075a7 */ /* 0x000e64000802017f */
[----:B-1----:R-:W-:Y:S05]  /*23130*/  @!P1 BRA `(.L_x_2013) ;  /* 0x000000f000fc9947 */ /* 0x002fea0003800000 */
.L_x_2012:
[----:B------:R-:W-:Y:S01]  /*23140*/  IMAD R4, R190, 0x500, R17 ;  /* 0x00000500be047824 */ /* 0x000fe200078e0211 */
[----:B------:R-:W-:Y:S05]  /*23150*/  WARPSYNC.ALL ;  /* 0x0000000000007948 */ /* 0x000fea0003800000 */
[----:B------:R-:W-:Y:S01]  /*23160*/  IMAD.MOV.U32 R5, RZ, RZ, -0x3ffffff0 ;  /* 0xc0000010ff057424 */ /* 0x000fe200078e00ff */
[C---:B------:R-:W-:Y:S01]  /*23170*/  R2UR UR6, R4.reuse ;  /* 0x00000000040672ca */ /* 0x040fe200000e0000 */
[----:B------:R-:W-:Y:S01]  /*23180*/  WARPGROUP.ARRIVE ;  /* 0x00000000000079c5 */ /* 0x000fe20000000000 */
[----:B------:R-:W-:Y:S01]  /*23190*/  VIADD R6, R4, 0x100 ;  /* 0x0000010004067836 */ /* 0x000fe20000000000 */
[----:B------:R-:W-:Y:S01]  /*231a0*/  ULDC.64 UR4, c[0x0][0x9a0] ;  /* 0x0002680000047ab9 */ /* 0x000fe20000000a00 */
[----:B------:R-:W-:Y:S01]  /*231b0*/  R2UR UR7, R5 ;  /* 0x00000000050772ca */ /* 0x000fe200000e0000 */
[----:B------:R-:W-:Y:S01]  /*231c0*/  IMAD.MOV.U32 R7, RZ, RZ, -0x3ffffff0 ;  /* 0xc0000010ff077424 */ /* 0x000fe200078e00ff */
[----:B------:R-:W-:Y:S01]  /*231d0*/  ISETP.NE.U32.AND P1, PT, RZ, UR4, PT ;  /* 0x00000004ff007c0c */ /* 0x000fe2000bf25070 */
[----:B------:R-:W-:-:S03]  /*231e0*/  ULDC.64 UR8, c[0x0][0x208] ;  /* 0x0000820000087ab9 */ /* 0x000fc60000000a00 */
[----:B------:R-:W-:-:S07]  /*231f0*/  ISETP.NE.AND.EX P1, PT, RZ, UR5, PT, P1 ;  /* 0x00000005ff007c0c */ /* 0x000fce000bf25310 */
[----:B------:R-:W-:Y:S01]  /*23200*/  QGMMA.64x128x32.F32.E4M3.E4M3 R24, R184, gdesc[UR4], R24, gsb0 ;  /* 0x01e00004b8187df3 */ /* 0x000fe20008000818 */
[----:B------:R-:W-:Y:S02]  /*23210*/  R2UR UR6, R6 ;  /* 0x00000000060672ca */ /* 0x000fe400000e0000 */
[----:B------:R-:W-:-:S03]  /*23220*/  R2UR UR7, R7 ;  /* 0x00000000070772ca */ /* 0x000fc600000e0000 */
[----:B------:R-:W0:Y:S01]  /*23230*/  @P1 LDC.64 R6, c[0x0][0x9c8] ;  /* 0x00027200ff061b82 */ /* 0x000e220000000a00 */
[----:B------:R-:W-:-:S07]  /*23240*/  @P1 SHF.R.S32.HI R5, RZ, 0x1f, R207 ;  /* 0x0000001fff051819 */ /* 0x000fce00000114cf */
        /* <DEDUP_REMOVED lines=14> */
[----:B------:R-:W-:Y:S01]  /*23330*/  IMAD.MOV.U32 R7, RZ, RZ, -0x3ffffff0 ;  /* 0xc0000010ff077424 */ /* 0x000fe200078e00ff */
[----:B------:R-:W-:Y:S01]  /*23340*/  R2UR UR6, R6 ;  /* 0x00000000060672ca */ /* 0x000fe200000e0000 */
[----:B------:R0:W2:Y:S03]  /*23350*/  @P1 LDG.E R0, desc[UR8][R8.64] ;  /* 0x0000000808001981 */ /* 0x0000a6000c1e1900 */
[----:B------:R-:W-:Y:S01]  /*23360*/  R2UR UR7, R7 ;  /* 0x00000000070772ca */ /* 0x000fe200000e0000 */
[----:B------:R-:W-:Y:S02]  /*23370*/  VIADD R6, R4, 0x300 ;  /* 0x0000030004067836 */ /* 0x000fe40000000000 */
[----:B------:R-:W-:Y:S01]  /*23380*/  IMAD.MOV.U32 R7, RZ, RZ, -0x3ffffff0 ;  /* 0xc0000010ff077424 */ /* 0x000fe200078e00ff */
[----:B------:R-:W-:-:S02]  /*23390*/  WARPGROUP.DEPBAR.LE gsb0, 0x0 ;  /* 0x00008000000079c5 */ /* 0x000fc40000010000 */
[----:B------:R-:W-:-:S07]  /*233a0*/  WARPGROUP.ARRIVE ;  /* 0x00000000000079c5 */ /* 0x000fce0000000000 */
[----:B------:R-:W-:Y:S01]  /*233b0*/  QGMMA.64x128x32.F32.E4M3.E4M3 R24, R176, gdesc[UR4], R24, gsb0 ;  /* 0x01e00004b0187df3 */ /* 0x000fe20008000818 */
[----:B------:R-:W-:Y:S02]  /*233c0*/  R2UR UR6, R6 ;  /* 0x00000000060672ca */ /* 0x000fe400000e0000 */
[----:B------:R-:W-:Y:S01]  /*233d0*/  R2UR UR7, R7 ;  /* 0x00000000070772ca */ /* 0x000fe200000e0000 */
[----:B------:R-:W-:Y:S02]  /*233e0*/  VIADD R4, R4, 0x400 ;  /* 0x0000040004047836 */ /* 0x000fe40000000000 */
[----:B------:R-:W-:Y:S01]  /*233f0*/  IMAD.MOV.U32 R5, RZ, RZ, -0x3ffffff0 ;  /* 0xc0000010ff057424 */ /* 0x000fe200078e00ff */
[----:B------:R-:W1:Y:S01]  /*23400*/  SHFL.BFLY PT, R7, R12, 0x2, 0x1f ;  /* 0x0c401f000c077f89 */ /* 0x000e6200000e0000 */
[----:B------:R-:W-:Y:S02]  /*23410*/  WARPGROUP.DEPBAR.LE gsb0, 0x0 ;  /* 0x00008000000079c5 */ /* 0x000fe40000010000 */
[----:B------:R-:W-:-:S06]  /*23420*/  WARPGROUP.ARRIVE ;  /* 0x00000000000079c5 */ /* 0x000fcc0000000000 */
[----:B------:R-:W-:Y:S01]  /*23430*/  QGMMA.64x128x32.F32.E4M3.E4M3 R24, R172, gdesc[UR4], R24, gsb0 ;  /* 0x01e00004ac187df3 */ /* 0x000fe20008000818 */
[----:B------:R-:W-:Y:S02]  /*23440*/  R2UR UR6, R4 ;  /* 0x00000000040672ca */ /* 0x000fe400000e0000 */
[----:B------:R-:W-:Y:S01]  /*23450*/  R2UR UR7, R5 ;  /* 0x00000000050772ca */ /* 0x000fe200000e0000 */
[----:B------:R-:W3:Y:S01]  /*23460*/  SHFL.BFLY PT, R4, R3, 0x2, 0x1f ;  /* 0x0c401f0003047f89 */ /* 0x000ee200000e0000 */
[----:B-1----:R-:W-:-:S05]  /*23470*/  FADD.FTZ R7, R7, R12 ;  /* 0x0000000c07077221 */ /* 0x002fca0000010000 */
[----:B------:R-:W1:Y:S01]  /*23480*/  SHFL.BFLY PT, R2, R7, 0x1, 0x1f ;  /* 0x0c201f0007027f89 */ /* 0x000e6200000e0000 */
[----:B---3--:R-:W-:-:S05]  /*23490*/  FADD.FTZ R4, R4, R3 ;  /* 0x0000000304047221 */ /* 0x008fca0000010000 */
[----:B------:R-:W3:Y:S01]  /*234a0*/  SHFL.BFLY PT, R5, R4, 0x1, 0x1f ;  /* 0x0c201f0004057f89 */ /* 0x000ee200000e0000 */
[----:B-1----:R-:W-:-:S05]  /*234b0*/  FADD.FTZ R2, R7, R2 ;  /* 0x0000000207027221 */ /* 0x002fca0000010000 */
[C---:B------:R-:W-:Y:S01]  /*234c0*/  FSETP.NE.FTZ.AND P1, PT, R2.reuse, RZ, PT ;  /* 0x000000ff0200720b */ /* 0x040fe20003f35000 */
[----:B0-----:R-:W-:Y:S01]  /*234d0*/  FMUL.FTZ R8, R2, 0.00390625 ;  /* 0x3b80000002087820 */ /* 0x001fe20000410000 */
[----:B------:R-:W-:-:S04]  /*234e0*/  IMAD.MOV.U32 R3, RZ, RZ, RZ ;  /* 0x000000ffff037224 */ /* 0x000fc800078e00ff */
[----:B------:R-:W-:Y:S01]  /*234f0*/  FSETP.NE.FTZ.AND P2, PT, R8, RZ, PT ;  /* 0x000000ff0800720b */ /* 0x000fe20003f55000 */
[----:B---3--:R-:W-:-:S04]  /*23500*/  FADD.FTZ R6, R4, R5 ;  /* 0x0000000504067221 */ /* 0x008fc80000010000 */
[----:B------:R-:W-:Y:S02]  /*23510*/  FMUL.FTZ R10, R6, 0.00390625 ;  /* 0x3b800000060a7820 */ /* 0x000fe40000410000 */
[----:B------:R-:W-:Y:S03]  /*23520*/  @P1 MUFU.RCP R3, R2 ;  /* 0x0000000200031308 */ /* 0x000fe60000001000 */
[----:B------:R-:W-:Y:S01]  /*23530*/  FSETP.NE.FTZ.AND P3, PT, R10, RZ, PT ;  /* 0x000000ff0a00720b */ /* 0x000fe20003f75000 */
[----:B------:R-:W-:Y:S02]  /*23540*/  WARPGROUP.DEPBAR.LE gsb0, 0x0 ;  /* 0x00008000000079c5 */ /* 0x000fe40000010000 */
[----:B------:R-:W-:-:S06]  /*23550*/  WARPGROUP.ARRIVE ;  /* 0x00000000000079c5 */ /* 0x000fcc0000000000 */
[----:B------:R-:W-:Y:S01]  /*23560*/  QGMMA.64x128x32.F32.E4M3.E4M3 R24, R168, gdesc[UR4], R24, gsb0 ;  /* 0x01e00004a8187df3 */ /* 0x000fe20008000818 */
[----:B------:R-:W-:Y:S01]  /*23570*/  FSETP.NE.FTZ.AND P1, PT, R6, RZ, PT ;  /* 0x000000ff0600720b */ /* 0x000fe20003f35000 */
[----:B------:R-:W-:Y:S01]  /*23580*/  IMAD.MOV.U32 R7, RZ, RZ, RZ ;  /* 0x000000ffff077224 */ /* 0x000fe200078e00ff */
        /* <DEDUP_REMOVED lines=10> */
[----:B------:R-:W-:Y:S01]  /*23630*/  @P2 FFMA.FTZ R88, R2, R219, R5 ;  /* 0x000000db02582223 */ /* 0x000fe20000010005 */
[----:B------:R-:W-:Y:S02]  /*23640*/  IMAD.MOV.U32 R89, RZ, RZ, -0x800000 ;  /* 0xff800000ff597424 */ /* 0x000fe400078e00ff */
[----:B------:R-:W-:Y:S01]  /*23650*/  @P3 FFMA.FTZ R89, R12, R218, R9 ;  /* 0x000000da0c593223 */ /* 0x000fe20000010009 */
[-C--:B--2---:R-:W-:Y:S01]  /*23660*/  FMUL.FTZ R4, R3, R0.reuse ;  /* 0x0000000003047220 */ /* 0x084fe20000410000 */
[----:B---3--:R-:W-:Y:S01]  /*23670*/  FMUL.FTZ R6, R7, R0 ;  /* 0x0000000007067220 */ /* 0x008fe20000410000 */
[----:B------:R-:W-:-:S02]  /*23680*/  WARPGROUP.DEPBAR.LE gsb0, 0x0 ;  /* 0x00008000000079c5 */ /* 0x000fc40000010000 */
[----:B------:R-:W-:Y:S05]  /*23690*/  @!P0 BRA `(.L_x_2014) ;  /* 0x0000000000048947 */ /* 0x000fea0003800000 */
[----:B------:R-:W-:Y:S01]  /*236a0*/  BPT.TRAP 0x1 ;  /* 0x000000040000795c */ /* 0x000fe20000300000 */
.L_x_2014:
[----:B------:R-:W2:Y:S01]  /*236b0*/  LDL.LU R0, [R1+0x8] ;  /* 0x0000080001007983 */ /* 0x000ea20000300800 */
[----:B------:R-:W-:Y:S02]  /*236c0*/  VIADD R190, R190, 0x1 ;  /* 0x00000001bebe7836 */ /* 0x000fe40000000000 */
[-C--:B------:R-:W-:Y:S01]  /*236d0*/  FMUL.FTZ R8, R45, R4.reuse ;  /* 0x000000042d087220 */ /* 0x080fe20000410000 */
[----:B------:R-:W-:Y:S02]  /*236e0*/  IMAD.U32 R5, RZ, RZ, UR61 ;  /* 0x0000003dff057e24 */ /* 0x000fe4000f8e00ff */
[-C--:B------:R-:W-:Y:S01]  /*236f0*/  FMUL.FTZ R21, R56, R4.reuse ;  /* 0x0000000438157220 */ /* 0x080fe20000410000 */
[-C--:B------:R-:W-:Y:S01]  /*23700*/  FMUL.FTZ R45, R64, R4.reuse ;  /* 0x00000004402d7220 */ /* 0x080fe20000410000 */
[----:B------:R-:W-:Y:S01]  /*23710*/  ISETP.NE.AND P1, PT, R190, 0x2, PT ;  /* 0x00000002be00780c */ /* 0x000fe20003f25270 */
[-C--:B------:R-:W-:Y:S01]  /*23720*/  FMUL.FTZ R109, R80, R4.reuse ;  /* 0x00000004506d7220 */ /* 0x080fe20000410000 */
[-C--:B------:R-:W-:Y:S01]  /*23730*/  FMUL.FTZ R15, R52, R4.reuse ;  /* 0x00000004340f7220 */ /* 0x080fe20000410000 */
[-C--:B------:R-:W-:Y:S01]  /*23740*/  FMUL.FTZ R3, R24, R4.reuse ;  /* 0x0000000418037220 */ /* 0x080fe20000410000 */
[----:B------:R-:W-:Y:S01]  /*23750*/  SEL R7, RZ, 0x1, P1 ;  /* 0x00000001ff077807 */ /* 0x000fe20000800000 */
        /* <DEDUP_REMOVED lines=48> */
[----:B------:R-:W-:-:S02]  /*23a60*/  LOP3.LUT R192, R192, R7, RZ, 0x3c, !PT ;  /* 0x00000007c0c07212 */ /* 0x000fc400078e3cff */
[----:B------:R-:W-:Y:S02]  /*23a70*/  SEL R190, R190, RZ, P1 ;  /* 0x000000ffbebe7207 */ /* 0x000fe40000800000 */
[----:B--2---:R-:W-:Y:S01]  /*23a80*/  R2UR UR4, R0 ;  /* 0x00000000000472ca */ /* 0x004fe200000e0000 */
[----:B------:R-:W-:Y:S02]  /*23a90*/  VIADD R0, R11, 0x22860 ;  /* 0x000228600b007836 */ /* 0x000fe40000000000 */
[----:B------:R-:W-:Y:S01]  /*23aa0*/  FMUL.FTZ R11, R37, R4 ;  /* 0x00000004250b7220 */ /* 0x000fe20000410000 */
[----:B------:R-:W-:Y:S02]  /*23ab0*/  FMUL.FTZ R37, R66, R6 ;  /* 0x0000000642257220 */ /* 0x000fe40000410000 */
[----:B------:R-:W-:Y:S01]  /*23ac0*/  PRMT R2, R5, 0x654, R0 ;  /* 0x0000065405027816 */ /* 0x000fe20000000000 */
[-C--:B------:R-:W-:Y:S01]  /*23ad0*/  FMUL.FTZ R0, R53, R4.reuse ;  /* 0x0000000435007220 */ /* 0x080fe20000410000 */
[-C--:B------:R-:W-:Y:S01]  /*23ae0*/  FMUL.FTZ R53, R44, R4.reuse ;  /* 0x000000042c357220 */ /* 0x080fe20000410000 */
[-C--:B------:R-:W-:Y:S01]  /*23af0*/  FMUL.FTZ R5, R28, R4.reuse ;  /* 0x000000041c057220 */ /* 0x080fe20000410000 */
[----:B------:R-:W-:Y:S01]  /*23b00*/  FMUL.FTZ R44, R84, R4 ;  /* 0x00000004542c7220 */ /* 0x000fe20000410000 */
[-C--:B------:R-:W-:Y:S01]  /*23b10*/  FMUL.FTZ R4, R79, R6.reuse ;  /* 0x000000064f047220 */ /* 0x080fe20000410000 */
[----:B------:R0:W-:Y:S01]  /*23b20*/  SYNCS.ARRIVE.TRANS64.RED.A1T0 RZ, [R2+URZ], RZ ;  /* 0x000000ff02ff79a7 */ /* 0x0001e2000810043f */
[----:B------:R-:W-:Y:S01]  /*23b30*/  UIADD3 UR4, UR4, 0x1, URZ ;  /* 0x0000000104047890 */ /* 0x000fe2000fffe03f */
[-C--:B------:R-:W-:Y:S01]  /*23b40*/  FMUL.FTZ R79, R35, R6.reuse ;  /* 0x00000006234f7220 */ /* 0x080fe20000410000 */
[-C--:B------:R-:W-:Y:S01]  /*23b50*/  FMUL.FTZ R28, R67, R6.reuse ;  /* 0x00000006431c7220 */ /* 0x080fe20000410000 */
[----:B------:R-:W-:-:S03]  /*23b60*/  FMUL.FTZ R35, R78, R6 ;  /* 0x000000064e237220 */ /* 0x000fc60000410000 */
[----:B------:R-:W-:Y:S02]  /*23b70*/  IMAD.U32 R9, RZ, RZ, UR4 ;  /* 0x00000004ff097e24 */ /* 0x000fe4000f8e00ff */
[----:B0-----:R-:W-:-:S03]  /*23b80*/  FMUL.FTZ R2, R55, R6 ;  /* 0x0000000637027220 */ /* 0x001fc60000410000 */
[----:B------:R0:W-:Y:S04]  /*23b90*/  STL [R1+0x8], R9 ;  /* 0x0000080901007387 */ /* 0x0001e80000100800 */
.L_x_1899:
[----:B------:R-:W-:Y:S05]  /*23ba0*/  WARPSYNC.ALL ;  /* 0x0000000000007948 */ /* 0x000fea0003800000 */
[----:B------:R-:W1:Y:S08]  /*23bb0*/  S2UR UR61, SR_CgaCtaId ;  /* 0x00000000003d79c3 */ /* 0x000e700000008800 */
[----:B------:R-:W-:Y:S01]  /*23bc0*/  BAR.SYNC.DEFER_BLOCKING 0x5, 0x180 ;  /* 0x0146000000007b1d */ /* 0x000fe20000010000 */
[----:B------:R-:W-:-:S05]  /*23bd0*/  ISETP.NE.AND P1, PT, R225, RZ, PT ;  /* 0x000000ffe100720c */ /* 0x000fca0003f25270 */
[----:B------:R-:W-:Y:S01]  /*23be0*/  UMOV UR4, 0x400 ;  /* 0x0000040000047882 */ /* 0x000fe20000000000 */
[----:B------:R-:W-:Y:S07]  /*23bf0*/  BSSY B0, `(.L_x_2015) ;  /* 0x00003fa000007945 */ /* 0x000fee0003800000 */
[----:B------:R-:W2:Y:S01]  /*23c00*/  @!P1 LDC R225, c[0x0][0xad4] ;  /* 0x0002b500ffe19b82 */ /* 0x000ea20000000800 */
[----:B-1----:R-:W-:-:S06]  /*23c10*/  ULEA UR4, UR61, UR4, 0x18 ;  /* 0x000000043d047291 */ /* 0x002fcc000f8ec03f */
[----:B------:R-:W-:-:S05]  /*23c20*/  IMAD.U32 R17, RZ, RZ, UR4 ;  /* 0x00000004ff117e24 */ /* 0x000fca000f8e00ff */
[----:B------:R1:W3:Y:S01]  /*23c30*/  LDS.128 R204, [R17+0x228d0] ;  /* 0x0228d00011cc7984 */ /* 0x0002e20000000c00 */
[----:B------:R-:W-:Y:S06]  /*23c40*/  BAR.ARV 0x4, 0x180 ;  /* 0x0106000000007b1d */ /* 0x000fec0000002000 */
[----:B------:R-:W-:Y:S05]  /*23c50*/  @P0 BRA `(.L_x_2016) ;  /* 0x0000003000ac0947 */ /* 0x000fea0003800000 */
[----:B------:R-:W4:Y:S01]  /*23c60*/  LDL R7, [R1+0x2c] ;  /* 0x00002c0001077983 */ /* 0x000f220000100800 */
[----:B------:R-:W-:Y:S01]  /*23c70*/  ULDC.64 UR4, c[0x4][0x38] ;  /* 0x01000e0000047ab9 */ /* 0x000fe20000000a00 */
[----:B0-----:R-:W0:Y:S01]  /*23c80*/  S2R R9, SR_TID.X ;  /* 0x0000000000097919 */ /* 0x001e220000002100 */
[----:B-----5:R-:W1:Y:S01]  /*23c90*/  S2R R24, SR_SWINHI ;  /* 0x0000000000187919 */ /* 0x020e620000002f00 */
[----:B0-----:R-:W-:-:S05]  /*23ca0*/  IMAD.SHL.U32 R6, R9, 0x4, RZ ;  /* 0x0000000409067824 */ /* 0x001fca00078e00ff */
[----:B------:R-:W-:-:S04]  /*23cb0*/  LOP3.LUT R6, R6, 0xc, RZ, 0xc0, !PT ;  /* 0x0000000c06067812 */ /* 0x000fc800078ec0ff */
[----:B------:R-:W-:Y:S02]  /*23cc0*/  IADD3 R46, P0, R6, UR4, RZ ;  /* 0x00000004062e7c10 */ /* 0x000fe4000ff1e0ff */
[----:B------:R-:W-:Y:S02]  /*23cd0*/  MOV R68, R17 ;  /* 0x0000001100447202 */ /* 0x000fe40000000f00 */
[----:B-1----:R-:W-:Y:S01]  /*23ce0*/  MOV R69, R24 ;  /* 0x0000001800457202 */ /* 0x002fe20000000f00 */
[----:B------:R-:W-:Y:S01]  /*23cf0*/  IMAD.X R47, RZ, RZ, UR5, P0 ;  /* 0x00000005ff2f7e24 */ /* 0x000fe200080e06ff */
[----:B------:R-:W-:-:S04]  /*23d00*/  LOP3.LUT P0, R6, R9, 0x3, RZ, 0xc0, !PT ;  /* 0x0000000309067812 */ /* 0x000fc8000780c0ff */
[----:B------:R-:W-:-:S04]  /*23d10*/  ISETP.EQ.OR P0, PT, R6, 0x3, !P0 ;  /* 0x000000030600780c */ /* 0x000fc80004702670 */
[----:B------:R-:W-:Y:S02]  /*23d20*/  SEL R13, R5, R90, P0 ;  /* 0x0000005a050d7207 */ /* 0x000fe40000000000 */
[----:B------:R-:W-:Y:S01]  /*23d30*/  SEL R5, R90, R5, P0 ;  /* 0x000000055a057207 */ /* 0x000fe20000000000 */
[----:B------:R-:W-:Y:S01]  /*23d40*/  ULDC.64 UR6, c[0x0][0x208] ;  /* 0x0000820000067ab9 */ /* 0x000fe20000000a00 */
[----:B------:R-:W-:Y:S01]  /*23d50*/  UMOV UR4, 0xffffffff ;  /* 0xffffffff00047882 */ /* 0x000fe20000000000 */
[----:B------:R0:W5:Y:S01]  /*23d60*/  LDG.E.CONSTANT R20, desc[UR6][R46.64] ;  /* 0x000000062e147981 */ /* 0x000162000c1e9900 */
[----:B------:R-:W-:Y:S02]  /*23d70*/  SEL R9, R3, R94, P0 ;  /* 0x0000005e03097207 */ /* 0x000fe40000000000 */
[----:B------:R-:W-:Y:S01]  /*23d80*/  SEL R3, R94, R3, P0 ;  /* 0x000000035e037207 */ /* 0x000fe20000000000 */
[----:B----4-:R-:W-:-:S03]  /*23d90*/  IMAD.WIDE R6, R7, 0x2, R68 ;  /* 0x0000000207067825 */ /* 0x010fc600078e0244 */
        /* <DEDUP_REMOVED lines=8> */
[----:B------:R-:W-:Y:S01]  /*23e20*/  LOP3.LUT R86, R86, R87, RZ, 0x3c, !PT ;  /* 0x0000005756567212 */ /* 0x000fe200078e3cff */
[----:B------:R-:W-:Y:S01]  /*23e30*/  IMAD.X R87, RZ, RZ, R7, P1 ;  /* 0x000000ffff577224 */ /* 0x000fe200008e0607 */
[C---:B------:R-:W-:Y:S02]  /*23e40*/  IADD3 R85, P2, R6.reuse, 0x4020, RZ ;  /* 0x0000402006557810 */ /* 0x040fe40007f5e0ff */
[C---:B------:R-:W-:Y:S02]  /*23e50*/  IADD3 R83, P3, R6.reuse, 0x4000, RZ ;  /* 0x0000400006537810 */ /* 0x040fe40007f7e0ff */
[C---:B------:R-:W-:Y:S02]  /*23e60*/  IADD3 R105, P4, R6.reuse, 0x60, RZ ;  /* 0x0000006006697810 */ /* 0x040fe40007f9e0ff */
[----:B------:R-:W-:-:S02]  /*23e70*/  IADD3 R103, P5, R6, 0x40, RZ ;  /* 0x0000004006677810 */ /* 0x000fc40007fbe0ff */
[----:B------:R-:W-:Y:S02]  /*23e80*/  IADD3 R101, P1, R6, 0x20, RZ ;  /* 0x0000002006657810 */ /* 0x000fe40007f3e0ff */
[----:B------:R-:W-:Y:S02]  /*23e90*/  LOP3.LUT R84, R85, 0x380, RZ, 0xc0, !PT ;  /* 0x0000038055547812 */ /* 0x000fe400078ec0ff */
[----:B------:R-:W-:Y:S02]  /*23ea0*/  LOP3.LUT R82, R83, 0x380, RZ, 0xc0, !PT ;  /* 0x0000038053527812 */ /* 0x000fe400078ec0ff */
[----:B------:R-:W-:Y:S02]  /*23eb0*/  LOP3.LUT R104, R105, 0x380, RZ, 0xc0, !PT ;  /* 0x0000038069687812 */ /* 0x000fe400078ec0ff */
[----:B------:R-:W-:Y:S02]  /*23ec0*/  LOP3.LUT R102, R103, 0x380, RZ, 0xc0, !PT ;  /* 0x0000038067667812 */ /* 0x000fe400078ec0ff */
[----:B------:R-:W-:-:S02]  /*23ed0*/  LOP3.LUT R100, R101, 0x380, RZ, 0xc0, !PT ;  /* 0x0000038065647812 */ /* 0x000fc400078ec0ff */
[----:B------:R-:W-:Y:S02]  /*23ee0*/  LOP3.LUT R29, R6, 0x380, RZ, 0xc0, !PT ;  /* 0x00000380061d7812 */ /* 0x000fe400078ec0ff */
[----:B------:R-:W-:Y:S02]  /*23ef0*/  SHF.R.U64 R84, R84, 0x3, RZ ;  /* 0x0000000354547819 */ /* 0x000fe400000012ff */
[----:B------:R-:W-:Y:S02]  /*23f00*/  SHF.R.U64 R82, R82, 0x3, RZ ;  /* 0x0000000352527819 */ /* 0x000fe400000012ff */
[----:B------:R-:W-:Y:S02]  /*23f10*/  SHF.R.U64 R104, R104, 0x3, RZ ;  /* 0x0000000368687819 */ /* 0x000fe400000012ff */
[----:B------:R-:W-:Y:S02]  /*23f20*/  SHF.R.U64 R102, R102, 0x3, RZ ;  /* 0x0000000366667819 */ /* 0x000fe400000012ff */
[----:B------:R-:W-:-:S02]  /*23f30*/  SHF.R.U64 R100, R100, 0x3, RZ ;  /* 0x0000000364647819 */ /* 0x000fc400000012ff */
        /* <DEDUP_REMOVED lines=12> */
[----:B------:R-:W-:Y:S02]  /*24000*/  MOV R90, R90 ;  /* 0x0000005a005a7202 */ /* 0x000fe40000000f00 */
[----:B------:R-:W-:Y:S02]  /*24010*/  MOV R108, R6 ;  /* 0x00000006006c7202 */ /* 0x000fe40000000f00 */
[----:B------:R-:W-:Y:S02]  /*24020*/  MOV R86, R86 ;  /* 0x0000005600567202 */ /* 0x000fe40000000f00 */
[----:B------:R-:W-:Y:S02]  /*24030*/  MOV R84, R84 ;  /* 0x0000005400547202 */ /* 0x000fe40000000f00 */
[----:B------:R-:W-:Y:S02]  /*24040*/  MOV R82, R82 ;  /* 0x0000005200527202 */ /* 0x000fe40000000f00 */
[----:B------:R-:W-:-:S02]  /*24050*/  MOV R104, R104 ;  /* 0x0000006800687202 */ /* 0x000fc40000000f00 */
[----:B------:R-:W-:Y:S02]  /*24060*/  MOV R102, R102 ;  /* 0x0000006600667202 */ /* 0x000fe40000000f00 */
[----:B------:R-:W-:Y:S01]  /*24070*/  MOV R100, R100 ;  /* 0x0000006400647202 */ /* 0x000fe20000000f00 */
[----:B0-----:R-:W-:Y:S06]  /*24080*/  BRA.DIV UR4, `(.L_x_2017) ;  /* 0x000000e6043c7947 */ /* 0x001fec000b800000 */
[----:B------:R-:W-:Y:S01]  /*24090*/  SEL R51, R113, R12, P0 ;  /* 0x0000000c71337207 */ /* 0x000fe20000000000 */
[----:B-----5:R-:W-:Y:S01]  /*240a0*/  SHFL.IDX PT, R9, R9, R20, 0x1c1f ;  /* 0x001c1f1409097589 */ /* 0x020fe200000e0000 */
[----:B------:R-:W-:Y:S02]  /*240b0*/  SEL R119, R40, R93, P0 ;  /* 0x0000005d28777207 */ /* 0x000fe40000000000 */
[----:B------:R-:W-:Y:S02]  /*240c0*/  SEL R55, R93, R40, P0 ;  /* 0x000000285d377207 */ /* 0x000fe40000000000 */
[----:B------:R-:W-:Y:S02]  /*240d0*/  SEL R87, R41, R10, P0 ;  /* 0x0000000a29577207 */ /* 0x000fe40000000000 */
[----:B------:R-:W-:Y:S02]  /*240e0*/  SEL R59, R10, R41, P0 ;  /* 0x000000290a3b7207 */ /* 0x000fe40000000000 */
[----:B------:R-:W-:-:S02]  /*240f0*/  SEL R141, R12, R113, P0 ;  /* 0x000000710c8d7207 */ /* 0x000fc40000000000 */
[----:B------:R-:W-:Y:S01]  /*24100*/  SEL R93, R48, R97, P0 ;  /* 0x00000061305d7207 */ /* 0x000fe20000000000 */
[----:B------:R-:W-:Y:S01]  /*24110*/  SHFL.IDX PT, R87, R87, R20, 0x1c1f ;  /* 0x001c1f1457577589 */ /* 0x000fe200000e0000 */
[----:B------:R-:W-:Y:S02]  /*24120*/  SEL R127, R50, R111, P0 ;  /* 0x0000006f327f7207 */ /* 0x000fe40000000000 */
[----:B------:R-:W-:Y:S02]  /*24130*/  SEL R125, R38, R115, P0 ;  /* 0x00000073267d7207 */ /* 0x000fe40000000000 */
[----:B------:R-:W-:Y:S02]  /*24140*/  LOP3.LUT R10, R20, 0x2, RZ, 0x3c, !PT ;  /* 0x00000002140a7812 */ /* 0x000fe400078e3cff */
        /* <DEDUP_REMOVED lines=24> */
[----:B------:R-:W-:Y:S01]  /*242d0*/  SEL R53, R8, R53, P0 ;  /* 0x0000003508357207 */ /* 0x000fe20000000000 */
[----:B------:R-:W-:Y:S01]  /*242e0*/  IMAD.MOV.U32 R11, RZ, RZ, RZ ;  /* 0x000000ffff0b7224 */ /* 0x000fe200078e00ff */
        /* <DEDUP_REMOVED lines=22> */
[----:B------:R-:W0:Y:S01]  /*24450*/  SHFL.IDX PT, R2, R3, R10, 0x1c1f ;  /* 0x001c1f0a03027589 */ /* 0x000e2200000e0000 */
[----:B------:R-:W-:-:S02]  /*24460*/  SEL R73, R70, R39, P0 ;  /* 0x0000002746497207 */ /* 0x000fc40000000000 */
[----:B------:R-:W-:Y:S01]  /*24470*/  SEL R41, R33, R34, P0 ;  /* 0x0000002221297207 */ /* 0x000fe20000000000 */
[----:B------:R-:W1:Y:S01]  /*24480*/  SHFL.IDX PT, R93, R7, R10, 0x1c1f ;  /* 0x001c1f0a075d7589 */ /* 0x000e6200000e0000 */
        /* <DEDUP_REMOVED lines=11> */
[----:B------:R-:W4:Y:S01]  /*24540*/  SHFL.IDX PT, R58, R127, R20, 0x1c1f ;  /* 0x001c1f147f3a7589 */ /* 0x000f2200000e0000 */
[----:B------:R-:W-:Y:S02]  /*24550*/  SEL R37, R28, R37, P0 ;  /* 0x000000251c257207 */ /* 0x000fe40000000000 */
[----:B------:R-:W-:Y:S01]  /*24560*/  SEL R39, R39, R70, P0 ;  /* 0x0000004627277207 */ /* 0x000fe20000000000 */
[----:B------:R-:W2:Y:S01]  /*24570*/  SHFL.IDX PT, R62, R125, R20, 0x1c1f ;  /* 0x001c1f147d3e7589 */ /* 0x000ea200000e0000 */
[----:B------:R-:W-:-:S02]  /*24580*/  SEL R33, R34, R33, P0 ;  /* 0x0000002122217207 */ /* 0x000fc40000000000 */
[----:B------:R-:W-:Y:S01]  /*24590*/  SEL R43, R35, R4, P0 ;  /* 0x00000004232b7207 */ /* 0x000fe20000000000 */
[----:B------:R-:W3:Y:S01]  /*245a0*/  SHFL.IDX PT, R28, R117, R20, 0x1c1f ;  /* 0x001c1f14751c7589 */ /* 0x000ee200000e0000 */
[----:B------:R-:W-:Y:S02]  /*245b0*/  SEL R35, R4, R35, P0 ;  /* 0x0000002304237207 */ /* 0x000fe40000000000 */
[----:B------:R-:W-:Y:S01]  /*245c0*/  SEL R29, R25, R36, P0 ;  /* 0x00000024191d7207 */ /* 0x000fe20000000000 */
[----:B------:R2:W3:Y:S01]  /*245d0*/  SHFL.IDX PT, R85, R57, R10, 0x1c1f ;  /* 0x001c1f0a39557589 */ /* 0x0004e200000e0000 */
[----:B------:R-:W-:Y:S02]  /*245e0*/  SEL R31, R27, R32, P0 ;  /* 0x000000201b1f7207 */ /* 0x000fe40000000000 */
[----:B------:R-:W-:Y:S01]  /*245f0*/  SEL R25, R36, R25, P0 ;  /* 0x0000001924197207 */ /* 0x000fe20000000000 */
[----:B------:R-:W3:Y:S01]  /*24600*/  SHFL.IDX PT, R70, R67, R10, 0x1c1f ;  /* 0x001c1f0a43467589 */ /* 0x000ee200000e0000 */
[----:B------:R-:W-:-:S02]  /*24610*/  SEL R27, R32, R27, P0 ;  /* 0x0000001b201b7207 */ /* 0x000fc40000000000 */
[----:B0-----:R-:W-:Y:S01]  /*24620*/  SEL R92, R9, R2, P0 ;  /* 0x00000002095c7207 */ /* 0x001fe20000000000 */
[----:B------:R0:W-:Y:S01]  /*24630*/  SHFL.IDX PT, R72, R65, R10, 0x1c1f ;  /* 0x001c1f0a41487589 */ /* 0x0001e200000e0000 */
[----:B------:R-:W-:Y:S02]  /*24640*/  SEL R94, R2, R9, P0 ;  /* 0x00000009025e7207 */ /* 0x000fe40000000000 */
[----:B------:R-:W-:Y:S01]  /*24650*/  SEL R96, R8, R51, P0 ;  /* 0x0000003308607207 */ /* 0x000fe20000000000 */
[----:B------:R0:W-:Y:S01]  /*24660*/  SHFL.IDX PT, R26, R119, R20, 0x1c1f ;  /* 0x001c1f14771a7589 */ /* 0x0001e200000e0000 */
[----:B------:R-:W-:Y:S02]  /*24670*/  SEL R98, R51, R8, P0 ;  /* 0x0000000833627207 */ /* 0x000fe40000000000 */
[----:B-1----:R-:W-:Y:S01]  /*24680*/  SEL R8, R30, R93, P0 ;  /* 0x0000005d1e087207 */ /* 0x002fe20000000000 */
[----:B------:R-:W-:Y:S01]  /*24690*/  SHFL.IDX PT, R40, R131, R20, 0x1c1f ;  /* 0x001c1f1483287589 */ /* 0x000fe200000e0000 */
[----:B------:R-:W-:-:S02]  /*246a0*/  SEL R2, R93, R30, P0 ;  /* 0x0000001e5d027207 */ /* 0x000fc40000000000 */
[----:B------:R-:W-:Y:S01]  /*246b0*/  SEL R3, R0, R5, P0 ;  /* 0x0000000500037207 */ /* 0x000fe20000000000 */
[----:B------:R-:W-:Y:S01]  /*246c0*/  SHFL.IDX PT, R60, R123, R20, 0x1c1f ;  /* 0x001c1f147b3c7589 */ /* 0x000fe200000e0000 */
[----:B----4-:R-:W-:Y:S02]  /*246d0*/  SEL R93, R58, R111, P0 ;  /* 0x0000006f3a5d7207 */ /* 0x010fe40000000000 */
[----:B--2---:R-:W-:Y:S01]  /*246e0*/  SEL R57, R62, R115, P0 ;  /* 0x000000733e397207 */ /* 0x004fe20000000000 */
[----:B------:R-:W-:Y:S01]  /*246f0*/  SHFL.IDX PT, R75, R75, R20, 0x1c1f ;  /* 0x001c1f144b4b7589 */ /* 0x000fe200000e0000 */
[----:B------:R-:W-:Y:S02]  /*24700*/  SEL R59, R115, R62, P0 ;  /* 0x0000003e733b7207 */ /* 0x000fe40000000000 */
[----:B0-----:R-:W-:Y:S01]  /*24710*/  SEL R65, R66, R87, P0 ;  /* 0x0000005742417207 */ /* 0x001fe20000000000 */
[----:B------:R-:W-:Y:S01]  /*24720*/  SHFL.IDX PT, R77, R77, R20, 0x1c1f ;  /* 0x001c1f144d4d7589 */ /* 0x000fe200000e0000 */
[----:B------:R-:W-:-:S02]  /*24730*/  SEL R5, R5, R0, P0 ;  /* 0x0000000005057207 */ /* 0x000fc40000000000 */
[----:B------:R-:W-:Y:S01]  /*24740*/  SEL R117, R6, R47, P0 ;  /* 0x0000002f06757207 */ /* 0x000fe20000000000 */
[----:B------:R-:W-:Y:S01]  /*24750*/  SHFL.IDX PT, R41, R41, R20, 0x1c1f ;  /* 0x001c1f1429297589 */ /* 0x000fe200000e0000 */
[----:B------:R-:W-:Y:S02]  /*24760*/  SEL R119, R47, R6, P0 ;  /* 0x000000062f777207 */ /* 0x000fe40000000000 */
[----:B---3--:R-:W-:Y:S01]  /*24770*/  SEL R9, R28, R91, P0 ;  /* 0x0000005b1c097207 */ /* 0x008fe20000000000 */
[----:B------:R-:W0:Y:S01]  /*24780*/  SHFL.IDX PT, R53, R53, R10, 0x1c1f ;  /* 0x001c1f0a35357589 */ /* 0x000e2200000e0000 */
[----:B------:R-:W-:Y:S02]  /*24790*/  SEL R111, R111, R58, P0 ;  /* 0x0000003a6f6f7207 */ /* 0x000fe40000000000 */
[----:B------:R-:W-:Y:S01]  /*247a0*/  SEL R62, R64, R85, P0 ;  /* 0x00000055403e7207 */ /* 0x000fe20000000000 */
[----:B------:R-:W1:Y:S01]  /*247b0*/  SHFL.IDX PT, R55, R55, R10, 0x1c1f ;  /* 0x001c1f0a37377589 */ /* 0x000e6200000e0000 */
[----:B------:R-:W-:-:S02]  /*247c0*/  SEL R67, R70, R83, P0 ;  /* 0x0000005346437207 */ /* 0x000fc40000000000 */
[----:B------:R-:W-:Y:S01]  /*247d0*/  SEL R64, R85, R64, P0 ;  /* 0x0000004055407207 */ /* 0x000fe20000000000 */
[----:B------:R2:W3:Y:S04]  /*247e0*/  SHFL.IDX PT, R97, R21, R10, 0x1c1f ;  /* 0x001c1f0a15617589 */ /* 0x0004e800000e0000 */
[----:B------:R-:W4:Y:S04]  /*247f0*/  SHFL.IDX PT, R101, R45, R10, 0x1c1f ;  /* 0x001c1f0a2d657589 */ /* 0x000f2800000e0000 */
[----:B------:R-:W4:Y:S01]  /*24800*/  SHFL.IDX PT, R107, R107, R10, 0x1c1f ;  /* 0x001c1f0a6b6b7589 */ /* 0x000f2200000e0000 */
[----:B--2---:R-:W-:-:S03]  /*24810*/  SEL R21, R91, R28, P0 ;  /* 0x0000001c5b157207 */ /* 0x004fc60000000000 */
[----:B------:R-:W2:Y:S04]  /*24820*/  SHFL.IDX PT, R113, R49, R10, 0x1c1f ;  /* 0x001c1f0a31717589 */ /* 0x000ea800000e0000 */
[----:B------:R-:W2:Y:S01]  /*24830*/  SHFL.IDX PT, R79, R79, R10, 0x1c1f ;  /* 0x001c1f0a4f4f7589 */ /* 0x000ea200000e0000 */
[----:B0-----:R-:W-:Y:S02]  /*24840*/  SEL R121, R24, R53, P0 ;  /* 0x0000003518797207 */ /* 0x001fe40000000000 */
[----:B------:R-:W-:Y:S01]  /*24850*/  SEL R7, R53, R24, P0 ;  /* 0x0000001835077207 */ /* 0x000fe20000000000 */
[----:B------:R0:W-:Y:S01]  /*24860*/  SHFL.IDX PT, R74, R63, R10, 0x1c1f ;  /* 0x001c1f0a3f4a7589 */ /* 0x0001e200000e0000 */
[----:B-1----:R-:W-:Y:S02]  /*24870*/  SEL R0, R26, R55, P0 ;  /* 0x000000371a007207 */ /* 0x002fe40000000000 */
[----:B------:R-:W-:Y:S01]  /*24880*/  SEL R6, R55, R26, P0 ;  /* 0x0000001a37067207 */ /* 0x000fe20000000000 */
[----:B------:R1:W2:Y:S01]  /*24890*/  SHFL.IDX PT, R76, R61, R10, 0x1c1f ;  /* 0x001c1f0a3d4c7589 */ /* 0x0002a200000e0000 */
[----:B---3--:R-:W-:-:S02]  /*248a0*/  SEL R44, R46, R97, P0 ;  /* 0x000000612e2c7207 */ /* 0x008fc40000000000 */
[----:B------:R-:W-:Y:S01]  /*248b0*/  SEL R46, R97, R46, P0 ;  /* 0x0000002e612e7207 */ /* 0x000fe20000000000 */
[----:B------:R-:W3:Y:S01]  /*248c0*/  SHFL.IDX PT, R110, R33, R10, 0x1c1f ;  /* 0x001c1f0a216e7589 */ /* 0x000ee200000e0000 */
[----:B----4-:R-:W-:Y:S02]  /*248d0*/  SEL R48, R50, R101, P0 ;  /* 0x0000006532307207 */ /* 0x010fe40000000000 */
[----:B0-----:R-:W-:Y:S01]  /*248e0*/  SEL R63, R83, R70, P0 ;  /* 0x00000046533f7207 */ /* 0x001fe20000000000 */
[----:B------:R-:W-:Y:S01]  /*248f0*/  SHFL.IDX PT, R32, R139, R20, 0x1c1f ;  /* 0x001c1f148b207589 */ /* 0x000fe200000e0000 */
[----:B------:R-:W-:Y:S02]  /*24900*/  SEL R91, R40, R107, P0 ;  /* 0x0000006b285b7207 */ /* 0x000fe40000000000 */
[----:B-1----:R-:W-:Y:S01]  /*24910*/  SEL R61, R87, R66, P0 ;  /* 0x00000042573d7207 */ /* 0x002fe20000000000 */
[----:B------:R-:W-:Y:S01]  /*24920*/  SHFL.IDX PT, R34, R137, R20, 0x1c1f ;  /* 0x001c1f1489227589 */ /* 0x000fe200000e0000 */
[----:B------:R-:W-:-:S02]  /*24930*/  SEL R66, R72, R81, P0 ;  /* 0x0000005148427207 */ /* 0x000fc40000000000 */
[----:B--2---:R-:W-:Y:S01]  /*24940*/  SEL R54, R56, R113, P0 ;  /* 0x0000007138367207 */ /* 0x004fe20000000000 */
        /* <DEDUP_REMOVED lines=9> */
[----:B------:R0:W-:Y:S01]  /*249e0*/  SHFL.IDX PT, R80, R71, R20, 0x1c1f ;  /* 0x001c1f1447507589 */ /* 0x0001e200000e0000 */
[----:B---3--:R-:W-:Y:S02]  /*249f0*/  SEL R120, R41, R110, P0 ;  /* 0x0000006e29787207 */ /* 0x008fe40000000000 */
[----:B------:R-:W-:Y:S01]  /*24a00*/  SEL R110, R110, R41, P0 ;  /* 0x000000296e6e7207 */ /* 0x000fe20000000000 */
[----:B------:R1:W-:Y:S04]  /*24a10*/  SHFL.IDX PT, R78, R73, R20, 0x1c1f ;  /* 0x001c1f14494e7589 */ /* 0x0003e800000e0000 */
[----:B------:R-:W-:Y:S01]  /*24a20*/  SHFL.IDX PT, R43, R43, R20, 0x1c1f ;  /* 0x001c1f142b2b7589 */ /* 0x000fe200000e0000 */
[----:B0-----:R-:W-:-:S03]  /*24a30*/  SEL R71, R77, R74, P0 ;  /* 0x0000004a4d477207 */ /* 0x001fc60000000000 */
[----:B------:R-:W0:Y:S01]  /*24a40*/  SHFL.IDX PT, R95, R95, R10, 0x1c1f ;  /* 0x001c1f0a5f5f7589 */ /* 0x000e2200000e0000 */
[----:B-1----:R-:W-:-:S03]  /*24a50*/  SEL R73, R74, R77, P0 ;  /* 0x0000004d4a497207 */ /* 0x002fc60000000000 */
[----:B------:R-:W1:Y:S04]  /*24a60*/  SHFL.IDX PT, R99, R99, R10, 0x1c1f ;  /* 0x001c1f0a63637589 */ /* 0x000e6800000e0000 */
[----:B------:R-:W2:Y:S04]  /*24a70*/  SHFL.IDX PT, R103, R103, R10, 0x1c1f ;  /* 0x001c1f0a67677589 */ /* 0x000ea800000e0000 */
[----:B------:R-:W3:Y:S04]  /*24a80*/  SHFL.IDX PT, R105, R105, R10, 0x1c1f ;  /* 0x001c1f0a69697589 */ /* 0x000ee800000e0000 */
[----:B------:R-:W4:Y:S04]  /*24a90*/  SHFL.IDX PT, R109, R109, R10, 0x1c1f ;  /* 0x001c1f0a6d6d7589 */ /* 0x000f2800000e0000 */
[----:B------:R-:W4:Y:S04]  /*24aa0*/  SHFL.IDX PT, R39, R39, R10, 0x1c1f ;  /* 0x001c1f0a27277589 */ /* 0x000f2800000e0000 */
[----:B------:R-:W4:Y:S01]  /*24ab0*/  SHFL.IDX PT, R37, R37, R10, 0x1c1f ;  /* 0x001c1f0a25257589 */ /* 0x000f2200000e0000 */
[----:B0-----:R-:W-:-:S02]  /*24ac0*/  SEL R45, R32, R95, P0 ;  /* 0x0000005f202d7207 */ /* 0x001fc40000000000 */
[----:B------:R-:W-:Y:S01]  /*24ad0*/  SEL R47, R95, R32, P0 ;  /* 0x000000205f2f7207 */ /* 0x000fe20000000000 */
[----:B------:R-:W0:Y:S01]  /*24ae0*/  SHFL.IDX PT, R106, R35, R10, 0x1c1f ;  /* 0x001c1f0a236a7589 */ /* 0x000e2200000e0000 */
[----:B-1----:R-:W-:Y:S02]  /*24af0*/  SEL R49, R34, R99, P0 ;  /* 0x0000006322317207 */ /* 0x002fe40000000000 */
[----:B------:R-:W-:Y:S01]  /*24b00*/  SEL R51, R99, R34, P0 ;  /* 0x0000002263337207 */ /* 0x000fe20000000000 */
[----:B------:R-:W1:Y:S01]  /*24b10*/  SHFL.IDX PT, R4, R29, R20, 0x1c1f ;  /* 0x001c1f141d047589 */ /* 0x000e6200000e0000 */
[----:B--2---:R-:W-:Y:S02]  /*24b20*/  SEL R53, R36, R103, P0 ;  /* 0x0000006724357207 */ /* 0x004fe40000000000 */
[----:B------:R-:W-:Y:S01]  /*24b30*/  SEL R55, R103, R36, P0 ;  /* 0x0000002467377207 */ /* 0x000fe20000000000 */
[----:B------:R-:W2:Y:S01]  /*24b40*/  SHFL.IDX PT, R31, R31, R20, 0x1c1f ;  /* 0x001c1f141f1f7589 */ /* 0x000ea200000e0000 */
[----:B---3--:R-:W-:-:S02]  /*24b50*/  SEL R52, R38, R105, P0 ;  /* 0x0000006926347207 */ /* 0x008fc40000000000 */
[----:B------:R-:W-:Y:S01]  /*24b60*/  SEL R112, R105, R38, P0 ;  /* 0x0000002669707207 */ /* 0x000fe20000000000 */
[----:B------:R-:W3:Y:S01]  /*24b70*/  SHFL.IDX PT, R20, R27, R10, 0x1c1f ;  /* 0x001c1f0a1b147589 */ /* 0x000ee200000e0000 */
[----:B----4-:R-:W-:Y:S02]  /*24b80*/  SEL R114, R42, R109, P0 ;  /* 0x0000006d2a727207 */ /* 0x010fe40000000000 */
[----:B------:R-:W-:Y:S01]  /*24b90*/  SEL R116, R109, R42, P0 ;  /* 0x0000002a6d747207 */ /* 0x000fe20000000000 */
[----:B------:R4:W1:Y:S01]  /*24ba0*/  SHFL.IDX PT, R14, R25, R10, 0x1c1f ;  /* 0x001c1f0a190e7589 */ /* 0x00086200000e0000 */
[----:B------:R-:W-:Y:S02]  /*24bb0*/  SEL R83, R39, R78, P0 ;  /* 0x0000004e27537207 */ /* 0x000fe40000000000 */
[----:B------:R-:W-:Y:S02]  /*24bc0*/  SEL R74, R80, R37, P0 ;  /* 0x00000025504a7207 */ /* 0x000fe40000000000 */
[----:B------:R-:W-:-:S02]  /*24bd0*/  SEL R118, R37, R80, P0 ;  /* 0x0000005025767207 */ /* 0x000fc40000000000 */
[----:B0-----:R-:W-:Y:S02]  /*24be0*/  SEL R85, R43, R106, P0 ;  /* 0x0000006a2b557207 */ /* 0x001fe40000000000 */
[----:B----4-:R-:W-:Y:S02]  /*24bf0*/  SEL R10, R81, R72, P0 ;  /* 0x00000048510a7207 */ /* 0x010fe40000000000 */
[----:B------:R-:W-:Y:S02]  /*24c00*/  SEL R72, R76, R75, P0 ;  /* 0x0000004b4c487207 */ /* 0x000fe40000000000 */
[----:B------:R-:W-:Y:S02]  /*24c10*/  SEL R75, R78, R39, P0 ;  /* 0x000000274e4b7207 */ /* 0x000fe40000000000 */
[----:B--2---:R-:W-:-:S07]  /*24c20*/  SEL R87, R106, R43, P0 ;  /* 0x0000002b6a577207 */ /* 0x004fce0000000000 */
.L_x_2332:
[----:B------:R-:W-:Y:S05]  /*24c30*/  WARPSYNC.ALL ;  /* 0x0000000000007948 */ /* 0x000fea0003800000 */
[----:B------:R-:W-:Y:S01]  /*24c40*/  BAR.SYNC.DEFER_BLOCKING 0x1, 0x100 ;  /* 0x0044000000007b1d */ /* 0x000fe20000010000 */
[----:B-1----:R-:W-:Y:S02]  /*24c50*/  SEL R76, R4, R14, P0 ;  /* 0x0000000e044c7207 */ /* 0x002fe40000000000 */
[----:B------:R-:W-:Y:S02]  /*24c60*/  SEL R78, R14, R4, P0 ;  /* 0x000000040e4e7207 */ /* 0x000fe40000000000 */
[----:B------:R-:W-:Y:S01]  /*24c70*/  F2FP.BF16.F32.PACK_AB R12, R3, R92 ;  /* 0x0000005c030c723e */ /* 0x000fe200000010ff */
[----:B------:R-:W-:Y:S01]  /*24c80*/  ULDC.64 UR6, c[0x0][0xc08] ;  /* 0x0003020000067ab9 */ /* 0x000fe20000000a00 */
[----:B------:R-:W-:Y:S01]  /*24c90*/  F2FP.BF16.F32.PACK_AB R13, R93, R54 ;  /* 0x000000365d0d723e */ /* 0x000fe200000010ff */
[----:B------:R-:W0:Y:S01]  /*24ca0*/  LDC.64 R80, c[0x0][0xc00] ;  /* 0x00030000ff507b82 */ /* 0x000e220000000a00 */
[----:B------:R-:W-:Y:S01]  /*24cb0*/  F2FP.BF16.F32.PACK_AB R14, R5, R94 ;  /* 0x0000005e050e723e */ /* 0x000fe200000010ff */
[----:B------:R-:W-:Y:S01]  /*24cc0*/  ULDC.64 UR4, c[0x0][0xc00] ;  /* 0x0003000000047ab9 */ /* 0x000fe20000000a00 */
[----:B------:R-:W-:Y:S01]  /*24cd0*/  F2FP.BF16.F32.PACK_AB R15, R111, R56 ;  /* 0x000000386f0f723e */ /* 0x000fe200000010ff */
[----:B------:R-:W-:Y:S01]  /*24ce0*/  ULDC.64 UR8, c[0x0][0x208] ;  /* 0x0000820000087ab9 */ /* 0x000fe20000000a00 */
[----:B---3--:R-:W-:-:S02]  /*24cf0*/  SEL R77, R31, R20, P0 ;  /* 0x000000141f4d7207 */ /* 0x008fc40000000000 */
[----:B------:R-:W-:Y:S02]  /*24d00*/  SEL R79, R20, R31, P0 ;  /* 0x0000001f144f7207 */ /* 0x000fe40000000000 */
[----:B------:R-:W-:Y:S01]  /*24d10*/  F2FP.BF16.F32.PACK_AB R24, R117, R96 ;  /* 0x000000607518723e */ /* 0x000fe200000010ff */
[----:B------:R-:W1:Y:S01]  /*24d20*/  LDC R20, c[0x0][0xbe8] ;  /* 0x0002fa00ff147b82 */ /* 0x000e620000000800 */
[----:B------:R-:W-:Y:S02]  /*24d30*/  F2FP.BF16.F32.PACK_AB R25, R57, R58 ;  /* 0x0000003a3919723e */ /* 0x000fe400000010ff */
[----:B------:R-:W-:Y:S02]  /*24d40*/  F2FP.BF16.F32.PACK_AB R26, R119, R98 ;  /* 0x00000062771a723e */ /* 0x000fe400000010ff */
[----:B------:R-:W-:Y:S01]  /*24d50*/  F2FP.BF16.F32.PACK_AB R27, R59, R60 ;  /* 0x0000003c3b1b723e */ /* 0x000fe200000010ff */
[----:B------:R2:W-:Y:S01]  /*24d60*/  STSM.16.M88.4 [R108], R12 ;  /* 0x0000000c6c007844 */ /* 0x0005e20000000200 */
[----:B------:R-:W-:-:S02]  /*24d70*/  F2FP.BF16.F32.PACK_AB R28, R121, R0 ;  /* 0x00000000791c723e */ /* 0x000fc400000010ff */
[----:B------:R-:W-:Y:S01]  /*24d80*/  F2FP.BF16.F32.PACK_AB R29, R61, R62 ;  /* 0x0000003e3d1d723e */ /* 0x000fe200000010ff */
[----:B------:R3:W-:Y:S01]  /*24d90*/  STSM.16.M88.4 [R100], R24 ;  /* 0x0000001864007844 */ /* 0x0007e20000000200 */
[----:B------:R-:W-:Y:S02]  /*24da0*/  F2FP.BF16.F32.PACK_AB R30, R7, R6 ;  /* 0x00000006071e723e */ /* 0x000fe400000010ff */
[----:B------:R-:W-:Y:S01]  /*24db0*/  F2FP.BF16.F32.PACK_AB R31, R65, R64 ;  /* 0x00000040411f723e */ /* 0x000fe200000010ff */
[----:B0-----:R-:W-:Y:S01]  /*24dc0*/  IMAD.WIDE R80, R226, 0x4, R80 ;  /* 0x00000004e2507825 */ /* 0x001fe200078e0250 */
        /* <DEDUP_REMOVED lines=8> */
[----:B------:R-:W-:Y:S02]  /*24e50*/  F2FP.BF16.F32.PACK_AB R38, R47, R46 ;  /* 0x0000002e2f26723e */ /* 0x000fe400000010ff */
[----:B------:R-:W-:Y:S02]  /*24e60*/  F2FP.BF16.F32.PACK_AB R39, R73, R72 ;  /* 0x000000484927723e */ /* 0x000fe400000010ff */
[----:B------:R-:W-:-:S02]  /*24e70*/  F2FP.BF16.F32.PACK_AB R40, R49, R48 ;  /* 0x000000303128723e */ /* 0x000fc400000010ff */
[----:B------:R-:W-:Y:S01]  /*24e80*/  F2FP.BF16.F32.PACK_AB R41, R75, R74 ;  /* 0x0000004a4b29723e */ /* 0x000fe200000010ff */
[----:B------:R-:W-:Y:S01]  /*24e90*/  STSM.16.M88.4 [R82], R36 ;  /* 0x0000002452007844 */ /* 0x000fe20000000200 */
[----:B------:R-:W-:Y:S02]  /*24ea0*/  F2FP.BF16.F32.PACK_AB R42, R51, R50 ;  /* 0x00000032332a723e */ /* 0x000fe400000010ff */
[----:B------:R-:W-:Y:S02]  /*24eb0*/  F2FP.BF16.F32.PACK_AB R43, R83, R118 ;  /* 0x00000076532b723e */ /* 0x000fe400000010ff */
[----:B--2---:R-:W-:Y:S02]  /*24ec0*/  F2FP.BF16.F32.PACK_AB R12, R53, R52 ;  /* 0x00000034350c723e */ /* 0x004fe400000010ff */
[----:B------:R-:W-:Y:S01]  /*24ed0*/  F2FP.BF16.F32.PACK_AB R13, R85, R120 ;  /* 0x00000078550d723e */ /* 0x000fe200000010ff */
[----:B------:R-:W-:Y:S01]  /*24ee0*/  STSM.16.M88.4 [R84], R40 ;  /* 0x0000002854007844 */ /* 0x000fe20000000200 */
[----:B------:R-:W-:-:S02]  /*24ef0*/  F2FP.BF16.F32.PACK_AB R14, R55, R112 ;  /* 0x00000070370e723e */ /* 0x000fc400000010ff */
[----:B------:R-:W-:Y:S02]  /*24f00*/  F2FP.BF16.F32.PACK_AB R15, R87, R110 ;  /* 0x0000006e570f723e */ /* 0x000fe400000010ff */
[----:B---3--:R-:W-:Y:S02]  /*24f10*/  F2FP.BF16.F32.PACK_AB R24, R91, R114 ;  /* 0x000000725b18723e */ /* 0x008fe400000010ff */
[----:B------:R-:W-:Y:S01]  /*24f20*/  F2FP.BF16.F32.PACK_AB R26, R107, R116 ;  /* 0x000000746b1a723e */ /* 0x000fe200000010ff */
[----:B------:R-:W-:Y:S01]  /*24f30*/  STSM.16.M88.4 [R86], R12 ;  /* 0x0000000c56007844 */ /* 0x000fe20000000200 */
[----:B------:R-:W-:Y:S02]  /*24f40*/  F2FP.BF16.F32.PACK_AB R25, R77, R76 ;  /* 0x0000004c4d19723e */ /* 0x000fe400000010ff */
[----:B------:R-:W-:Y:S02]  /*24f50*/  F2FP.BF16.F32.PACK_AB R27, R79, R78 ;  /* 0x0000004e4f1b723e */ /* 0x000fe400000010ff */
[----:B------:R-:W-:-:S02]  /*24f60*/  ISETP.GT.AND P1, PT, R225, 0x1, PT ;  /* 0x00000001e100780c */ /* 0x000fc40003f24270 */
[----:B------:R-:W-:Y:S01]  /*24f70*/  ISETP.NE.U32.AND P3, PT, RZ, UR4, PT ;  /* 0x00000004ff007c0c */ /* 0x000fe2000bf65070 */
[----:B------:R0:W-:Y:S01]  /*24f80*/  STSM.16.M88.4 [R90], R24 ;  /* 0x000000185a007844 */ /* 0x0001e20000000200 */
[----:B------:R-:W-:Y:S01]  /*24f90*/  BAR.SYNC.DEFER_BLOCKING 0x1, 0x100 ;  /* 0x0044000000007b1d */ /* 0x000fe20000010000 */
[----:B------:R-:W-:Y:S02]  /*24fa0*/  ISETP.NE.U32.AND P0, PT, RZ, UR6, PT ;  /* 0x00000006ff007c0c */ /* 0x000fe4000bf05070 */
[----:B------:R-:W-:Y:S01]  /*24fb0*/  ISETP.NE.AND.EX P3, PT, RZ, UR5, PT, P3 ;  /* 0x00000005ff007c0c */ /* 0x000fe2000bf65330 */
[----:B0-----:R-:W-:Y:S01]  /*24fc0*/  IMAD.MOV.U32 R24, RZ, RZ, 0x9b8 ;  /* 0x000009b8ff187424 */ /* 0x001fe200078e00ff */
[----:B------:R-:W-:-:S04]  /*24fd0*/  ISETP.NE.AND.EX P0, PT, RZ, UR7, PT, P0 ;  /* 0x00000007ff007c0c */ /* 0x000fc8000bf05300 */
[----:B------:R-:W-:-:S04]  /*24fe0*/  SEL R24, R24, 0x978, P1 ;  /* 0x0000097818187807 */ /* 0x000fc80000800000 */
[----:B------:R0:W2:Y:S01]  /*24ff0*/  LDC.64 R14, c[0x0][R24+0x220] ;  /* 0x00008800180e7b82 */ /* 0x0000a20000000a00 */
[----:B------:R-:W-:Y:S02]  /*25000*/  ULDC UR6, c[0x0][0xa88] ;  /* 0x0002a20000067ab9 */ /* 0x000fe40000000800 */
[----:B------:R0:W5:Y:S01]  /*25010*/  @P3 LDG.E R11, desc[UR8][R80.64] ;  /* 0x00000008500b3981 */ /* 0x000162000c1e1900 */
[----:B------:R-:W-:-:S04]  /*25020*/  IMAD.U32 R31, RZ, RZ, UR6 ;  /* 0x00000006ff1f7e24 */ /* 0x000fc8000f8e00ff */
[----:B------:R0:W3:Y:S08]  /*25030*/  LDC.64 R26, c[0x0][R24+0x218] ;  /* 0x00008600181a7b82 */ /* 0x0000f00000000a00 */
[----:B------:R0:W4:Y:S08]  /*25040*/  LDC.64 R12, c[0x0][R24+0x228] ;  /* 0x00008a00180c7b82 */ /* 0x0001300000000a00 */
[----:B------:R-:W0:Y:S01]  /*25050*/  @P0 LDC.64 R28, c[0x0][0xc08] ;  /* 0x00030200ff1c0b82 */ /* 0x000e220000000a00 */
[----:B-1----:R-:W-:Y:S01]  /*25060*/  ISETP.NE.AND P2, PT, R20, 0x1, PT ;  /* 0x000000011400780c */ /* 0x002fe20003f45270 */
[----:B0-----:R-:W-:-:S05]  /*25070*/  @P0 IMAD.WIDE R28, R226, 0x4, R28 ;  /* 0x00000004e21c0825 */ /* 0x001fca00078e021c */
[----:B------:R0:W5:Y:S01]  /*25080*/  @P0 LDG.E R31, desc[UR8][R28.64] ;  /* 0x000000081c1f0981 */ /* 0x000162000c1e1900 */
[----:B--234-:R-:W-:Y:S06]  /*25090*/  @P0 BRA `(.L_x_2018) ;  /* 0x0000000000140947 */ /* 0x01cfec0003800000 */
[----:B------:R-:W-:Y:S05]  /*250a0*/  @!P3 BRA `(.L_x_2018) ;  /* 0x000000000010b947 */ /* 0x000fea0003800000 */
[----:B------:R-:W-:Y:S02]  /*250b0*/  ULDC.64 UR6, c[0x0][0x208] ;  /* 0x0000820000067ab9 */ /* 0x000fe40000000a00 */
[----:B------:R-:W2:Y:S04]  /*250c0*/  LDG.E R4, desc[UR6][R80.64] ;  /* 0x0000000650047981 */ /* 0x000ea8000c1e1900 */
[----:B-----5:R-:W2:Y:S02]  /*250d0*/  LDG.E R31, desc[UR6][R80.64+0x4] ;  /* 0x00000406501f7981 */ /* 0x020ea4000c1e1900 */
[----:B--2---:R-:W-:-:S07]  /*250e0*/  IMAD.IADD R31, R31, 0x1, -R4 ;  /* 0x000000011f1f7824 */ /* 0x004fce00078e0a04 */
.L_x_2018:
[----:B------:R-:W2:Y:S01]  /*250f0*/  LDL R34, [R1+0x24] ;  /* 0x0000240001227983 */ /* 0x000ea20000100800 */
[----:B------:R-:W1:Y:S01]  /*25100*/  LDC.64 R24, c[0x0][R24+0x210] ;  /* 0x0000840018187b82 */ /* 0x000e620000000a00 */
[----:B------:R-:W-:Y:S01]  /*25110*/  ISETP.NE.U32.AND P0, PT, RZ, UR4, PT ;  /* 0x00000004ff007c0c */ /* 0x000fe2000bf05070 */
[----:B------:R-:W-:Y:S01]  /*25120*/  IMAD.IADD R41, R208, 0x1, R201 ;  /* 0x00000001d0297824 */ /* 0x000fe200078e02c9 */
[----:B------:R-:W-:Y:S01]  /*25130*/  SHF.R.S32.HI R33, RZ, 0x1f, R226 ;  /* 0x0000001fff217819 */ /* 0x000fe200000114e2 */
[----:B------:R-:W3:Y:S01]  /*25140*/  S2R R32, SR_TID.X ;  /* 0x0000000000207919 */ /* 0x000ee20000002100 */
[----:B------:R-:W-:Y:S01]  /*25150*/  ISETP.NE.AND.EX P0, PT, RZ, UR5, PT, P0 ;  /* 0x00000005ff007c0c */ /* 0x000fe2000bf05300 */
[-C--:B------:R-:W-:Y:S01]  /*25160*/  IMAD R35, R27, R195.reuse, RZ ;  /* 0x000000c31b237224 */ /* 0x080fe200078e02ff */
[----:B-----5:R-:W-:Y:S01]  /*25170*/  SHF.R.S32.HI R82, RZ, 0x1f, R11 ;  /* 0x0000001fff527819 */ /* 0x020fe2000001140b */
[----:B------:R-:W4:Y:S01]  /*25180*/  @P2 LDC R30, c[0x0][0xbec] ;  /* 0x0002fb00ff1e2b82 */ /* 0x000f220000000800 */
[----:B------:R-:W-:Y:S01]  /*25190*/  SEL R81, R226, RZ, !P0 ;  /* 0x000000ffe2517207 */ /* 0x000fe20004000000 */
[----:B------:R-:W-:Y:S01]  /*251a0*/  IMAD.WIDE.U32 R26, R26, R195, RZ ;  /* 0x000000c31a1a7225 */ /* 0x000fe200078e00ff */
[----:B------:R-:W-:Y:S01]  /*251b0*/  SEL R33, R33, RZ, !P0 ;  /* 0x000000ff21217207 */ /* 0x000fe20004000000 */
[----:B------:R-:W-:-:S02]  /*251c0*/  ULDC.64 UR6, c[0x0][0x208] ;  /* 0x0000820000067ab9 */ /* 0x000fc40000000a00 */
[----:B------:R-:W-:Y:S02]  /*251d0*/  IMAD R4, R15, R81, RZ ;  /* 0x000000510f047224 */ /* 0x000fe400078e02ff */
[----:B------:R-:W3:Y:S01]  /*251e0*/  @P2 LDC R39, c[0x0][0xbf0] ;  /* 0x0002fc00ff272b82 */ /* 0x000ee20000000800 */
[----:B------:R-:W-:Y:S02]  /*251f0*/  IMAD.IADD R27, R27, 0x1, R35 ;  /* 0x000000011b1b7824 */ /* 0x000fe400078e0223 */
[C---:B------:R-:W-:Y:S01]  /*25200*/  IMAD R37, R14.reuse, R33, R4 ;  /* 0x000000210e257224 */ /* 0x040fe200078e0204 */
[----:B------:R-:W-:Y:S01]  /*25210*/  SEL R33, R227, RZ, P1 ;  /* 0x000000ffe3217207 */ /* 0x000fe20000800000 */
[----:B------:R-:W-:-:S03]  /*25220*/  IMAD.WIDE.U32 R14, R14, R81, RZ ;  /* 0x000000510e0e7225 */ /* 0x000fc600078e00ff */
[----:B0-----:R-:W0:Y:S01]  /*25230*/  LDC.64 R28, c[0x0][0xba8] ;  /* 0x0002ea00ff1c7b82 */ /* 0x001e220000000a00 */
[----:B------:R-:W-:Y:S01]  /*25240*/  IMAD.IADD R37, R15, 0x1, R37 ;  /* 0x000000010f257824 */ /* 0x000fe200078e0225 */
[----:B------:R-:W-:Y:S01]  /*25250*/  IADD3 R14, P0, P3, R14, R26, R11 ;  /* 0x0000001a0e0e7210 */ /* 0x000fe20007b1e00b */
[----:B------:R-:W-:Y:S02]  /*25260*/  IMAD.MOV.U32 R15, RZ, RZ, R41 ;  /* 0x000000ffff0f7224 */ /* 0x000fe400078e0029 */
[----:B------:R-:W-:Y:S01]  /*25270*/  IMAD R35, R13, R33, RZ ;  /* 0x000000210d237224 */ /* 0x000fe200078e02ff */
[----:B------:R-:W-:Y:S01]  /*25280*/  IADD3.X R27, R37, R27, R82, P0, P3 ;  /* 0x0000001b251b7210 */ /* 0x000fe200007e6452 */
[----:B------:R-:W-:-:S04]  /*25290*/  IMAD.WIDE.U32 R12, R12, R33, RZ ;  /* 0x000000210c0c7225 */ /* 0x000fc800078e00ff */
[----:B----4-:R-:W-:-:S04]  /*252a0*/  @P2 IMAD.HI.U32 R4, R41, R30, RZ ;  /* 0x0000001e29042227 */ /* 0x010fc800078e00ff */
[----:B------:R-:W-:Y:S01]  /*252b0*/  IMAD.IADD R35, R13, 0x1, R35 ;  /* 0x000000010d237824 */ /* 0x000fe200078e0223 */
[----:B---3--:R-:W-:Y:S01]  /*252c0*/  @P2 SHF.R.U32.HI R15, RZ, R39, R4 ;  /* 0x00000027ff0f2219 */ /* 0x008fe20000011604 */
[----:B------:R-:W-:Y:S02]  /*252d0*/  VIADD R36, R32, 0xffffff80 ;  /* 0xffffff8020247836 */ /* 0x000fe40000000000 */
[----:B------:R-:W-:Y:S01]  /*252e0*/  IMAD R80, R31, R20, RZ ;  /* 0x000000141f507224 */ /* 0x000fe200078e02ff */
[----:B------:R-:W-:Y:S01]  /*252f0*/  IADD3 R12, P0, P3, R15, R14, R12 ;  /* 0x0000000e0f0c7210 */ /* 0x000fe20007b1e00c */
[--C-:B------:R-:W-:Y:S01]  /*25300*/  IMAD.MOV R33, RZ, RZ, -R15.reuse ;  /* 0x000000ffff217224 */ /* 0x100fe200078e0a0f */
[----:B------:R-:W-:Y:S01]  /*25310*/  SHF.R.S32.HI R4, RZ, 0x1f, R15 ;  /* 0x0000001fff047819 */ /* 0x000fe2000001140f */
[----:B0-----:R-:W0:Y:S02]  /*25320*/  @!P1 LDC R28, c[0x0][0xb50] ;  /* 0x0002d400ff1c9b82 */ /* 0x001e240000000800 */
[----:B------:R-:W-:Y:S01]  /*25330*/  IMAD R15, R20, R33, R41 ;  /* 0x00000021140f7224 */ /* 0x000fe200078e0229 */
[----:B------:R-:W-:-:S02]  /*25340*/  IADD3.X R13, R4, R27, R35, P0, P3 ;  /* 0x0000001b040d7210 */ /* 0x000fc400007e6423 */
[----:B------:R-:W-:Y:S01]  /*25350*/  SHF.R.S32.HI R32, RZ, 0x1f, R36 ;  /* 0x0000001fff207819 */ /* 0x000fe20000011424 */
[-C--:B-1----:R-:W-:Y:S01]  /*25360*/  IMAD R4, R25, R15.reuse, RZ ;  /* 0x0000000f19047224 */ /* 0x082fe200078e02ff */
[----:B------:R-:W-:Y:S01]  /*25370*/  SHF.R.S32.HI R27, RZ, 0x1f, R15 ;  /* 0x0000001fff1b7819 */ /* 0x000fe2000001140f */
[----:B------:R-:W-:Y:S01]  /*25380*/  IMAD.WIDE.U32 R12, R24, R15, R12 ;  /* 0x0000000f180c7225 */ /* 0x000fe200078e000c */
[----:B------:R-:W1:Y:S01]  /*25390*/  @!P1 LDC R29, c[0x0][0xb54] ;  /* 0x0002d500ff1d9b82 */ /* 0x000e620000000800 */
[----:B------:R-:W-:Y:S02]  /*253a0*/  LEA.HI R32, R32, R36, RZ, 0x7 ;  /* 0x0000002420207211 */ /* 0x000fe400078f38ff */
[----:B------:R-:W-:Y:S02]  /*253b0*/  IMAD R27, R24, R27, R4 ;  /* 0x0000001b181b7224 */ /* 0x000fe400078e0204 */
[----:B------:R-:W-:Y:S02]  /*253c0*/  LOP3.LUT R32, R32, 0xffffff80, RZ, 0xc0, !PT ;  /* 0xffffff8020207812 */ /* 0x000fe400078ec0ff */
[----:B------:R-:W-:-:S03]  /*253d0*/  IMAD.IADD R4, R13, 0x1, R27 ;  /* 0x000000010d047824 */ /* 0x000fc600078e021b */
[----:B------:R-:W-:Y:S01]  /*253e0*/  IMAD.IADD R32, R36, 0x1, -R32 ;  /* 0x0000000124207824 */ /* 0x000fe200078e0a20 */
[----:B0-----:R-:W-:-:S05]  /*253f0*/  LEA R28, P0, R12, R28, 0x2 ;  /* 0x0000001c0c1c7211 */ /* 0x001fca00078010ff */
[----:B------:R-:W-:Y:S01]  /*25400*/  SHFL.IDX PT, R14, R28, 0x1, 0x1c1f ;  /* 0x003c1f001c0e7f89 */ /* 0x000fe200000e0000 */
[----:B-1----:R-:W-:-:S03]  /*25410*/  LEA.HI.X R4, R12, R29, R4, 0x2, P0 ;  /* 0x0000001d0c047211 */ /* 0x002fc600000f1404 */
[----:B------:R-:W-:Y:S01]  /*25420*/  SHFL.IDX PT, R12, R28, RZ, 0x1c1f ;  /* 0x001c1fff1c0c7589 */ /* 0x000fe200000e0000 */
[----:B------:R-:W-:-:S03]  /*25430*/  LOP3.LUT P0, RZ, R32, 0x3, RZ, 0xc0, !PT ;  /* 0x0000000320ff7812 */ /* 0x000fc6000780c0ff */
[----:B------:R-:W0:Y:S04]  /*25440*/  SHFL.IDX PT, R13, R4, RZ, 0x1c1f ;  /* 0x001c1fff040d7589 */ /* 0x000e2800000e0000 */
[----:B------:R-:W1:Y:S01]  /*25450*/  SHFL.IDX PT, R15, R4, 0x1, 0x1c1f ;  /* 0x003c1f00040f7f89 */ /* 0x000e6200000e0000 */
[----:B--2---:R-:W-:-:S04]  /*25460*/  IMAD.IADD R27, R34, 0x1, R201 ;  /* 0x00000001221b7824 */ /* 0x004fc800078e02c9 */
[C---:B------:R-:W-:Y:S01]  /*25470*/  VIADD R35, R27.reuse, 0x8 ;  /* 0x000000081b237836 */ /* 0x040fe20000000000 */
[----:B------:R-:W-:-:S04]  /*25480*/  ISETP.GE.OR P3, PT, R27, R80, P0 ;  /* 0x000000501b00720c */ /* 0x000fc80000766670 */
[----:B------:R-:W-:-:S09]  /*25490*/  ISETP.GE.OR P0, PT, R35, R80, P0 ;  /* 0x000000502300720c */ /* 0x000fd20000706670 */
[----:B0-----:R0:W-:Y:S04]  /*254a0*/  @!P3 ST.E desc[UR6][R12.64], R88 ;  /* 0x000000580c00b985 */ /* 0x0011e8000c101906 */
[----:B-1----:R0:W-:Y:S01]  /*254b0*/  @!P0 ST.E desc[UR6][R14.64], R89 ;  /* 0x000000590e008985 */ /* 0x0021e2000c101906 */
[----:B------:R-:W-:Y:S05]  /*254c0*/  @P1 BRA `(.L_x_2019) ;  /* 0x0000000800bc1947 */ /* 0x000fea0003800000 */
[----:B------:R-:W-:Y:S01]  /*254d0*/  IMAD R3, R228, 0x40, R209 ;  /* 0x00000040e4037824 */ /* 0x000fe200078e02d1 */
[----:B0-----:R-:W0:Y:S01]  /*254e0*/  @P2 LDC R13, c[0x0][0xbec] ;  /* 0x0002fb00ff0d2b82 */ /* 0x001e220000000800 */
[----:B------:R-:W-:Y:S02]  /*254f0*/  ULDC.64 UR4, c[0x0][0x208] ;  /* 0x0000820000047ab9 */ /* 0x000fe40000000a00 */
[----:B------:R-:W-:-:S03]  /*25500*/  IMAD.WIDE R68, R3, 0x2, R68 ;  /* 0x0000000203447825 */ /* 0x000fc600078e0244 */
[C---:B------:R-:W-:Y:S02]  /*25510*/  IADD3 R37, P5, R68.reuse, 0x1000, RZ ;  /* 0x0000100044257810 */ /* 0x040fe40007fbe0ff */
[----:B------:R-:W1:Y:S01]  /*25520*/  @P2 LDC R15, c[0x0][0xbf0] ;  /* 0x0002fc00ff0f2b82 */ /* 0x000e620000000800 */
        /* <DEDUP_REMOVED lines=10> */
[C---:B------:R-:W-:Y:S01]  /*255d0*/  IADD3 R45, P3, R68.reuse, 0x4000, RZ ;  /* 0x00004000442d7810 */ /* 0x040fe20007f7e0ff */
[----:B------:R-:W5:Y:S01]  /*255e0*/  LD.E.128 R36, desc[UR4][R36.64] ;  /* 0x0000000424247980 */ /* 0x000f62000c101d00 */
[C---:B------:R-:W-:Y:S02]  /*255f0*/  IADD3 R41, P4, R68.reuse, 0x5000, RZ ;  /* 0x0000500044297810 */ /* 0x040fe40007f9e0ff */
[C---:B------:R-:W-:Y:S01]  /*25600*/  IADD3 R33, P5, R68.reuse, 0x6000, RZ ;  /* 0x0000600044217810 */ /* 0x040fe20007fbe0ff */
[----:B------:R-:W5:Y:S01]  /*25610*/  LD.E.128 R28, desc[UR4][R28.64] ;  /* 0x000000041c1c7980 */ /* 0x000f62000c101d00 */
[----:B------:R-:W-:-:S02]  /*25620*/  IADD3 R3, P0, R68, 0x7000, RZ ;  /* 0x0000700044037810 */ /* 0x000fc40007f1e0ff */
[----:B------:R-:W-:Y:S02]  /*25630*/  LOP3.LUT R4, R5, 0x380, RZ, 0xc0, !PT ;  /* 0x0000038005047812 */ /* 0x000fe400078ec0ff */
[----:B------:R-:W-:Y:S01]  /*25640*/  LOP3.LUT R44, R45, 0x380, RZ, 0xc0, !PT ;  /* 0x000003802d2c7812 */ /* 0x000fe200078ec0ff */
[----:B------:R-:W-:Y:S01]  /*25650*/  IMAD.X R25, RZ, RZ, R69, P0 ;  /* 0x000000ffff197224 */ /* 0x000fe200000e0645 */
[----:B------:R-:W-:Y:S02]  /*25660*/  LOP3.LUT R40, R41, 0x380, RZ, 0xc0, !PT ;  /* 0x0000038029287812 */ /* 0x000fe400078ec0ff */
[----:B------:R-:W-:Y:S02]  /*25670*/  LOP3.LUT R32, R33, 0x380, RZ, 0xc0, !PT ;  /* 0x0000038021207812 */ /* 0x000fe400078ec0ff */
[----:B------:R-:W-:Y:S02]  /*25680*/  LOP3.LUT R0, R3, 0x380, RZ, 0xc0, !PT ;  /* 0x0000038003007812 */ /* 0x000fe400078ec0ff */
[----:B------:R-:W-:-:S02]  /*25690*/  LOP3.LUT R7, R68, 0x380, RZ, 0xc0, !PT ;  /* 0x0000038044077812 */ /* 0x000fc400078ec0ff */
[----:B------:R-:W-:Y:S02]  /*256a0*/  SHF.R.U64 R4, R4, 0x3, RZ ;  /* 0x0000000304047819 */ /* 0x000fe400000012ff */
[----:B------:R-:W-:Y:S02]  /*256b0*/  SHF.R.U64 R44, R44, 0x3, RZ ;  /* 0x000000032c2c7819 */ /* 0x000fe400000012ff */
[----:B------:R-:W-:Y:S02]  /*256c0*/  SHF.R.U64 R40, R40, 0x3, RZ ;  /* 0x0000000328287819 */ /* 0x000fe400000012ff */
[----:B------:R-:W-:Y:S02]  /*256d0*/  SHF.R.U64 R32, R32, 0x3, RZ ;  /* 0x0000000320207819 */ /* 0x000fe400000012ff */
[----:B------:R-:W-:Y:S02]  /*256e0*/  SHF.R.U64 R0, R0, 0x3, RZ ;  /* 0x0000000300007819 */ /* 0x000fe400000012ff */
[----:B------:R-:W-:-:S02]  /*256f0*/  SHF.R.U64 R7, R7, 0x3, RZ ;  /* 0x0000000307077819 */ /* 0x000fc400000012ff */
        /* <DEDUP_REMOVED lines=8> */
[----:B------:R-:W-:Y:S01]  /*25780*/  LOP3.LUT R24, R0, R3, RZ, 0x3c, !PT ;  /* 0x0000000300187212 */ /* 0x000fe200078e3cff */
[----:B------:R-:W5:Y:S01]  /*25790*/  LD.E.128 R44, desc[UR4][R44.64] ;  /* 0x000000042c2c7980 */ /* 0x000f62000c101d00 */
[----:B------:R-:W-:-:S03]  /*257a0*/  LOP3.LUT R68, R7, R68, RZ, 0x3c, !PT ;  /* 0x0000004407447212 */ /* 0x000fc600078e3cff */
[----:B------:R-:W5:Y:S04]  /*257b0*/  LD.E.128 R4, desc[UR4][R4.64] ;  /* 0x0000000404047980 */ /* 0x000f68000c101d00 */
[----:B------:R2:W5:Y:S04]  /*257c0*/  LD.E.128 R48, desc[UR4][R68.64] ;  /* 0x0000000444307980 */ /* 0x000568000c101d00 */
[----:B------:R-:W5:Y:S04]  /*257d0*/  LD.E.128 R40, desc[UR4][R40.64] ;  /* 0x0000000428287980 */ /* 0x000f68000c101d00 */
[----:B------:R-:W5:Y:S04]  /*257e0*/  LD.E.128 R32, desc[UR4][R32.64] ;  /* 0x0000000420207980 */ /* 0x000f68000c101d00 */
[----:B------:R-:W5:Y:S01]  /*257f0*/  LD.E.128 R24, desc[UR4][R24.64] ;  /* 0x0000000418187980 */ /* 0x000f62000c101d00 */
[----:B------:R-:W-:-:S02]  /*25800*/  ULDC.64 UR4, c[0x0][0xaa0] ;  /* 0x0002a80000047ab9 */ /* 0x000fc40000000a00 */
[----:B------:R-:W-:Y:S01]  /*25810*/  IMAD R82, R82, UR4, RZ ;  /* 0x0000000452527c24 */ /* 0x000fe2000f8e02ff */
[----:B------:R-:W-:Y:S01]  /*25820*/  SHF.R.S32.HI R8, RZ, 0x1f, R81 ;  /* 0x0000001fff087819 */ /* 0x000fe20000011451 */
[C---:B------:R-:W-:Y:S01]  /*25830*/  IMAD.WIDE.U32 R2, R11.reuse, UR4, RZ ;  /* 0x000000040b027c25 */ /* 0x040fe2000f8e00ff */
[----:B------:R-:W-:Y:S01]  /*25840*/  @!PT LDS RZ, [RZ] ;  /* 0x00000000fffff984 */ /* 0x000fe20000000800 */
[----:B------:R-:W-:Y:S01]  /*25850*/  @!PT LDS RZ, [RZ] ;  /* 0x00000000fffff984 */ /* 0x000fe20000000800 */
[----:B------:R-:W-:Y:S01]  /*25860*/  @!PT LDS RZ, [RZ] ;  /* 0x00000000fffff984 */ /* 0x000fe20000000800 */
[----:B------:R-:W-:Y:S01]  /*25870*/  @!PT LDS RZ, [RZ] ;  /* 0x00000000fffff984 */ /* 0x000fe20000000800 */
[----:B------:R3:W-:Y:S06]  /*25880*/  MEMBAR.ALL.CTA ;  /* 0x0000000000007992 */ /* 0x0007ec0000008000 */
[----:B---3--:R-:W3:Y:S01]  /*25890*/  FENCE.VIEW.ASYNC.S ;  /* 0x00000000000073c6 */ /* 0x008ee20000000000 */
[----:B------:R-:W-:Y:S01]  /*258a0*/  IMAD R9, R11, UR5, R82 ;  /* 0x000000050b097c24 */ /* 0x000fe2000f8e0252 */
[----:B------:R-:W-:Y:S01]  /*258b0*/  ULDC.64 UR4, c[0x0][0xae8] ;  /* 0x0002ba0000047ab9 */ /* 0x000fe20000000a00 */
[----:B------:R-:W-:-:S02]  /*258c0*/  IMAD R0, R221, 0x20, R228 ;  /* 0x00000020dd007824 */ /* 0x000fc400078e02e4 */
[----:B------:R-:W-:Y:S02]  /*258d0*/  IMAD.IADD R3, R3, 0x1, R9 ;  /* 0x0000000103037824 */ /* 0x000fe400078e0209 */
[----:B------:R-:W-:Y:S02]  /*258e0*/  IMAD.IADD R10, R201, 0x1, R0 ;  /* 0x00000001c90a7824 */ /* 0x000fe400078e0200 */
[----:B------:R-:W-:-:S04]  /*258f0*/  IMAD.WIDE.U32 R2, R195, UR4, R2 ;  /* 0x00000004c3027c25 */ /* 0x000fc8000f8e0002 */
[----:B------:R-:W-:Y:S01]  /*25900*/  IMAD R3, R195, UR5, R3 ;  /* 0x00000005c3037c24 */ /* 0x000fe2000f8e0203 */
[----:B------:R-:W-:Y:S01]  /*25910*/  ULDC.64 UR4, c[0x0][0xaf0] ;  /* 0x0002bc0000047ab9 */ /* 0x000fe20000000a00 */
[----:B0-----:R-:W-:-:S04]  /*25920*/  @P2 IMAD.HI.U32 R0, R10, R13, RZ ;  /* 0x0000000d0a002227 */ /* 0x001fc800078e00ff */
[----:B------:R-:W-:Y:S02]  /*25930*/  IMAD R8, R8, UR4, RZ ;  /* 0x0000000408087c24 */ /* 0x000fe4000f8e02ff */
[----:B------:R-:W-:Y:S01]  /*25940*/  IMAD.MOV.U32 R9, RZ, RZ, R10 ;  /* 0x000000ffff097224 */ /* 0x000fe200078e000a */
[----:B-1----:R-:W-:Y:S01]  /*25950*/  @P2 SHF.R.U32.HI R9, RZ, R15, R0 ;  /* 0x0000000fff092219 */ /* 0x002fe20000011600 */
[C---:B------:R-:W-:Y:S02]  /*25960*/  IMAD R11, R81.reuse, UR5, R8 ;  /* 0x00000005510b7c24 */ /* 0x040fe4000f8e0208 */
[----:B------:R-:W-:Y:S01]  /*25970*/  IMAD.WIDE.U32 R2, R81, UR4, R2 ;  /* 0x0000000451027c25 */ /* 0x000fe2000f8e0002 */
[----:B------:R-:W-:Y:S01]  /*25980*/  SHF.R.S32.HI R0, RZ, 0x1f, R9 ;  /* 0x0000001fff007819 */ /* 0x000fe20000011409 */
[----:B------:R-:W-:Y:S02]  /*25990*/  ULDC.64 UR4, c[0x0][0xae0] ;  /* 0x0002b80000047ab9 */ /* 0x000fe40000000a00 */
[----:B------:R-:W-:-:S02]  /*259a0*/  IMAD.IADD R3, R3, 0x1, R11 ;  /* 0x0000000103037824 */ /* 0x000fc400078e020b */
[----:B------:R-:W-:Y:S02]  /*259b0*/  IMAD.MOV R11, RZ, RZ, -R9 ;  /* 0x000000ffff0b7224 */ /* 0x000fe400078e0a09 */
[----:B------:R-:W-:Y:S02]  /*259c0*/  IMAD R8, R0, UR4, RZ ;  /* 0x0000000400087c24 */ /* 0x000fe4000f8e02ff */
[----:B------:R-:W-:Y:S02]  /*259d0*/  VIADD R0, R17, 0x22820 ;  /* 0x0002282011007836 */ /* 0x000fe40000000000 */
[----:B------:R-:W-:Y:S02]  /*259e0*/  IMAD R11, R20, R11, R10 ;  /* 0x0000000b140b7224 */ /* 0x000fe400078e020a */
[C---:B------:R-:W-:Y:S01]  /*259f0*/  IMAD R13, R9.reuse, UR5, R8 ;  /* 0x00000005090d7c24 */ /* 0x040fe2000f8e0208 */
[----:B------:R-:W-:Y:S01]  /*25a00*/  PRMT R0, RZ, 0x654, R0 ;  /* 0x00000654ff007816 */ /* 0x000fe20000000000 */
[----:B------:R-:W-:Y:S01]  /*25a10*/  IMAD.WIDE.U32 R2, R9, UR4, R2 ;  /* 0x0000000409027c25 */ /* 0x000fe2000f8e0002 */
[----:B------:R-:W-:Y:S01]  /*25a20*/  SHF.R.S32.HI R8, RZ, 0x1f, R11 ;  /* 0x0000001fff087819 */ /* 0x000fe2000001140b */
[----:B------:R-:W-:Y:S01]  /*25a30*/  ULDC.64 UR4, c[0x0][0xad8] ;  /* 0x0002b60000047ab9 */ /* 0x000fe20000000a00 */
[----:B---3--:R0:W-:Y:S01]  /*25a40*/  SYNCS.ARRIVE.TRANS64.RED.A1T0 RZ, [R0+URZ], RZ ;  /* 0x000000ff00ff79a7 */ /* 0x0081e2000810043f */
[----:B------:R-:W-:-:S02]  /*25a50*/  IMAD.IADD R3, R3, 0x1, R13 ;  /* 0x0000000103037824 */ /* 0x000fc400078e020d */
[----:B0-----:R-:W-:Y:S02]  /*25a60*/  IMAD R0, R8, UR4, RZ ;  /* 0x0000000408007c24 */ /* 0x001fe4000f8e02ff */
[----:B------:R-:W-:-:S04]  /*25a70*/  IMAD.WIDE.U32 R8, R11, UR4, R2 ;  /* 0x000000040b087c25 */ /* 0x000fc8000f8e0002 */
[----:B------:R-:W-:Y:S01]  /*25a80*/  IMAD R3, R11, UR5, R0 ;  /* 0x000000050b037c24 */ /* 0x000fe2000f8e0200 */
[----:B------:R-:W-:Y:S02]  /*25a90*/  ULDC.64 UR4, c[0x0][0xa80] ;  /* 0x0002a00000047ab9 */ /* 0x000fe40000000a00 */
[----:B------:R-:W-:Y:S01]  /*25aa0*/  LEA R2, P0, R8, UR4, 0x1 ;  /* 0x0000000408027c11 */ /* 0x000fe2000f8008ff */
[----:B------:R-:W-:Y:S01]  /*25ab0*/  IMAD.IADD R3, R9, 0x1, R3 ;  /* 0x0000000109037824 */ /* 0x000fe200078e0203 */
[----:B------:R-:W-:Y:S01]  /*25ac0*/  UMOV UR4, 0xffffffff ;  /* 0xffffffff00047882 */ /* 0x000fe20000000000 */
[----:B------:R-:W-:-:S03]  /*25ad0*/  SHF.R.S32.HI R10, RZ, 0x1f, R209 ;  /* 0x0000001fff0a7819 */ /* 0x000fc600000114d1 */
[----:B------:R-:W-:Y:S02]  /*25ae0*/  LEA.HI.X R3, R8, UR5, R3, 0x1, P0 ;  /* 0x0000000508037c11 */ /* 0x000fe400080f0c03 */
[----:B------:R-:W-:Y:S01]  /*25af0*/  SHF.R.S32.HI R21, RZ, 0x1f, R220 ;  /* 0x0000001fff157819 */ /* 0x000fe200000114dc */
[----:B--2---:R-:W-:Y:S06]  /*25b00*/  BRA.DIV UR4, `(.L_x_2020) ;  /* 0x000000ea04087947 */ /* 0x004fec000b800000 */
[----:B------:R0:W1:Y:S04]  /*25b10*/  SHFL.IDX PT, R0, R3, RZ, 0x181f ;  /* 0x00181fff03007589 */ /* 0x00006800000e0000 */
[----:B------:R0:W2:Y:S02]  /*25b20*/  SHFL.IDX PT, R14, R2, RZ, 0x181f ;  /* 0x00181fff020e7589 */ /* 0x0000a400000e0000 */
.L_x_2335:
[----:B------:R-:W-:Y:S01]  /*25b30*/  IMAD.IADD R201, R228, 0x1, R201 ;  /* 0x00000001e4c97824 */ /* 0x000fe200078e02c9 */
[----:B------:R-:W-:Y:S04]  /*25b40*/  BSSY B1, `(.L_x_2021) ;  /* 0x000000d000017945 */ /* 0x000fe80003800000 */
[----:B------:R-:W-:-:S13]  /*25b50*/  ISETP.GE.AND P0, PT, R201, R80, PT ;  /* 0x00000050c900720c */ /* 0x000fda0003f06270 */
[----:B------:R-:W-:Y:S05]  /*25b60*/  @P0 BRA `(.L_x_2022) ;  /* 0x0000000000280947 */ /* 0x000fea0003800000 */
[----:B------:R-:W-:Y:S01]  /*25b70*/  ULDC UR4, c[0x0][0xac8] ;  /* 0x0002b20000047ab9 */ /* 0x000fe20000000800 */
[----:B------:R-:W-:Y:S01]  /*25b80*/  ULDC.64 UR6, c[0x0][0x208] ;  /* 0x0000820000067ab9 */ /* 0x000fe20000000a00 */
[----:B------:R-:W-:Y:S02]  /*25b90*/  ISETP.GE.AND P0, PT, R209, UR4, PT ;  /* 0x00000004d1007c0c */ /* 0x000fe4000bf06270 */
[----:B------:R-:W-:-:S11]  /*25ba0*/  ISETP.GE.AND P1, PT, R220, UR4, PT ;  /* 0x00000004dc007c0c */ /* 0x000fd6000bf26270 */
[CC--:B--2---:R-:W-:Y:S02]  /*25bb0*/  @!P0 LEA R8, P2, R209.reuse, R14.reuse, 0x1 ;  /* 0x0000000ed1088211 */ /* 0x0c4fe400078408ff */
[C---:B------:R-:W-:Y:S02]  /*25bc0*/  @!P1 LEA R14, P3, R220.reuse, R14, 0x1 ;  /* 0x0000000edc0e9211 */ /* 0x040fe400078608ff */
[-C--:B-1----:R-:W-:Y:S02]  /*25bd0*/  @!P0 LEA.HI.X R9, R209, R0.reuse, R10, 0x1, P2 ;  /* 0x00000000d1098211 */ /* 0x082fe400010f0c0a */
[----:B------:R-:W-:-:S03]  /*25be0*/  @!P1 LEA.HI.X R15, R220, R0, R21, 0x1, P3 ;  /* 0x00000000dc0f9211 */ /* 0x000fc600018f0c15 */
[----:B-----5:R3:W-:Y:S04]  /*25bf0*/  @!P0 ST.E.128 desc[UR6][R8.64], R48 ;  /* 0x0000003008008985 */ /* 0x0207e8000c101d06 */
[----:B------:R3:W-:Y:S02]  /*25c00*/  @!P1 ST.E.128 desc[UR6][R14.64], R44 ;  /* 0x0000002c0e009985 */ /* 0x0007e4000c101d06 */
.L_x_2022:
[----:B------:R-:W-:Y:S05]  /*25c10*/  BSYNC B1 ;  /* 0x0000000000017941 */ /* 0x000fea0003800000 */
.L_x_2021:
[----:B------:R-:W-:-:S03]  /*25c20*/  UMOV UR4, 0xffffffff ;  /* 0xffffffff00047882 */ /* 0x000fc60000000000 */
[----:B------:R-:W-:Y:S05]  /*25c30*/  BRA.DIV UR4, `(.L_x_2023) ;  /* 0x000000e604f07947 */ /* 0x000fea000b800000 */
[----:B-1----:R1:W4:Y:S04]  /*25c40*/  SHFL.IDX PT, R0, R3, 0x1, 0x181f ;  /* 0x00381f0003007f89 */ /* 0x00232800000e0000 */
[----:B--23--:R1:W2:Y:S02]  /*25c50*/  SHFL.IDX PT, R14, R2, 0x1, 0x181f ;  /* 0x00381f00020e7f89 */ /* 0x00c2a400000e0000 */
.L_x_2339:
[----:B------:R-:W-:Y:S01]  /*25c60*/  VIADD R9, R201, 0x20 ;  /* 0x00000020c9097836 */ /* 0x000fe20000000000 */
        /* <DEDUP_REMOVED lines=9> */
[-C--:B----4-:R-:W-:Y:S02]  /*25d00*/  @!P2 LEA.HI.X R9, R209, R0.reuse, R10, 0x1, P0 ;  /* 0x00000000d109a211 */ /* 0x090fe400000f0c0a */
[----:B------:R-:W-:-:S03]  /*25d10*/  @!P3 LEA.HI.X R15, R220, R0, R21, 0x1, P1 ;  /* 0x00000000dc0fb211 */ /* 0x000fc600008f0c15 */
[----:B-----5:R3:W-:Y:S04]  /*25d20*/  @!P2 ST.E.128 desc[UR6][R8.64], R36 ;  /* 0x000000240800a985 */ /* 0x0207e8000c101d06 */
[----:B------:R3:W-:Y:S02]  /*25d30*/  @!P3 ST.E.128 desc[UR6][R14.64], R40 ;  /* 0x000000280e00b985 */ /* 0x0007e4000c101d06 */
.L_x_2025:
[----:B------:R-:W-:Y:S05]  /*25d40*/  BSYNC B1 ;  /* 0x0000000000017941 */ /* 0x000fea0003800000 */
.L_x_2024:
[----:B------:R-:W-:-:S03]  /*25d50*/  UMOV UR4, 0xffffffff ;  /* 0xffffffff00047882 */ /* 0x000fc60000000000 */
[----:B------:R-:W-:Y:S05]  /*25d60*/  BRA.DIV UR4, `(.L_x_2026) ;  /* 0x000000e604ec7947 */ /* 0x000fea000b800000 */
[----:B----4-:R4:W0:Y:S04]  /*25d70*/  SHFL.IDX PT, R0, R3, 0x2, 0x181f ;  /* 0x00581f0003007f89 */ /* 0x01082800000e0000 */
[----:B--23--:R4:W2:Y:S02]  /*25d80*/  SHFL.IDX PT, R14, R2, 0x2, 0x181f ;  /* 0x00581f00020e7f89 */ /* 0x00c8a400000e0000 */
.L_x_2343:
        /* <DEDUP_REMOVED lines=10> */
[-C--:B0-----:R-:W-:Y:S02]  /*25e30*/  @!P2 LEA.HI.X R9, R209, R0.reuse, R10, 0x1, P0 ;  /* 0x00000000d109a211 */ /* 0x081fe400000f0c0a */
[----:B------:R-:W-:-:S03]  /*25e40*/  @!P3 LEA.HI.X R15, R220, R0, R21, 0x1, P1 ;  /* 0x00000000dc0fb211 */ /* 0x000fc600008f0c15 */
[----:B-----5:R3:W-:Y:S04]  /*25e50*/  @!P2 ST.E.128 desc[UR6][R8.64], R28 ;  /* 0x0000001c0800a985 */ /* 0x0207e8000c101d06 */
[----:B------:R3:W-:Y:S02]  /*25e60*/  @!P3 ST.E.128 desc[UR6][R14.64], R32 ;  /* 0x000000200e00b985 */ /* 0x0007e4000c101d06 */
.L_x_2028:
[----:B------:R-:W-:Y:S05]  /*25e70*/  BSYNC B1 ;  /* 0x0000000000017941 */ /* 0x000fea0003800000 */
.L_x_2027:
[----:B------:R-:W-:-:S03]  /*25e80*/  UMOV UR4, 0xffffffff ;  /* 0xffffffff00047882 */ /* 0x000fc60000000000 */
[----:B------:R-:W-:Y:S05]  /*25e90*/  BRA.DIV UR4, `(.L_x_2029) ;  /* 0x000000e604e87947 */ /* 0x000fea000b800000 */
[----:B0-----:R0:W0:Y:S04]  /*25ea0*/  SHFL.IDX PT, R0, R3, 0x3, 0x181f ;  /* 0x00781f0003007f89 */ /* 0x00102800000e0000 */
[----:B--23--:R2:W3:Y:S02]  /*25eb0*/  SHFL.IDX PT, R14, R2, 0x3, 0x181f ;  /* 0x00781f00020e7f89 */ /* 0x00c4e400000e0000 */
.L_x_2347:
[----:B01--4-:R-:W-:-:S05]  /*25ec0*/  VIADD R3, R201, 0x60 ;  /* 0x00000060c9037836 */ /* 0x013fca0000000000 */
[----:B------:R-:W-:-:S13]  /*25ed0*/  ISETP.GE.AND P0, PT, R3, R80, PT ;  /* 0x000000500300720c */ /* 0x000fda0003f06270 */
[----:B------:R-:W-:Y:S05]  /*25ee0*/  @P0 BRA `(.L_x_2030) ;  /* 0x0000001c00280947 */ /* 0x000fea0003800000 */
[----:B------:R-:W-:Y:S01]  /*25ef0*/  ULDC UR4, c[0x0][0xac8] ;  /* 0x0002b20000047ab9 */ /* 0x000fe20000000800 */
[----:B------:R-:W-:Y:S01]  /*25f00*/  ULDC.64 UR6, c[0x0][0x208] ;  /* 0x0000820000067ab9 */ /* 0x000fe20000000a00 */
[----:B------:R-:W-:-:S13]  /*25f10*/  ISETP.GE.AND P1, PT, R209, UR4, PT ;  /* 0x00000004d1007c0c */ /* 0x000fda000bf26270 */
[----:B--23--:R-:W-:-:S04]  /*25f20*/  @!P1 LEA R2, P0, R209, R14, 0x1 ;  /* 0x0000000ed1029211 */ /* 0x00cfc800078008ff */
[----:B------:R-:W-:Y:S02]  /*25f30*/  @!P1 LEA.HI.X R3, R209, R0, R10, 0x1, P0 ;  /* 0x00000000d1039211 */ /* 0x000fe400000f0c0a */
[----:B------:R-:W-:-:S03]  /*25f40*/  ISETP.GE.AND P0, PT, R220, UR4, PT ;  /* 0x00000004dc007c0c */ /* 0x000fc6000bf06270 */
[----:B-----5:R0:W-:Y:S10]  /*25f50*/  @!P1 ST.E.128 desc[UR6][R2.64], R4 ;  /* 0x0000000402009985 */ /* 0x0201f4000c101d06 */
[----:B------:R-:W-:Y:S05]  /*25f60*/  @P0 BRA `(.L_x_2030) ;  /* 0x0000001c00080947 */ /* 0x000fea0003800000 */
[----:B------:R-:W-:Y:S01]  /*25f70*/  LEA R14, P0, R220, R14, 0x1 ;  /* 0x0000000edc0e7211 */ /* 0x000fe200078008ff */
[----:B------:R-:W-:-:S03]  /*25f80*/  ULDC.64 UR4, c[0x0][0x208] ;  /* 0x0000820000047ab9 */ /* 0x000fc60000000a00 */
[----:B------:R-:W-:-:S05]  /*25f90*/  LEA.HI.X R15, R220, R0, R21, 0x1, P0 ;  /* 0x00000000dc0f7211 */ /* 0x000fca00000f0c15 */
[----:B------:R1:W-:Y:S01]  /*25fa0*/  ST.E.128 desc[UR4][R14.64], R24 ;  /* 0x000000180e007985 */ /* 0x0003e2000c101d04 */
[----:B------:R-:W-:Y:S05]  /*25fb0*/  BRA `(.L_x_2030) ;  /* 0x0000001800f47947 */ /* 0x000fea0003800000 */
.L_x_2019:
[----:B0-----:R-:W0:Y:S01]  /*25fc0*/  @P2 LDC R14, c[0x0][0xbec] ;  /* 0x0002fb00ff0e2b82 */ /* 0x001e220000000800 */
[----:B------:R-:W-:Y:S01]  /*25fd0*/  ULDC.64 UR4, c[0x0][0xb08] ;  /* 0x0002c20000047ab9 */ /* 0x000fe20000000a00 */
[----:B------:R-:W-:Y:S01]  /*25fe0*/  SHF.R.S32.HI R4, RZ, 0x1f, R81 ;  /* 0x0000001fff047819 */ /* 0x000fe20000011451 */
[----:B------:R-:W-:Y:S01]  /*25ff0*/  IMAD R82, R82, UR4, RZ ;  /* 0x0000000452527c24 */ /* 0x000fe2000f8e02ff */
[----:B------:R-:W-:Y:S01]  /*26000*/  ULDC.64 UR6, c[0x0][0xb30] ;  /* 0x0002cc0000067ab9 */ /* 0x000fe20000000a00 */
[----:B------:R-:W-:-:S03]  /*26010*/  IMAD.WIDE.U32 R12, R11, UR4, RZ ;  /* 0x000000040b0c7c25 */ /* 0x000fc6000f8e00ff */
[----:B------:R-:W1:Y:S01]  /*26020*/  @P2 LDC R25, c[0x0][0xbf0] ;  /* 0x0002fc00ff192b82 */ /* 0x000e620000000800 */
[----:B------:R-:W-:Y:S01]  /*26030*/  IMAD R11, R11, UR5, R82 ;  /* 0x000000050b0b7c24 */ /* 0x000fe2000f8e0252 */
[----:B------:R-:W-:Y:S01]  /*26040*/  ULDC.64 UR4, c[0x0][0xb38] ;  /* 0x0002ce0000047ab9 */ /* 0x000fe20000000a00 */
[----:B------:R-:W-:Y:S02]  /*26050*/  VIADD R105, R199, 0x10 ;  /* 0x00000010c7697836 */ /* 0x000fe40000000000 */
[----:B------:R-:W-:Y:S02]  /*26060*/  IMAD.IADD R13, R13, 0x1, R11 ;  /* 0x000000010d0d7824 */ /* 0x000fe400078e020b */
[----:B------:R-:W-:Y:S01]  /*26070*/  IMAD.MOV.U32 R11, RZ, RZ, R41 ;  /* 0x000000ffff0b7224 */ /* 0x000fe200078e0029 */
[----:B------:R-:W-:Y:S01]  /*26080*/  SHF.R.S32.HI R106, RZ, 0x1f, R105 ;  /* 0x0000001fff6a7819 */ /* 0x000fe20000011469 */
[----:B------:R-:W-:-:S04]  /*26090*/  IMAD.WIDE.U32 R12, R195, UR4, R12 ;  /* 0x00000004c30c7c25 */ /* 0x000fc8000f8e000c */
[----:B------:R-:W-:Y:S01]  /*260a0*/  IMAD R13, R195, UR5, R13 ;  /* 0x00000005c30d7c24 */ /* 0x000fe2000f8e020d */
[----:B------:R-:W-:Y:S01]  /*260b0*/  ULDC.64 UR4, c[0x0][0xb40] ;  /* 0x0002d00000047ab9 */ /* 0x000fe20000000a00 */
[----:B------:R-:W-:Y:S02]  /*260c0*/  VIADD R108, R199, 0x18 ;  /* 0x00000018c76c7836 */ /* 0x000fe40000000000 */
[----:B------:R-:W-:Y:S02]  /*260d0*/  IMAD R4, R4, UR4, RZ ;  /* 0x0000000404047c24 */ /* 0x000fe4000f8e02ff */
[----:B0-----:R-:W-:Y:S01]  /*260e0*/  @P2 IMAD.HI.U32 R14, R41, R14, RZ ;  /* 0x0000000e290e2227 */ /* 0x001fe200078e00ff */
[----:B------:R-:W-:-:S03]  /*260f0*/  SHF.R.S32.HI R109, RZ, 0x1f, R108 ;  /* 0x0000001fff6d7819 */ /* 0x000fc6000001146c */
[C---:B------:R-:W-:Y:S01]  /*26100*/  IMAD R15, R81.reuse, UR5, R4 ;  /* 0x00000005510f7c24 */ /* 0x040fe2000f8e0204 */
[----:B-1----:R-:W-:Y:S01]  /*26110*/  @P2 SHF.R.U32.HI R11, RZ, R25, R14 ;  /* 0x00000019ff0b2219 */ /* 0x002fe2000001160e */
[----:B------:R-:W-:Y:S01]  /*26120*/  IMAD.WIDE.U32 R12, R81, UR4, R12 ;  /* 0x00000004510c7c25 */ /* 0x000fe2000f8e000c */
[----:B------:R-:W-:Y:S02]  /*26130*/  ULDC.64 UR4, c[0x0][0xb48] ;  /* 0x0002d20000047ab9 */ /* 0x000fe40000000a00 */
[----:B------:R-:W-:Y:S01]  /*26140*/  SHF.R.S32.HI R4, RZ, 0x1f, R11 ;  /* 0x0000001fff047819 */ /* 0x000fe2000001140b */
[----:B------:R-:W-:Y:S02]  /*26150*/  IMAD.IADD R13, R13, 0x1, R15 ;  /* 0x000000010d0d7824 */ /* 0x000fe400078e020f */
[----:B------:R-:W-:Y:S02]  /*26160*/  IMAD.MOV R15, RZ, RZ, -R11 ;  /* 0x000000ffff0f7224 */ /* 0x000fe400078e0a0b */
[----:B------:R-:W-:-:S04]  /*26170*/  IMAD.WIDE.U32 R12, R227, UR4, R12 ;  /* 0x00000004e30c7c25 */ /* 0x000fc8000f8e000c */
[----:B------:R-:W-:Y:S02]  /*26180*/  IMAD R15, R20, R15, R41 ;  /* 0x0000000f140f7224 */ /* 0x000fe400078e0229 */
[----:B------:R-:W-:Y:S02]  /*26190*/  IMAD R4, R4, UR6, RZ ;  /* 0x0000000604047c24 */ /* 0x000fe4000f8e02ff */
[----:B------:R-:W-:Y:S01]  /*261a0*/  IMAD R13, R227, UR5, R13 ;  /* 0x00000005e30d7c24 */ /* 0x000fe2000f8e020d */
[----:B------:R-:W-:Y:S01]  /*261b0*/  ULDC.64 UR4, c[0x0][0xb28] ;  /* 0x0002ca0000047ab9 */ /* 0x000fe20000000a00 */
[C---:B------:R-:W-:Y:S01]  /*261c0*/  IMAD R25, R11.reuse, UR7, R4 ;  /* 0x000000070b197c24 */ /* 0x040fe2000f8e0204 */
[----:B------:R-:W-:Y:S01]  /*261d0*/  SHF.R.S32.HI R4, RZ, 0x1f, R15 ;  /* 0x0000001fff047819 */ /* 0x000fe2000001140f */
[----:B------:R-:W-:-:S04]  /*261e0*/  IMAD.WIDE.U32 R12, R11, UR6, R12 ;  /* 0x000000060b0c7c25 */ /* 0x000fc8000f8e000c */
[----:B------:R-:W-:Y:S02]  /*261f0*/  IMAD R4, R4, UR4, RZ ;  /* 0x0000000404047c24 */ /* 0x000fe4000f8e02ff */
[----:B------:R-:W-:Y:S02]  /*26200*/  IMAD.IADD R13, R13, 0x1, R25 ;  /* 0x000000010d0d7824 */ /* 0x000fe400078e0219 */
[----:B------:R-:W-:Y:S02]  /*26210*/  VIADD R14, R17, 0x22820 ;  /* 0x00022820110e7836 */ /* 0x000fe40000000000 */
[C---:B------:R-:W-:Y:S02]  /*26220*/  IMAD R11, R15.reuse, UR5, R4 ;  /* 0x000000050f0b7c24 */ /* 0x040fe4000f8e0204 */
[----:B------:R-:W-:Y:S01]  /*26230*/  IMAD.WIDE.U32 R12, R15, UR4, R12 ;  /* 0x000000040f0c7c25 */ /* 0x000fe2000f8e000c */
[----:B------:R-:W-:Y:S01]  /*26240*/  ULDC.64 UR4, c[0x0][0xb00] ;  /* 0x0002c00000047ab9 */ /* 0x000fe20000000a00 */
[----:B------:R-:W-:-:S02]  /*26250*/  PRMT R14, RZ, 0x654, R14 ;  /* 0x00000654ff0e7816 */ /* 0x000fc4000000000e */
[----:B------:R-:W-:Y:S01]  /*26260*/  IMAD.IADD R11, R13, 0x1, R11 ;  /* 0x000000010d0b7824 */ /* 0x000fe200078e020b */
[C---:B------:R-:W-:Y:S01]  /*26270*/  LEA R4, P0, R12.reuse, UR4, 0x2 ;  /* 0x000000040c047c11 */ /* 0x040fe2000f8010ff */
[C---:B------:R-:W-:Y:S01]  /*26280*/  VIADD R102, R199.reuse, 0x20 ;  /* 0x00000020c7667836 */ /* 0x040fe20000000000 */
[----:B------:R-:W-:Y:S01]  /*26290*/  UMOV UR4, 0xffffffff ;  /* 0xffffffff00047882 */ /* 0x000fe20000000000 */
[C---:B------:R-:W-:Y:S01]  /*262a0*/  VIADD R103, R199.reuse, 0x28 ;  /* 0x00000028c7677836 */ /* 0x040fe20000000000 */
[----:B------:R0:W-:Y:S01]  /*262b0*/  SYNCS.ARRIVE.TRANS64.RED.A1T0 RZ, [R14+URZ], RZ ;  /* 0x000000ff0eff79a7 */ /* 0x0001e2000810043f */
[C---:B------:R-:W-:Y:S01]  /*262c0*/  VIADD R90, R199.reuse, 0x30 ;  /* 0x00000030c75a7836 */ /* 0x040fe20000000000 */
[----:B------:R-:W-:Y:S01]  /*262d0*/  LEA.HI.X R20, R12, UR5, R11, 0x2, P0 ;  /* 0x000000050c147c11 */ /* 0x000fe200080f140b */
        /* <DEDUP_REMOVED lines=19> */
[----:B------:R-:W-:-:S02]  /*26410*/  SHF.R.S32.HI R38, RZ, 0x1f, R39 ;  /* 0x0000001fff267819 */ /* 0x000fc40000011427 */
[----:B------:R-:W-:Y:S02]  /*26420*/  SHF.R.S32.HI R36, RZ, 0x1f, R37 ;  /* 0x0000001fff247819 */ /* 0x000fe40000011425 */
[----:B------:R-:W-:Y:S02]  /*26430*/  SHF.R.S32.HI R34, RZ, 0x1f, R24 ;  /* 0x0000001fff227819 */ /* 0x000fe40000011418 */
[----:B------:R-:W-:Y:S01]  /*26440*/  SHF.R.S32.HI R123, RZ, 0x1f, R122 ;  /* 0x0000001fff7b7819 */ /* 0x000fe2000001147a */
[----:B0-----:R-:W-:Y:S06]  /*26450*/  BRA.DIV UR4, `(.L_x_2031) ;  /* 0x000000e204c07947 */ /* 0x001fec000b800000 */
[----:B------:R0:W1:Y:S04]  /*26460*/  SHFL.IDX PT, R25, R20, RZ, 0x1c1f ;  /* 0x001c1fff14197589 */ /* 0x00006800000e0000 */
[----:B------:R0:W2:Y:S02]  /*26470*/  SHFL.IDX PT, R14, R4, RZ, 0x1c1f ;  /* 0x001c1fff040e7589 */ /* 0x0000a400000e0000 */
.L_x_2350:
[----:B------:R-:W-:Y:S01]  /*26480*/  ISETP.GE.AND P0, PT, R27, R80, PT ;  /* 0x000000501b00720c */ /* 0x000fe20003f06270 */
[----:B------:R-:W-:-:S12]  /*26490*/  BSSY B1, `(.L_x_2032) ;  /* 0x0000052000017945 */ /* 0x000fd80003800000 */
[----:B------:R-:W-:Y:S05]  /*264a0*/  @P0 BRA `(.L_x_2033) ;  /* 0x0000000400400947 */ /* 0x000fea0003800000 */
[----:B------:R-:W-:Y:S01]  /*264b0*/  ULDC UR4, c[0x0][0xac8] ;  /* 0x0002b20000047ab9 */ /* 0x000fe20000000800 */
[----:B------:R-:W-:Y:S01]  /*264c0*/  ULDC.64 UR6, c[0x0][0x208] ;  /* 0x0000820000067ab9 */ /* 0x000fe20000000a00 */
[----:B------:R-:W-:Y:S02]  /*264d0*/  ISETP.GE.AND P0, PT, R199, UR4, PT ;  /* 0x00000004c7007c0c */ /* 0x000fe4000bf06270 */
[----:B------:R-:W-:Y:S02]  /*264e0*/  ISETP.GE.AND P3, PT, R122, UR4, PT ;  /* 0x000000047a007c0c */ /* 0x000fe4000bf66270 */
[----:B------:R-:W-:Y:S02]  /*264f0*/  ISETP.GE.AND P2, PT, R105, UR4, PT ;  /* 0x0000000469007c0c */ /* 0x000fe4000bf46270 */
[----:B------:R-:W-:-:S07]  /*26500*/  ISETP.GE.AND P1, PT, R108, UR4, PT ;  /* 0x000000046c007c0c */ /* 0x000fce000bf26270 */
[----:B-1----:R-:W-:Y:S02]  /*26510*/  @!P0 IMAD.MOV.U32 R15, RZ, RZ, R25 ;  /* 0x000000ffff0f8224 */ /* 0x002fe400078e0019 */
[----:B------:R-:W-:Y:S01]  /*26520*/  @!P0 IMAD.MOV.U32 R28, RZ, RZ, R92 ;  /* 0x000000ffff1c8224 */ /* 0x000fe200078e005c */
[-C--:B--2---:R-:W-:Y:S01]  /*26530*/  @!P3 LEA R12, P4, R122, R14.reuse, 0x2 ;  /* 0x0000000e7a0cb211 */ /* 0x084fe200078810ff */
[----:B------:R-:W-:Y:S02]  /*26540*/  @!P0 IMAD.WIDE R26, R199, 0x4, R14 ;  /* 0x00000004c71a8825 */ /* 0x000fe400078e020e */
[-C--:B------:R-:W-:Y:S02]  /*26550*/  @!P1 LEA R32, P5, R108, R14.reuse, 0x2 ;  /* 0x0000000e6c209211 */ /* 0x080fe400078a10ff */
[----:B------:R-:W-:Y:S01]  /*26560*/  @!P0 IMAD.MOV.U32 R29, RZ, RZ, R3 ;  /* 0x000000ffff1d8224 */ /* 0x000fe200078e0003 */
[-C--:B------:R-:W-:Y:S01]  /*26570*/  @!P3 LEA.HI.X R13, R122, R25.reuse, R123, 0x2, P4 ;  /* 0x000000197a0db211 */ /* 0x080fe200020f147b */
[----:B------:R-:W-:Y:S01]  /*26580*/  @!P3 IMAD.MOV.U32 R95, RZ, RZ, R5 ;  /* 0x000000ffff5fb224 */ /* 0x000fe200078e0005 */
[C---:B------:R-:W-:Y:S01]  /*26590*/  @!P2 LEA R30, P4, R105.reuse, R14, 0x2 ;  /* 0x0000000e691ea211 */ /* 0x040fe200078810ff */
[----:B------:R-:W-:Y:S01]  /*265a0*/  @!P2 IMAD.MOV.U32 R97, RZ, RZ, R117 ;  /* 0x000000ffff61a224 */ /* 0x000fe200078e0075 */
[----:B------:R1:W-:Y:S01]  /*265b0*/  @!P0 ST.E.64 desc[UR6][R26.64], R28 ;  /* 0x0000001c1a008985 */ /* 0x0003e2000c101b06 */
[----:B------:R-:W-:Y:S01]  /*265c0*/  ISETP.GE.AND P0, PT, R102, UR4, PT ;  /* 0x0000000466007c0c */ /* 0x000fe2000bf06270 */
[----:B------:R-:W-:Y:S01]  /*265d0*/  @!P1 IMAD.MOV.U32 R99, RZ, RZ, R119 ;  /* 0x000000ffff639224 */ /* 0x000fe200078e0077 */
[----:B------:R-:W-:Y:S01]  /*265e0*/  @!P2 LEA.HI.X R31, R105, R25, R106, 0x2, P4 ;  /* 0x00000019691fa211 */ /* 0x000fe200020f146a */
[----:B------:R2:W-:Y:S01]  /*265f0*/  @!P3 ST.E.64 desc[UR6][R12.64], R94 ;  /* 0x0000005e0c00b985 */ /* 0x0005e2000c101b06 */
[----:B------:R-:W-:-:S02]  /*26600*/  ISETP.GE.AND P3, PT, R103, UR4, PT ;  /* 0x0000000467007c0c */ /* 0x000fc4000bf66270 */
[----:B------:R-:W-:Y:S01]  /*26610*/  @!P1 LEA.HI.X R33, R108, R25, R109, 0x2, P5 ;  /* 0x000000196c219211 */ /* 0x000fe200028f146d */
[----:B------:R3:W-:Y:S01]  /*26620*/  @!P2 ST.E.64 desc[UR6][R30.64], R96 ;  /* 0x000000601e00a985 */ /* 0x0007e2000c101b06 */
[----:B------:R-:W-:-:S03]  /*26630*/  ISETP.GE.AND P2, PT, R90, UR4, PT ;  /* 0x000000045a007c0c */ /* 0x000fc6000bf46270 */
[----:B------:R-:W-:Y:S01]  /*26640*/  @!P1 ST.E.64 desc[UR6][R32.64], R98 ;  /* 0x0000006220009985 */ /* 0x000fe2000c101b06 */
[----:B------:R-:W-:Y:S01]  /*26650*/  ISETP.GE.AND P1, PT, R101, UR4, PT ;  /* 0x0000000465007c0c */ /* 0x000fe2000bf26270 */
[----:B-1----:R-:W-:Y:S01]  /*26660*/  @!P0 IMAD.MOV.U32 R28, RZ, RZ, R0 ;  /* 0x000000ffff1c8224 */ /* 0x002fe200078e0000 */
[CC--:B------:R-:W-:Y:S01]  /*26670*/  @!P0 LEA R26, P4, R102.reuse, R14.reuse, 0x2 ;  /* 0x0000000e661a8211 */ /* 0x0c0fe200078810ff */
[----:B------:R-:W-:Y:S02]  /*26680*/  @!P0 IMAD.MOV.U32 R29, RZ, RZ, R121 ;  /* 0x000000ffff1d8224 */ /* 0x000fe400078e0079 */
[C---:B--2---:R-:W-:Y:S02]  /*26690*/  @!P3 LEA R12, P5, R103.reuse, R14, 0x2 ;  /* 0x0000000e670cb211 */ /* 0x044fe400078a10ff */
[-C--:B------:R-:W-:Y:S02]  /*266a0*/  @!P0 LEA.HI.X R27, R102, R25.reuse, R104, 0x2, P4 ;  /* 0x00000019661b8211 */ /* 0x080fe400020f1468 */
[----:B------:R-:W-:-:S03]  /*266b0*/  @!P3 LEA.HI.X R13, R103, R25, R88, 0x2, P5 ;  /* 0x00000019670db211 */ /* 0x000fc600028f1458 */
[----:B------:R1:W-:Y:S01]  /*266c0*/  @!P0 ST.E.64 desc[UR6][R26.64], R28 ;  /* 0x0000001c1a008985 */ /* 0x0003e2000c101b06 */
[----:B------:R-:W-:Y:S02]  /*266d0*/  ISETP.GE.AND P0, PT, R89, UR4, PT ;  /* 0x0000000459007c0c */ /* 0x000fe4000bf06270 */
[----:B---3--:R-:W-:-:S04]  /*266e0*/  @!P1 LEA R30, P4, R101, R14, 0x2 ;  /* 0x0000000e651e9211 */ /* 0x008fc800078810ff */
[----:B------:R-:W-:Y:S01]  /*266f0*/  @!P1 LEA.HI.X R31, R101, R25, R86, 0x2, P4 ;  /* 0x00000019651f9211 */ /* 0x000fe200020f1456 */
[----:B-1----:R-:W-:Y:S01]  /*26700*/  @!P3 IMAD.MOV.U32 R26, RZ, RZ, R6 ;  /* 0x000000ffff1ab224 */ /* 0x002fe200078e0006 */
[----:B------:R-:W-:Y:S01]  /*26710*/  @!P2 LEA R6, P5, R90, R14, 0x2 ;  /* 0x0000000e5a06a211 */ /* 0x000fe200078a10ff */
[----:B------:R-:W-:-:S03]  /*26720*/  @!P3 IMAD.MOV.U32 R27, RZ, RZ, R7 ;  /* 0x000000ffff1bb224 */ /* 0x000fc600078e0007 */
[-C--:B------:R-:W-:Y:S02]  /*26730*/  @!P2 LEA.HI.X R7, R90, R25.reuse, R100, 0x2, P5 ;  /* 0x000000195a07a211 */ /* 0x080fe400028f1464 */
[----:B------:R1:W-:Y:S01]  /*26740*/  @!P3 ST.E.64 desc[UR6][R12.64], R26 ;  /* 0x0000001a0c00b985 */ /* 0x0003e2000c101b06 */
[----:B------:R-:W-:Y:S02]  /*26750*/  ISETP.GE.AND P3, PT, R81, UR4, PT ;  /* 0x0000000451007c0c */ /* 0x000fe4000bf66270 */
[----:B------:R-:W-:Y:S01]  /*26760*/  ISETP.GE.AND P5, PT, R69, UR4, PT ;  /* 0x0000000445007c0c */ /* 0x000fe2000bfa6270 */
[----:B------:R2:W-:Y:S10]  /*26770*/  @!P2 ST.E.64 desc[UR6][R6.64], R8 ;  /* 0x000000080600a985 */ /* 0x0005f4000c101b06 */
[-C--:B-1----:R-:W-:Y:S01]  /*26780*/  @!P3 LEA R12, P4, R81, R14.reuse, 0x2 ;  /* 0x0000000e510cb211 */ /* 0x082fe200078810ff */
[----:B--2---:R-:W-:Y:S01]  /*26790*/  @!P1 IMAD.MOV.U32 R6, RZ, RZ, R2 ;  /* 0x000000ffff069224 */ /* 0x004fe200078e0002 */
[----:B------:R-:W-:Y:S01]  /*267a0*/  @!P0 LEA R2, P2, R89, R14, 0x2 ;  /* 0x0000000e59028211 */ /* 0x000fe200078410ff */
[----:B------:R-:W-:Y:S01]  /*267b0*/  @!P1 IMAD.MOV.U32 R7, RZ, RZ, R21 ;  /* 0x000000ffff079224 */ /* 0x000fe200078e0015 */
[----:B------:R-:W-:-:S02]  /*267c0*/  @!P3 LEA.HI.X R13, R81, R25, R68, 0x2, P4 ;  /* 0x00000019510db211 */ /* 0x000fc400020f1444 */
[-C--:B------:R-:W-:Y:S02]  /*267d0*/  @!P0 LEA.HI.X R3, R89, R25.reuse, R84, 0x2, P2 ;  /* 0x0000001959038211 */ /* 0x080fe400010f1454 */
[----:B------:R1:W-:Y:S01]  /*267e0*/  @!P1 ST.E.64 desc[UR6][R30.64], R6 ;  /* 0x000000061e009985 */ /* 0x0003e2000c101b06 */
[----:B------:R-:W-:Y:S02]  /*267f0*/  ISETP.GE.AND P1, PT, R43, UR4, PT ;  /* 0x000000042b007c0c */ /* 0x000fe4000bf26270 */
[----:B------:R-:W-:Y:S01]  /*26800*/  @!P5 LEA R26, P2, R69, R14, 0x2 ;  /* 0x0000000e451ad211 */ /* 0x000fe200078410ff */
[----:B------:R2:W-:Y:S01]  /*26810*/  @!P0 ST.E.64 desc[UR6][R2.64], R44 ;  /* 0x0000002c02008985 */ /* 0x0005e2000c101b06 */
[----:B------:R-:W-:Y:S02]  /*26820*/  ISETP.GE.AND P0, PT, R41, UR4, PT ;  /* 0x0000000429007c0c */ /* 0x000fe4000bf06270 */
[----:B------:R-:W-:Y:S01]  /*26830*/  @!P5 LEA.HI.X R27, R69, R25, R42, 0x2, P2 ;  /* 0x00000019451bd211 */ /* 0x000fe200010f142a */
[----:B------:R3:W-:Y:S01]  /*26840*/  @!P3 ST.E.64 desc[UR6][R12.64], R46 ;  /* 0x0000002e0c00b985 */ /* 0x0007e2000c101b06 */
[----:B------:R-:W-:-:S02]  /*26850*/  ISETP.GE.AND P3, PT, R39, UR4, PT ;  /* 0x0000000427007c0c */ /* 0x000fc4000bf66270 */
[----:B------:R-:W-:Y:S01]  /*26860*/  ISETP.GE.AND P4, PT, R24, UR4, PT ;  /* 0x0000000418007c0c */ /* 0x000fe2000bf86270 */
[----:B------:R4:W-:Y:S01]  /*26870*/  @!P5 ST.E.64 desc[UR6][R26.64], R48 ;  /* 0x000000301a00d985 */ /* 0x0009e2000c101b06 */
[----:B------:R-:W-:Y:S02]  /*26880*/  ISETP.GE.AND P5, PT, R37, UR4, PT ;  /* 0x0000000425007c0c */ /* 0x000fe4000bfa6270 */
[----:B-1----:R-:W-:-:S04]  /*26890*/  @!P1 LEA R6, P2, R43, R14, 0x2 ;  /* 0x0000000e2b069211 */ /* 0x002fc800078410ff */
[-C--:B------:R-:W-:Y:S02]  /*268a0*/  @!P1 LEA.HI.X R7, R43, R25.reuse, R82, 0x2, P2 ;  /* 0x000000192b079211 */ /* 0x080fe400010f1452 */
[CC--:B--2---:R-:W-:Y:S01]  /*268b0*/  @!P0 LEA R2, P2, R41.reuse, R14.reuse, 0x2 ;  /* 0x0000000e29028211 */ /* 0x0c4fe200078410ff */
[----:B------:R-:W-:Y:S02]  /*268c0*/  @!P3 IMAD.MOV.U32 R113, RZ, RZ, R55 ;  /* 0x000000ffff71b224 */ /* 0x000fe400078e0037 */
[----:B------:R4:W-:Y:S01]  /*268d0*/  @!P1 ST.E.64 desc[UR6][R6.64], R50 ;  /* 0x0000003206009985 */ /* 0x0009e2000c101b06 */
[----:B------:R-:W-:Y:S01]  /*268e0*/  @!P0 LEA.HI.X R3, R41, R25, R40, 0x2, P2 ;  /* 0x0000001929038211 */ /* 0x000fe200010f1428 */
[----:B------:R-:W-:Y:S01]  /*268f0*/  @!P5 IMAD.MOV.U32 R115, RZ, RZ, R91 ;  /* 0x000000ffff73d224 */ /* 0x000fe200078e005b */
[-C--:B------:R-:W-:Y:S01]  /*26900*/  @!P3 LEA R8, P1, R39, R14.reuse, 0x2 ;  /* 0x0000000e2708b211 */ /* 0x080fe200078210ff */
[----:B------:R-:W-:Y:S02]  /*26910*/  @!P4 IMAD.MOV.U32 R117, RZ, RZ, R107 ;  /* 0x000000ffff75c224 */ /* 0x000fe400078e006b */
[----:B------:R4:W-:Y:S01]  /*26920*/  @!P0 ST.E.64 desc[UR6][R2.64], R52 ;  /* 0x0000003402008985 */ /* 0x0009e2000c101b06 */
[----:B---3--:R-:W-:-:S02]  /*26930*/  @!P5 LEA R12, P0, R37, R14, 0x2 ;  /* 0x0000000e250cd211 */ /* 0x008fc400078010ff */
[C---:B------:R-:W-:Y:S02]  /*26940*/  @!P4 LEA R14, P2, R24.reuse, R14, 0x2 ;  /* 0x0000000e180ec211 */ /* 0x040fe400078410ff */
[-C--:B------:R-:W-:Y:S02]  /*26950*/  @!P3 LEA.HI.X R9, R39, R25.reuse, R38, 0x2, P1 ;  /* 0x000000192709b211 */ /* 0x080fe400008f1426 */
[-C--:B------:R-:W-:Y:S02]  /*26960*/  @!P5 LEA.HI.X R13, R37, R25.reuse, R36, 0x2, P0 ;  /* 0x00000019250dd211 */ /* 0x080fe400000f1424 */
[----:B------:R-:W-:Y:S01]  /*26970*/  @!P4 LEA.HI.X R15, R24, R25, R34, 0x2, P2 ;  /* 0x00000019180fc211 */ /* 0x000fe200010f1422 */
[----:B------:R4:W-:Y:S04]  /*26980*/  @!P3 ST.E.64 desc[UR6][R8.64], R112 ;  /* 0x000000700800b985 */ /* 0x0009e8000c101b06 */
[----:B------:R4:W-:Y:S04]  /*26990*/  @!P5 ST.E.64 desc[UR6][R12.64], R114 ;  /* 0x000000720c00d985 */ /* 0x0009e8000c101b06 */
[----:B------:R4:W-:Y:S02]  /*269a0*/  @!P4 ST.E.64 desc[UR6][R14.64], R116 ;  /* 0x000000740e00c985 */ /* 0x0009e4000c101b06 */
.L_x_2033:
[----:B------:R-:W-:Y:S05]  /*269b0*/  BSYNC B1 ;  /* 0x0000000000017941 */ /* 0x000fea0003800000 */
.L_x_2032:
[----:B------:R-:W-:-:S03]  /*269c0*/  UMOV UR4, 0xffffffff ;  /* 0xffffffff00047882 */ /* 0x000fc60000000000 */
[----:B------:R-:W-:Y:S05]  /*269d0*/  BRA.DIV UR4, `(.L_x_2034) ;  /* 0x000000de04947947 */ /* 0x000fea000b800000 */
[----:B----4-:R3:W4:Y:S04]  /*269e0*/  SHFL.IDX PT, R3, R20, 0x1, 0x1c1f ;  /* 0x003c1f0014037f89 */ /* 0x01072800000e0000 */
[----:B--2---:R3:W2:Y:S02]  /*269f0*/  SHFL.IDX PT, R14, R4, 0x1, 0x1c1f ;  /* 0x003c1f00040e7f89 */ /* 0x0046a400000e0000 */
.L_x_2354:
[----:B------:R-:W-:-:S13]  /*26a00*/  ISETP.GE.AND P0, PT, R35, R80, PT ;  /* 0x000000502300720c */ /* 0x000fda0003f06270 */
[----:B------:R-:W-:Y:S05]  /*26a10*/  @P0 BRA `(.L_x_2030) ;  /* 0x00000010005c0947 */ /* 0x000fea0003800000 */
[----:B------:R-:W-:Y:S01]  /*26a20*/  ULDC UR4, c[0x0][0xac8] ;  /* 0x0002b20000047ab9 */ /* 0x000fe20000000800 */
[----:B------:R-:W-:Y:S01]  /*26a30*/  ULDC.64 UR6, c[0x0][0x208] ;  /* 0x0000820000067ab9 */ /* 0x000fe20000000a00 */
[----:B------:R-:W-:Y:S02]  /*26a40*/  ISETP.GE.AND P2, PT, R122, UR4, PT ;  /* 0x000000047a007c0c */ /* 0x000fe4000bf46270 */
[----:B------:R-:W-:Y:S02]  /*26a50*/  ISETP.GE.AND P1, PT, R105, UR4, PT ;  /* 0x0000000469007c0c */ /* 0x000fe4000bf26270 */
[----:B------:R-:W-:Y:S02]  /*26a60*/  ISETP.GE.AND P0, PT, R108, UR4, PT ;  /* 0x000000046c007c0c */ /* 0x000fe4000bf06270 */
[----:B------:R-:W-:Y:S02]  /*26a70*/  ISETP.GE.AND P3, PT, R199, UR4, PT ;  /* 0x00000004c7007c0c */ /* 0x000fe4000bf66270 */
[----:B------:R-:W-:-:S05]  /*26a80*/  ISETP.GE.AND P5, PT, R102, UR4, PT ;  /* 0x0000000466007c0c */ /* 0x000fca000bfa6270 */
[----:B--2---:R-:W-:-:S04]  /*26a90*/  @!P2 LEA R6, P4, R122, R14, 0x2 ;  /* 0x0000000e7a06a211 */ /* 0x004fc800078810ff */
[-C--:B----4-:R-:W-:Y:S02]  /*26aa0*/  @!P2 LEA.HI.X R7, R122, R3.reuse, R123, 0x2, P4 ;  /* 0x000000037a07a211 */ /* 0x090fe400020f147b */
[CC--:B------:R-:W-:Y:S01]  /*26ab0*/  @!P1 LEA R8, P4, R105.reuse, R14.reuse, 0x2 ;  /* 0x0000000e69089211 */ /* 0x0c0fe200078810ff */
[----:B------:R-:W-:Y:S02]  /*26ac0*/  @!P3 IMAD.MOV.U32 R2, RZ, RZ, R14 ;  /* 0x000000ffff02b224 */ /* 0x000fe400078e000e */
[----:B------:R-:W-:Y:S01]  /*26ad0*/  @!P3 IMAD.MOV.U32 R55, RZ, RZ, R93 ;  /* 0x000000ffff37b224 */ /* 0x000fe200078e005d */
[----:B------:R-:W-:Y:S01]  /*26ae0*/  @!P1 LEA.HI.X R9, R105, R3, R106, 0x2, P4 ;  /* 0x0000000369099211 */ /* 0x000fe200020f146a */
[----:B0--3--:R-:W-:Y:S01]  /*26af0*/  @!P3 IMAD.WIDE R4, R199, 0x4, R2 ;  /* 0x00000004c704b825 */ /* 0x009fe200078e0202 */
[----:B------:R-:W-:-:S04]  /*26b00*/  @!P0 LEA R12, P4, R108, R14, 0x2 ;  /* 0x0000000e6c0c8211 */ /* 0x000fc800078810ff */
[-C--:B------:R-:W-:Y:S01]  /*26b10*/  @!P0 LEA.HI.X R13, R108, R3.reuse, R109, 0x2, P4 ;  /* 0x000000036c0d8211 */ /* 0x080fe200020f146d */
[----:B------:R0:W-:Y:S01]  /*26b20*/  @!P3 ST.E.64 desc[UR6][R4.64], R54 ;  /* 0x000000360400b985 */ /* 0x0001e2000c101b06 */
[----:B------:R-:W-:Y:S02]  /*26b30*/  @!P5 LEA R20, P4, R102, R14, 0x2 ;  /* 0x0000000e6614d211 */ /* 0x000fe400078810ff */
[----:B------:R-:W-:Y:S02]  /*26b40*/  ISETP.GE.AND P3, PT, R90, UR4, PT ;  /* 0x000000045a007c0c */ /* 0x000fe4000bf66270 */
[----:B------:R-:W-:Y:S02]  /*26b50*/  @!P5 LEA.HI.X R21, R102, R3, R104, 0x2, P4 ;  /* 0x000000036615d211 */ /* 0x000fe400020f1468 */
[----:B------:R-:W-:Y:S01]  /*26b60*/  ISETP.GE.AND P4, PT, R103, UR4, PT ;  /* 0x0000000467007c0c */ /* 0x000fe2000bf86270 */
[----:B0-----:R-:W-:Y:S02]  /*26b70*/  @!P2 IMAD.MOV.U32 R4, RZ, RZ, R56 ;  /* 0x000000ffff04a224 */ /* 0x001fe400078e0038 */
[----:B------:R-:W-:-:S02]  /*26b80*/  @!P2 IMAD.MOV.U32 R5, RZ, RZ, R111 ;  /* 0x000000ffff05a224 */ /* 0x000fc400078e006f */
[----:B------:R-:W-:Y:S02]  /*26b90*/  @!P1 IMAD.MOV.U32 R56, RZ, RZ, R58 ;  /* 0x000000ffff389224 */ /* 0x000fe400078e003a */
[----:B------:R-:W-:Y:S01]  /*26ba0*/  @!P0 IMAD.MOV.U32 R58, RZ, RZ, R60 ;  /* 0x000000ffff3a8224 */ /* 0x000fe200078e003c */
[----:B------:R0:W-:Y:S01]  /*26bb0*/  @!P2 ST.E.64 desc[UR6][R6.64], R4 ;  /* 0x000000040600a985 */ /* 0x0001e2000c101b06 */
[----:B------:R-:W-:Y:S01]  /*26bc0*/  ISETP.GE.AND P2, PT, R101, UR4, PT ;  /* 0x0000000465007c0c */ /* 0x000fe2000bf46270 */
[----:B------:R-:W-:Y:S02]  /*26bd0*/  @!P5 IMAD.MOV.U32 R60, RZ, RZ, R62 ;  /* 0x000000ffff3cd224 */ /* 0x000fe400078e003e */
[----:B------:R2:W-:Y:S01]  /*26be0*/  @!P1 ST.E.64 desc[UR6][R8.64], R56 ;  /* 0x0000003808009985 */ /* 0x0005e2000c101b06 */
[----:B------:R-:W-:Y:S01]  /*26bf0*/  ISETP.GE.AND P1, PT, R89, UR4, PT ;  /* 0x0000000459007c0c */ /* 0x000fe2000bf26270 */
[----:B------:R-:W-:Y:S02]  /*26c00*/  @!P3 IMAD.MOV.U32 R11, RZ, RZ, R63 ;  /* 0x000000ffff0bb224 */ /* 0x000fe400078e003f */
[----:B------:R3:W-:Y:S01]  /*26c10*/  @!P0 ST.E.64 desc[UR6][R12.64], R58 ;  /* 0x0000003a0c008985 */ /* 0x0007e2000c101b06 */
[----:B------:R-:W-:-:S03]  /*26c20*/  @!P4 LEA R26, P0, R103, R14, 0x2 ;  /* 0x0000000e671ac211 */ /* 0x000fc600078010ff */
[----:B------:R4:W-:Y:S01]  /*26c30*/  @!P5 ST.E.64 desc[UR6][R20.64], R60 ;  /* 0x0000003c1400d985 */ /* 0x0009e2000c101b06 */
[-C--:B------:R-:W-:Y:S02]  /*26c40*/  @!P4 LEA.HI.X R27, R103, R3.reuse, R88, 0x2, P0 ;  /* 0x00000003671bc211 */ /* 0x080fe400000f1458 */
[CC--:B0-----:R-:W-:Y:S02]  /*26c50*/  @!P3 LEA R4, P5, R90.reuse, R14.reuse, 0x2 ;  /* 0x0000000e5a04b211 */ /* 0x0c1fe400078a10ff */
[----:B------:R-:W-:Y:S01]  /*26c60*/  ISETP.GE.AND P0, PT, R81, UR4, PT ;  /* 0x0000000451007c0c */ /* 0x000fe2000bf06270 */
[----:B------:R-:W-:Y:S01]  /*26c70*/  @!P4 ST.E.64 desc[UR6][R26.64], R64 ;  /* 0x000000401a00c985 */ /* 0x000fe2000c101b06 */
[-C--:B------:R-:W-:Y:S02]  /*26c80*/  @!P3 LEA.HI.X R5, R90, R3.reuse, R100, 0x2, P5 ;  /* 0x000000035a05b211 */ /* 0x080fe400028f1464 */
[----:B------:R-:W-:Y:S02]  /*26c90*/  @!P2 LEA R6, P5, R101, R14, 0x2 ;  /* 0x0000000e6506a211 */ /* 0x000fe400078a10ff */
[----:B------:R-:W-:Y:S01]  /*26ca0*/  ISETP.GE.AND P4, PT, R69, UR4, PT ;  /* 0x0000000445007c0c */ /* 0x000fe2000bf86270 */
[----:B------:R0:W-:Y:S01]  /*26cb0*/  @!P3 ST.E.64 desc[UR6][R4.64], R10 ;  /* 0x0000000a0400b985 */ /* 0x0001e2000c101b06 */
[----:B------:R-:W-:-:S02]  /*26cc0*/  @!P2 LEA.HI.X R7, R101, R3, R86, 0x2, P5 ;  /* 0x000000036507a211 */ /* 0x000fc400028f1456 */
[-C--:B--2---:R-:W-:Y:S02]  /*26cd0*/  @!P1 LEA R8, P5, R89, R14.reuse, 0x2 ;  /* 0x0000000e59089211 */ /* 0x084fe400078a10ff */
[----:B------:R-:W-:Y:S01]  /*26ce0*/  ISETP.GE.AND P3, PT, R43, UR4, PT ;  /* 0x000000042b007c0c */ /* 0x000fe2000bf66270 */
[----:B------:R2:W-:Y:S01]  /*26cf0*/  @!P2 ST.E.64 desc[UR6][R6.64], R66 ;  /* 0x000000420600a985 */ /* 0x0005e2000c101b06 */
[-C--:B------:R-:W-:Y:S02]  /*26d00*/  @!P1 LEA.HI.X R9, R89, R3.reuse, R84, 0x2, P5 ;  /* 0x0000000359099211 */ /* 0x080fe400028f1454 */
[----:B---3--:R-:W-:Y:S02]  /*26d10*/  @!P0 LEA R12, P5, R81, R14, 0x2 ;  /* 0x0000000e510c8211 */ /* 0x008fe400078a10ff */
[----:B------:R-:W-:Y:S01]  /*26d20*/  ISETP.GE.AND P2, PT, R41, UR4, PT ;  /* 0x0000000429007c0c */ /* 0x000fe2000bf46270 */
[----:B------:R3:W-:Y:S01]  /*26d30*/  @!P1 ST.E.64 desc[UR6][R8.64], R70 ;  /* 0x0000004608009985 */ /* 0x0007e2000c101b06 */
[----:B------:R-:W-:-:S02]  /*26d40*/  @!P0 LEA.HI.X R13, R81, R3, R68, 0x2, P5 ;  /* 0x00000003510d8211 */ /* 0x000fc400028f1444 */
[----:B------:R-:W-:Y:S02]  /*26d50*/  ISETP.GE.AND P1, PT, R39, UR4, PT ;  /* 0x0000000427007c0c */ /* 0x000fe4000bf26270 */
[-C--:B----4-:R-:W-:Y:S01]  /*26d60*/  @!P4 LEA R20, P5, R69, R14.reuse, 0x2 ;  /* 0x0000000e4514c211 */ /* 0x090fe200078a10ff */
[----:B------:R4:W-:Y:S01]  /*26d70*/  @!P0 ST.E.64 desc[UR6][R12.64], R72 ;  /* 0x000000480c008985 */ /* 0x0009e2000c101b06 */
[-C--:B0-----:R-:W-:Y:S01]  /*26d80*/  @!P3 LEA R4, P0, R43, R14.reuse, 0x2 ;  /* 0x0000000e2b04b211 */ /* 0x081fe200078010ff */
[----:B------:R-:W-:Y:S01]  /*26d90*/  @!P3 IMAD.MOV.U32 R119, RZ, RZ, R83 ;  /* 0x000000ffff77b224 */ /* 0x000fe200078e0053 */
[-C--:B------:R-:W-:Y:S02]  /*26da0*/  @!P4 LEA.HI.X R21, R69, R3.reuse, R42, 0x2, P5 ;  /* 0x000000034515c211 */ /* 0x080fe400028f142a */
[----:B------:R-:W-:Y:S01]  /*26db0*/  ISETP.GE.AND P5, PT, R37, UR4, PT ;  /* 0x0000000425007c0c */ /* 0x000fe2000bfa6270 */
[----:B------:R-:W-:Y:S01]  /*26dc0*/  @!P2 IMAD.MOV.U32 R121, RZ, RZ, R85 ;  /* 0x000000ffff79a224 */ /* 0x000fe200078e0055 */
[----:B------:R-:W-:Y:S01]  /*26dd0*/  @!P3 LEA.HI.X R5, R43, R3, R82, 0x2, P0 ;  /* 0x000000032b05b211 */ /* 0x000fe200000f1452 */
[----:B------:R4:W-:Y:S01]  /*26de0*/  @!P4 ST.E.64 desc[UR6][R20.64], R74 ;  /* 0x0000004a1400c985 */ /* 0x0009e2000c101b06 */
[----:B--2---:R-:W-:Y:S01]  /*26df0*/  @!P2 LEA R6, P0, R41, R14, 0x2 ;  /* 0x0000000e2906a211 */ /* 0x004fe200078010ff */
[----:B------:R-:W-:-:S02]  /*26e00*/  @!P1 IMAD.MOV.U32 R111, RZ, RZ, R87 ;  /* 0x000000ffff6f9224 */ /* 0x000fc400078e0057 */
[----:B------:R4:W-:Y:S01]  /*26e10*/  @!P3 ST.E.64 desc[UR6][R4.64], R118 ;  /* 0x000000760400b985 */ /* 0x0009e2000c101b06 */
[----:B------:R-:W-:Y:S02]  /*26e20*/  @!P2 LEA.HI.X R7, R41, R3, R40, 0x2, P0 ;  /* 0x000000032907a211 */ /* 0x000fe400000f1428 */
[----:B---3--:R-:W-:-:S03]  /*26e30*/  @!P1 LEA R8, P0, R39, R14, 0x2 ;  /* 0x0000000e27089211 */ /* 0x008fc600078010ff */
[----:B------:R4:W-:Y:S01]  /*26e40*/  @!P2 ST.E.64 desc[UR6][R6.64], R120 ;  /* 0x000000780600a985 */ /* 0x0009e2000c101b06 */
[----:B------:R-:W-:Y:S02]  /*26e50*/  @!P1 LEA.HI.X R9, R39, R3, R38, 0x2, P0 ;  /* 0x0000000327099211 */ /* 0x000fe400000f1426 */
[----:B------:R-:W-:-:S03]  /*26e60*/  @!P5 LEA R10, P0, R37, R14, 0x2 ;  /* 0x0000000e250ad211 */ /* 0x000fc600078010ff */
[----:B------:R4:W-:Y:S01]  /*26e70*/  @!P1 ST.E.64 desc[UR6][R8.64], R110 ;  /* 0x0000006e08009985 */ /* 0x0009e2000c101b06 */
[----:B------:R-:W-:Y:S02]  /*26e80*/  @!P5 LEA.HI.X R11, R37, R3, R36, 0x2, P0 ;  /* 0x00000003250bd211 */ /* 0x000fe400000f1424 */
[----:B------:R-:W-:-:S03]  /*26e90*/  ISETP.GE.AND P0, PT, R24, UR4, PT ;  /* 0x0000000418007c0c */ /* 0x000fc6000bf06270 */
[----:B------:R4:W-:Y:S10]  /*26ea0*/  @!P5 ST.E.64 desc[UR6][R10.64], R76 ;  /* 0x0000004c0a00d985 */ /* 0x0009f4000c101b06 */
[----:B------:R-:W-:Y:S05]  /*26eb0*/  @P0 BRA `(.L_x_2030) ;  /* 0x0000000c00340947 */ /* 0x000fea0003800000 */
[----:B------:R-:W-:Y:S01]  /*26ec0*/  LEA R14, P0, R24, R14, 0x2 ;  /* 0x0000000e180e7211 */ /* 0x000fe200078010ff */
[----:B------:R-:W-:-:S03]  /*26ed0*/  ULDC.64 UR4, c[0x0][0x208] ;  /* 0x0000820000047ab9 */ /* 0x000fc60000000a00 */
[----:B------:R-:W-:-:S05]  /*26ee0*/  LEA.HI.X R15, R24, R3, R34, 0x2, P0 ;  /* 0x00000003180f7211 */ /* 0x000fca00000f1422 */
[----:B------:R0:W-:Y:S01]  /*26ef0*/  ST.E.64 desc[UR4][R14.64], R78 ;  /* 0x0000004e0e007985 */ /* 0x0001e2000c101b04 */
[----:B------:R-:W-:Y:S05]  /*26f00*/  BRA `(.L_x_2030) ;  /* 0x0000000c00207947 */ /* 0x000fea0003800000 */
.L_x_2016:
[----:B------:R-:W-:Y:S01]  /*26f10*/  ULDC.64 UR4, c[0x0][0xc08] ;  /* 0x0003020000047ab9 */ /* 0x000fe20000000a00 */
[----:B------:R-:W4:Y:S01]  /*26f20*/  S2R R0, SR_TID.X ;  /* 0x0000000000007919 */ /* 0x000f220000002100 */
[----:B------:R-:W-:Y:S01]  /*26f30*/  ISETP.NE.U32.AND P0, PT, RZ, UR4, PT ;  /* 0x00000004ff007c0c */ /* 0x000fe2000bf05070 */
[----:B------:R-:W0:Y:S01]  /*26f40*/  LDC.64 R2, c[0x0][0xc00] ;  /* 0x00030000ff027b82 */ /* 0x000e220000000a00 */
[----:B------:R-:W-:Y:S01]  /*26f50*/  IMAD.MOV.U32 R13, RZ, RZ, RZ ;  /* 0x000000ffff0d7224 */ /* 0x000fe200078e00ff */
[----:B------:R-:W-:Y:S01]  /*26f60*/  ULDC.64 UR6, c[0x0][0x208] ;  /* 0x0000820000067ab9 */ /* 0x000fe20000000a00 */
[----:B------:R-:W-:Y:S01]  /*26f70*/  ISETP.NE.AND.EX P1, PT, RZ, UR5, PT, P0 ;  /* 0x00000005ff007c0c */ /* 0x000fe2000bf25300 */
[----:B------:R-:W-:Y:S02]  /*26f80*/  ULDC.64 UR4, c[0x0][0xc00] ;  /* 0x0003000000047ab9 */ /* 0x000fe40000000a00 */
[----:B------:R-:W-:-:S04]  /*26f90*/  ISETP.NE.U32.AND P0, PT, RZ, UR4, PT ;  /* 0x00000004ff007c0c */ /* 0x000fc8000bf05070 */
[----:B------:R-:W-:-:S06]  /*26fa0*/  ISETP.NE.AND.EX P0, PT, RZ, UR5, PT, P0 ;  /* 0x00000005ff007c0c */ /* 0x000fcc000bf05300 */
[----:B------:R-:W1:Y:S01]  /*26fb0*/  @P1 LDC.64 R4, c[0x0][0xc08] ;  /* 0x00030200ff041b82 */ /* 0x000e620000000a00 */
[----:B------:R-:W-:Y:S02]  /*26fc0*/  ULDC UR4, c[0x0][0xa88] ;  /* 0x0002a20000047ab9 */ /* 0x000fe40000000800 */
[----:B------:R-:W-:Y:S02]  /*26fd0*/  IMAD.U32 R20, RZ, RZ, UR4 ;  /* 0x00000004ff147e24 */ /* 0x000fe4000f8e00ff */
[----:B0-----:R-:W-:Y:S01]  /*26fe0*/  IMAD.WIDE R2, R226, 0x4, R2 ;  /* 0x00000004e2027825 */ /* 0x001fe200078e0202 */
[----:B--2---:R-:W-:-:S04]  /*26ff0*/  ISETP.GT.AND P2, PT, R225, 0x1, PT ;  /* 0x00000001e100780c */ /* 0x004fc80003f44270 */
[----:B------:R0:W5:Y:S01]  /*27000*/  @P0 LDG.E R13, desc[UR6][R2.64] ;  /* 0x00000006020d0981 */ /* 0x000162000c1e1900 */
[----:B----4-:R-:W-:Y:S01]  /*27010*/  VIADD R0, R0, 0xffffff80 ;  /* 0xffffff8000007836 */ /* 0x010fe20000000000 */
[----:B------:R-:W-:Y:S01]  /*27020*/  SHF.R.S32.HI R14, RZ, 0x1f, R226 ;  /* 0x0000001fff0e7819 */ /* 0x000fe200000114e2 */
[----:B-1----:R-:W-:-:S03]  /*27030*/  @P1 IMAD.WIDE R4, R226, 0x4, R4 ;  /* 0x00000004e2041825 */ /* 0x002fc600078e0204 */
[----:B------:R-:W-:Y:S02]  /*27040*/  ISETP.GT.AND P3, PT, R0, 0x7f, PT ;  /* 0x0000007f0000780c */ /* 0x000fe40003f64270 */
[----:B------:R0:W5:Y:S01]  /*27050*/  @P1 LDG.E R20, desc[UR6][R4.64] ;  /* 0x0000000604141981 */ /* 0x000162000c1e1900 */
[----:B------:R-:W-:Y:S10]  /*27060*/  @P1 BRA `(.L_x_2035) ;  /* 0x0000000000141947 */ /* 0x000ff40003800000 */
[----:B------:R-:W-:Y:S05]  /*27070*/  @!P0 BRA `(.L_x_2035) ;  /* 0x0000000000108947 */ /* 0x000fea0003800000 */
[----:B------:R-:W-:Y:S02]  /*27080*/  ULDC.64 UR4, c[0x0][0x208] ;  /* 0x0000820000047ab9 */ /* 0x000fe40000000a00 */
[----:B0-----:R-:W2:Y:S04]  /*27090*/  LDG.E R5, desc[UR4][R2.64] ;  /* 0x0000000402057981 */ /* 0x001ea8000c1e1900 */
[----:B-----5:R-:W2:Y:S02]  /*270a0*/  LDG.E R20, desc[UR4][R2.64+0x4] ;  /* 0x0000040402147981 */ /* 0x020ea4000c1e1900 */
[----:B--2---:R-:W-:-:S07]  /*270b0*/  IMAD.IADD R20, R20, 0x1, -R5 ;  /* 0x0000000114147824 */ /* 0x004fce00078e0a05 */
.L_x_2035:
[----:B------:R-:W-:Y:S01]  /*270c0*/  BSSY B1, `(.L_x_2036) ;  /* 0x0000037000017945 */ /* 0x000fe20003800000 */
[----:B------:R-:W-:Y:S02]  /*270d0*/  SEL R21, R226, RZ, !P0 ;  /* 0x000000ffe2157207 */ /* 0x000fe40004000000 */
[----:B------:R-:W-:Y:S02]  /*270e0*/  SEL R14, R14, RZ, !P0 ;  /* 0x000000ff0e0e7207 */ /* 0x000fe40004000000 */
[----:B-----5:R-:W-:Y:S01]  /*270f0*/  SHF.R.S32.HI R12, RZ, 0x1f, R13 ;  /* 0x0000001fff0c7819 */ /* 0x020fe2000001140d */
[----:B------:R-:W-:Y:S06]  /*27100*/  @P3 BRA `(.L_x_2037) ;  /* 0x0000000000c83947 */ /* 0x000fec0003800000 */
[----:B0-----:R-:W0:Y:S01]  /*27110*/  S2R R2, SR_TID.X ;  /* 0x0000000000027919 */ /* 0x001e220000002100 */
[----:B------:R-:W1:Y:S02]  /*27120*/  LDC R27, c[0x0][0xbe8] ;  /* 0x0002fa00ff1b7b82 */ /* 0x000e640000000800 */
[----:B-1----:R-:W-:Y:S01]  /*27130*/  IMAD R0, R20, R27, RZ ;  /* 0x0000001b14007224 */ /* 0x002fe200078e02ff */
[----:B0-----:R-:W-:-:S04]  /*27140*/  IADD3 R25, R201, -0x80, R2 ;  /* 0xffffff80c9197810 */ /* 0x001fc80007ffe002 */
[----:B------:R-:W-:-:S13]  /*27150*/  ISETP.GE.AND P0, PT, R25, R0, PT ;  /* 0x000000001900720c */ /* 0x000fda0003f06270 */
[----:B------:R-:W-:Y:S05]  /*27160*/  @P0 BRA `(.L_x_2037) ;  /* 0x0000000000b00947 */ /* 0x000fea0003800000 */
[----:B------:R-:W-:Y:S01]  /*27170*/  IMAD.MOV.U32 R0, RZ, RZ, 0x9b8 ;  /* 0x000009b8ff007424 */ /* 0x000fe200078e00ff */
[----:B------:R-:W-:Y:S01]  /*27180*/  ISETP.GT.AND P3, PT, R225, 0x1, PT ;  /* 0x00000001e100780c */ /* 0x000fe20003f64270 */
[----:B------:R-:W0:Y:S01]  /*27190*/  LDC.64 R28, c[0x0][0xba8] ;  /* 0x0002ea00ff1c7b82 */ /* 0x000e220000000a00 */
[----:B------:R-:W-:Y:S01]  /*271a0*/  ISETP.NE.AND P0, PT, R27, 0x1, PT ;  /* 0x000000011b00780c */ /* 0x000fe20003f05270 */
[----:B------:R-:W-:Y:S01]  /*271b0*/  IMAD.MOV.U32 R15, RZ, RZ, R25 ;  /* 0x000000ffff0f7224 */ /* 0x000fe200078e0019 */
[----:B------:R-:W-:Y:S01]  /*271c0*/  SEL R24, R0, 0x978, P3 ;  /* 0x0000097800187807 */ /* 0x000fe20001800000 */
[----:B------:R-:W-:Y:S01]  /*271d0*/  ULDC.64 UR4, c[0x0][0x208] ;  /* 0x0000820000047ab9 */ /* 0x000fe20000000a00 */
[----:B------:R-:W-:-:S03]  /*271e0*/  SEL R227, R227, RZ, P3 ;  /* 0x000000ffe3e37207 */ /* 0x000fc60001800000 */
        /* <DEDUP_REMOVED lines=14> */
[----:B------:R-:W-:-:S04]  /*272d0*/  IMAD.WIDE.U32 R2, R6, R21, RZ ;  /* 0x0000001506027225 */ /* 0x000fc800078e00ff */
        /* <DEDUP_REMOVED lines=15> */
[----:B------:R-:W-:-:S04]  /*273d0*/  IMAD.WIDE.U32 R2, R4, R7, R2 ;  /* 0x0000000704027225 */ /* 0x000fc800078e0002 */
[----:B------:R-:W-:Y:S01]  /*273e0*/  IMAD.IADD R0, R3, 0x1, R9 ;  /* 0x0000000103007824 */ /* 0x000fe200078e0209 */
[----:B0-----:R-:W-:Y:S01]  /*273f0*/  LEA R4, P0, R2, R28, 0x2 ;  /* 0x0000001c02047211 */ /* 0x001fe200078010ff */
[----:B------:R-:W-:-:S03]  /*27400*/  IMAD.MOV.U32 R3, RZ, RZ, -0x800000 ;  /* 0xff800000ff037424 */ /* 0x000fc600078e00ff */
[----:B-1----:R-:W-:-:S05]  /*27410*/  LEA.HI.X R5, R2, R29, R0, 0x2, P0 ;  /* 0x0000001d02057211 */ /* 0x002fca00000f1400 */
[----:B------:R1:W-:Y:S04]  /*27420*/  STG.E desc[UR4][R4.64], R3 ;  /* 0x0000000304007986 */ /* 0x0003e8000c101904 */
.L_x_2037:
[----:B------:R-:W-:Y:S05]  /*27430*/  BSYNC B1 ;  /* 0x0000000000017941 */ /* 0x000fea0003800000 */
.L_x_2036:
[----:B------:R-:W-:Y:S05]  /*27440*/  @P2 BRA `(.L_x_2030) ;  /* 0x0000000400d02947 */ /* 0x000fea0003800000 */
[----:B------:R-:W2:Y:S01]  /*27450*/  LDC R25, c[0x0][0xbe8] ;  /* 0x0002fa00ff197b82 */ /* 0x000ea20000000800 */
[----:B------:R-:W-:Y:S01]  /*27460*/  ULDC.64 UR4, c[0x0][0xaa0] ;  /* 0x0002a80000047ab9 */ /* 0x000fe20000000a00 */
[----:B------:R-:W-:Y:S01]  /*27470*/  ULDC.64 UR6, c[0x0][0xaf0] ;  /* 0x0002bc0000067ab9 */ /* 0x000fe20000000a00 */
[----:B------:R-:W-:Y:S02]  /*27480*/  IMAD R0, R12, UR4, RZ ;  /* 0x000000040c007c24 */ /* 0x000fe4000f8e02ff */
[----:B01----:R-:W-:-:S04]  /*27490*/  IMAD.WIDE.U32 R2, R13, UR4, RZ ;  /* 0x000000040d027c25 */ /* 0x003fc8000f8e00ff */
[----:B------:R-:W-:Y:S01]  /*274a0*/  IMAD R5, R13, UR5, R0 ;  /* 0x000000050d057c24 */ /* 0x000fe2000f8e0200 */
[----:B------:R-:W-:Y:S01]  /*274b0*/  ULDC.64 UR4, c[0x0][0xae8] ;  /* 0x0002ba0000047ab9 */ /* 0x000fe20000000a00 */
[----:B------:R-:W-:Y:S02]  /*274c0*/  IMAD R0, R221, 0x20, R228 ;  /* 0x00000020dd007824 */ /* 0x000fe400078e02e4 */
[----:B------:R-:W-:Y:S02]  /*274d0*/  IMAD.IADD R3, R3, 0x1, R5 ;  /* 0x0000000103037824 */ /* 0x000fe400078e0205 */
[----:B------:R-:W-:Y:S02]  /*274e0*/  IMAD.IADD R9, R201, 0x1, R0 ;  /* 0x00000001c9097824 */ /* 0x000fe400078e0200 */
[----:B------:R-:W-:-:S04]  /*274f0*/  IMAD.WIDE.U32 R2, R195, UR4, R2 ;  /* 0x00000004c3027c25 */ /* 0x000fc8000f8e0002 */
[----:B------:R-:W-:Y:S02]  /*27500*/  IMAD.MOV.U32 R5, RZ, RZ, R9 ;  /* 0x000000ffff057224 */ /* 0x000fe400078e0009 */
[----:B------:R-:W-:Y:S01]  /*27510*/  IMAD R3, R195, UR5, R3 ;  /* 0x00000005c3037c24 */ /* 0x000fe2000f8e0203 */
[----:B--2---:R-:W-:Y:S01]  /*27520*/  ISETP.NE.AND P0, PT, R25, 0x1, PT ;  /* 0x000000011900780c */ /* 0x004fe20003f05270 */
        /* <DEDUP_REMOVED lines=21> */
[----:B------:R-:W-:Y:S01]  /*27680*/  ULDC.64 UR4, c[0x0][0xa80] ;  /* 0x0002a00000047ab9 */ /* 0x000fe20000000a00 */
[----:B------:R-:W-:Y:S02]  /*27690*/  SHF.R.S32.HI R7, RZ, 0x1f, R209 ;  /* 0x0000001fff077819 */ /* 0x000fe400000114d1 */
[----:B------:R-:W-:Y:S01]  /*276a0*/  IMAD.IADD R3, R5, 0x1, R3 ;  /* 0x0000000105037824 */ /* 0x000fe200078e0203 */
[C---:B------:R-:W-:Y:S01]  /*276b0*/  LEA R2, P0, R4.reuse, UR4, 0x1 ;  /* 0x0000000404027c11 */ /* 0x040fe2000f8008ff */
[----:B------:R-:W-:Y:S01]  /*276c0*/  UMOV UR4, 0xffffffff ;  /* 0xffffffff00047882 */ /* 0x000fe20000000000 */
[----:B------:R-:W-:Y:S02]  /*276d0*/  SHF.R.S32.HI R5, RZ, 0x1f, R220 ;  /* 0x0000001fff057819 */ /* 0x000fe400000114dc */
[----:B------:R-:W-:Y:S01]  /*276e0*/  LEA.HI.X R3, R4, UR5, R3, 0x1, P0 ;  /* 0x0000000504037c11 */ /* 0x000fe200080f0c03 */
[----:B------:R-:W-:Y:S08]  /*276f0*/  BRA.DIV UR4, `(.L_x_2038) ;  /* 0x000000d204947947 */ /* 0x000ff0000b800000 */
[----:B------:R0:W1:Y:S04]  /*27700*/  SHFL.IDX PT, R0, R3, RZ, 0x181f ;  /* 0x00181fff03007589 */ /* 0x00006800000e0000 */
[----:B------:R0:W2:Y:S02]  /*27710*/  SHFL.IDX PT, R14, R2, RZ, 0x181f ;  /* 0x00181fff020e7589 */ /* 0x0000a400000e0000 */
.L_x_2357:
[----:B------:R-:W-:Y:S01]  /*27720*/  IMAD R25, R20, R25, RZ ;  /* 0x0000001914197224 */ /* 0x000fe200078e02ff */
[----:B------:R-:W-:Y:S01]  /*27730*/  BSSY B1, `(.L_x_2039) ;  /* 0x000000e000017945 */ /* 0x000fe20003800000 */
[----:B------:R-:W-:-:S05]  /*27740*/  IMAD.IADD R6, R228, 0x1, R201 ;  /* 0x00000001e4067824 */ /* 0x000fca00078e02c9 */
        /* <DEDUP_REMOVED lines=10> */
[----:B------:R4:W-:Y:S04]  /*277f0*/  @!P2 ST.E.128 desc[UR6][R8.64], RZ ;  /* 0x000000ff0800a985 */ /* 0x0009e8000c101d06 */
[----:B------:R4:W-:Y:S02]  /*27800*/  @!P3 ST.E.128 desc[UR6][R14.64], RZ ;  /* 0x000000ff0e00b985 */ /* 0x0009e4000c101d06 */
.L_x_2040:
[----:B------:R-:W-:Y:S05]  /*27810*/  BSYNC B1 ;  /* 0x0000000000017941 */ /* 0x000fea0003800000 */
.L_x_2039:
[----:B------:R-:W-:-:S03]  /*27820*/  UMOV UR4, 0xffffffff ;  /* 0xffffffff00047882 */ /* 0x000fc60000000000 */
[----:B------:R-:W-:Y:S05]  /*27830*/  BRA.DIV UR4, `(.L_x_2041) ;  /* 0x000000d204787947 */ /* 0x000fea000b800000 */
[----:B-1----:R1:W0:Y:S04]  /*27840*/  SHFL.IDX PT, R0, R3, 0x1, 0x181f ;  /* 0x00381f0003007f89 */ /* 0x00222800000e0000 */
[----:B--2-4-:R1:W2:Y:S02]  /*27850*/  SHFL.IDX PT, R14, R2, 0x1, 0x181f ;  /* 0x00381f00020e7f89 */ /* 0x0142a400000e0000 */
.L_x_2361:
        /* <DEDUP_REMOVED lines=14> */
.L_x_2043:
[----:B------:R-:W-:Y:S05]  /*27940*/  BSYNC B1 ;  /* 0x0000000000017941 */ /* 0x000fea0003800000 */
.L_x_2042:
[----:B------:R-:W-:-:S03]  /*27950*/  UMOV UR4, 0xffffffff ;  /* 0xffffffff00047882 */ /* 0x000fc60000000000 */
[----:B------:R-:W-:Y:S05]  /*27960*/  BRA.DIV UR4, `(.L_x_2044) ;  /* 0x000000d204747947 */ /* 0x000fea000b800000 */
[----:B0-----:R0:W0:Y:S04]  /*27970*/  SHFL.IDX PT, R0, R3, 0x2, 0x181f ;  /* 0x00581f0003007f89 */ /* 0x00102800000e0000 */
[----:B--2-4-:R2:W4:Y:S02]  /*27980*/  SHFL.IDX PT, R14, R2, 0x2, 0x181f ;  /* 0x00581f00020e7f89 */ /* 0x01452400000e0000 */
.L_x_2365:
        /* <DEDUP_REMOVED lines=8> */
[CC--:B----4-:R-:W-:Y:S02]  /*27a10*/  @!P2 LEA R8, P0, R209.reuse, R14.reuse, 0x1 ;  /* 0x0000000ed108a211 */ /* 0x0d0fe400078008ff */
[C---:B------:R-:W-:Y:S02]  /*27a20*/  @!P3 LEA R14, P1, R220.reuse, R14, 0x1 ;  /* 0x0000000edc0eb211 */ /* 0x040fe400078208ff */
[-C--:B0-----:R-:W-:Y:S02]  /*27a30*/  @!P2 LEA.HI.X R9, R209, R0.reuse, R7, 0x1, P0 ;  /* 0x00000000d109a211 */ /* 0x081fe400000f0c07 */
[----:B------:R-:W-:-:S03]  /*27a40*/  @!P3 LEA.HI.X R15, R220, R0, R5, 0x1, P1 ;  /* 0x00000000dc0fb211 */ /* 0x000fc600008f0c05 */
[----:B------:R0:W-:Y:S04]  /*27a50*/  @!P2 ST.E.128 desc[UR6][R8.64], RZ ;  /* 0x000000ff0800a985 */ /* 0x0001e8000c101d06 */
[----:B------:R0:W-:Y:S02]  /*27a60*/  @!P3 ST.E.128 desc[UR6][R14.64], RZ ;  /* 0x000000ff0e00b985 */ /* 0x0001e4000c101d06 */
.L_x_2046:
[----:B------:R-:W-:Y:S05]  /*27a70*/  BSYNC B1 ;  /* 0x0000000000017941 */ /* 0x000fea0003800000 */
.L_x_2045:
[----:B------:R-:W-:-:S03]  /*27a80*/  UMOV UR4, 0xffffffff ;  /* 0xffffffff00047882 */ /* 0x000fc60000000000 */
[----:B------:R-:W-:Y:S05]  /*27a90*/  BRA.DIV UR4, `(.L_x_2047) ;  /* 0x000000d204707947 */ /* 0x000fea000b800000 */
[----:B0-----:R0:W0:Y:S04]  /*27aa0*/  SHFL.IDX PT, R0, R3, 0x3, 0x181f ;  /* 0x00781f0003007f89 */ /* 0x00102800000e0000 */
[----:B----4-:R4:W0:Y:S02]  /*27ab0*/  SHFL.IDX PT, R14, R2, 0x3, 0x181f ;  /* 0x00781f00020e7f89 */ /* 0x01082400000e0000 */
.L_x_2369:
[----:B-12-4-:R-:W-:-:S05]  /*27ac0*/  VIADD R2, R6, 0x60 ;  /* 0x0000006006027836 */ /* 0x016fca0000000000 */
[----:B------:R-:W-:-:S13]  /*27ad0*/  ISETP.GE.AND P0, PT, R2, R25, PT ;  /* 0x000000190200720c */ /* 0x000fda0003f06270 */
[----:B------:R-:W-:Y:S05]  /*27ae0*/  @P0 BRA `(.L_x_2030) ;  /* 0x0000000000280947 */ /* 0x000fea0003800000 */
[----:B------:R-:W-:Y:S01]  /*27af0*/  ULDC UR4, c[0x0][0xac8] ;  /* 0x0002b20000047ab9 */ /* 0x000fe20000000800 */
[----:B------:R-:W-:Y:S01]  /*27b00*/  ULDC.64 UR6, c[0x0][0x208] ;  /* 0x0000820000067ab9 */ /* 0x000fe20000000a00 */
[----:B------:R-:W-:Y:S02]  /*27b10*/  ISETP.GE.AND P2, PT, R209, UR4, PT ;  /* 0x00000004d1007c0c */ /* 0x000fe4000bf46270 */
[----:B------:R-:W-:-:S11]  /*27b20*/  ISETP.GE.AND P3, PT, R220, UR4, PT ;  /* 0x00000004dc007c0c */ /* 0x000fd6000bf66270 */
[CC--:B0-----:R-:W-:Y:S02]  /*27b30*/  @!P2 LEA R2, P0, R209.reuse, R14.reuse, 0x1 ;  /* 0x0000000ed102a211 */ /* 0x0c1fe400078008ff */
[C---:B------:R-:W-:Y:S02]  /*27b40*/  @!P3 LEA R14, P1, R220.reuse, R14, 0x1 ;  /* 0x0000000edc0eb211 */ /* 0x040fe400078208ff */
[-C--:B------:R-:W-:Y:S02]  /*27b50*/  @!P2 LEA.HI.X R3, R209, R0.reuse, R7, 0x1, P0 ;  /* 0x00000000d103a211 */ /* 0x080fe400000f0c07 */
[----:B------:R-:W-:-:S03]  /*27b60*/  @!P3 LEA.HI.X R15, R220, R0, R5, 0x1, P1 ;  /* 0x00000000dc0fb211 */ /* 0x000fc600008f0c05 */
[----:B------:R2:W-:Y:S04]  /*27b70*/  @!P2 ST.E.128 desc[UR6][R2.64], RZ ;  /* 0x000000ff0200a985 */ /* 0x0005e8000c101d06 */
[----:B------:R2:W-:Y:S02]  /*27b80*/  @!P3 ST.E.128 desc[UR6][R14.64], RZ ;  /* 0x000000ff0e00b985 */ /* 0x0005e4000c101d06 */
.L_x_2030:
[----:B------:R-:W-:Y:S05]  /*27b90*/  BSYNC B0 ;  /* 0x0000000000007941 */ /* 0x000fea0003800000 */
.L_x_2015:
[----:B------:R-:W-:Y:S02]  /*27ba0*/  ULDC UR4, c[0x0][0xc3c] ;  /* 0x00030f0000047ab9 */ /* 0x000fe40000000800 */
[----:B---3--:R-:W-:-:S13]  /*27bb0*/  ISETP.GE.AND P0, PT, R207, UR4, PT ;  /* 0x00000004cf007c0c */ /* 0x008fda000bf06270 */
[----:B------:R-:W-:Y:S05]  /*27bc0*/  @!P0 BRA `(.L_x_2048) ;  /* 0xfffffd9400388947 */ /* 0x000fea000383ffff */
[----:B------:R-:W-:Y:S05]  /*27bd0*/  BRA `(.L_x_1794) ;  /* 0x0000009000707947 */ /* 0x000fea0003800000 */
.L_x_1792:
        /* <DEDUP_REMOVED lines=15> */
[----:B------:R-:W-:Y:S01]  /*27cd0*/  CS2R R6, SRZ ;  /* 0x0000000000067805 */ /* 0x000fe2000001ff00 */
[----:B------:R-:W-:Y:S01]  /*27ce0*/  ULDC.64 UR6, c[0x0][0x208] ;  /* 0x0000820000067ab9 */ /* 0x000fe20000000a00 */
        /* <DEDUP_REMOVED lines=15> */
[----:B------:R-:W0:Y:S01]  /*27de0*/  S2UR UR6, SR_CTAID.X ;  /* 0x00000000000679c3 */ /* 0x000e220000002500 */
[----:B------:R-:W-:Y:S01]  /*27df0*/  UMOV UR4, URZ ;  /* 0x0000003f00047c82 */ /* 0x000fe20008000000 */
[----:B--2---:R-:W-:-:S05]  /*27e00*/  IMAD R8, R6, R7, RZ ;  /* 0x0000000706087224 */ /* 0x004fca00078e02ff */
        /* <DEDUP_REMOVED lines=15> */
[----:B------:R-:W2:Y:S02]  /*27f00*/  SHFL.IDX PT, R8, R5, 0x1f, 0x1f ;  /* 0x03e01f0005087f89 */ /* 0x000ea400000e0000 */
[----:B--2---:R-:W-:-:S05]  /*27f10*/  IMAD R8, R8, UR5, RZ ;  /* 0x0000000508087c24 */ /* 0x004fca000f8e02ff */
[----:B0-----:R-:W-:Y:S01]  /*27f20*/  ISETP.GT.AND P6, PT, R8, UR6, PT ;  /* 0x0000000608007c0c */ /* 0x001fe2000bfc4270 */
[----:B------:R-:W-:-:S12]  /*27f30*/  IMAD.MOV.U32 R3, RZ, RZ, R8 ;  /* 0x000000ffff037224 */ /* 0x000fd800078e0008 */
[----:B------:R-:W-:Y:S05]  /*27f40*/  @P6 BRA `(.L_x_2050) ;  /* 0x0000000000a06947 */ /* 0x000fea0003800000 */
[----:B------:R-:W-:Y:S01]  /*27f50*/  IMAD.MOV.U32 R8, RZ, RZ, R3 ;  /* 0x000000ffff087224 */ /* 0x000fe200078e0003 */
[----:B------:R-:W-:Y:S01]  /*27f60*/  UMOV UR4, URZ ;  /* 0x0000003f00047c82 */ /* 0x000fe20008000000 */
[----:B------:R-:W-:-:S05]  /*27f70*/  ULDC UR5, c[0x0][0xc38] ;  /* 0x00030e0000057ab9 */ /* 0x000fca0000000800 */
.L_x_2052:
[----:B------:R-:W0:Y:S01]  /*27f80*/  LDC R2, c[0x0][0xc3c] ;  /* 0x00030f00ff027b82 */ /* 0x000e220000000800 */
[----:B------:R-:W-:Y:S01]  /*27f90*/  UIADD3 UR4, UR4, 0x1f, URZ ;  /* 0x0000001f04047890 */ /* 0x000fe2000fffe03f */
[----:B------:R-:W-:Y:S02]  /*27fa0*/  ULDC UR7, c[0x0][0xc3c] ;  /* 0x00030f0000077ab9 */ /* 0x000fe40000000800 */
[----:B-1----:R-:W-:-:S03]  /*27fb0*/  IMAD.U32 R27, RZ, RZ, UR7 ;  /* 0x00000007ff1b7e24 */ /* 0x002fc6000f8e00ff */
[----:B0-----:R-:W-:-:S13]  /*27fc0*/  ISETP.LE.AND P6, PT, R2, UR4, PT ;  /* 0x0000000402007c0c */ /* 0x001fda000bfc3270 */
[----:B------:R-:W-:Y:S05]  /*27fd0*/  @P6 BRA `(.L_x_2051) ;  /* 0x0000000800ac6947 */ /* 0x000fea0003800000 */
[----:B------:R-:W-:Y:S01]  /*27fe0*/  VIADD R7, R0, UR4 ;  /* 0x0000000400077c36 */ /* 0x000fe20008000000 */
[----:B------:R-:W-:-:S04]  /*27ff0*/  ULDC.64 UR8, c[0x0][0x208] ;  /* 0x0000820000087ab9 */ /* 0x000fc80000000a00 */
[----:B------:R-:W-:-:S13]  /*28000*/  ISETP.GE.OR P6, PT, R7, R2, !P0 ;  /* 0x000000020700720c */ /* 0x000fda00047c6670 */
[----:B------:R-:W0:Y:S08]  /*28010*/  @!P6 LDC.64 R4, c[0x0][0xc80] ;  /* 0x00032000ff04eb82 */ /* 0x000e300000000a00 */
[----:B------:R-:W1:Y:S01]  /*28020*/  @!P6 LDC.64 R2, c[0x0][0xc78] ;  /* 0x00031e00ff02eb82 */ /* 0x000e620000000a00 */
[----:B0-----:R-:W-:-:S04]  /*28030*/  @!P6 IMAD.WIDE R4, R7, 0x4, R4 ;  /* 0x000000040704e825 */ /* 0x001fc800078e0204 */
[----:B-1----:R-:W-:Y:S01]  /*28040*/  @!P6 IMAD.WIDE R2, R7, 0x4, R2 ;  /* 0x000000040702e825 */ /* 0x002fe200078e0202 */
[----:B------:R-:W-:-:S06]  /*28050*/  CS2R R6, SRZ ;  /* 0x0000000000067805 */ /* 0x000fcc000001ff00 */
[----:B------:R-:W2:Y:S04]  /*28060*/  @!P6 LDG.E R6, desc[UR8][R4.64] ;  /* 0x000000080406e981 */ /* 0x000ea8000c1e1900 */
        /* <DEDUP_REMOVED lines=22> */
.L_x_2050:
        /* <DEDUP_REMOVED lines=9> */
[----:B0-----:R-:W-:-:S07]  /*28260*/  ISETP.NE.AND P1, PT, R7, 0x1, PT ;  /* 0x000000010700780c */ /* 0x001fce0003f25270 */
[----:B-1----:R-:W-:Y:S06]  /*28270*/  @!P0 BRA `(.L_x_2053) ;  /* 0x0000000000088947 */ /* 0x002fec0003800000 */
[----:B------:R-:W-:-:S06]  /*28280*/  VIADD R24, R27, 0xffffffff ;  /* 0xffffffff1b187836 */ /* 0x000fcc0000000000 */
[----:B------:R0:W1:Y:S02]  /*28290*/  SHFL.IDX PT, R24, R5, R24, 0x1f ;  /* 0x00001f1805187589 */ /* 0x00006400000e0000 */
.L_x_2053:
[----:B-1----:R-:W-:Y:S02]  /*282a0*/  IMAD R24, R24, UR5, R3 ;  /* 0x0000000518187c24 */ /* 0x002fe4000f8e0203 */
[----:B------:R-:W-:-:S03]  /*282b0*/  VIADD R27, R27, UR4 ;  /* 0x000000041b1b7c36 */ /* 0x000fc60008000000 */
[----:B0-----:R-:W-:Y:S01]  /*282c0*/  IADD3 R5, -R24, UR6, RZ ;  /* 0x0000000618057c10 */ /* 0x001fe2000fffe1ff */
[----:B------:R-:W-:Y:S06]  /*282d0*/  @!P1 BRA `(.L_x_2054) ;  /* 0x0000000000e89947 */ /* 0x000fec0003800000 */
[-C--:B--2---:R-:W-:Y:S02]  /*282e0*/  IABS R12, R6.reuse ;  /* 0x00000006000c7213 */ /* 0x084fe40000000000 */
[----:B------:R-:W-:Y:S02]  /*282f0*/  IABS R4, R7 ;  /* 0x0000000700047213 */ /* 0x000fe40000000000 */
[----:B------:R-:W0:Y:S01]  /*28300*/  I2F.RP R8, R12 ;  /* 0x0000000c00087306 */ /* 0x000e220000209400 */
[----:B------:R-:W-:-:S05]  /*28310*/  IABS R10, R6 ;  /* 0x00000006000a7213 */ /* 0x000fca0000000000 */
[----:B------:R-:W-:Y:S02]  /*28320*/  IMAD.MOV R11, RZ, RZ, -R10 ;  /* 0x000000ffff0b7224 */ /* 0x000fe400078e0a0a */
[----:B0-----:R-:W0:Y:S02]  /*28330*/  MUFU.RCP R8, R8 ;  /* 0x0000000800087308 */ /* 0x001e240000001000 */
[----:B0-----:R-:W-:Y:S01]  /*28340*/  VIADD R2, R8, 0xffffffe ;  /* 0x0ffffffe08027836 */ /* 0x001fe20000000000 */
[----:B------:R-:W-:-:S05]  /*28350*/  IABS R8, R5 ;  /* 0x0000000500087213 */ /* 0x000fca0000000000 */
[----:B------:R0:W1:Y:S02]  /*28360*/  F2I.FTZ.U32.TRUNC.NTZ R3, R2 ;  /* 0x0000000200037305 */ /* 0x000064000021f000 */
[----:B0-----:R-:W-:Y:S02]  /*28370*/  IMAD.MOV.U32 R2, RZ, RZ, RZ ;  /* 0x000000ffff027224 */ /* 0x001fe400078e00ff */
[----:B-1----:R-:W-:-:S04]  /*28380*/  IMAD.MOV R9, RZ, RZ, -R3 ;  /* 0x000000ffff097224 */ /* 0x002fc800078e0a03 */
[----:B------:R-:W-:-:S04]  /*28390*/  IMAD R9, R9, R12, RZ ;  /* 0x0000000c09097224 */ /* 0x000fc800078e02ff */
[----:B------:R-:W-:Y:S02]  /*283a0*/  IMAD.HI.U32 R3, R3, R9, R2 ;  /* 0x0000000903037227 */ /* 0x000fe400078e0002 */
[----:B------:R-:W0:Y:S04]  /*283b0*/  I2F.RP R9, R4 ;  /* 0x0000000400097306 */ /* 0x000e280000209400 */
[----:B------:R-:W-:-:S04]  /*283c0*/  IMAD.HI.U32 R2, R3, R8, RZ ;  /* 0x0000000803027227 */ /* 0x000fc800078e00ff */
[----:B------:R-:W-:Y:S01]  /*283d0*/  IMAD R3, R2, R11, R8 ;  /* 0x0000000b02037224 */ /* 0x000fe200078e0208 */
[----:B------:R-:W-:-:S04]  /*283e0*/  LOP3.LUT R8, R5, R6, RZ, 0x3c, !PT ;  /* 0x0000000605087212 */ /* 0x000fc800078e3cff */
[----:B------:R-:W-:Y:S01]  /*283f0*/  ISETP.GT.U32.AND P1, PT, R12, R3, PT ;  /* 0x000000030c00720c */ /* 0x000fe20003f24070 */
[----:B0-----:R-:W0:Y:S01]  /*28400*/  MUFU.RCP R9, R9 ;  /* 0x0000000900097308 */ /* 0x001e220000001000 */
[----:B------:R-:W-:-:S11]  /*28410*/  ISETP.GE.AND P2, PT, R8, RZ, PT ;  /* 0x000000ff0800720c */ /* 0x000fd60003f46270 */
[----:B------:R-:W-:Y:S02]  /*28420*/  @!P1 IMAD.IADD R3, R3, 0x1, -R12 ;  /* 0x0000000103039824 */ /* 0x000fe400078e0a0c */
[----:B------:R-:W-:Y:S01]  /*28430*/  @!P1 VIADD R2, R2, 0x1 ;  /* 0x0000000102029836 */ /* 0x000fe20000000000 */
[----:B------:R-:W-:Y:S02]  /*28440*/  ISETP.NE.AND P1, PT, R6, RZ, PT ;  /* 0x000000ff0600720c */ /* 0x000fe40003f25270 */
[----:B------:R-:W-:Y:S01]  /*28450*/  ISETP.GE.U32.AND P0, PT, R3, R12, PT ;  /* 0x0000000c0300720c */ /* 0x000fe20003f06070 */
[----:B0-----:R-:W-:-:S04]  /*28460*/  VIADD R10, R9, 0xffffffe ;  /* 0x0ffffffe090a7836 */ /* 0x001fc80000000000 */
[----:B------:R-:W0:Y:S08]  /*28470*/  F2I.FTZ.U32.TRUNC.NTZ R3, R10 ;  /* 0x0000000a00037305 */ /* 0x000e30000021f000 */
        /* <DEDUP_REMOVED lines=21> */
[----:B------:R-:W-:Y:S01]  /*285d0*/  ISETP.GE.AND P2, PT, R3, RZ, PT ;  /* 0x000000ff0300720c */ /* 0x000fe20003f46270 */
[----:B------:R-:W-:-:S06]  /*285e0*/  IMAD.MOV R3, RZ, RZ, -R12 ;  /* 0x000000ffff037224 */ /* 0x000fcc00078e0a0c */
[----:B------:R-:W-:-:S06]  /*285f0*/  @P0 VIADD R2, R2, 0x1 ;  /* 0x0000000102020836 */ /* 0x000fcc0000000000 */
[----:B------:R-:W-:Y:S01]  /*28600*/  @!P2 IMAD.MOV R2, RZ, RZ, -R2 ;  /* 0x000000ffff02a224 */ /* 0x000fe200078e0a02 */
[----:B------:R-:W-:-:S05]  /*28610*/  @!P1 LOP3.LUT R2, RZ, R7, RZ, 0x33, !PT ;  /* 0x00000007ff029212 */ /* 0x000fca00078e33ff */
[----:B------:R-:W-:-:S04]  /*28620*/  IMAD.MOV R26, RZ, RZ, -R2 ;  /* 0x000000ffff1a7224 */ /* 0x000fc800078e0a02 */
[C---:B------:R-:W-:Y:S02]  /*28630*/  IMAD R26, R7.reuse, R26, R12 ;  /* 0x0000001a071a7224 */ /* 0x040fe400078e020c */
[----:B------:R-:W-:Y:S02]  /*28640*/  IMAD R7, R7, 0x1000000, R2 ;  /* 0x0100000007077824 */ /* 0x000fe400078e0202 */
[----:B------:R-:W-:Y:S02]  /*28650*/  IMAD R2, R6, R3, R5 ;  /* 0x0000000306027224 */ /* 0x000fe400078e0205 */
[----:B------:R-:W-:Y:S01]  /*28660*/  IMAD R26, R26, 0x10000, R7 ;  /* 0x000100001a1a7824 */ /* 0x000fe200078e0207 */
[----:B------:R-:W-:Y:S06]  /*28670*/  BRA `(.L_x_2055) ;  /* 0x0000000000f87947 */ /* 0x000fec0003800000 */
.L_x_2054:
[----:B------:R-:W0:Y:S01]  /*28680*/  LDC.64 R2, c[0x0][0xc90] ;  /* 0x00032400ff027b82 */ /* 0x000e220000000a00 */
[----:B------:R-:W-:Y:S01]  /*28690*/  ULDC.64 UR6, c[0x0][0x208] ;  /* 0x0000820000067ab9 */ /* 0x000fe20000000a00 */
[----:B0-----:R-:W-:-:S05]  /*286a0*/  IMAD.WIDE R2, R27, 0x4, R2 ;  /* 0x000000041b027825 */ /* 0x001fca00078e0202 */
        /* <DEDUP_REMOVED lines=31> */
[----:B------:R-:W-:-:S04]  /*288a0*/  VIADDMNMX R7, R7, UR5, R11, PT ;  /* 0x0000000507077c46 */ /* 0x000fc8000b80010b */
[-C--:B------:R-:W-:Y:S01]  /*288b0*/  IABS R10, R7.reuse ;  /* 0x00000007000a7213 */ /* 0x080fe20000000000 */
[----:B------:R-:W-:Y:S01]  /*288c0*/  IMAD.MOV R26, RZ, RZ, -R7 ;  /* 0x000000ffff1a7224 */ /* 0x000fe200078e0a07 */
[----:B------:R-:W-:Y:S02]  /*288d0*/  IABS R12, R7 ;  /* 0x00000007000c7213 */ /* 0x000fe40000000000 */
[----:B------:R-:W0:Y:S08]  /*288e0*/  I2F.RP R9, R10 ;  /* 0x0000000a00097306 */ /* 0x000e300000209400 */
[----:B0-----:R-:W0:Y:S02]  /*288f0*/  MUFU.RCP R9, R9 ;  /* 0x0000000900097308 */ /* 0x001e240000001000 */
[----:B0-----:R-:W-:-:S06]  /*28900*/  VIADD R3, R9, 0xffffffe ;  /* 0x0ffffffe09037836 */ /* 0x001fcc0000000000 */
        /* <DEDUP_REMOVED lines=20> */
[----:B------:R-:W-:-:S07]  /*28a50*/  IMAD R26, R2, R26, R3 ;  /* 0x0000001a021a7224 */ /* 0x000fce00078e0203 */
.L_x_2055:
[----:B------:R-:W-:-:S05]  /*28a60*/  LOP3.LUT R25, RZ, R2, RZ, 0x33, !PT ;  /* 0x00000002ff197212 */ /* 0x000fca00078e33ff */
[----:B------:R-:W-:Y:S01]  /*28a70*/  IMAD.IADD R25, R6, 0x1, R25 ;  /* 0x0000000106197824 */ /* 0x000fe200078e0219 */
[----:B------:R-:W-:Y:S06]  /*28a80*/  BRA `(.L_x_2056) ;  /* 0x00000000000c7947 */ /* 0x000fec0003800000 */
.L_x_2051:
[----:B------:R-:W-:Y:S02]  /*28a90*/  IMAD.MOV.U32 R25, RZ, RZ, RZ ;  /* 0x000000ffff197224 */ /* 0x000fe400078e00ff */
[----:B------:R-:W-:Y:S02]  /*28aa0*/  IMAD.U32 R24, RZ, RZ, UR6 ;  /* 0x00000006ff187e24 */ /* 0x000fe4000f8e00ff */
[----:B------:R-:W-:-:S07]  /*28ab0*/  IMAD.MOV.U32 R26, RZ, RZ, RZ ;  /* 0x000000ffff1a7224 */ /* 0x000fce00078e00ff */
.L_x_2056:
[----:B------:R-:W-:-:S13]  /*28ac0*/  ISETP.NE.AND P0, PT, R0, RZ, PT ;  /* 0x000000ff0000720c */ /* 0x000fda0003f05270 */
[----:B------:R-:W0:Y:S01]  /*28ad0*/  @!P0 S2R R3, SR_CgaCtaId ;  /* 0x0000000000038919 */ /* 0x000e220000008800 */
[----:B------:R-:W-:-:S04]  /*28ae0*/  @!P0 MOV R0, 0x400 ;  /* 0x0000040000008802 */ /* 0x000fc80000000f00 */
[----:B0-----:R-:W-:-:S05]  /*28af0*/  @!P0 LEA R0, R3, R0, 0x18 ;  /* 0x0000000003008211 */ /* 0x001fca00078ec0ff */
[----:B------:R2:W-:Y:S01]  /*28b00*/  @!P0 STS.128 [R0+0x228d0], R24 ;  /* 0x0228d01800008388 */ /* 0x0005e20000000c00 */
[----:B------:R-:W-:Y:S06]  /*28b10*/  BAR.ARV 0x5, 0x180 ;  /* 0x0146000000007b1d */ /* 0x000fec0000002000 */
.L_x_2049:
[----:B------:R3:W-:Y:S01]  /*28b20*/  STL [R1+0x34], RZ ;  /* 0x000034ff01007387 */ /* 0x0007e20000100800 */
[----:B------:R-:W-:Y:S01]  /*28b30*/  ULDC UR4, c[0x0][0xc3c] ;  /* 0x00030f0000047ab9 */ /* 0x000fe20000000800 */
[----:B------:R-:W-:Y:S01]  /*28b40*/  IMAD.MOV.U32 R37, RZ, RZ, 0x1 ;  /* 0x00000001ff257424 */ /* 0x000fe200078e00ff */
[----:B-1----:R-:W-:Y:S01]  /*28b50*/  ISETP.GE.AND P0, PT, R27, UR4, PT ;  /* 0x000000041b007c0c */ /* 0x002fe2000bf06270 */
[----:B------:R-:W-:-:S12]  /*28b60*/  IMAD.MOV.U32 R33, RZ, RZ, RZ ;  /* 0x000000ffff217224 */ /* 0x000fd800078e00ff */
[----:B---3--:R-:W-:Y:S05]  /*28b70*/  @P0 BRA `(.L_x_2057) ;  /* 0x0000007c00840947 */ /* 0x008fea0003800000 */
[----:B--2---:R-:W2:Y:S01]  /*28b80*/  LDL R0, [R1+0x38] ;  /* 0x0000380001007983 */ /* 0x004ea20000100800 */
[----:B------:R-:W1:Y:S01]  /*28b90*/  S2UR UR4, SR_CgaCtaId ;  /* 0x00000000000479c3 */ /* 0x000e620000008800 */
[----:B------:R-:W-:Y:S01]  /*28ba0*/  MOV R17, 0x400 ;  /* 0x0000040000117802 */ /* 0x000fe20000000f00 */
[----:B------:R-:W-:Y:S01]  /*28bb0*/  BSSY B7, `(.L_x_2057) ;  /* 0x00007dd000077945 */ /* 0x000fe20003800000 */
[----:B------:R-:W3:Y:S01]  /*28bc0*/  S2R R14, SR_TID.X ;  /* 0x00000000000e7919 */ /* 0x000ee20000002100 */
[----:B------:R-:W-:Y:S01]  /*28bd0*/  IMAD.MOV.U32 R35, RZ, RZ, RZ ;  /* 0x000000ffff237224 */ /* 0x000fe200078e00ff */
[----:B------:R-:W-:Y:S01]  /*28be0*/  ULDC.64 UR38, c[0x0][0x198] ;  /* 0x0000660000267ab9 */ /* 0x000fe20000000a00 */
[----:B------:R-:W-:Y:S01]  /*28bf0*/  IMAD.MOV.U32 R33, RZ, RZ, RZ ;  /* 0x000000ffff217224 */ /* 0x000fe200078e00ff */
[----:B------:R-:W-:Y:S01]  /*28c00*/  ULDC UR37, c[0x0][0xc] ;  /* 0x0000030000257ab9 */ /* 0x000fe20000000800 */
[----:B------:R-:W-:Y:S01]  /*28c10*/  IMAD.MOV.U32 R37, RZ, RZ, 0x1 ;  /* 0x00000001ff257424 */ /* 0x000fe200078e00ff */
[C---:B---3--:R-:W-:Y:S01]  /*28c20*/  LOP3.LUT R13, R14.reuse, 0x7f, RZ, 0xc0, !PT ;  /* 0x0000007f0e0d7812 */ /* 0x048fe200078ec0ff */
[C---:B------:R-:W-:Y:S01]  /*28c30*/  IMAD.SHL.U32 R5, R14.reuse, 0x20, RZ ;  /* 0x000000200e057824 */ /* 0x040fe200078e00ff */
[----:B------:R-:W-:Y:S01]  /*28c40*/  SHF.R.U32.HI R4, RZ, 0x1, R14 ;  /* 0x00000001ff047819 */ /* 0x000fe2000001160e */
[C---:B0-----:R-:W-:Y:S01]  /*28c50*/  IMAD.SHL.U32 R2, R14.reuse, 0x80, RZ ;  /* 0x000000800e027824 */ /* 0x041fe200078e00ff */
[C---:B------:R-:W-:Y:S01]  /*28c60*/  LOP3.LUT P0, RZ, R14.reuse, 0x4, RZ, 0xc0, !PT ;  /* 0x000000040eff7812 */ /* 0x040fe2000780c0ff */
[----:B------:R-:W-:Y:S01]  /*28c70*/  IMAD.SHL.U32 R7, R13, 0x10, RZ ;  /* 0x000000100d077824 */ /* 0x000fe200078e00ff */
[----:B------:R-:W-:Y:S01]  /*28c80*/  LOP3.LUT R6, R5, 0x80, RZ, 0xc0, !PT ;  /* 0x0000008005067812 */ /* 0x000fe200078ec0ff */
[----:B------:R-:W-:Y:S01]  /*28c90*/  IMAD.SHL.U32 R11, R14, 0x4, RZ ;  /* 0x000000040e0b7824 */ /* 0x000fe200078e00ff */
[----:B------:R-:W-:Y:S01]  /*28ca0*/  LOP3.LUT R3, R2, 0x380, RZ, 0xc0, !PT ;  /* 0x0000038002037812 */ /* 0x000fe200078ec0ff */
[----:B------:R-:W-:Y:S01]  /*28cb0*/  IMAD.SHL.U32 R10, R14, 0x2, RZ ;  /* 0x000000020e0a7824 */ /* 0x000fe200078e00ff */
[----:B------:R-:W-:-:S02]  /*28cc0*/  LOP3.LUT R8, R7, 0x600, RZ, 0xc0, !PT ;  /* 0x0000060007087812 */ /* 0x000fc400078ec0ff */
[----:B------:R-:W-:Y:S02]  /*28cd0*/  LOP3.LUT R6, R6, 0x10, R14, 0xf8, !PT ;  /* 0x0000001006067812 */ /* 0x000fe400078ef80e */
[----:B------:R-:W-:Y:S02]  /*28ce0*/  LOP3.LUT R8, R8, 0x60, R5, 0xf8, !PT ;  /* 0x0000006008087812 */ /* 0x000fe400078ef805 */
[----:B------:R-:W-:Y:S02]  /*28cf0*/  LOP3.LUT R3, R3, 0x30, R4, 0xf8, !PT ;  /* 0x0000003003037812 */ /* 0x000fe400078ef804 */
[----:B------:R-:W-:Y:S02]  /*28d00*/  LOP3.LUT R6, R6, 0x10, R11, 0x78, !PT ;  /* 0x0000001006067812 */ /* 0x000fe400078e780b */
[----:B------:R-:W-:-:S04]  /*28d10*/  LOP3.LUT R5, R8, 0x100, R5, 0xf8, !PT ;  /* 0x0000010008057812 */ /* 0x000fc800078ef805 */
[----:B------:R-:W-:-:S05]  /*28d20*/  LOP3.LUT R4, R5, R6, RZ, 0xfc, !PT ;  /* 0x0000000605047212 */ /* 0x000fca00078efcff */
[----:B------:R0:W-:Y:S02]  /*28d30*/  STL [R1+0x18], R4 ;  /* 0x0000180401007387 */ /* 0x0001e40000100800 */
[----:B0-----:R-:W-:Y:S01]  /*28d40*/  IMAD.MOV.U32 R4, RZ, RZ, 0x1 ;  /* 0x00000001ff047424 */ /* 0x001fe200078e00ff */
        /* <DEDUP_REMOVED lines=12> */
[----:B------:R-:W-:-:S03]  /*28e10*/  LOP3.LUT R3, R3, 0x70, R0, 0xf8, !PT ;  /* 0x0000007003037812 */ /* 0x000fc600078ef800 */
[----:B------:R0:W-:Y:S04]  /*28e20*/  STL [R1+0x1c], R2 ;  /* 0x00001c0201007387 */ /* 0x0001e80000100800 */
[----:B------:R-:W-:Y:S04]  /*28e30*/  STL [R1+0x34], RZ ;  /* 0x000034ff01007387 */ /* 0x000fe80000100800 */
[----:B------:R1:W-:Y:S01]  /*28e40*/  STL [R1], R4 ;  /* 0x0000000401007387 */ /* 0x0003e20000100800 */
[----:B0-----:R-:W-:-:S05]  /*28e50*/  IMAD.MOV.U32 R2, RZ, RZ, 0x40 ;  /* 0x00000040ff027424 */ /* 0x001fca00078e00ff */
[----:B------:R-:W-:Y:S01]  /*28e60*/  SEL R2, R2, 0xffffffc0, !P0 ;  /* 0xffffffc002027807 */ /* 0x000fe20004000000 */
[----:B-1----:R-:W-:-:S04]  /*28e70*/  IMAD.U32 R4, RZ, RZ, UR4 ;  /* 0x00000004ff047e24 */ /* 0x002fc8000f8e00ff */
[----:B------:R0:W-:Y:S01]  /*28e80*/  STL [R1+0x20], R2 ;  /* 0x0000200201007387 */ /* 0x0001e20000100800 */
[----:B------:R-:W-:-:S03]  /*28e90*/  LEA R17, R4, R17, 0x18 ;  /* 0x0000001104117211 */ /* 0x000fc600078ec0ff */
[----:B------:R1:W-:Y:S02]  /*28ea0*/  STL [R1+0x10], R4 ;  /* 0x0000100401007387 */ /* 0x0003e40000100800 */
[----:B------:R-:W-:Y:S01]  /*28eb0*/  IMAD.IADD R0, R17, 0x1, R12 ;  /* 0x0000000111007824 */ /* 0x000fe200078e020c */
[----:B0-----:R-:W-:-:S04]  /*28ec0*/  LOP3.LUT R2, R3, 0x80, RZ, 0xfc, !PT ;  /* 0x0000008003027812 */ /* 0x001fc800078efcff */
[----:B------:R1:W-:Y:S03]  /*28ed0*/  STL [R1+0x30], R0 ;  /* 0x0000300001007387 */ /* 0x0003e60000100800 */
.L_x_2185:
[----:B------:R-:W-:Y:S05]  /*28ee0*/  YIELD ;  /* 0x0000000000007946 */ /* 0x000fea0003800000 */
[----:B------:R-:W-:Y:S01]  /*28ef0*/  ULDC.64 UR4, c[0x0][0xa28] ;  /* 0x00028a0000047ab9 */ /* 0x000fe20000000a00 */
[----:B------:R-:W-:Y:S01]  /*28f00*/  IMAD.MOV.U32 R12, RZ, RZ, RZ ;  /* 0x000000ffff0c7224 */ /* 0x000fe200078e00ff */
[----:B------:R-:W-:Y:S01]  /*28f10*/  ISETP.NE.U32.AND P0, PT, RZ, UR4, PT ;  /* 0x00000004ff007c0c */ /* 0x000fe2000bf05070 */
[----:B------:R-:W-:Y:S01]  /*28f20*/  ULDC.64 UR8, c[0x0][0x208] ;  /* 0x0000820000087ab9 */ /* 0x000fe20000000a00 */
[----:B01----:R-:W0:Y:S01]  /*28f30*/  LDC.64 R4, c[0x0][0xa00] ;  /* 0x00028000ff047b82 */ /* 0x003e220000000a00 */
[----:B------:R-:W-:Y:S01]  /*28f40*/  ULDC.64 UR6, c[0x0][0xa10] ;  /* 0x0002840000067ab9 */ /* 0x000fe20000000a00 */
[----:B------:R-:W-:Y:S01]  /*28f50*/  ISETP.NE.AND.EX P0, PT, RZ, UR5, PT, P0 ;  /* 0x00000005ff007c0c */ /* 0x000fe2000bf05300 */
[----:B------:R-:W-:-:S12]  /*28f60*/  ULDC.64 UR4, c[0x0][0xa18] ;  /* 0x0002860000047ab9 */ /* 0x000fd80000000a00 */
[----:B------:R-:W1:Y:S02]  /*28f70*/  @P0 LDC.64 R2, c[0x0][0xa28] ;  /* 0x00028a00ff020b82 */ /* 0x000e640000000a00 */
[----:B-1----:R-:W-:-:S05]  /*28f80*/  @P0 IMAD.WIDE R2, R27, 0x4, R2 ;  /* 0x000000041b020825 */ /* 0x002fca00078e0202 */
[----:B--2---:R1:W2:Y:S01]  /*28f90*/  @P0 LDG.E R12, desc[UR8][R2.64] ;  /* 0x00000008020c0981 */ /* 0x0042a2000c1e1900 */
[----:B------:R-:W-:Y:S01]  /*28fa0*/  ISETP.NE.U32.AND P0, PT, RZ, UR4, PT ;  /* 0x00000004ff007c0c */ /* 0x000fe2000bf05070 */
[----:B------:R-:W-:Y:S01]  /*28fb0*/  IMAD.MOV.U32 R29, RZ, RZ, RZ ;  /* 0x000000ffff1d7224 */ /* 0x000fe200078e00ff */
[----:B------:R-:W-:Y:S01]  /*28fc0*/  ISETP.NE.U32.AND P1, PT, RZ, UR6, PT ;  /* 0x00000006ff007c0c */ /* 0x000fe2000bf25070 */
[----:B---3--:R-:W-:Y:S01]  /*28fd0*/  IMAD.MOV.U32 R0, RZ, RZ, RZ ;  /* 0x000000ffff007224 */ /* 0x008fe200078e00ff */
[----:B------:R-:W-:Y:S01]  /*28fe0*/  ISETP.NE.AND.EX P2, PT, RZ, UR5, PT, P0 ;  /* 0x00000005ff007c0c */ /* 0x000fe2000bf45300 */
[----:B------:R-:W-:Y:S01]  /*28ff0*/  ULDC.64 UR4, c[0x0][0xa00] ;  /* 0x0002800000047ab9 */ /* 0x000fe20000000a00 */
[----:B------:R-:W-:Y:S01]  /*29000*/  ISETP.NE.AND.EX P1, PT, RZ, UR7, PT, P1 ;  /* 0x00000007ff007c0c */ /* 0x000fe2000bf25310 */
[----:B0-----:R-:W-:Y:S01]  /*29010*/  IMAD.WIDE R4, R27, 0x4, R4 ;  /* 0x000000041b047825 */ /* 0x001fe200078e0204 */
[----:B------:R-:W-:Y:S01]  /*29020*/  ISETP.NE.U32.AND P0, PT, RZ, UR4, PT ;  /* 0x00000004ff007c0c */ /* 0x000fe2000bf05070 */
[----:B-1----:R-:W0:Y:S01]  /*29030*/  LDC.64 R2, c[0x0][0xa10] ;  /* 0x00028400ff027b82 */ /* 0x002e220000000a00 */
[----:B------:R-:W-:-:S02]  /*29040*/  ULDC UR4, c[0x0][0x288] ;  /* 0x0000a20000047ab9 */ /* 0x000fc40000000800 */
[----:B------:R-:W-:-:S05]  /*29050*/  ISETP.NE.AND.EX P0, PT, RZ, UR5, PT, P0 ;  /* 0x00000005ff007c0c */ /* 0x000fca000bf05300 */
[----:B------:R-:W1:Y:S01]  /*29060*/  @P2 LDC.64 R6, c[0x0][0xa18] ;  /* 0x00028600ff062b82 */ /* 0x000e620000000a00 */
[----:B------:R-:W-:Y:S01]  /*29070*/  IMAD.U32 R23, RZ, RZ, UR4 ;  /* 0x00000004ff177e24 */ /* 0x000fe2000f8e00ff */
[----:B------:R-:W-:Y:S02]  /*29080*/  ULDC.64 UR4, c[0x0][0x418] ;  /* 0x0001060000047ab9 */ /* 0x000fe40000000a00 */
[----:B------:R-:W-:-:S03]  /*29090*/  UISETP.NE.U32.AND UP0, UPT, UR4, URZ, UPT ;  /* 0x0000003f0400728c */ /* 0x000fc6000bf05070 */
[----:B------:R-:W-:Y:S01]  /*290a0*/  ULDC UR4, c[0x0][0x424] ;  /* 0x0001090000047ab9 */ /* 0x000fe20000000800 */
[----:B------:R-:W-:Y:S01]  /*290b0*/  UISETP.NE.AND.EX UP0, UPT, UR5, URZ, UPT, UP0 ;  /* 0x0000003f0500728c */ /* 0x000fe2000bf05300 */
[----:B------:R-:W5:Y:S02]  /*290c0*/  @P0 LDG.E R29, desc[UR8][R4.64] ;  /* 0x00000008041d0981 */ /* 0x000f64000c1e1900 */
[----:B------:R-:W-:Y:S01]  /*290d0*/  ULDC UR5, c[0x0][0x2f0] ;  /* 0x0000bc0000057ab9 */ /* 0x000fe20000000800 */
[----:B------:R-:W-:-:S04]  /*290e0*/  USEL UR4, UR4, 0x1, UP0 ;  /* 0x0000000104047887 */ /* 0x000fc80008000000 */
[----:B------:R-:W-:Y:S01]  /*290f0*/  UIMAD UR4, UR4, UR5, URZ ;  /* 0x00000005040472a4 */ /* 0x000fe2000f8e023f */
[----:B0-----:R-:W-:Y:S02]  /*29100*/  IMAD.WIDE R2, R27, 0x4, R2 ;  /* 0x000000041b027825 */ /* 0x001fe400078e0202 */
[----:B------:R-:W-:-:S03]  /*29110*/  ULDC UR5, c[0x0][0x348] ;  /* 0x0000d20000057ab9 */ /* 0x000fc60000000800 */
[----:B------:R-:W5:Y:S01]  /*29120*/  @P1 LDG.E R0, desc[UR8][R2.64] ;  /* 0x0000000802001981 */ /* 0x000f62000c1e1900 */
[----:B-1----:R-:W-:-:S04]  /*29130*/  @P2 IMAD.WIDE R6, R27, 0x4, R6 ;  /* 0x000000041b062825 */ /* 0x002fc800078e0206 */
[----:B------:R-:W-:Y:S01]  /*29140*/  IMAD.U32 R8, RZ, RZ, UR4 ;  /* 0x00000004ff087e24 */ /* 0x000fe2000f8e00ff */
[----:B------:R0:W5:Y:S02]  /*29150*/  @P2 LDG.E R23, desc[UR8][R6.64] ;  /* 0x0000000806172981 */ /* 0x000164000c1e1900 */
[----:B0-----:R-:W-:Y:S02]  /*29160*/  IMAD.U32 R7, RZ, RZ, UR5 ;  /* 0x00000005ff077e24 */ /* 0x001fe4000f8e00ff */
[----:B--2---:R0:W-:Y:S01]  /*29170*/  STL [R1+0x4], R12 ;  /* 0x0000040c01007387 */ /* 0x0041e20000100800 */
[----:B------:R-:W-:Y:S05]  /*29180*/  @P2 BRA `(.L_x_2058) ;  /* 0x0000000000142947 */ /* 0x000fea0003800000 */
[----:B------:R-:W-:Y:S05]  /*29190*/  @!P0 BRA `(.L_x_2058) ;  /* 0x0000000000108947 */ /* 0x000fea0003800000 */
[----:B------:R-:W-:Y:S02]  /*291a0*/  ULDC.64 UR4, c[0x0][0x208] ;  /* 0x0000820000047ab9 */ /* 0x000fe40000000a00 */
[----:B------:R-:W2:Y:S04]  /*291b0*/  LDG.E R6, desc[UR4][R4.64] ;  /* 0x0000000404067981 */ /* 0x000ea8000c1e1900 */
[----:B-----5:R-:W2:Y:S02]  /*291c0*/  LDG.E R23, desc[UR4][R4.64+0x4] ;  /* 0x0000040404177981 */ /* 0x020ea4000c1e1900 */
[----:B--2---:R-:W-:-:S07]  /*291d0*/  IMAD.IADD R23, R23, 0x1, -R6 ;  /* 0x0000000117177824 */ /* 0x004fce00078e0a06 */
.L_x_2058:
[----:B------:R-:W-:Y:S01]  /*291e0*/  ULDC.64 UR4, c[0x0][0xa20] ;  /* 0x0002880000047ab9 */ /* 0x000fe20000000a00 */
[C---:B------:R-:W-:Y:S02]  /*291f0*/  LOP3.LUT R4, R26.reuse, 0xff000000, RZ, 0xc0, !PT ;  /* 0xff0000001a047812 */ /* 0x040fe400078ec0ff */
[----:B------:R-:W-:Y:S02]  /*29200*/  ISETP.NE.U32.AND P0, PT, RZ, UR4, PT ;  /* 0x00000004ff007c0c */ /* 0x000fe4000bf05070 */
[----:B------:R-:W-:Y:S02]  /*29210*/  SHF.R.U32.HI R5, RZ, 0x8, R4 ;  /* 0x00000008ff057819 */ /* 0x000fe40000011604 */
[----:B------:R-:W-:Y:S02]  /*29220*/  ISETP.NE.AND.EX P0, PT, RZ, UR5, PT, P0 ;  /* 0x00000005ff007c0c */ /* 0x000fe4000bf05300 */
[C---:B------:R-:W-:Y:S02]  /*29230*/  LOP3.LUT R6, R26.reuse, 0xff0000, RZ, 0xc0, !PT ;  /* 0x00ff00001a067812 */ /* 0x040fe400078ec0ff */
[----:B------:R-:W-:-:S02]  /*29240*/  LOP3.LUT R26, R26, 0xffff, RZ, 0xc0, !PT ;  /* 0x0000ffff1a1a7812 */ /* 0x000fc400078ec0ff */
[----:B------:R-:W-:-:S07]  /*29250*/  LEA.HI R6, R6, R5, RZ, 0x10 ;  /* 0x0000000506067211 */ /* 0x000fce00078f80ff */
[----:B------:R-:W-:Y:S05]  /*29260*/  @!P0 BRA `(.L_x_2059) ;  /* 0x0000000000148947 */ /* 0x000fea0003800000 */
[----:B------:R-:W1:Y:S01]  /*29270*/  LDC.64 R4, c[0x0][0xa20] ;  /* 0x00028800ff047b82 */ /* 0x000e620000000a00 */
[----:B------:R-:W-:Y:S01]  /*29280*/  ULDC.64 UR4, c[0x0][0x208] ;  /* 0x0000820000047ab9 */ /* 0x000fe20000000a00 */
[----:B-1----:R-:W-:-:S05]  /*29290*/  IMAD.WIDE R4, R27, 0x4, R4 ;  /* 0x000000041b047825 */ /* 0x002fca00078e0204 */
[----:B------:R1:W5:Y:S01]  /*292a0*/  LDG.E R8, desc[UR4][R4.64] ;  /* 0x0000000404087981 */ /* 0x000362000c1e1900 */
[----:B------:R-:W-:Y:S05]  /*292b0*/  BRA `(.L_x_2060) ;  /* 0x0000000000287947 */ /* 0x000fea0003800000 */
.L_x_2059:
[----:B------:R-:W-:Y:S02]  /*292c0*/  ULDC.64 UR4, c[0x0][0xa08] ;  /* 0x0002820000047ab9 */ /* 0x000fe40000000a00 */
[----:B------:R-:W-:-:S04]  /*292d0*/  ISETP.NE.U32.AND P0, PT, RZ, UR4, PT ;  /* 0x00000004ff007c0c */ /* 0x000fc8000bf05070 */
[----:B------:R-:W-:-:S13]  /*292e0*/  ISETP.NE.AND.EX P0, PT, RZ, UR5, PT, P0 ;  /* 0x00000005ff007c0c */ /* 0x000fda000bf05300 */
[----:B------:R-:W-:Y:S05]  /*292f0*/  @!P0 BRA `(.L_x_2060) ;  /* 0x0000000000188947 */ /* 0x000fea0003800000 */
[----:B------:R-:W1:Y:S01]  /*29300*/  LDC.64 R4, c[0x0][0xa08] ;  /* 0x00028200ff047b82 */ /* 0x000e620000000a00 */
[----:B------:R-:W-:Y:S01]  /*29310*/  ULDC.64 UR4, c[0x0][0x208] ;  /* 0x0000820000047ab9 */ /* 0x000fe20000000a00 */
[----:B-1----:R-:W-:-:S05]  /*29320*/  IMAD.WIDE R4, R27, 0x4, R4 ;  /* 0x000000041b047825 */ /* 0x002fca00078e0204 */
[----:B------:R-:W2:Y:S04]  /*29330*/  LDG.E R8, desc[UR4][R4.64] ;  /* 0x0000000404087981 */ /* 0x000ea8000c1e1900 */
[----:B------:R-:W2:Y:S02]  /*29340*/  LDG.E R9, desc[UR4][R4.64+0x4] ;  /* 0x0000040404097981 */ /* 0x000ea4000c1e1900 */
[----:B--2---:R-:W-:-:S07]  /*29350*/  IMAD.IADD R8, R9, 0x1, -R8 ;  /* 0x0000000109087824 */ /* 0x004fce00078e0a08 */
.L_x_2060:
[----:B------:R-:W-:Y:S01]  /*29360*/  ULDC.64 UR4, c[0x0][0x208] ;  /* 0x0000820000047ab9 */ /* 0x000fe20000000a00 */
[----:B-1----:R-:W1:Y:S01]  /*29370*/  LDC R5, c[0x0][0x448] ;  /* 0x00011200ff057b82 */ /* 0x002e620000000800 */
[----:B------:R-:W2:Y:S04]  /*29380*/  @P1 LDG.E R4, desc[UR4][R2.64] ;  /* 0x0000000402041981 */ /* 0x000ea8000c1e1900 */
[----:B------:R-:W2:Y:S01]  /*29390*/  @P1 LDG.E R11, desc[UR4][R2.64+0x4] ;  /* 0x00000404020b1981 */ /* 0x000ea2000c1e1900 */
[----:B-----5:R-:W-:Y:S02]  /*293a0*/  IMAD.IADD R8, R8, 0x1, -R12 ;  /* 0x0000000108087824 */ /* 0x020fe400078e0a0c */
[----:B------:R-:W-:-:S04]  /*293b0*/  IMAD.SHL.U32 R25, R25, 0x80, RZ ;  /* 0x0000008019197824 */ /* 0x000fc800078e00ff */
[----:B------:R-:W-:Y:S01]  /*293c0*/  VIADD R10, R25, 0x7f ;  /* 0x0000007f190a7836 */ /* 0x000fe20000000000 */
[----:B-1----:R-:W-:-:S13]  /*293d0*/  ISETP.NE.AND P2, PT, R5, 0x1, PT ;  /* 0x000000010500780c */ /* 0x002fda0003f45270 */
[----:B------:R-:W1:Y:S08]  /*293e0*/  @P2 LDC R9, c[0x0][0x44c] ;  /* 0x00011300ff092b82 */ /* 0x000e700000000800 */
[----:B------:R-:W3:Y:S01]  /*293f0*/  @P2 LDC R5, c[0x0][0x450] ;  /* 0x00011400ff052b82 */ /* 0x000ee20000000800 */
[----:B--2---:R-:W-:Y:S02]  /*29400*/  @P1 IMAD.IADD R7, R11, 0x1, -R4 ;  /* 0x000000010b071824 */ /* 0x004fe400078e0a04 */
[----:B-1----:R-:W-:-:S04]  /*29410*/  @P2 IMAD.HI.U32 R4, R10, R9, RZ ;  /* 0x000000090a042227 */ /* 0x002fc800078e00ff */
[----:B------:R-:W-:Y:S01]  /*29420*/  IMAD.IADD R18, R8, 0x1, R7 ;  /* 0x0000000108127824 */ /* 0x000fe200078e0207 */
[----:B---3--:R-:W-:-:S03]  /*29430*/  @P2 SHF.R.U32.HI R10, RZ, R5, R4 ;  /* 0x00000005ff0a2219 */ /* 0x008fc60000011604 */
[C---:B------:R-:W-:Y:S01]  /*29440*/  VIADD R2, R18.reuse, 0x9f ;  /* 0x0000009f12027836 */ /* 0x040fe20000000000 */
[----:B------:R-:W-:-:S03]  /*29450*/  IADD3 R9, R18, 0x1, -R23 ;  /* 0x0000000112097810 */ /* 0x000fc60007ffe817 */
[----:B------:R-:W-:-:S04]  /*29460*/  IMAD.HI R2, R2, 0x66666667, RZ ;  /* 0x6666666702027827 */ /* 0x000fc800078e02ff */
[----:B------:R-:W-:Y:S01]  /*29470*/  IMAD.IADD R10, R9, 0x1, R10 ;  /* 0x00000001090a7824 */ /* 0x000fe200078e020a */
[----:B------:R-:W-:-:S04]  /*29480*/  SHF.R.U32.HI R3, RZ, 0x1f, R2 ;  /* 0x0000001fff037819 */ /* 0x000fc80000011602 */
[----:B------:R-:W-:Y:S02]  /*29490*/  LEA.HI.SX32 R20, R2, R3, 0x1a ;  /* 0x0000000302147211 */ /* 0x000fe400078fd2ff */
[----:B------:R-:W1:Y:S02]  /*294a0*/  LDC.64 R2, c[0x0][0x9e0] ;  /* 0x00027800ff027b82 */ /* 0x000e640000000a00 */
[----:B-1----:R-:W-:Y:S01]  /*294b0*/  ISETP.GE.AND P3, PT, R3, 0x1, PT ;  /* 0x000000010300780c */ /* 0x002fe20003f66270 */
[----:B------:R-:W-:-:S12]  /*294c0*/  IMAD.IADD R2, R10, 0x1, R2 ;  /* 0x000000010a027824 */ /* 0x000fd800078e0202 */
[----:B------:R-:W-:Y:S05]  /*294d0*/  @!P3 BRA `(.L_x_2061) ;  /* 0x000000000048b947 */ /* 0x000fea0003800000 */
        /* <DEDUP_REMOVED lines=11> */
.L_x_2063:
[----:B------:R-:W-:-:S13]  /*29590*/  ISETP.NE.AND P0, PT, R3, 0x1, PT ;  /* 0x000000010300780c */ /* 0x000fda0003f05270 */
[----:B------:R-:W1:Y:S02]  /*295a0*/  @P0 LDC.64 R4, c[0x0][0x9e8] ;  /* 0x00027a00ff040b82 */ /* 0x000e640000000a00 */
[----:B-1----:R-:W-:-:S05]  /*295b0*/  @P0 IMAD.HI.U32 R4, R11, R4, RZ ;  /* 0x000000040b040227 */ /* 0x002fca00078e00ff */
[----:B------:R-:W-:-:S07]  /*295c0*/  @P0 SHF.R.U32.HI R11, RZ, R5, R4 ;  /* 0x00000005ff0b0219 */ /* 0x000fce0000011604 */
.L_x_2064:
[----:B------:R-:W-:Y:S05]  /*295d0*/  BSYNC B0 ;  /* 0x0000000000007941 */ /* 0x000fea0003800000 */
.L_x_2062:
[----:B------:R-:W-:-:S05]  /*295e0*/  IMAD R11, R11, R3, R3 ;  /* 0x000000030b0b7224 */ /* 0x000fca00078e0203 */
[----:B------:R-:W-:-:S07]  /*295f0*/  VIMNMX R2, R2, R11, PT ;  /* 0x0000000b02027248 */ /* 0x000fce0003fe0100 */
.L_x_2061:
[----:B------:R-:W1:Y:S01]  /*29600*/  @P2 LDC R10, c[0x0][0x44c] ;  /* 0x00011300ff0a2b82 */ /* 0x000e620000000800 */
[----:B------:R-:W-:Y:S01]  /*29610*/  VIADD R11, R2, 0x9f ;  /* 0x0000009f020b7836 */ /* 0x000fe20000000000 */
[----:B------:R-:W-:Y:S01]  /*29620*/  ULDC UR4, c[0x0][0x9dc] ;  /* 0x0002770000047ab9 */ /* 0x000fe20000000800 */
[----:B------:R-:W-:Y:S02]  /*29630*/  IMAD.MOV.U32 R4, RZ, RZ, R25 ;  /* 0x000000ffff047224 */ /* 0x000fe400078e0019 */
[----:B------:R-:W-:-:S03]  /*29640*/  IMAD.HI R11, R11, 0x66666667, RZ ;  /* 0x666666670b0b7827 */ /* 0x000fc600078e02ff */
[----:B------:R-:W2:Y:S02]  /*29650*/  @P2 LDC R5, c[0x0][0x450] ;  /* 0x00011400ff052b82 */ /* 0x000ea40000000800 */
[----:B------:R-:W-:-:S04]  /*29660*/  SHF.R.U32.HI R2, RZ, 0x1f, R11 ;  /* 0x0000001fff027819 */ /* 0x000fc8000001160b */
[----:B------:R-:W-:-:S04]  /*29670*/  LEA.HI.SX32 R11, R11, R2, 0x1a ;  /* 0x000000020b0b7211 */ /* 0x000fc800078fd2ff */
[----:B------:R-:W-:Y:S01]  /*29680*/  VIMNMX R11, R20, R11, PT ;  /* 0x0000000b140b7248 */ /* 0x000fe20003fe0100 */
[----:B-1----:R-:W-:-:S05]  /*29690*/  @P2 IMAD.HI.U32 R10, R25, R10, RZ ;  /* 0x0000000a190a2227 */ /* 0x002fca00078e00ff */
[----:B--2---:R-:W-:Y:S01]  /*296a0*/  @P2 SHF.R.U32.HI R4, RZ, R5, R10 ;  /* 0x00000005ff042219 */ /* 0x004fe2000001160a */
[----:B------:R-:W-:-:S04]  /*296b0*/  IMAD.IADD R10, R18, 0x1, -R23 ;  /* 0x00000001120a7824 */ /* 0x000fc800078e0a17 */
[----:B0-----:R-:W-:-:S04]  /*296c0*/  IMAD.IADD R12, R10, 0x1, R4 ;  /* 0x000000010a0c7824 */ /* 0x001fc800078e0204 */
        /* <DEDUP_REMOVED lines=12> */
.L_x_2067:
[----:B------:R-:W-:-:S13]  /*29790*/  ISETP.NE.AND P0, PT, R3, 0x1, PT ;  /* 0x000000010300780c */ /* 0x000fda0003f05270 */
[----:B------:R-:W0:Y:S02]  /*297a0*/  @P0 LDC.64 R4, c[0x0][0x9e8] ;  /* 0x00027a00ff040b82 */ /* 0x000e240000000a00 */
[----:B0-----:R-:W-:-:S05]  /*297b0*/  @P0 IMAD.HI.U32 R4, R12, R4, RZ ;  /* 0x000000040c040227 */ /* 0x001fca00078e00ff */
[----:B------:R-:W-:-:S07]  /*297c0*/  @P0 SHF.R.U32.HI R12, RZ, R5, R4 ;  /* 0x00000005ff0c0219 */ /* 0x000fce0000011604 */
.L_x_2068:
[----:B------:R-:W-:Y:S05]  /*297d0*/  BSYNC B0 ;  /* 0x0000000000007941 */ /* 0x000fea0003800000 */
.L_x_2066:
[----:B------:R-:W-:-:S05]  /*297e0*/  IMAD R3, R12, R3, RZ ;  /* 0x000000030c037224 */ /* 0x000fca00078e02ff */
[----:B------:R-:W-:-:S07]  /*297f0*/  VIMNMX R2, R2, R3, !PT ;  /* 0x0000000302027248 */ /* 0x000fce0007fe0100 */
.L_x_2065:
        /* <DEDUP_REMOVED lines=13> */
[----:B------:R-:W-:Y:S02]  /*298d0*/  IABS R12, R5 ;  /* 0x00000005000c7213 */ /* 0x000fe40000000000 */
[----:B------:R-:W-:Y:S02]  /*298e0*/  IADD3 R13, R5, -0x1, R11 ;  /* 0xffffffff050d7810 */ /* 0x000fe40007ffe00b */
[----:B------:R-:W0:Y:S03]  /*298f0*/  I2F.RP R2, R12 ;  /* 0x0000000c00027306 */ /* 0x000e260000209400 */
[----:B------:R-:W-:-:S05]  /*29900*/  IMAD.IADD R13, R13, 0x1, -R4 ;  /* 0x000000010d0d7824 */ /* 0x000fca00078e0a04 */
[----:B0-----:R-:W0:Y:S02]  /*29910*/  MUFU.RCP R2, R2 ;  /* 0x0000000200027308 */ /* 0x001e240000001000 */
[----:B0-----:R-:W-:-:S06]  /*29920*/  VIADD R2, R2, 0xffffffe ;  /* 0x0ffffffe02027836 */ /* 0x001fcc0000000000 */
        /* <DEDUP_REMOVED lines=19> */
[----:B------:R-:W-:-:S07]  /*29a60*/  @!P2 LOP3.LUT R2, RZ, R5, RZ, 0x33, !PT ;  /* 0x00000005ff02a212 */ /* 0x000fce00078e33ff */
.L_x_2070:
[----:B------:R-:W-:Y:S05]  /*29a70*/  BSYNC B0 ;  /* 0x0000000000007941 */ /* 0x000fea0003800000 */
.L_x_2069:
[-C--:B------:R-:W-:Y:S01]  /*29a80*/  IMAD R4, R19, R2.reuse, R4 ;  /* 0x0000000213047224 */ /* 0x080fe200078e0204 */
[----:B------:R-:W-:Y:S03]  /*29a90*/  BSSY B0, `(.L_x_2071) ;  /* 0x00000db000007945 */ /* 0x000fe60003800000 */
[C---:B------:R-:W-:Y:S01]  /*29aa0*/  IMAD R5, R4.reuse, 0xa0, -R8 ;  /* 0x000000a004057824 */ /* 0x040fe200078e0a08 */
[----:B------:R-:W-:-:S04]  /*29ab0*/  VIADDMNMX R2, R4, R2, R11, PT ;  /* 0x0000000204027246 */ /* 0x000fc8000380010b */
[----:B------:R-:W-:Y:S01]  /*29ac0*/  VIMNMX R5, RZ, R5, !PT ;  /* 0x00000005ff057248 */ /* 0x000fe20007fe0100 */
[----:B------:R-:W-:-:S05]  /*29ad0*/  IMAD R2, R2, 0xa0, -R8 ;  /* 0x000000a002027824 */ /* 0x000fca00078e0a08 */
        /* <DEDUP_REMOVED lines=19> */
.L_x_2372:
[----:B-1----:R-:W-:Y:S02]  /*29c10*/  ISETP.NE.AND P0, PT, R14, RZ, PT ;  /* 0x000000ff0e00720c */ /* 0x002fe40003f05270 */
[----:B------:R-:W-:-:S11]  /*29c20*/  PLOP3.LUT P6, PT, PT, PT, PT, 0x8, 0x0 ;  /* 0x000000000000781c */ /* 0x000fd60003fce170 */
[----:B------:R-:W-:Y:S05]  /*29c30*/  @P0 BRA `(.L_x_2074) ;  /* 0x00000000000c0947 */ /* 0x000fea0003800000 */
[----:B------:R-:W-:-:S03]  /*29c40*/  UMOV UR4, 0xffffffff ;  /* 0xffffffff00047882 */ /* 0x000fc60000000000 */
[----:B------:R-:W-:Y:S05]  /*29c50*/  BRA.DIV UR4, `(.L_x_2075) ;  /* 0x000000b2047c7947 */ /* 0x000fea000b800000 */
[----:B------:R-:W-:-:S13]  /*29c60*/  ELECT P6, URZ, PT ;  /* 0x00000000003f782f */ /* 0x000fda00038c0000 */
.L_x_2074:
        /* <DEDUP_REMOVED lines=9> */
.L_x_2375:
[----:B------:R-:W-:Y:S05]  /*29d00*/  BSYNC B1 ;  /* 0x0000000000017941 */ /* 0x000fea0003800000 */
.L_x_2076:
[----:B------:R-:W-:Y:S04]  /*29d10*/  BSSY B1, `(.L_x_2078) ;  /* 0x000004e000017945 */ /* 0x000fe80003800000 */
[----:B------:R-:W-:Y:S05]  /*29d20*/  @!P6 BRA `(.L_x_2079) ;  /* 0x000000040030e947 */ /* 0x000fea0003800000 */
[----:B------:R-:W2:Y:S01]  /*29d30*/  LDL R7, [R1] ;  /* 0x0000000001077983 */ /* 0x000ea20000100800 */
[----:B0-----:R-:W-:Y:S01]  /*29d40*/  IMAD R5, R35, 0x8, R17 ;  /* 0x0000000823057824 */ /* 0x001fe200078e0211 */
[----:B------:R-:W0:Y:S01]  /*29d50*/  S2R R8, SR_TID.X ;  /* 0x0000000000087919 */ /* 0x000e220000002100 */
[----:B------:R-:W-:Y:S01]  /*29d60*/  BSSY B2, `(.L_x_2080) ;  /* 0x0000006000027945 */ /* 0x000fe20003800000 */
[----:B0-----:R-:W-:-:S04]  /*29d70*/  LOP3.LUT R8, R8, 0x7f, RZ, 0xc0, !PT ;  /* 0x0000007f08087812 */ /* 0x001fc800078ec0ff */
[----:B------:R-:W-:Y:S02]  /*29d80*/  ISETP.NE.AND P1, PT, R8, RZ, PT ;  /* 0x000000ff0800720c */ /* 0x000fe40003f25270 */
[----:B--2---:R-:W-:-:S04]  /*29d90*/  SHF.L.U32 R7, R7, 0x1f, RZ ;  /* 0x0000001f07077819 */ /* 0x004fc800000006ff */
[----:B------:R-:W0:Y:S02]  /*29da0*/  SYNCS.PHASECHK.TRANS64.TRYWAIT P0, [R5+URZ+0x228a0], R7 ;  /* 0x0228a007050075a7 */ /* 0x000e24000800017f */
[----:B0-----:R-:W-:Y:S05]  /*29db0*/  @!P0 BRA `(.L_x_2081) ;  /* 0x000000b000588947 */ /* 0x001fea0003800000 */
.L_x_2376:
[----:B------:R-:W-:Y:S05]  /*29dc0*/  BSYNC B2 ;  /* 0x0000000000027941 */ /* 0x000fea0003800000 */
.L_x_2080:
        /* <DEDUP_REMOVED lines=9> */
.L_x_2083:
[----:B------:R-:W-:Y:S05]  /*29e60*/  BSYNC B2 ;  /* 0x0000000000027941 */ /* 0x000fea0003800000 */
.L_x_2082:
[----:B------:R-:W-:Y:S01]  /*29e70*/  IMAD.MOV.U32 R14, RZ, RZ, RZ ;  /* 0x000000ffff0e7224 */ /* 0x000fe200078e00ff */
[----:B------:R-:W-:Y:S01]  /*29e80*/  UIADD3 UR4, UP0, UR38, 0x570, URZ ;  /* 0x0000057026047890 */ /* 0x000fe2000ff1e03f */
[----:B------:R-:W-:Y:S01]  /*29e90*/  IMAD R11, R3, 0xa0, R0 ;  /* 0x000000a0030b7824 */ /* 0x000fe200078e0200 */
[----:B------:R-:W-:Y:S01]  /*29ea0*/  PLOP3.LUT P0, PT, PT, PT, PT, 0x80, 0x0 ;  /* 0x000000000000781c */ /* 0x000fe20003f0f070 */
[----:B------:R-:W-:Y:S01]  /*29eb0*/  IMAD R8, R35, 0x5000, R17 ;  /* 0x0000500023087824 */ /* 0x000fe200078e0211 */
[----:B------:R-:W-:Y:S01]  /*29ec0*/  R2UR UR10, R14 ;  /* 0x000000000e0a72ca */ /* 0x000fe200000e0000 */
[----:B------:R-:W-:Y:S01]  /*29ed0*/  VIADD R11, R11, 0xffffff60 ;  /* 0xffffff600b0b7836 */ /* 0x000fe20000000000 */
[----:B------:R-:W-:Y:S01]  /*29ee0*/  UIADD3.X UR5, URZ, UR39, URZ, UP0, !UPT ;  /* 0x000000273f057290 */ /* 0x000fe200087fe43f */
[----:B------:R-:W-:Y:S01]  /*29ef0*/  VIADD R12, R5, 0x22890 ;  /* 0x00022890050c7836 */ /* 0x000fe20000000000 */
[----:B------:R-:W-:Y:S01]  /*29f00*/  UMOV UR6, 0x0 ;  /* 0x0000000000067882 */ /* 0x000fe20000000000 */
[----:B------:R-:W-:Y:S01]  /*29f10*/  VIADD R13, R8, 0x18400 ;  /* 0x00018400080d7836 */ /* 0x000fe20000000000 */
[----:B------:R-:W-:-:S09]  /*29f20*/  UMOV UR7, 0x12f00000 ;  /* 0x12f0000000077882 */ /* 0x000fd20000000000 */
.L_x_2084:
        /* <DEDUP_REMOVED lines=13> */
.L_x_2377:
[----:B------:R-:W-:Y:S05]  /*2a000*/  BSYNC B2 ;  /* 0x0000000000027941 */ /* 0x000fea0003800000 */
.L_x_2085:
        /* <DEDUP_REMOVED lines=11> */
.L_x_2088:
[----:B------:R-:W-:Y:S05]  /*2a0c0*/  BSYNC B2 ;  /* 0x0000000000027941 */ /* 0x000fea0003800000 */
.L_x_2087:
        /* <DEDUP_REMOVED lines=8> */
.L_x_2089:
        /* <DEDUP_REMOVED lines=10> */
.L_x_2079:
[----:B------:R-:W-:Y:S05]  /*2a1f0*/  BSYNC B1 ;  /* 0x0000000000017941 */ /* 0x000fea0003800000 */
.L_x_2078:
[----:B------:R-:W2:Y:S01]  /*2a200*/  LDL.LU R7, [R1] ;  /* 0x0000000001077983 */ /* 0x000ea20000300800 */
[----:B------:R-:W-:Y:S01]  /*2a210*/  VIADD R35, R35, 0x1 ;  /* 0x0000000123237836 */ /* 0x000fe20000000000 */
[----:B------:R-:W-:Y:S01]  /*2a220*/  PLOP3.LUT P0, PT, PT, PT, PT, 0x8, 0x0 ;  /* 0x000000000000781c */ /* 0x000fe20003f0e170 */
[----:B------:R-:W-:-:S03]  /*2a230*/  VIADD R3, R3, 0xfffffffe ;  /* 0xfffffffe03037836 */ /* 0x000fc60000000000 */
[----:B------:R-:W-:Y:S02]  /*2a240*/  ISETP.NE.AND P1, PT, R35, 0x2, PT ;  /* 0x000000022300780c */ /* 0x000fe40003f25270 */
[----:B------:R-:W-:Y:S02]  /*2a250*/  ISETP.GE.AND P2, PT, R3, R4, PT ;  /* 0x000000040300720c */ /* 0x000fe40003f46270 */
[----:B0-----:R-:W-:Y:S02]  /*2a260*/  SEL R5, RZ, 0x1, P1 ;  /* 0x00000001ff057807 */ /* 0x001fe40000800000 */
[----:B------:R-:W-:Y:S02]  /*2a270*/  SEL R35, R35, RZ, P1 ;  /* 0x000000ff23237207 */ /* 0x000fe40000800000 */
[----:B--2---:R-:W-:-:S05]  /*2a280*/  LOP3.LUT R7, R7, R5, RZ, 0x3c, !PT ;  /* 0x0000000507077212 */ /* 0x004fca00078e3cff */
[----:B------:R0:W-:Y:S02]  /*2a290*/  STL [R1], R7 ;  /* 0x0000000701007387 */ /* 0x0001e40000100800 */
[----:B------:R-:W-:Y:S05]  /*2a2a0*/  @!P2 BRA `(.L_x_2072) ;  /* 0x000000040064a947 */ /* 0x000fea0003800000 */
.L_x_2102:
[----:B------:R-:W-:Y:S05]  /*2a2b0*/  YIELD ;  /* 0x0000000000007946 */ /* 0x000fea0003800000 */
[----:B------:R-:W-:Y:S04]  /*2a2c0*/  BSSY B1, `(.L_x_2090) ;  /* 0x000004d000017945 */ /* 0x000fe80003800000 */
[----:B-1----:R-:W-:Y:S05]  /*2a2d0*/  @!P6 BRA `(.L_x_2091) ;  /* 0x00000004002ce947 */ /* 0x002fea0003800000 */
[----:B0-----:R-:W2:Y:S01]  /*2a2e0*/  LDL R7, [R1] ;  /* 0x0000000001077983 */ /* 0x001ea20000100800 */
[----:B------:R-:W0:Y:S02]  /*2a2f0*/  S2R R5, SR_TID.X ;  /* 0x0000000000057919 */ /* 0x000e240000002100 */
[----:B0-----:R-:W-:Y:S01]  /*2a300*/  LOP3.LUT R8, R5, 0x7f, RZ, 0xc0, !PT ;  /* 0x0000007f05087812 */ /* 0x001fe200078ec0ff */
[----:B------:R-:W-:Y:S01]  /*2a310*/  IMAD R5, R35, 0x8, R17 ;  /* 0x0000000823057824 */ /* 0x000fe200078e0211 */
[----:B------:R-:W-:Y:S02]  /*2a320*/  BSSY B2, `(.L_x_2092) ;  /* 0x0000005000027945 */ /* 0x000fe40003800000 */
[----:B------:R-:W-:Y:S02]  /*2a330*/  ISETP.NE.AND P2, PT, R8, RZ, PT ;  /* 0x000000ff0800720c */ /* 0x000fe40003f45270 */
[----:B--2---:R-:W-:-:S04]  /*2a340*/  SHF.L.U32 R7, R7, 0x1f, RZ ;  /* 0x0000001f07077819 */ /* 0x004fc800000006ff */
[----:B------:R-:W0:Y:S02]  /*2a350*/  SYNCS.PHASECHK.TRANS64.TRYWAIT P1, [R5+URZ+0x228a0], R7 ;  /* 0x0228a007050075a7 */ /* 0x000e24000802017f */
[----:B0-----:R-:W-:Y:S05]  /*2a360*/  @!P1 BRA `(.L_x_2093) ;  /* 0x000000ac00149947 */ /* 0x001fea0003800000 */
.L_x_2378:
[----:B------:R-:W-:Y:S05]  /*2a370*/  BSYNC B2 ;  /* 0x0000000000027941 */ /* 0x000fea0003800000 */
.L_x_2092:
        /* <DEDUP_REMOVED lines=9> */
.L_x_2095:
[----:B------:R-:W-:Y:S05]  /*2a410*/  BSYNC B2 ;  /* 0x0000000000027941 */ /* 0x000fea0003800000 */
.L_x_2094:
        /* <DEDUP_REMOVED lines=10> */
[----:B------:R-:W-:-:S10]  /*2a4c0*/  UMOV UR7, 0x12f00000 ;  /* 0x12f0000000077882 */ /* 0x000fd40000000000 */
.L_x_2096:
        /* <DEDUP_REMOVED lines=13> */
.L_x_2379:
[----:B------:R-:W-:Y:S05]  /*2a5a0*/  BSYNC B2 ;  /* 0x0000000000027941 */ /* 0x000fea0003800000 */
.L_x_2097:
        /* <DEDUP_REMOVED lines=11> */
.L_x_2100:
[----:B------:R-:W-:Y:S05]  /*2a660*/  BSYNC B2 ;  /* 0x0000000000027941 */ /* 0x000fea0003800000 */
.L_x_2099:
        /* <DEDUP_REMOVED lines=8> */
.L_x_2101:
        /* <DEDUP_REMOVED lines=10> */
.L_x_2091:
[----:B------:R-:W-:Y:S05]  /*2a790*/  BSYNC B1 ;  /* 0x0000000000017941 */ /* 0x000fea0003800000 */
.L_x_2090:
[----:B0-----:R-:W2:Y:S01]  /*2a7a0*/  LDL.LU R7, [R1] ;  /* 0x0000000001077983 */ /* 0x001ea20000300800 */
[----:B------:R-:W-:Y:S01]  /*2a7b0*/  VIADD R35, R35, 0x1 ;  /* 0x0000000123237836 */ /* 0x000fe20000000000 */
[C---:B------:R-:W-:Y:S01]  /*2a7c0*/  ISETP.GT.AND P2, PT, R3.reuse, R4, PT ;  /* 0x000000040300720c */ /* 0x040fe20003f44270 */
[----:B------:R-:W-:-:S03]  /*2a7d0*/  VIADD R3, R3, 0xffffffff ;  /* 0xffffffff03037836 */ /* 0x000fc60000000000 */
[----:B------:R-:W-:-:S04]  /*2a7e0*/  ISETP.NE.AND P1, PT, R35, 0x2, PT ;  /* 0x000000022300780c */ /* 0x000fc80003f25270 */
[----:B------:R-:W-:Y:S02]  /*2a7f0*/  SEL R5, RZ, 0x1, P1 ;  /* 0x00000001ff057807 */ /* 0x000fe40000800000 */
[----:B------:R-:W-:Y:S02]  /*2a800*/  SEL R35, R35, RZ, P1 ;  /* 0x000000ff23237207 */ /* 0x000fe40000800000 */
[----:B--2---:R-:W-:-:S05]  /*2a810*/  LOP3.LUT R7, R7, R5, RZ, 0x3c, !PT ;  /* 0x0000000507077212 */ /* 0x004fca00078e3cff */
[----:B------:R1:W-:Y:S01]  /*2a820*/  STL [R1], R7 ;  /* 0x0000000701007387 */ /* 0x0003e20000100800 */
[----:B------:R-:W-:Y:S05]  /*2a830*/  @P2 BRA `(.L_x_2102) ;  /* 0xfffffff8009c2947 */ /* 0x000fea000383ffff */
.L_x_2072:
[----:B------:R-:W-:Y:S05]  /*2a840*/  BSYNC B0 ;  /* 0x0000000000007941 */ /* 0x000fea0003800000 */
.L_x_2071:
[----:B------:R-:W2:Y:S01]  /*2a850*/  LDC R0, c[0x0][0x448] ;  /* 0x00011200ff007b82 */ /* 0x000ea20000000800 */
[----:B------:R-:W-:Y:S01]  /*2a860*/  VIADD R2, R25, 0x7f ;  /* 0x0000007f19027836 */ /* 0x000fe20000000000 */
[----:B------:R-:W-:Y:S06]  /*2a870*/  @!P0 WARPSYNC.ALL ;  /* 0x0000000000008948 */ /* 0x000fec0003800000 */
[----:B------:R-:W-:Y:S01]  /*2a880*/  @!P0 BAR.SYNC.DEFER_BLOCKING 0xc, 0x180 ;  /* 0x0306000000008b1d */ /* 0x000fe20000010000 */
[----:B--2---:R-:W-:-:S13]  /*2a890*/  ISETP.NE.AND P1, PT, R0, 0x1, PT ;  /* 0x000000010000780c */ /* 0x004fda0003f25270 */
[----:B------:R-:W2:Y:S08]  /*2a8a0*/  @P1 LDC R3, c[0x0][0x44c] ;  /* 0x00011300ff031b82 */ /* 0x000eb00000000800 */
[----:B------:R-:W3:Y:S01]  /*2a8b0*/  @P1 LDC R0, c[0x0][0x450] ;  /* 0x00011400ff001b82 */ /* 0x000ee20000000800 */
[----:B--2---:R-:W-:-:S05]  /*2a8c0*/  @P1 IMAD.HI.U32 R3, R2, R3, RZ ;  /* 0x0000000302031227 */ /* 0x004fca00078e00ff */
[----:B---3--:R-:W-:-:S05]  /*2a8d0*/  @P1 SHF.R.U32.HI R2, RZ, R0, R3 ;  /* 0x00000000ff021219 */ /* 0x008fca0000011603 */
[----:B------:R-:W-:Y:S02]  /*2a8e0*/  IMAD.IADD R9, R9, 0x1, R2 ;  /* 0x0000000109097824 */ /* 0x000fe400078e0202 */
[----:B------:R-:W2:Y:S02]  /*2a8f0*/  LDC.64 R2, c[0x0][0x9e0] ;  /* 0x00027800ff027b82 */ /* 0x000ea40000000a00 */
[----:B--2---:R-:W-:Y:S01]  /*2a900*/  ISETP.GE.AND P2, PT, R3, 0x1, PT ;  /* 0x000000010300780c */ /* 0x004fe20003f46270 */
        /* <DEDUP_REMOVED lines=8> */
[----:B------:R-:W2:Y:S02]  /*2a990*/  @P0 LDC.64 R4, c[0x0][0x9e8] ;  /* 0x00027a00ff040b82 */ /* 0x000ea40000000a00 */
[----:B--2---:R-:W-:-:S05]  /*2a9a0*/  @P0 IMAD.HI.U32 R4, R0, R4, RZ ;  /* 0x0000000400040227 */ /* 0x004fca00078e00ff */
[----:B------:R-:W-:-:S04]  /*2a9b0*/  @P0 SHF.R.U32.HI R0, RZ, R5, R4 ;  /* 0x00000005ff000219 */ /* 0x000fc80000011604 */
[----:B------:R-:W-:Y:S01]  /*2a9c0*/  LOP3.LUT R0, RZ, R0, RZ, 0x33, !PT ;  /* 0x00000000ff007212 */ /* 0x000fe200078e33ff */
[----:B------:R-:W-:Y:S06]  /*2a9d0*/  BRA `(.L_x_2106) ;  /* 0x0000000000107947 */ /* 0x000fec0003800000 */
.L_x_2105:
[----:B------:R-:W-:-:S13]  /*2a9e0*/  ISETP.NE.AND P0, PT, R3, 0x1, PT ;  /* 0x000000010300780c */ /* 0x000fda0003f05270 */
[----:B------:R-:W2:Y:S02]  /*2a9f0*/  @P0 LDC.64 R4, c[0x0][0x9e8] ;  /* 0x00027a00ff040b82 */ /* 0x000ea40000000a00 */
[----:B--2---:R-:W-:-:S05]  /*2aa00*/  @P0 IMAD.HI.U32 R4, R0, R4, RZ ;  /* 0x0000000400040227 */ /* 0x004fca00078e00ff */
[----:B------:R-:W-:-:S07]  /*2aa10*/  @P0 SHF.R.U32.HI R0, RZ, R5, R4 ;  /* 0x00000005ff000219 */ /* 0x000fce0000011604 */
.L_x_2106:
[----:B------:R-:W-:Y:S05]  /*2aa20*/  BSYNC B0 ;  /* 0x0000000000007941 */ /* 0x000fea0003800000 */
.L_x_2104:
[----:B------:R-:W-:-:S05]  /*2aa30*/  IMAD R5, R0, R3, R3 ;  /* 0x0000000300057224 */ /* 0x000fca00078e0203 */
[----:B------:R-:W-:-:S07]  /*2aa40*/  VIMNMX R2, R2, R5, PT ;  /* 0x0000000502027248 */ /* 0x000fce0003fe0100 */
.L_x_2103:
[----:B------:R-:W-:Y:S01]  /*2aa50*/  VIADD R2, R2, 0x9f ;  /* 0x0000009f02027836 */ /* 0x000fe20000000000 */
[----:B------:R-:W2:Y:S01]  /*2aa60*/  @P1 LDC R0, c[0x0][0x450] ;  /* 0x00011400ff001b82 */ /* 0x000ea20000000800 */
[----:B------:R-:W-:Y:S01]  /*2aa70*/  IMAD.MOV.U32 R4, RZ, RZ, R25 ;  /* 0x000000ffff047224 */ /* 0x000fe200078e0019 */
[----:B------:R-:W-:Y:S01]  /*2aa80*/  ULDC UR4, c[0x0][0x9dc] ;  /* 0x0002770000047ab9 */ /* 0x000fe20000000800 */
[----:B------:R-:W-:-:S05]  /*2aa90*/  IMAD.HI R2, R2, 0x66666667, RZ ;  /* 0x6666666702027827 */ /* 0x000fca00078e02ff */
[----:B------:R-:W-:-:S04]  /*2aaa0*/  SHF.R.U32.HI R5, RZ, 0x1f, R2 ;  /* 0x0000001fff057819 */ /* 0x000fc80000011602 */
[----:B------:R-:W-:Y:S02]  /*2aab0*/  LEA.HI.SX32 R5, R2, R5, 0x1a ;  /* 0x0000000502057211 */ /* 0x000fe400078fd2ff */
[----:B------:R-:W3:Y:S02]  /*2aac0*/  @P1 LDC R2, c[0x0][0x44c] ;  /* 0x00011300ff021b82 */ /* 0x000ee40000000800 */
[----:B------:R-:W-:Y:S01]  /*2aad0*/  VIMNMX R20, R20, R5, PT ;  /* 0x0000000514147248 */ /* 0x000fe20003fe0100 */
[----:B---3--:R-:W-:-:S05]  /*2aae0*/  @P1 IMAD.HI.U32 R2, R25, R2, RZ ;  /* 0x0000000219021227 */ /* 0x008fca00078e00ff */
        /* <DEDUP_REMOVED lines=9> */
[----:B------:R-:W2:Y:S02]  /*2ab80*/  @P0 LDC.64 R4, c[0x0][0x9e8] ;  /* 0x00027a00ff040b82 */ /* 0x000ea40000000a00 */
[----:B--2---:R-:W-:-:S05]  /*2ab90*/  @P0 IMAD.HI.U32 R4, R2, R4, RZ ;  /* 0x0000000402040227 */ /* 0x004fca00078e00ff */
[----:B------:R-:W-:-:S04]  /*2aba0*/  @P0 SHF.R.U32.HI R2, RZ, R5, R4 ;  /* 0x00000005ff020219 */ /* 0x000fc80000011604 */
[----:B------:R-:W-:Y:S01]  /*2abb0*/  LOP3.LUT R2, RZ, R2, RZ, 0x33, !PT ;  /* 0x00000002ff027212 */ /* 0x000fe200078e33ff */
[----:B------:R-:W-:Y:S06]  /*2abc0*/  BRA `(.L_x_2110) ;  /* 0x0000000000107947 */ /* 0x000fec0003800000 */
.L_x_2109:
[----:B------:R-:W-:-:S13]  /*2abd0*/  ISETP.NE.AND P0, PT, R3, 0x1, PT ;  /* 0x000000010300780c */ /* 0x000fda0003f05270 */
[----:B------:R-:W2:Y:S02]  /*2abe0*/  @P0 LDC.64 R4, c[0x0][0x9e8] ;  /* 0x00027a00ff040b82 */ /* 0x000ea40000000a00 */
[----:B--2---:R-:W-:-:S05]  /*2abf0*/  @P0 IMAD.HI.U32 R4, R2, R4, RZ ;  /* 0x0000000402040227 */ /* 0x004fca00078e00ff */
[----:B------:R-:W-:-:S07]  /*2ac00*/  @P0 SHF.R.U32.HI R2, RZ, R5, R4 ;  /* 0x00000005ff020219 */ /* 0x000fce0000011604 */
.L_x_2110:
[----:B------:R-:W-:Y:S05]  /*2ac10*/  BSYNC B0 ;  /* 0x0000000000007941 */ /* 0x000fea0003800000 */
.L_x_2108:
[----:B------:R-:W-:-:S05]  /*2ac20*/  IMAD R3, R2, R3, RZ ;  /* 0x0000000302037224 */ /* 0x000fca00078e02ff */
[----:B------:R-:W-:-:S07]  /*2ac30*/  VIMNMX R0, R0, R3, !PT ;  /* 0x0000000300007248 */ /* 0x000fce0007fe0100 */
.L_x_2107:
[----:B------:R-:W-:Y:S01]  /*2ac40*/  ISETP.NE.AND P1, PT, R6, RZ, PT ;  /* 0x000000ff0600720c */ /* 0x000fe20003f25270 */
[----:B------:R-:W-:Y:S01]  /*2ac50*/  IMAD.HI R0, R0, 0x66666667, RZ ;  /* 0x6666666700007827 */ /* 0x000fe200078e02ff */
[----:B------:R-:W-:Y:S04]  /*2ac60*/  BSSY B0, `(.L_x_2111) ;  /* 0x0000023000007945 */ /* 0x000fe80003800000 */
[----:B------:R-:W-:-:S04]  /*2ac70*/  SHF.R.U32.HI R3, RZ, 0x1f, R0 ;  /* 0x0000001fff037819 */ /* 0x000fc80000011600 */
[----:B------:R-:W-:Y:S01]  /*2ac80*/  LEA.HI.SX32 R0, R0, R3, 0x1a ;  /* 0x0000000300007211 */ /* 0x000fe200078fd2ff */
[----:B------:R-:W-:Y:S02]  /*2ac90*/  IMAD.MOV.U32 R3, RZ, RZ, RZ ;  /* 0x000000ffff037224 */ /* 0x000fe400078e00ff */
[----:B------:R-:W2:Y:S01]  /*2aca0*/  @!P1 LDC R6, c[0x0][0x9f0] ;  /* 0x00027c00ff069b82 */ /* 0x000ea20000000800 */
[----:B------:R-:W-:-:S04]  /*2acb0*/  VIMNMX R0, RZ, R0, !PT ;  /* 0x00000000ff007248 */ /* 0x000fc80007fe0100 */
[----:B------:R-:W-:-:S13]  /*2acc0*/  ISETP.GT.AND P0, PT, R20, R0, PT ;  /* 0x000000001400720c */ /* 0x000fda0003f04270 */
[----:B------:R-:W-:Y:S05]  /*2acd0*/  @!P0 BRA `(.L_x_2112) ;  /* 0x00000000006c8947 */ /* 0x000fea0003800000 */
[-C--:B--2---:R-:W-:Y:S02]  /*2ace0*/  IABS R4, R6.reuse ;  /* 0x0000000600047213 */ /* 0x084fe40000000000 */
[----:B01----:R-:W-:Y:S02]  /*2acf0*/  IABS R7, R6 ;  /* 0x0000000600077213 */ /* 0x003fe40000000000 */
[----:B------:R-:W0:Y:S03]  /*2ad00*/  I2F.RP R8, R4 ;  /* 0x0000000400087306 */ /* 0x000e260000209400 */
[----:B------:R-:W-:-:S05]  /*2ad10*/  IMAD.MOV R7, RZ, RZ, -R7 ;  /* 0x000000ffff077224 */ /* 0x000fca00078e0a07 */
[----:B0-----:R-:W0:Y:S02]  /*2ad20*/  MUFU.RCP R8, R8 ;  /* 0x0000000800087308 */ /* 0x001e240000001000 */
[----:B0-----:R-:W-:-:S06]  /*2ad30*/  VIADD R9, R8, 0xffffffe ;  /* 0x0ffffffe08097836 */ /* 0x001fcc0000000000 */
[----:B------:R-:W0:Y:S02]  /*2ad40*/  F2I.FTZ.U32.TRUNC.NTZ R3, R9 ;  /* 0x0000000900037305 */ /* 0x000e24000021f000 */
[----:B0-----:R-:W-:-:S04]  /*2ad50*/  IMAD.MOV R2, RZ, RZ, -R3 ;  /* 0x000000ffff027224 */ /* 0x001fc800078e0a03 */
[----:B------:R-:W-:Y:S02]  /*2ad60*/  IMAD R5, R2, R4, RZ ;  /* 0x0000000402057224 */ /* 0x000fe400078e02ff */
[----:B------:R-:W-:-:S04]  /*2ad70*/  IMAD.MOV.U32 R2, RZ, RZ, RZ ;  /* 0x000000ffff027224 */ /* 0x000fc800078e00ff */
[----:B------:R-:W-:Y:S01]  /*2ad80*/  IMAD.HI.U32 R5, R3, R5, R2 ;  /* 0x0000000503057227 */ /* 0x000fe200078e0002 */
[----:B------:R-:W-:-:S05]  /*2ad90*/  IADD3 R3, R6, -0x1, R20 ;  /* 0xffffffff06037810 */ /* 0x000fca0007ffe014 */
[----:B------:R-:W-:-:S05]  /*2ada0*/  IMAD.IADD R3, R3, 0x1, -R0 ;  /* 0x0000000103037824 */ /* 0x000fca00078e0a00 */
        /* <DEDUP_REMOVED lines=14> */
.L_x_2112:
[----:B------:R-:W-:Y:S05]  /*2ae90*/  BSYNC B0 ;  /* 0x0000000000007941 */ /* 0x000fea0003800000 */
.L_x_2111:
[----:B------:R-:W-:-:S05]  /*2aea0*/  IMAD R0, R19, R3, R0 ;  /* 0x0000000313007224 */ /* 0x000fca00078e0200 */
[----:B------:R3:W-:Y:S01]  /*2aeb0*/  STL [R1+0xc], R0 ;  /* 0x00000c0001007387 */ /* 0x0007e20000100800 */
[----:B------:R-:W-:-:S04]  /*2aec0*/  VIADDMNMX R28, R0, R3, R20, PT ;  /* 0x00000003001c7246 */ /* 0x000fc80003800114 */
[----:B------:R-:W-:-:S13]  /*2aed0*/  ISETP.GT.AND P0, PT, R28, R0, PT ;  /* 0x000000001c00720c */ /* 0x000fda0003f04270 */
[----:B---3--:R-:W-:Y:S05]  /*2aee0*/  @P0 BRA `(.L_x_2113) ;  /* 0x0000000000480947 */ /* 0x008fea0003800000 */
[----:B------:R-:W3:Y:S02]  /*2aef0*/  S2R R2, SR_TID.X ;  /* 0x0000000000027919 */ /* 0x000ee40000002100 */
[----:B---3--:R-:W-:-:S04]  /*2af00*/  LOP3.LUT R2, R2, 0x7f, RZ, 0xc0, !PT ;  /* 0x0000007f02027812 */ /* 0x008fc800078ec0ff */
[----:B------:R-:W-:-:S13]  /*2af10*/  ISETP.NE.AND P0, PT, R2, RZ, PT ;  /* 0x000000ff0200720c */ /* 0x000fda0003f05270 */
[----:B------:R-:W-:Y:S05]  /*2af20*/  @P0 BRA `(.L_x_2114) ;  /* 0x0000004800700947 */ /* 0x000fea0003800000 */
[----:B------:R-:W3:Y:S01]  /*2af30*/  S2R R5, SR_LANEID ;  /* 0x0000000000057919 */ /* 0x000ee20000000000 */
[----:B------:R-:W-:Y:S01]  /*2af40*/  VOTEU.ANY UR4, UPT, PT ;  /* 0x0000000000047886 */ /* 0x000fe200038e0100 */
[----:B------:R-:W4:Y:S01]  /*2af50*/  LDC.64 R2, c[0x0][0xc60] ;  /* 0x00031800ff027b82 */ /* 0x000f220000000a00 */
[----:B------:R-:W3:Y:S01]  /*2af60*/  FLO.U32 R0, UR4 ;  /* 0x0000000400007d00 */ /* 0x000ee200080e0000 */
[----:B------:R-:W-:Y:S01]  /*2af70*/  ULDC.64 UR6, c[0x0][0x208] ;  /* 0x0000820000067ab9 */ /* 0x000fe20000000a00 */
[----:B---3--:R-:W-:-:S06]  /*2af80*/  ISETP.EQ.U32.AND P0, PT, R0, R5, PT ;  /* 0x000000050000720c */ /* 0x008fcc0003f02070 */
[----:B------:R-:W4:Y:S07]  /*2af90*/  POPC R5, UR4 ;  /* 0x0000000400057d09 */ /* 0x000f2e0008000000 */
[----:B----4-:R-:W3:Y:S01]  /*2afa0*/  @P0 ATOMG.E.ADD.STRONG.GPU PT, R3, desc[UR6][R2.64], R5 ;  /* 0x00000005020309a8 */ /* 0x010ee200081ee1c6 */
[----:B------:R-:W4:Y:S02]  /*2afb0*/  S2R R4, SR_LTMASK ;  /* 0x0000000000047919 */ /* 0x000f240000003900 */
[----:B----4-:R-:W-:-:S04]  /*2afc0*/  LOP3.LUT R4, R4, UR4, RZ, 0xc0, !PT ;  /* 0x0000000404047c12 */ /* 0x010fc8000f8ec0ff */
[----:B01----:R-:W0:Y:S01]  /*2afd0*/  POPC R7, R4 ;  /* 0x0000000400077309 */ /* 0x003e220000000000 */
[----:B---3--:R-:W0:Y:S02]  /*2afe0*/  SHFL.IDX PT, R0, R3, R0, 0x1f ;  /* 0x00001f0003007589 */ /* 0x008e2400000e0000 */
[----:B0-----:R-:W-:Y:S01]  /*2aff0*/  IADD3 R24, R0, UR37, R7 ;  /* 0x0000002500187c10 */ /* 0x001fe2000fffe007 */
[----:B------:R-:W-:Y:S06]  /*2b000*/  BRA `(.L_x_2114) ;  /* 0x0000004800387947 */ /* 0x000fec0003800000 */
.L_x_2113:
        /* <DEDUP_REMOVED lines=9> */
[----:B------:R-:W3:Y:S01]  /*2b0a0*/  LDC.64 R2, c[0x4][R2] ;  /* 0x0100000002027b82 */ /* 0x000ee20000000a00 */
[----:B------:R-:W-:Y:S02]  /*2b0b0*/  IMAD.U32 R5, RZ, RZ, UR7 ;  /* 0x00000007ff057e24 */ /* 0x000fe4000f8e00ff */
[----:B--2---:R-:W-:Y:S02]  /*2b0c0*/  IMAD.U32 R6, RZ, RZ, UR8 ;  /* 0x00000008ff067e24 */ /* 0x004fe4000f8e00ff */
[----:B01----:R-:W-:-:S02]  /*2b0d0*/  IMAD.U32 R7, RZ, RZ, UR9 ;  /* 0x00000009ff077e24 */ /* 0x003fc4000f8e00ff */
[----:B------:R-:W-:Y:S02]  /*2b0e0*/  IMAD.U32 R10, RZ, RZ, UR4 ;  /* 0x00000004ff0a7e24 */ /* 0x000fe4000f8e00ff */
[----:B------:R-:W-:Y:S02]  /*2b0f0*/  IMAD.U32 R11, RZ, RZ, UR5 ;  /* 0x00000005ff0b7e24 */ /* 0x000fe4000f8e00ff */
[----:B------:R-:W-:Y:S02]  /*2b100*/  IMAD.MOV.U32 R8, RZ, RZ, 0x70 ;  /* 0x00000070ff087424 */ /* 0x000fe400078e00ff */
[----:B------:R-:W-:Y:S02]  /*2b110*/  IMAD.MOV.U32 R12, RZ, RZ, 0x1 ;  /* 0x00000001ff0c7424 */ /* 0x000fe400078e00ff */
[----:B------:R-:W-:-:S07]  /*2b120*/  IMAD.MOV.U32 R13, RZ, RZ, RZ ;  /* 0x000000ffff0d7224 */ /* 0x000fce00078e00ff */
[----:B------:R-:W-:-:S07]  /*2b130*/  LEPC R20, `(.L_x_2116) ;  /* 0x000000001014794e */ /* 0x000fce0000000000 */
[----:B---3--:R-:W-:Y:S05]  /*2b140*/  CALL.ABS.NOINC R2 ;  /* 0x0000000002007343 */ /* 0x008fea0003c00000 */
.L_x_2116:
[----:B------:R-:W-:Y:S05]  /*2b150*/  BSYNC B6 ;  /* 0x0000000000067941 */ /* 0x000fea0003800000 */
.L_x_2115:
        /* <DEDUP_REMOVED lines=22> */
.L_x_2118:
[----:B------:R-:W-:Y:S05]  /*2b2c0*/  BSYNC B6 ;  /* 0x0000000000067941 */ /* 0x000fea0003800000 */
.L_x_2117:
        /* <DEDUP_REMOVED lines=20> */
.L_x_2120:
[----:B------:R-:W-:Y:S05]  /*2b410*/  BSYNC B6 ;  /* 0x0000000000067941 */ /* 0x000fea0003800000 */
.L_x_2119:
        /* <DEDUP_REMOVED lines=19> */
.L_x_2122:
[----:B------:R-:W-:Y:S05]  /*2b550*/  BSYNC B6 ;  /* 0x0000000000067941 */ /* 0x000fea0003800000 */
.L_x_2121:
[----:B------:R-:W-:Y:S01]  /*2b560*/  ULDC.64 UR4, c[0x0][0x9f8] ;  /* 0x00027e0000047ab9 */ /* 0x000fe20000000a00 */
[----:B------:R-:W3:Y:S01]  /*2b570*/  LDL R20, [R1+0x4] ;  /* 0x0000040001147983 */ /* 0x000ee20000100800 */
[----:B------:R-:W-:Y:S01]  /*2b580*/  ISETP.NE.U32.AND P0, PT, RZ, UR4, PT ;  /* 0x00000004ff007c0c */ /* 0x000fe2000bf05070 */
[----:B------:R-:W-:Y:S01]  /*2b590*/  IMAD.MOV.U32 R36, RZ, RZ, R27 ;  /* 0x000000ffff247224 */ /* 0x000fe200078e001b */
[----:B------:R-:W-:Y:S01]  /*2b5a0*/  ULDC.64 UR6, c[0x0][0x208] ;  /* 0x0000820000067ab9 */ /* 0x000fe20000000a00 */
[----:B------:R-:W4:Y:S01]  /*2b5b0*/  S2R R19, SR_TID.X ;  /* 0x0000000000137919 */ /* 0x000f220000002100 */
[----:B------:R-:W-:Y:S01]  /*2b5c0*/  ISETP.NE.AND.EX P0, PT, RZ, UR5, PT, P0 ;  /* 0x00000005ff007c0c */ /* 0x000fe2000bf05300 */
[----:B------:R-:W0:-:S12]  /*2b5d0*/  LDC R9, c[0x0][0x430] ;  /* 0x00010c00ff097b82 */ /* 0x000e180000000800 */
[----:B------:R-:W1:Y:S01]  /*2b5e0*/  @P0 LDC.64 R2, c[0x0][0x9f8] ;  /* 0x00027e00ff020b82 */ /* 0x000e620000000a00 */
[----:B------:R-:W-:Y:S01]  /*2b5f0*/  IMAD.MOV.U32 R5, RZ, RZ, 0xa0 ;  /* 0x000000a0ff057424 */ /* 0x000fe200078e00ff */
[----:B----4-:R-:W-:Y:S01]  /*2b600*/  LOP3.LUT R21, R19, 0x7f, RZ, 0xc0, !PT ;  /* 0x0000007f13157812 */ /* 0x010fe200078ec0ff */
[----:B-1----:R-:W-:-:S03]  /*2b610*/  @P0 IMAD.WIDE R2, R27, 0x4, R2 ;  /* 0x000000041b020825 */ /* 0x002fc600078e0202 */
[----:B------:R-:W-:Y:S02]  /*2b620*/  SHF.R.U32.HI R21, RZ, 0x3, R21 ;  /* 0x00000003ff157819 */ /* 0x000fe40000011615 */
[----:B------:R1:W4:Y:S01]  /*2b630*/  @P0 LDG.E R36, desc[UR6][R2.64] ;  /* 0x0000000602240981 */ /* 0x000322000c1e1900 */
[----:B------:R-:W-:Y:S01]  /*2b640*/  IMAD.SHL.U32 R19, R19, 0x10, RZ ;  /* 0x0000001013137824 */ /* 0x000fe200078e00ff */
[----:B0-----:R-:W-:Y:S01]  /*2b650*/  ISETP.NE.AND P2, PT, R9, 0x1, PT ;  /* 0x000000010900780c */ /* 0x001fe20003f45270 */
[----:B------:R-:W-:-:S03]  /*2b660*/  IMAD R0, R28, R5, -0xa0 ;  /* 0xffffff601c007424 */ /* 0x000fc600078e0205 */
[----:B------:R-:W-:-:S05]  /*2b670*/  LOP3.LUT R19, R21, 0x70, R19, 0xf8, !PT ;  /* 0x0000007015137812 */ /* 0x000fca00078ef813 */
[----:B------:R-:W-:Y:S02]  /*2b680*/  IMAD.IADD R7, R19, 0x1, R0 ;  /* 0x0000000113077824 */ /* 0x000fe400078e0200 */
[----:B------:R-:W0:Y:S02]  /*2b690*/  S2R R19, SR_TID.X ;  /* 0x0000000000137919 */ /* 0x000e240000002100 */
[----:B------:R-:W2:Y:S01]  /*2b6a0*/  @P2 LDC R5, c[0x0][0x434] ;  /* 0x00010d00ff052b82 */ /* 0x000ea20000000800 */
[----:B------:R-:W-:-:S07]  /*2b6b0*/  ISETP.GE.AND P0, PT, R7, R18, PT ;  /* 0x000000120700720c */ /* 0x000fce0003f06270 */
[----:B------:R-:W2:Y:S08]  /*2b6c0*/  @P2 LDC R4, c[0x0][0x438] ;  /* 0x00010e00ff042b82 */ /* 0x000eb00000000800 */
[----:B-1----:R-:W1:Y:S01]  /*2b6d0*/  @!P0 LDC.64 R2, c[0x0][0x428] ;  /* 0x00010a00ff028b82 */ /* 0x002e620000000a00 */
[C---:B0-----:R-:W-:Y:S01]  /*2b6e0*/  LOP3.LUT R21, R19.reuse, 0x7f, RZ, 0xc0, !PT ;  /* 0x0000007f13157812 */ /* 0x041fe200078ec0ff */
[----:B------:R-:W-:-:S03]  /*2b6f0*/  IMAD.SHL.U32 R19, R19, 0x10, RZ ;  /* 0x0000001013137824 */ /* 0x000fc600078e00ff */
[----:B------:R-:W-:-:S04]  /*2b700*/  SHF.R.U32.HI R21, RZ, 0x3, R21 ;  /* 0x00000003ff157819 */ /* 0x000fc80000011615 */
[----:B------:R-:W-:-:S04]  /*2b710*/  LOP3.LUT R19, R21, 0x70, R19, 0xf8, !PT ;  /* 0x0000007015137812 */ /* 0x000fc800078ef813 */
[----:B------:R-:W-:-:S05]  /*2b720*/  LOP3.LUT R19, R19, 0x80, RZ, 0xfc, !PT ;  /* 0x0000008013137812 */ /* 0x000fca00078efcff */
[----:B------:R-:W-:Y:S01]  /*2b730*/  IMAD.IADD R0, R19, 0x1, R0 ;  /* 0x0000000113007824 */ /* 0x000fe200078e0200 */
[----:B------:R-:W-:Y:S01]  /*2b740*/  LOP3.LUT R16, R16, 0xfffffffb, RZ, 0xc0, !PT ;  /* 0xfffffffb10107812 */ /* 0x000fe200078ec0ff */
[----:B------:R-:W-:-:S03]  /*2b750*/  UMOV UR4, 0xffffffff ;  /* 0xffffffff00047882 */ /* 0x000fc60000000000 */
[----:B------:R-:W-:Y:S01]  /*2b760*/  LOP3.LUT R16, R16, 0xfffffffd, RZ, 0xc0, !PT ;  /* 0xfffffffd10107812 */ /* 0x000fe200078ec0ff */
[----:B---3--:R-:W-:-:S04]  /*2b770*/  IMAD.IADD R7, R7, 0x1, R20 ;  /* 0x0000000107077824 */ /* 0x008fc800078e0214 */
[----:B--2---:R-:W-:-:S04]  /*2b780*/  @P2 IMAD.HI.U32 R5, R7, R5, RZ ;  /* 0x0000000507052227 */ /* 0x004fc800078e00ff */
[----:B------:R-:W-:Y:S01]  /*2b790*/  IMAD.MOV.U32 R8, RZ, RZ, R7 ;  /* 0x000000ffff087224 */ /* 0x000fe200078e0007 */
[----:B------:R-:W-:-:S04]  /*2b7a0*/  @P2 SHF.R.U32.HI R8, RZ, R4, R5 ;  /* 0x00000004ff082219 */ /* 0x000fc80000011605 */
[--C-:B------:R-:W-:Y:S01]  /*2b7b0*/  @!P0 SHF.R.S32.HI R5, RZ, 0x1f, R8.reuse ;  /* 0x0000001fff058819 */ /* 0x100fe20000011408 */
[----:B------:R-:W-:Y:S01]  /*2b7c0*/  @!P0 IMAD.MOV.U32 R4, RZ, RZ, R8 ;  /* 0x000000ffff048224 */ /* 0x000fe200078e0008 */
[----:B----4-:R-:W-:-:S03]  /*2b7d0*/  SHF.R.S32.HI R12, RZ, 0x1f, R36 ;  /* 0x0000001fff0c7819 */ /* 0x010fc60000011424 */
[----:B-1----:R-:W-:-:S04]  /*2b7e0*/  @!P0 IMAD.WIDE.U32 R4, R36, R2, R4 ;  /* 0x0000000224048225 */ /* 0x002fc800078e0004 */
[----:B------:R-:W-:Y:S01]  /*2b7f0*/  @!P0 IMAD R6, R12, R2, RZ ;  /* 0x000000020c068224 */ /* 0x000fe200078e02ff */
[----:B------:R0:W-:Y:S03]  /*2b800*/  STL [R1+0x8], R12 ;  /* 0x0000080c01007387 */ /* 0x0001e60000100800 */
[----:B------:R-:W-:Y:S02]  /*2b810*/  @!P0 IMAD R6, R36, R3, R6 ;  /* 0x0000000324068224 */ /* 0x000fe400078e0206 */
[----:B------:R-:W1:Y:S02]  /*2b820*/  @!P0 LDC.64 R2, c[0x0][0x418] ;  /* 0x00010600ff028b82 */ /* 0x000e640000000a00 */
[----:B------:R-:W-:-:S06]  /*2b830*/  @!P0 IMAD.IADD R6, R5, 0x1, R6 ;  /* 0x0000000105068824 */ /* 0x000fcc00078e0206 */
[----:B------:R-:W2:Y:S01]  /*2b840*/  @P2 LDC R5, c[0x0][0x434] ;  /* 0x00010d00ff052b82 */ /* 0x000ea20000000800 */
[----:B-1----:R-:W-:-:S04]  /*2b850*/  @!P0 LEA R2, P1, R4, R2, 0x2 ;  /* 0x0000000204028211 */ /* 0x002fc800078210ff */
[----:B------:R-:W-:Y:S01]  /*2b860*/  @!P0 LEA.HI.X R3, R4, R3, R6, 0x2, P1 ;  /* 0x0000000304038211 */ /* 0x000fe200008f1406 */
[----:B------:R-:W-:Y:S02]  /*2b870*/  IMAD.MOV.U32 R6, RZ, RZ, RZ ;  /* 0x000000ffff067224 */ /* 0x000fe400078e00ff */
[----:B------:R-:W1:Y:S04]  /*2b880*/  @P2 LDC R4, c[0x0][0x438] ;  /* 0x00010e00ff042b82 */ /* 0x000e680000000800 */
[----:B------:R3:W5:Y:S01]  /*2b890*/  @!P0 LDG.E R6, desc[UR6][R2.64] ;  /* 0x0000000602068981 */ /* 0x000762000c1e1900 */
[C---:B------:R-:W-:Y:S01]  /*2b8a0*/  ISETP.GE.AND P0, PT, R0.reuse, R18, PT ;  /* 0x000000120000720c */ /* 0x040fe20003f06270 */
[----:B------:R-:W-:-:S03]  /*2b8b0*/  IMAD.IADD R0, R0, 0x1, R20 ;  /* 0x0000000100007824 */ /* 0x000fc600078e0214 */
[----:B------:R-:W-:Y:S01]  /*2b8c0*/  ISETP.GT.U32.OR P0, PT, R19, 0x9f, P0 ;  /* 0x0000009f1300780c */ /* 0x000fe20000704470 */
[----:B--2---:R-:W-:-:S04]  /*2b8d0*/  @P2 IMAD.HI.U32 R5, R0, R5, RZ ;  /* 0x0000000500052227 */ /* 0x004fc800078e00ff */
[----:B---3--:R-:W-:Y:S02]  /*2b8e0*/  IMAD.MOV R2, RZ, RZ, -R8 ;  /* 0x000000ffff027224 */ /* 0x008fe400078e0a08 */
[----:B------:R-:W-:Y:S02]  /*2b8f0*/  IMAD.MOV.U32 R10, RZ, RZ, R0 ;  /* 0x000000ffff0a7224 */ /* 0x000fe400078e0000 */
[----:B------:R-:W-:-:S04]  /*2b900*/  IMAD R7, R9, R2, R7 ;  /* 0x0000000209077224 */ /* 0x000fc800078e0207 */
[----:B------:R-:W2:Y:S01]  /*2b910*/  @!P0 LDC.64 R2, c[0x0][0x428] ;  /* 0x00010a00ff028b82 */ /* 0x000ea20000000a00 */
[----:B-1----:R-:W-:-:S04]  /*2b920*/  @P2 SHF.R.U32.HI R10, RZ, R4, R5 ;  /* 0x00000004ff0a2219 */ /* 0x002fc80000011605 */
[--C-:B------:R-:W-:Y:S01]  /*2b930*/  @!P0 SHF.R.S32.HI R11, RZ, 0x1f, R10.reuse ;  /* 0x0000001fff0b8819 */ /* 0x100fe2000001140a */
[----:B------:R-:W-:Y:S02]  /*2b940*/  IMAD.MOV R8, RZ, RZ, -R10 ;  /* 0x000000ffff087224 */ /* 0x000fe400078e0a0a */
[----:B------:R-:W1:Y:S02]  /*2b950*/  @!P0 LDC.64 R4, c[0x0][0x418] ;  /* 0x00010600ff048b82 */ /* 0x000e640000000a00 */
[----:B------:R-:W-:Y:S02]  /*2b960*/  IMAD R8, R9, R8, R0 ;  /* 0x0000000809087224 */ /* 0x000fe400078e0200 */
[----:B--2---:R-:W-:-:S04]  /*2b970*/  @!P0 IMAD.WIDE.U32 R10, R36, R2, R10 ;  /* 0x00000002240a8225 */ /* 0x004fc800078e000a */
        /* <DEDUP_REMOVED lines=13> */
.L_x_2382:
[----:B------:R-:W-:Y:S01]  /*2ba50*/  VIADD R9, R28, 0xffffffff ;  /* 0xffffffff1c097836 */ /* 0x000fe20000000000 */
[----:B------:R-:W-:Y:S06]  /*2ba60*/  @!P3 BRA `(.L_x_2124) ;  /* 0x000000000004b947 */ /* 0x000fec0003800000 */
[----:B------:R-:W-:Y:S01]  /*2ba70*/  BPT.TRAP 0x1 ;  /* 0x000000040000795c */ /* 0x000fe20000300000 */
.L_x_2124:
[----:B------:R-:W-:Y:S01]  /*2ba80*/  IMAD R4, R33, 0x8, R17 ;  /* 0x0000000821047824 */ /* 0x000fe200078e0211 */
[----:B------:R-:W-:Y:S01]  /*2ba90*/  SHF.L.U32 R0, R37, 0x1f, RZ ;  /* 0x0000001f25007819 */ /* 0x000fe200000006ff */
[----:B------:R-:W-:Y:S01]  /*2baa0*/  BSSY B0, `(.L_x_2125) ;  /* 0x0000005000007945 */ /* 0x000fe20003800000 */
[----:B------:R-:W-:Y:S02]  /*2bab0*/  SHF.R.S32.HI R30, RZ, 0x1f, R7 ;  /* 0x0000001fff1e7819 */ /* 0x000fe40000011407 */
[----:B------:R-:W0:Y:S01]  /*2bac0*/  SYNCS.PHASECHK.TRANS64.TRYWAIT P0, [R4+URZ+0x22880], R0 ;  /* 0x02288000040075a7 */ /* 0x000e22000800017f */
[----:B------:R1:W-:Y:S02]  /*2bad0*/  STL [R1+0x2c], R0 ;  /* 0x00002c0001007387 */ /* 0x0003e40000100800 */
[----:B01----:R-:W-:Y:S05]  /*2bae0*/  @!P0 BRA `(.L_x_2126) ;  /* 0x0000009400908947 */ /* 0x003fea0003800000 */
.L_x_2383:
[----:B------:R-:W-:Y:S05]  /*2baf0*/  BSYNC B0 ;  /* 0x0000000000007941 */ /* 0x000fea0003800000 */
.L_x_2125:
[----:B------:R-:W2:Y:S01]  /*2bb00*/  LDL R14, [R1+0x14] ;  /* 0x00001400010e7983 */ /* 0x000ea20000100800 */
[----:B------:R-:W1:Y:S01]  /*2bb10*/  LDC R12, c[0x0][0x2f4] ;  /* 0x0000bd00ff0c7b82 */ /* 0x000e620000000800 */
[----:B------:R-:W-:Y:S01]  /*2bb20*/  ULDC.64 UR4, c[0x0][0x328] ;  /* 0x0000ca0000047ab9 */ /* 0x000fe20000000a00 */
[----:B-----5:R-:W-:Y:S01]  /*2bb30*/  SHF.R.S32.HI R34, RZ, 0x1f, R6 ;  /* 0x0000001fff227819 */ /* 0x020fe20000011406 */
[----:B0-----:R-:W-:Y:S01]  /*2bb40*/  IMAD R0, R30, UR4, RZ ;  /* 0x000000041e007c24 */ /* 0x001fe2000f8e02ff */
[----:B------:R-:W-:Y:S01]  /*2bb50*/  ULDC.64 UR6, c[0x0][0x338] ;  /* 0x0000ce0000067ab9 */ /* 0x000fe20000000a00 */
[C---:B------:R-:W-:Y:S01]  /*2bb60*/  IMAD.WIDE.U32 R2, R7.reuse, UR4, RZ ;  /* 0x0000000407027c25 */ /* 0x040fe2000f8e00ff */
[----:B------:R-:W-:Y:S02]  /*2bb70*/  SHF.R.S32.HI R31, RZ, 0x1f, R8 ;  /* 0x0000001fff1f7819 */ /* 0x000fe40000011408 */
[----:B------:R-:W-:Y:S01]  /*2bb80*/  LOP3.LUT R16, R16, 0xfffffffe, RZ, 0xc0, !PT ;  /* 0xfffffffe10107812 */ /* 0x000fe200078ec0ff */
[----:B------:R-:W-:-:S02]  /*2bb90*/  IMAD R0, R7, UR5, R0 ;  /* 0x0000000507007c24 */ /* 0x000fc4000f8e0200 */
[----:B------:R-:W-:Y:S01]  /*2bba0*/  IMAD R18, R9, -0xa0, R18 ;  /* 0xffffff6009127824 */ /* 0x000fe200078e0212 */
[----:B------:R-:W-:Y:S01]  /*2bbb0*/  SHF.R.S32.HI R9, RZ, 0x1f, R5 ;  /* 0x0000001fff097819 */ /* 0x000fe20000011405 */
[----:B------:R-:W-:Y:S02]  /*2bbc0*/  IMAD.IADD R3, R3, 0x1, R0 ;  /* 0x0000000103037824 */ /* 0x000fe400078e0200 */
[----:B------:R-:W-:Y:S02]  /*2bbd0*/  IMAD R0, R34, UR6, RZ ;  /* 0x0000000622007c24 */ /* 0x000fe4000f8e02ff */
[C---:B------:R-:W-:Y:S01]  /*2bbe0*/  IMAD.WIDE.U32 R2, R6.reuse, UR6, R2 ;  /* 0x0000000606027c25 */ /* 0x040fe2000f8e0002 */
[----:B------:R0:W-:Y:S03]  /*2bbf0*/  STL [R1+0x28], R9 ;  /* 0x0000280901007387 */ /* 0x0001e60000100800 */
[----:B------:R-:W-:-:S02]  /*2bc00*/  IMAD R0, R6, UR7, R0 ;  /* 0x0000000706007c24 */ /* 0x000fc4000f8e0200 */
[----:B------:R-:W-:Y:S01]  /*2bc10*/  IMAD.MOV.U32 R10, RZ, RZ, R2 ;  /* 0x000000ffff0a7224 */ /* 0x000fe200078e0002 */
[CC--:B-1----:R-:W-:Y:S01]  /*2bc20*/  ISETP.GE.AND P1, PT, R32.reuse, R12.reuse, PT ;  /* 0x0000000c2000720c */ /* 0x0c2fe20003f26270 */
[----:B------:R-:W-:Y:S01]  /*2bc30*/  IMAD.IADD R11, R3, 0x1, R0 ;  /* 0x00000001030b7824 */ /* 0x000fe200078e0200 */
[----:B------:R-:W-:Y:S01]  /*2bc40*/  ISETP.GE.AND P0, PT, R32, R12, PT ;  /* 0x0000000c2000720c */ /* 0x000fe20003f06270 */
[----:B------:R-:W-:Y:S01]  /*2bc50*/  IMAD R0, R31, UR4, RZ ;  /* 0x000000041f007c24 */ /* 0x000fe2000f8e02ff */
[----:B------:R-:W1:Y:S01]  /*2bc60*/  S2R R12, SR_TID.X ;  /* 0x00000000000c7919 */ /* 0x000e620000002100 */
[----:B------:R-:W-:-:S04]  /*2bc70*/  IMAD.WIDE.U32 R2, R8, UR4, RZ ;  /* 0x0000000408027c25 */ /* 0x000fc8000f8e00ff */
[----:B------:R-:W-:Y:S01]  /*2bc80*/  IMAD R0, R8, UR5, R0 ;  /* 0x0000000508007c24 */ /* 0x000fe2000f8e0200 */
[----:B------:R-:W-:Y:S02]  /*2bc90*/  ULDC.64 UR4, c[0x0][0x330] ;  /* 0x0000cc0000047ab9 */ /* 0x000fe40000000a00 */
[----:B------:R-:W-:Y:S01]  /*2bca0*/  IMAD.WIDE.U32 R10, R26, UR4, R10 ;  /* 0x000000041a0a7c25 */ /* 0x000fe2000f8e000a */
[----:B------:R-:W-:-:S03]  /*2bcb0*/  @P1 LOP3.LUT R16, R16, 0x1, RZ, 0xfc, !PT ;  /* 0x0000000110101812 */ /* 0x000fc600078efcff */
[----:B------:R-:W-:Y:S01]  /*2bcc0*/  IMAD.IADD R3, R3, 0x1, R0 ;  /* 0x0000000103037824 */ /* 0x000fe200078e0200 */
[----:B------:R-:W-:Y:S01]  /*2bcd0*/  LOP3.LUT R16, R16, 0xffffffbf, RZ, 0xc0, !PT ;  /* 0xffffffbf10107812 */ /* 0x000fe200078ec0ff */
[----:B------:R-:W-:Y:S02]  /*2bce0*/  IMAD R0, R9, UR6, RZ ;  /* 0x0000000609007c24 */ /* 0x000fe4000f8e02ff */
[----:B------:R-:W-:-:S04]  /*2bcf0*/  IMAD.WIDE.U32 R2, R5, UR6, R2 ;  /* 0x0000000605027c25 */ /* 0x000fc8000f8e0002 */
[----:B------:R-:W-:Y:S01]  /*2bd00*/  IMAD R0, R5, UR7, R0 ;  /* 0x0000000705007c24 */ /* 0x000fe2000f8e0200 */
[----:B------:R-:W-:Y:S02]  /*2bd10*/  ULDC.64 UR6, c[0x0][0x318] ;  /* 0x0000c60000067ab9 */ /* 0x000fe40000000a00 */
[----:B------:R-:W-:Y:S01]  /*2bd20*/  IADD3 R10, P1, R10, UR6, RZ ;  /* 0x000000060a0a7c10 */ /* 0x000fe2000ff3e0ff */
[----:B------:R-:W-:Y:S02]  /*2bd30*/  IMAD.IADD R3, R3, 0x1, R0 ;  /* 0x0000000103037824 */ /* 0x000fe400078e0200 */
[----:B------:R-:W-:-:S05]  /*2bd40*/  IMAD R0, R26, UR5, RZ ;  /* 0x000000051a007c24 */ /* 0x000fca000f8e02ff */
        /* <DEDUP_REMOVED lines=13> */
[----:B------:R-:W-:Y:S01]  /*2be20*/  ULDC.64 UR4, c[0x0][0x208] ;  /* 0x0000820000047ab9 */ /* 0x000fe20000000a00 */
[----:B------:R-:W-:Y:S02]  /*2be30*/  ISETP.GE.AND P2, PT, R18, 0x21, PT ;  /* 0x000000211200780c */ /* 0x000fe40003f46270 */
[----:B------:R-:W1:Y:S01]  /*2be40*/  SHFL.IDX PT, R0, R9, RZ, 0x181f ;  /* 0x00181fff09007589 */ /* 0x000e6200000e0000 */
[----:B------:R-:W-:Y:S02]  /*2be50*/  LOP3.LUT R16, R16, 0xffffffef, RZ, 0xc0, !PT ;  /* 0xffffffef10107812 */ /* 0x000fe400078ec0ff */
[C---:B------:R-:W-:Y:S02]  /*2be60*/  ISETP.GE.AND P3, PT, R18.reuse, 0x91, PT ;  /* 0x000000911200780c */ /* 0x040fe40003f66270 */
[C---:B------:R-:W-:Y:S02]  /*2be70*/  ISETP.GE.AND P5, PT, R18.reuse, 0x31, PT ;  /* 0x000000311200780c */ /* 0x040fe40003fa6270 */
[----:B------:R-:W-:-:S02]  /*2be80*/  ISETP.GE.AND P4, PT, R18, 0x61, PT ;  /* 0x000000611200780c */ /* 0x000fc40003f86270 */
        /* <DEDUP_REMOVED lines=43> */
[----:B-1----:R-:W-:-:S05]  /*2c140*/  IADD3 R10, P1, R32, R10, RZ ;  /* 0x0000000a200a7210 */ /* 0x002fca0007f3e0ff */
[----:B------:R-:W-:Y:S01]  /*2c150*/  IMAD.X R11, RZ, RZ, R9, P1 ;  /* 0x000000ffff0b7224 */ /* 0x000fe200008e0609 */
        /* <DEDUP_REMOVED lines=24> */
.L_x_2405:
[----:B------:R-:W-:Y:S01]  /*2c2e0*/  ISETP.LT.OR P0, PT, R18, 0x91, P0 ;  /* 0x000000911200780c */ /* 0x000fe20000701670 */
[----:B------:R-:W-:Y:S01]  /*2c2f0*/  ULDC.64 UR4, c[0x0][0x208] ;  /* 0x0000820000047ab9 */ /* 0x000fe20000000a00 */
        /* <DEDUP_REMOVED lines=8> */
.L_x_2128:
        /* <DEDUP_REMOVED lines=10> */
.L_x_2129:
[----:B------:R1:W-:Y:S01]  /*2c420*/  SYNCS.ARRIVE.TRANS64.A1T0 RZ, [R4+URZ+0x22870], RZ ;  /* 0x022870ff04ff79a7 */ /* 0x0003e2000810003f */
[----:B------:R-:W-:Y:S05]  /*2c430*/  @!P6 BRA `(.L_x_2130) ;  /* 0x000000000004e947 */ /* 0x000fea0003800000 */
[----:B------:R-:W-:Y:S01]  /*2c440*/  BPT.TRAP 0x1 ;  /* 0x000000040000795c */ /* 0x000fe20000300000 */
.L_x_2130:
[----:B0-----:R-:W2:Y:S01]  /*2c450*/  LDL R2, [R1+0x2c] ;  /* 0x00002c0001027983 */ /* 0x001ea20000100800 */
[----:B------:R-:W-:Y:S01]  /*2c460*/  BSSY B0, `(.L_x_2131) ;  /* 0x0000003000007945 */ /* 0x000fe20003800000 */
[----:B--2---:R-:W0:Y:S03]  /*2c470*/  SYNCS.PHASECHK.TRANS64.TRYWAIT P0, [R4+URZ+0x22840], R2 ;  /* 0x02284002040075a7 */ /* 0x004e26000800017f */
[----:B0-----:R-:W-:Y:S05]  /*2c480*/  @!P0 BRA `(.L_x_2132) ;  /* 0x0000009800888947 */ /* 0x001fea0003800000 */
.L_x_2406:
[----:B------:R-:W-:Y:S05]  /*2c490*/  BSYNC B0 ;  /* 0x0000000000007941 */ /* 0x000fea0003800000 */
.L_x_2131:
        /* <DEDUP_REMOVED lines=12> */
[----:B------:R-:W-:Y:S02]  /*2c560*/  IMAD R9, R8, UR5, R9 ;  /* 0x0000000508097c24 */ /* 0x000fe4000f8e0209 */
[----:B------:R-:W-:Y:S02]  /*2c570*/  IMAD.IADD R7, R3, 0x1, R6 ;  /* 0x0000000103077824 */ /* 0x000fe400078e0206 */
[----:B------:R-:W-:Y:S01]  /*2c580*/  IMAD.MOV.U32 R6, RZ, RZ, R2 ;  /* 0x000000ffff067224 */ /* 0x000fe200078e0002 */
[----:B---3--:R-:W-:Y:S01]  /*2c590*/  ISETP.GE.AND P3, PT, R32, R11, PT ;  /* 0x0000000b2000720c */ /* 0x008fe20003f66270 */
[----:B------:R-:W-:Y:S01]  /*2c5a0*/  IMAD.WIDE.U32 R2, R8, UR4, RZ ;  /* 0x0000000408027c25 */ /* 0x000fe2000f8e00ff */
[----:B------:R-:W-:-:S03]  /*2c5b0*/  ULDC.64 UR4, c[0x0][0x308] ;  /* 0x0000c20000047ab9 */ /* 0x000fc60000000a00 */
[----:B------:R-:W-:Y:S02]  /*2c5c0*/  IMAD.IADD R3, R3, 0x1, R9 ;  /* 0x0000000103037824 */ /* 0x000fe400078e0209 */
        /* <DEDUP_REMOVED lines=15> */
[----:B------:R-:W-:Y:S01]  /*2c6c0*/  LOP3.LUT R22, R22, 0xfffffeff, RZ, 0xc0, !PT ;  /* 0xfffffeff16167812 */ /* 0x000fe200078ec0ff */
[----:B------:R-:W-:Y:S01]  /*2c6d0*/  ULDC.64 UR4, c[0x0][0x208] ;  /* 0x0000820000047ab9 */ /* 0x000fe20000000a00 */
[----:B------:R-:W-:Y:S01]  /*2c6e0*/  LOP3.LUT P6, RZ, R16, 0x80, RZ, 0xc0, !PT ;  /* 0x0000008010ff7812 */ /* 0x000fe200078cc0ff */
[----:B------:R-:W2:Y:S01]  /*2c6f0*/  SHFL.IDX PT, R2, R7, RZ, 0x181f ;  /* 0x00181fff07027589 */ /* 0x000ea200000e0000 */
[----:B------:R-:W-:Y:S02]  /*2c700*/  @P4 LOP3.LUT R22, R22, 0x100, RZ, 0xfc, !PT ;  /* 0x0000010016164812 */ /* 0x000fe400078efcff */
[----:B------:R-:W-:Y:S02]  /*2c710*/  LOP3.LUT P4, RZ, R16, 0x40, RZ, 0xc0, !PT ;  /* 0x0000004010ff7812 */ /* 0x000fe4000788c0ff */
[----:B------:R-:W-:-:S04]  /*2c720*/  LOP3.LUT R22, R22, 0xffffff7f, RZ, 0xc0, !PT ;  /* 0xffffff7f16167812 */ /* 0x000fc800078ec0ff */
[----:B------:R-:W-:Y:S02]  /*2c730*/  @P1 LOP3.LUT R22, R22, 0x80, RZ, 0xfc, !PT ;  /* 0x0000008016161812 */ /* 0x000fe400078efcff */
[----:B------:R-:W-:Y:S02]  /*2c740*/  LOP3.LUT P1, RZ, R16, 0x10, RZ, 0xc0, !PT ;  /* 0x0000001010ff7812 */ /* 0x000fe4000782c0ff */
[----:B------:R-:W-:-:S04]  /*2c750*/  LOP3.LUT R22, R22, 0xffffffbf, RZ, 0xc0, !PT ;  /* 0xffffffbf16167812 */ /* 0x000fc800078ec0ff */
[----:B------:R-:W-:Y:S02]  /*2c760*/  @P2 LOP3.LUT R22, R22, 0x40, RZ, 0xfc, !PT ;  /* 0x0000004016162812 */ /* 0x000fe400078efcff */
[----:B------:R-:W-:Y:S02]  /*2c770*/  LOP3.LUT P2, RZ, R16, 0x8, RZ, 0xc0, !PT ;  /* 0x0000000810ff7812 */ /* 0x000fe4000784c0ff */
[----:B0-----:R-:W-:-:S05]  /*2c780*/  @P4 IADD3 R3, P0, R32, R3, RZ ;  /* 0x0000000320034210 */ /* 0x001fca0007f1e0ff */
[----:B--2---:R-:W-:-:S05]  /*2c790*/  @P4 IMAD.X R2, RZ, RZ, R2, P0 ;  /* 0x000000ffff024224 */ /* 0x004fca00000e0602 */
        /* <DEDUP_REMOVED lines=61> */
[----:B0-----:R-:W-:-:S05]  /*2cb70*/  @P1 IADD3 R2, P0, R32, R2, RZ ;  /* 0x0000000220021210 */ /* 0x001fca0007f1e0ff */
[----:B------:R-:W-:Y:S02]  /*2cb80*/  @P1 IMAD.X R3, RZ, RZ, R7, P0 ;  /* 0x000000ffff031224 */ /* 0x000fe400000e0607 */
[----:B------:R-:W0:Y:S04]  /*2cb90*/  SHFL.IDX PT, R7, R6, RZ, 0x181f ;  /* 0x00181fff06077589 */ /* 0x000e2800000e0000 */
[----:B------:R2:W-:Y:S04]  /*2cba0*/  @P1 LDGSTS.E.BYPASS.LTC128B.128 [R0+0x1bc00], desc[UR4][R2.64], !P3 ;  /* 0x1bc0000002001fae */ /* 0x0005e8000d901d44 */
[----:B------:R-:W3:Y:S01]  /*2cbb0*/  SHFL.IDX PT, R6, R6, 0x1, 0x181f ;  /* 0x00381f0006067f89 */ /* 0x000ee200000e0000 */
[----:B--2---:R-:W-:-:S05]  /*2cbc0*/  @P2 IADD3 R2, P0, R32, R8, RZ ;  /* 0x0000000820022210 */ /* 0x004fca0007f1e0ff */
[----:B0-----:R-:W-:-:S05]  /*2cbd0*/  @P2 IMAD.X R3, RZ, RZ, R7, P0 ;  /* 0x000000ffff032224 */ /* 0x001fca00000e0607 */
[----:B------:R0:W-:Y:S03]  /*2cbe0*/  @P2 LDGSTS.E.BYPASS.LTC128B.128 [R0+0x1c400], desc[UR4][R2.64], !P3 ;  /* 0x1c40000002002fae */ /* 0x0001e6000d901d44 */
.L_x_2428:
[----:B------:R-:W-:Y:S01]  /*2cbf0*/  LOP3.LUT P1, RZ, R16, 0x100, RZ, 0xc0, !PT ;  /* 0x0000010010ff7812 */ /* 0x000fe2000782c0ff */
[----:B------:R-:W-:-:S12]  /*2cc00*/  ULDC.64 UR4, c[0x0][0x208] ;  /* 0x0000820000047ab9 */ /* 0x000fd80000000a00 */
        /* <DEDUP_REMOVED lines=8> */
.L_x_2134:
        /* <DEDUP_REMOVED lines=10> */
.L_x_2135:
[----:B0-----:R-:W-:Y:S01]  /*2cd30*/  VIADD R2, R17, 0x14400 ;  /* 0x0001440011027836 */ /* 0x001fe20000000000 */
[----:B------:R-:W-:Y:S01]  /*2cd40*/  SHF.R.S32.HI R0, RZ, 0x1f, R29 ;  /* 0x0000001fff007819 */ /* 0x000fe2000001141d */
[----:B------:R0:W-:Y:S06]  /*2cd50*/  SYNCS.ARRIVE.TRANS64.A1T0 RZ, [R4+URZ+0x22830], RZ ;  /* 0x022830ff04ff79a7 */ /* 0x0001ec000810003f */
[----:B------:R-:W-:Y:S05]  /*2cd60*/  WARPSYNC.ALL ;  /* 0x0000000000007948 */ /* 0x000fea0003800000 */
[----:B------:R-:W-:Y:S01]  /*2cd70*/  BAR.SYNC.DEFER_BLOCKING 0x8, 0x180 ;  /* 0x0206000000007b1d */ /* 0x000fe20000010000 */
[----:B------:R-:W-:Y:S02]  /*2cd80*/  LOP3.LUT P1, RZ, R2, 0x3ff, RZ, 0xc0, !PT ;  /* 0x000003ff02ff7812 */ /* 0x000fe4000782c0ff */
[----:B------:R-:W-:-:S03]  /*2cd90*/  SHF.R.S32.HI R31, RZ, 0x1f, R27 ;  /* 0x0000001fff1f7819 */ /* 0x000fc6000001141b */
        /* <DEDUP_REMOVED lines=10> */
[----:B------:R-:W-:Y:S01]  /*2ce40*/  SEL R29, R27, RZ, !P0 ;  /* 0x000000ff1b1d7207 */ /* 0x000fe20004000000 */
[----:B------:R-:W-:Y:S06]  /*2ce50*/  @!P1 BRA `(.L_x_2137) ;  /* 0x0000000000409947 */ /* 0x000fec0003800000 */
[----:B------:R-:W-:Y:S01]  /*2ce60*/  MOV R2, 0x0 ;  /* 0x0000000000027802 */ /* 0x000fe20000000f00 */
[----:B------:R-:W-:Y:S01]  /*2ce70*/  ULDC.64 UR4, c[0x4][0x98] ;  /* 0x0100260000047ab9 */ /* 0x000fe20000000a00 */
[----:B------:R-:W-:Y:S01]  /*2ce80*/  ULDC.64 UR6, c[0x4][0xa0] ;  /* 0x0100280000067ab9 */ /* 0x000fe20000000a00 */
[----:B------:R-:W-:Y:S01]  /*2ce90*/  ULDC.64 UR8, c[0x4][0x28] ;  /* 0x01000a0000087ab9 */ /* 0x000fe20000000a00 */
[----:B01----:R-:W-:Y:S02]  /*2cea0*/  IMAD.U32 R4, RZ, RZ, UR4 ;  /* 0x00000004ff047e24 */ /* 0x003fe4000f8e00ff */
        /* <DEDUP_REMOVED lines=11> */
.L_x_2137:
[----:B------:R-:W-:Y:S05]  /*2cf60*/  BSYNC B6 ;  /* 0x0000000000067941 */ /* 0x000fea0003800000 */
.L_x_2136:
[----:B------:R2:W5:Y:S01]  /*2cf70*/  LDL R8, [R1+0x30] ;  /* 0x0000300001087983 */ /* 0x0005620000100800 */
[----:B------:R-:W3:Y:S01]  /*2cf80*/  LDC R7, c[0x0][0x448] ;  /* 0x00011200ff077b82 */ /* 0x000ee20000000800 */
[----:B------:R-:W-:Y:S01]  /*2cf90*/  IMAD.MOV.U32 R2, RZ, RZ, R18 ;  /* 0x000000ffff027224 */ /* 0x000fe200078e0012 */
[----:B------:R-:W-:Y:S01]  /*2cfa0*/  ULDC.64 UR4, c[0x0][0x2d8] ;  /* 0x0000b60000047ab9 */ /* 0x000fe20000000a00 */
[----:B------:R-:W4:Y:S01]  /*2cfb0*/  S2R R20, SR_TID.X ;  /* 0x0000000000147919 */ /* 0x000f220000002100 */
[----:B------:R-:W-:Y:S01]  /*2cfc0*/  IMAD.MOV.U32 R3, RZ, RZ, R30 ;  /* 0x000000ffff037224 */ /* 0x000fe200078e001e */
[----:B------:R-:W-:Y:S01]  /*2cfd0*/  ULDC.64 UR6, c[0x0][0x280] ;  /* 0x0000a00000067ab9 */ /* 0x000fe20000000a00 */
        /* <DEDUP_REMOVED lines=8> */
[----:B------:R-:W-:Y:S01]  /*2d060*/  IMAD.IADD R3, R3, 0x1, R0 ;  /* 0x0000000103037824 */ /* 0x000fe200078e0200 */
[C---:B----4-:R-:W-:Y:S01]  /*2d070*/  LOP3.LUT R21, R20.reuse, 0x7f, RZ, 0xc0, !PT ;  /* 0x0000007f14157812 */ /* 0x050fe200078ec0ff */
[----:B------:R-:W-:-:S09]  /*2d080*/  IMAD.SHL.U32 R20, R20, 0x10, RZ ;  /* 0x0000001014147824 */ /* 0x000fd200078e00ff */
[----:B------:R-:W3:Y:S01]  /*2d090*/  @P0 LDC R6, c[0x0][0x44c] ;  /* 0x00011300ff060b82 */ /* 0x000ee20000000800 */
[----:B------:R-:W-:-:S04]  /*2d0a0*/  SHF.R.U32.HI R21, RZ, 0x3, R21 ;  /* 0x00000003ff157819 */ /* 0x000fc80000011615 */
[----:B------:R-:W-:-:S03]  /*2d0b0*/  LOP3.LUT R20, R21, 0x70, R20, 0xf8, !PT ;  /* 0x0000007015147812 */ /* 0x000fc600078ef814 */
[----:B------:R-:W4:Y:S02]  /*2d0c0*/  @P0 LDC R0, c[0x0][0x450] ;  /* 0x00011400ff000b82 */ /* 0x000f240000000800 */
[----:B------:R-:W-:-:S04]  /*2d0d0*/  IMAD.IADD R5, R20, 0x1, R25 ;  /* 0x0000000114057824 */ /* 0x000fc800078e0219 */
[----:B01----:R-:W-:Y:S01]  /*2d0e0*/  IMAD.MOV.U32 R4, RZ, RZ, R5 ;  /* 0x000000ffff047224 */ /* 0x003fe200078e0005 */
[----:B------:R-:W0:Y:S01]  /*2d0f0*/  S2R R20, SR_TID.X ;  /* 0x0000000000147919 */ /* 0x000e220000002100 */
[----:B---3--:R-:W-:-:S05]  /*2d100*/  @P0 IMAD.HI.U32 R6, R5, R6, RZ ;  /* 0x0000000605060227 */ /* 0x008fca00078e00ff */
[----:B----4-:R-:W-:-:S05]  /*2d110*/  @P0 SHF.R.U32.HI R4, RZ, R0, R6 ;  /* 0x00000000ff040219 */ /* 0x010fca0000011606 */
[----:B------:R-:W-:-:S04]  /*2d120*/  IMAD.MOV R0, RZ, RZ, -R4 ;  /* 0x000000ffff007224 */ /* 0x000fc800078e0a04 */
        /* <DEDUP_REMOVED lines=15> */
[----:B0-----:R-:W-:Y:S02]  /*2d220*/  LOP3.LUT R20, R20, 0x7f, RZ, 0xc0, !PT ;  /* 0x0000007f14147812 */ /* 0x001fe400078ec0ff */
[----:B------:R-:W-:Y:S02]  /*2d230*/  IADD3.X R4, R3, UR7, R4, P1, !PT ;  /* 0x0000000703047c10 */ /* 0x000fe40008ffe404 */
[----:B------:R-:W-:Y:S01]  /*2d240*/  SHF.R.U32.HI R9, RZ, 0x3, R20 ;  /* 0x00000003ff097819 */ /* 0x000fe20000011614 */
[----:B--2---:R-:W-:Y:S06]  /*2d250*/  BRA.DIV UR4, `(.L_x_2138) ;  /* 0x0000009a04687947 */ /* 0x004fec000b800000 */
[----:B------:R-:W0:Y:S01]  /*2d260*/  SHFL.IDX PT, R3, R0, RZ, 0x181f ;  /* 0x00181fff00037589 */ /* 0x000e2200000e0000 */
[----:B------:R-:W-:Y:S01]  /*2d270*/  IMAD R23, R23, R7, RZ ;  /* 0x0000000717177224 */ /* 0x000fe200078e02ff */
[----:B------:R-:W-:Y:S01]  /*2d280*/  ULDC.64 UR4, c[0x0][0x208] ;  /* 0x0000820000047ab9 */ /* 0x000fe20000000a00 */
[----:B------:R-:W-:Y:S01]  /*2d290*/  IMAD.IADD R25, R9, 0x1, R25 ;  /* 0x0000000109197824 */ /* 0x000fe200078e0219 */
[----:B------:R-:W1:Y:S03]  /*2d2a0*/  SHFL.IDX PT, R2, R4, RZ, 0x181f ;  /* 0x00181fff04027589 */ /* 0x000e6600000e0000 */
[C---:B------:R-:W-:Y:S01]  /*2d2b0*/  VIADD R5, R25.reuse, 0x10 ;  /* 0x0000001019057836 */ /* 0x040fe20000000000 */
[-C--:B------:R-:W-:Y:S01]  /*2d2c0*/  ISETP.GE.AND P2, PT, R25, R23.reuse, PT ;  /* 0x000000171900720c */ /* 0x080fe20003f46270 */
[----:B------:R-:W-:Y:S03]  /*2d2d0*/  SHFL.IDX PT, R14, R0, 0x7, 0x181f ;  /* 0x00f81f00000e7f89 */ /* 0x000fe600000e0000 */
[----:B------:R-:W-:-:S02]  /*2d2e0*/  ISETP.GE.AND P3, PT, R5, R23, PT ;  /* 0x000000170500720c */ /* 0x000fc40003f66270 */
[----:B------:R-:W2:Y:S07]  /*2d2f0*/  SHFL.IDX PT, R5, R0, 0x1, 0x181f ;  /* 0x00381f0000057f89 */ /* 0x000eae00000e0000 */
[----:B0-----:R-:W-:-:S05]  /*2d300*/  @!P2 IADD3 R3, P1, R32, R3, RZ ;  /* 0x000000032003a210 */ /* 0x001fca0007f3e0ff */
[----:B-1----:R-:W-:Y:S02]  /*2d310*/  @!P2 IMAD.X R7, RZ, RZ, R2, P1 ;  /* 0x000000ffff07a224 */ /* 0x002fe400008e0602 */
[----:B------:R-:W0:Y:S01]  /*2d320*/  SHFL.IDX PT, R2, R4, 0x1, 0x181f ;  /* 0x00381f0004027f89 */ /* 0x000e2200000e0000 */
[----:B--2---:R-:W-:-:S05]  /*2d330*/  @!P3 IADD3 R5, P1, R32, R5, RZ ;  /* 0x000000052005b210 */ /* 0x004fca0007f3e0ff */
[----:B0-----:R-:W-:Y:S02]  /*2d340*/  @!P3 IMAD.X R6, RZ, RZ, R2, P1 ;  /* 0x000000ffff06b224 */ /* 0x001fe400008e0602 */
[----:B------:R-:W-:Y:S02]  /*2d350*/  @!P2 IMAD.MOV.U32 R2, RZ, RZ, R3 ;  /* 0x000000ffff02a224 */ /* 0x000fe400078e0003 */
[----:B------:R-:W-:-:S05]  /*2d360*/  @!P2 IMAD.MOV.U32 R3, RZ, RZ, R7 ;  /* 0x000000ffff03a224 */ /* 0x000fca00078e0007 */
[----:B-----5:R0:W-:Y:S02]  /*2d370*/  @!P2 LDGSTS.E.BYPASS.LTC128B.128 [R8+0x14400], desc[UR4][R2.64], !P0 ;  /* 0x144000000208afae */ /* 0x0201e4000c101d44 */
[----:B0-----:R-:W-:Y:S02]  /*2d380*/  @!P3 IMAD.MOV.U32 R2, RZ, RZ, R5 ;  /* 0x000000ffff02b224 */ /* 0x001fe400078e0005 */
[----:B------:R-:W-:Y:S02]  /*2d390*/  @!P3 IMAD.MOV.U32 R3, RZ, RZ, R6 ;  /* 0x000000ffff03b224 */ /* 0x000fe400078e0006 */
[----:B------:R-:W-:-:S03]  /*2d3a0*/  VIADD R5, R25, 0x20 ;  /* 0x0000002019057836 */ /* 0x000fc60000000000 */
[----:B------:R0:W-:Y:S02]  /*2d3b0*/  @!P3 LDGSTS.E.BYPASS.LTC128B.128 [R8+0x14c00], desc[UR4][R2.64], !P0 ;  /* 0x14c000000208bfae */ /* 0x0001e4000c101d44 */
[----:B------:R-:W-:Y:S02]  /*2d3c0*/  ISETP.GE.AND P1, PT, R5, R23, PT ;  /* 0x000000170500720c */ /* 0x000fe40003f26270 */
[----:B0-----:R-:W0:Y:S04]  /*2d3d0*/  SHFL.IDX PT, R3, R0, 0x2, 0x181f ;  /* 0x00581f0000037f89 */ /* 0x001e2800000e0000 */
[----:B------:R-:W1:Y:S07]  /*2d3e0*/  SHFL.IDX PT, R2, R4, 0x2, 0x181f ;  /* 0x00581f0004027f89 */ /* 0x000e6e00000e0000 */
[----:B0-----:R-:W-:-:S05]  /*2d3f0*/  @!P1 IADD3 R5, P2, R32, R3, RZ ;  /* 0x0000000320059210 */ /* 0x001fca0007f5e0ff */
[----:B-1----:R-:W-:Y:S02]  /*2d400*/  @!P1 IMAD.X R6, RZ, RZ, R2, P2 ;  /* 0x000000ffff069224 */ /* 0x002fe400010e0602 */
[----:B------:R-:W-:Y:S02]  /*2d410*/  @!P1 IMAD.MOV.U32 R2, RZ, RZ, R5 ;  /* 0x000000ffff029224 */ /* 0x000fe400078e0005 */
        /* <DEDUP_REMOVED lines=29> */
[----:B------:R-:W1:Y:S04]  /*2d5f0*/  SHFL.IDX PT, R2, R4, 0x6, 0x181f ;  /* 0x00d81f0004027f89 */ /* 0x000e6800000e0000 */
[----:B------:R-:W2:Y:S03]  /*2d600*/  SHFL.IDX PT, R4, R4, 0x7, 0x181f ;  /* 0x00f81f0004047f89 */ /* 0x000ea600000e0000 */
[----:B0-----:R-:W-:-:S05]  /*2d610*/  @!P2 IADD3 R5, P1, R32, R3, RZ ;  /* 0x000000032005a210 */ /* 0x001fca0007f3e0ff */
[----:B-1----:R-:W-:Y:S02]  /*2d620*/  @!P2 IMAD.X R3, RZ, RZ, R2, P1 ;  /* 0x000000ffff03a224 */ /* 0x002fe400008e0602 */
[----:B------:R-:W-:-:S05]  /*2d630*/  @!P2 IMAD.MOV.U32 R2, RZ, RZ, R5 ;  /* 0x000000ffff02a224 */ /* 0x000fca00078e0005 */
[----:B--2---:R0:W-:Y:S02]  /*2d640*/  @!P2 LDGSTS.E.BYPASS.LTC128B.128 [R8+0x17400], desc[UR4][R2.64], !P0 ;  /* 0x174000000208afae */ /* 0x0041e4000c101d44 */
.L_x_2445:
[----:B------:R-:W-:Y:S01]  /*2d650*/  VIADD R0, R25, 0x70 ;  /* 0x0000007019007836 */ /* 0x000fe20000000000 */
[----:B------:R-:W-:-:S04]  /*2d660*/  ULDC.64 UR4, c[0x0][0x208] ;  /* 0x0000820000047ab9 */ /* 0x000fc80000000a00 */
[----:B------:R-:W-:-:S13]  /*2d670*/  ISETP.GE.AND P1, PT, R0, R23, PT ;  /* 0x000000170000720c */ /* 0x000fda0003f26270 */
[----:B0-----:R-:W-:-:S05]  /*2d680*/  @!P1 IADD3 R2, P2, R32, R14, RZ ;  /* 0x0000000e20029210 */ /* 0x001fca0007f5e0ff */
[----:B------:R-:W-:-:S05]  /*2d690*/  @!P1 IMAD.X R3, RZ, RZ, R4, P2 ;  /* 0x000000ffff039224 */ /* 0x000fca00010e0604 */
[----:B------:R-:W-:Y:S01]  /*2d6a0*/  @!PT LDS RZ, [RZ] ;  /* 0x00000000fffff984 */ /* 0x000fe20000000800 */
[----:B------:R-:W-:Y:S01]  /*2d6b0*/  @!PT LDS RZ, [RZ] ;  /* 0x00000000fffff984 */ /* 0x000fe20000000800 */
[----:B------:R-:W-:Y:S01]  /*2d6c0*/  @!PT LDS RZ, [RZ] ;  /* 0x00000000fffff984 */ /* 0x000fe20000000800 */
[----:B------:R0:W-:Y:S01]  /*2d6d0*/  @!P1 LDGSTS.E.BYPASS.LTC128B.128 [R8+0x17c00], desc[UR4][R2.64], !P0 ;  /* 0x17c0000002089fae */ /* 0x0001e2000c101d44 */
[----:B------:R-:W-:Y:S01]  /*2d6e0*/  PLOP3.LUT P0, PT, PT, PT, PT, 0x80, 0x0 ;  /* 0x000000000000781c */ /* 0x000fe20003f0f070 */
[----:B------:R-:W-:-:S12]  /*2d6f0*/  NOP ;  /* 0x0000000000007918 */ /* 0x000fd80000000000 */
.L_x_2139:
        /* <DEDUP_REMOVED lines=16> */
[----:B------:R-:W-:Y:S01]  /*2d800*/  VIADD R34, R28, 0xfffffffe ;  /* 0xfffffffe1c227836 */ /* 0x000fe20000000000 */
[----:B------:R-:W-:Y:S01]  /*2d810*/  BSSY B0, `(.L_x_2140) ;  /* 0x0000004000007945 */ /* 0x000fe20003800000 */
[----:B------:R-:W1:Y:S03]  /*2d820*/  SYNCS.PHASECHK.TRANS64.TRYWAIT P0, [R17+URZ+0x22820], R0 ;  /* 0x02282000110075a7 */ /* 0x000e66000800017f */
[----:B--2---:R-:W-:Y:S01]  /*2d830*/  ISETP.GE.AND P1, PT, R34, R2, PT ;  /* 0x000000022200720c */ /* 0x004fe20003f26270 */
[----:B01----:R-:W-:-:S12]  /*2d840*/  @!P0 BRA `(.L_x_2141) ;  /* 0x0000009c007c8947 */ /* 0x003fd80003800000 */
.L_x_2446:
[----:B------:R-:W-:Y:S05]  /*2d850*/  BSYNC B0 ;  /* 0x0000000000007941 */ /* 0x000fea0003800000 */
.L_x_2140:
[----:B------:R-:W-:Y:S05]  /*2d860*/  @!P1 BRA `(.L_x_2142) ;  /* 0x0000001800209947 */ /* 0x000fea0003800000 */
[----:B------:R-:W-:Y:S02]  /*2d870*/  IMAD.MOV.U32 R20, RZ, RZ, R33 ;  /* 0x000000ffff147224 */ /* 0x000fe400078e0021 */
[----:B------:R-:W-:-:S07]  /*2d880*/  IMAD.MOV.U32 R21, RZ, RZ, R37 ;  /* 0x000000ffff157224 */ /* 0x000fce00078e0025 */
.L_x_2162:
[----:B0-----:R-:W2:Y:S01]  /*2d890*/  LDL R0, [R1+0x4] ;  /* 0x0000040001007983 */ /* 0x001ea20000100800 */
[----:B------:R-:W0:Y:S03]  /*2d8a0*/  LDC R7, c[0x0][0x430] ;  /* 0x00010c00ff077b82 */ /* 0x000e260000000800 */
[----:B------:R-:W3:Y:S01]  /*2d8b0*/  LDL R10, [R1+0x8] ;  /* 0x00000800010a7983 */ /* 0x000ee20000100800 */
[----:B-1----:R-:W1:Y:S01]  /*2d8c0*/  S2R R2, SR_TID.X ;  /* 0x0000000000027919 */ /* 0x002e620000002100 */
[----:B------:R-:W4:Y:S02]  /*2d8d0*/  S2R R8, SR_TID.X ;  /* 0x0000000000087919 */ /* 0x000f240000002100 */
[----:B------:R-:W3:Y:S01]  /*2d8e0*/  LDL R12, [R1+0xc] ;  /* 0x00000c00010c7983 */ /* 0x000ee20000100800 */
[----:B0-----:R-:W-:-:S13]  /*2d8f0*/  ISETP.NE.AND P0, PT, R7, 0x1, PT ;  /* 0x000000010700780c */ /* 0x001fda0003f05270 */
[----:B------:R-:W0:Y:S01]  /*2d900*/  @P0 LDC R4, c[0x0][0x434] ;  /* 0x00010d00ff040b82 */ /* 0x000e220000000800 */
[C---:B-1----:R-:W-:Y:S01]  /*2d910*/  LOP3.LUT R3, R2.reuse, 0x7f, RZ, 0xc0, !PT ;  /* 0x0000007f02037812 */ /* 0x042fe200078ec0ff */
[----:B------:R-:W-:-:S03]  /*2d920*/  IMAD.SHL.U32 R5, R2, 0x10, RZ ;  /* 0x0000001002057824 */ /* 0x000fc600078e00ff */
[----:B------:R-:W-:-:S03]  /*2d930*/  SHF.R.U32.HI R3, RZ, 0x3, R3 ;  /* 0x00000003ff037819 */ /* 0x000fc60000011603 */
[----:B------:R-:W1:Y:S01]  /*2d940*/  @P0 LDC R9, c[0x0][0x434] ;  /* 0x00010d00ff090b82 */ /* 0x000e620000000800 */
[----:B------:R-:W-:-:S07]  /*2d950*/  LOP3.LUT R5, R3, 0x70, R5, 0xf8, !PT ;  /* 0x0000007003057812 */ /* 0x000fce00078ef805 */
[----:B------:R-:W1:Y:S01]  /*2d960*/  @P0 LDC R3, c[0x0][0x438] ;  /* 0x00010e00ff030b82 */ /* 0x000e620000000800 */
[----:B------:R-:W-:-:S04]  /*2d970*/  LOP3.LUT R2, R2, 0x7f, RZ, 0xc0, !PT ;  /* 0x0000007f02027812 */ /* 0x000fc800078ec0ff */
[----:B------:R-:W-:Y:S01]  /*2d980*/  SHF.R.U32.HI R6, RZ, 0x3, R2 ;  /* 0x00000003ff067819 */ /* 0x000fe20000011602 */
[----:B----4-:R-:W-:-:S05]  /*2d990*/  IMAD.SHL.U32 R8, R8, 0x10, RZ ;  /* 0x0000001008087824 */ /* 0x010fca00078e00ff */
[----:B------:R-:W-:-:S04]  /*2d9a0*/  LOP3.LUT R8, R6, 0x70, R8, 0xf8, !PT ;  /* 0x0000007006087812 */ /* 0x000fc800078ef808 */
[----:B------:R-:W-:Y:S01]  /*2d9b0*/  LOP3.LUT R8, R8, 0x80, RZ, 0xfc, !PT ;  /* 0x0000008008087812 */ /* 0x000fe200078efcff */
[----:B------:R-:W-:Y:S05]  /*2d9c0*/  YIELD ;  /* 0x0000000000007946 */ /* 0x000fea0003800000 */
[----:B------:R-:W-:Y:S01]  /*2d9d0*/  ULDC.64 UR4, c[0x0][0x428] ;  /* 0x00010a0000047ab9 */ /* 0x000fe20000000a00 */
[----:B------:R-:W-:Y:S01]  /*2d9e0*/  ULDC.64 UR6, c[0x0][0x418] ;  /* 0x0001060000067ab9 */ /* 0x000fe20000000a00 */
[----:B------:R-:W-:Y:S01]  /*2d9f0*/  ULDC.64 UR8, c[0x0][0x208] ;  /* 0x0000820000087ab9 */ /* 0x000fe20000000a00 */
[----:B--2---:R-:W-:-:S04]  /*2da00*/  IMAD R0, R34, 0xa0, R0 ;  /* 0x000000a022007824 */ /* 0x004fc800078e0200 */
[----:B------:R-:W-:-:S04]  /*2da10*/  IMAD.IADD R5, R5, 0x1, R0 ;  /* 0x0000000105057824 */ /* 0x000fc800078e0200 */
[----:B0-----:R-:W-:-:S04]  /*2da20*/  @P0 IMAD.HI.U32 R4, R5, R4, RZ ;  /* 0x0000000405040227 */ /* 0x001fc800078e00ff */
[----:B------:R-:W-:Y:S01]  /*2da30*/  IMAD.MOV.U32 R2, RZ, RZ, R5 ;  /* 0x000000ffff027224 */ /* 0x000fe200078e0005 */
[----:B-1----:R-:W-:Y:S02]  /*2da40*/  @P0 SHF.R.U32.HI R2, RZ, R3, R4 ;  /* 0x00000003ff020219 */ /* 0x002fe40000011604 */
[----:B------:R-:W0:Y:S01]  /*2da50*/  @P0 LDC R3, c[0x0][0x438] ;  /* 0x00010e00ff030b82 */ /* 0x000e220000000800 */
[----:B------:R-:W-:-:S04]  /*2da60*/  IMAD.IADD R0, R8, 0x1, R0 ;  /* 0x0000000108007824 */ /* 0x000fc800078e0200 */
[----:B------:R-:W-:-:S04]  /*2da70*/  @P0 IMAD.HI.U32 R6, R0, R9, RZ ;  /* 0x0000000900060227 */ /* 0x000fc800078e00ff */
[----:B------:R-:W-:Y:S02]  /*2da80*/  IMAD.MOV.U32 R4, RZ, RZ, R0 ;  /* 0x000000ffff047224 */ /* 0x000fe400078e0000 */
[----:B------:R-:W-:-:S04]  /*2da90*/  IMAD.MOV R9, RZ, RZ, -R2 ;  /* 0x000000ffff097224 */ /* 0x000fc800078e0a02 */
[----:B------:R-:W-:Y:S01]  /*2daa0*/  IMAD R9, R7, R9, R5 ;  /* 0x0000000907097224 */ /* 0x000fe200078e0205 */
[----:B0-----:R-:W-:-:S05]  /*2dab0*/  @P0 SHF.R.U32.HI R4, RZ, R3, R6 ;  /* 0x00000003ff040219 */ /* 0x001fca0000011606 */
[----:B------:R-:W-:-:S04]  /*2dac0*/  IMAD.MOV R3, RZ, RZ, -R4 ;  /* 0x000000ffff037224 */ /* 0x000fc800078e0a04 */
[----:B------:R-:W-:Y:S01]  /*2dad0*/  IMAD R7, R7, R3, R0 ;  /* 0x0000000307077224 */ /* 0x000fe200078e0200 */
[----:B------:R-:W-:Y:S01]  /*2dae0*/  SHF.R.S32.HI R3, RZ, 0x1f, R2 ;  /* 0x0000001fff037819 */ /* 0x000fe20000011402 */
[----:B---3--:R-:W-:-:S04]  /*2daf0*/  IMAD R0, R10, UR4, RZ ;  /* 0x000000040a007c24 */ /* 0x008fc8000f8e02ff */
[C---:B------:R-:W-:Y:S02]  /*2db00*/  IMAD R0, R36.reuse, UR5, R0 ;  /* 0x0000000524007c24 */ /* 0x040fe4000f8e0200 */
[----:B------:R-:W-:-:S04]  /*2db10*/  IMAD.WIDE.U32 R2, R36, UR4, R2 ;  /* 0x0000000424027c25 */ /* 0x000fc8000f8e0002 */
[----:B------:R-:W-:Y:S01]  /*2db20*/  IMAD.IADD R3, R0, 0x1, R3 ;  /* 0x0000000100037824 */ /* 0x000fe200078e0203 */
[----:B------:R-:W-:-:S04]  /*2db30*/  LEA R10, P0, R2, UR6, 0x2 ;  /* 0x00000006020a7c11 */ /* 0x000fc8000f8010ff */
[----:B------:R-:W-:-:S05]  /*2db40*/  LEA.HI.X R11, R2, UR7, R3, 0x2, P0 ;  /* 0x00000007020b7c11 */ /* 0x000fca00080f1403 */
[----:B------:R-:W2:Y:S01]  /*2db50*/  LDG.E R10, desc[UR8][R10.64] ;  /* 0x000000080a0a7981 */ /* 0x000ea2000c1e1900 */
[----:B------:R-:W-:Y:S02]  /*2db60*/  ISETP.GT.U32.AND P1, PT, R8, 0x9f, PT ;  /* 0x0000009f0800780c */ /* 0x000fe40003f24070 */
[----:B------:R-:W-:Y:S01]  /*2db70*/  LOP3.LUT P2, RZ, R16, 0x4, RZ, 0xc0, !PT ;  /* 0x0000000410ff7812 */ /* 0x000fe2000784c0ff */
[----:B------:R-:W-:-:S10]  /*2db80*/  VIADD R33, R20, 0x1 ;  /* 0x0000000114217836 */ /* 0x000fd40000000000 */
[--C-:B------:R-:W-:Y:S01]  /*2db90*/  @!P1 SHF.R.S32.HI R3, RZ, 0x1f, R4.reuse ;  /* 0x0000001fff039819 */ /* 0x100fe20000011404 */
[----:B------:R-:W-:-:S04]  /*2dba0*/  @!P1 IMAD.MOV.U32 R2, RZ, RZ, R4 ;  /* 0x000000ffff029224 */ /* 0x000fc800078e0004 */
[----:B------:R-:W-:-:S04]  /*2dbb0*/  @!P1 IMAD.WIDE.U32 R2, R36, UR4, R2 ;  /* 0x0000000424029c25 */ /* 0x000fc8000f8e0002 */
        /* <DEDUP_REMOVED lines=14> */
.L_x_2143:
[----:B------:R-:W-:Y:S01]  /*2dca0*/  IMAD R0, R33, 0x8, R17 ;  /* 0x0000000821007824 */ /* 0x000fe200078e0211 */
[----:B------:R-:W-:Y:S01]  /*2dcb0*/  SHF.L.U32 R30, R37, 0x1f, RZ ;  /* 0x0000001f251e7819 */ /* 0x000fe200000006ff */
[----:B------:R-:W-:Y:S01]  /*2dcc0*/  BSSY B0, `(.L_x_2144) ;  /* 0x0000004000007945 */ /* 0x000fe20003800000 */
[----:B------:R-:W-:Y:S02]  /*2dcd0*/  SHF.R.S32.HI R23, RZ, 0x1f, R9 ;  /* 0x0000001fff177819 */ /* 0x000fe40000011409 */
[----:B------:R-:W0:Y:S02]  /*2dce0*/  SYNCS.PHASECHK.TRANS64.TRYWAIT P0, [R0+URZ+0x22880], R30 ;  /* 0x0228801e000075a7 */ /* 0x000e24000800017f */
[----:B0-----:R-:W-:Y:S05]  /*2dcf0*/  @!P0 BRA `(.L_x_2145) ;  /* 0x0000009800648947 */ /* 0x001fea0003800000 */
.L_x_2447:
[----:B------:R-:W-:Y:S05]  /*2dd00*/  BSYNC B0 ;  /* 0x0000000000007941 */ /* 0x000fea0003800000 */
.L_x_2144:
        /* <DEDUP_REMOVED lines=37> */
[----:B------:R-:W-:Y:S01]  /*2df60*/  IMAD.IADD R6, R17, 0x1, R6 ;  /* 0x0000000111067824 */ /* 0x000fe200078e0206 */
[----:B------:R-:W-:Y:S02]  /*2df70*/  ULDC.64 UR4, c[0x0][0x208] ;  /* 0x0000820000047ab9 */ /* 0x000fe40000000a00 */
[----:B------:R-:W2:Y:S04]  /*2df80*/  SHFL.IDX PT, R3, R5, RZ, 0x181f ;  /* 0x00181fff05037589 */ /* 0x000ea800000e0000 */
[----:B------:R-:W3:Y:S04]  /*2df90*/  SHFL.IDX PT, R11, R4, 0x1, 0x181f ;  /* 0x00381f00040b7f89 */ /* 0x000ee800000e0000 */
[----:B------:R-:W4:Y:S01]  /*2dfa0*/  SHFL.IDX PT, R31, R5, 0x1, 0x181f ;  /* 0x00381f00051f7f89 */ /* 0x000f2200000e0000 */
        /* <DEDUP_REMOVED lines=43> */
.L_x_2469:
[----:B--2---:R-:W-:Y:S01]  /*2e260*/  IADD3 R2, P0, R32, R2, RZ ;  /* 0x0000000220027210 */ /* 0x004fe20007f1e0ff */
[----:B------:R-:W-:-:S04]  /*2e270*/  ULDC.64 UR4, c[0x0][0x208] ;  /* 0x0000820000047ab9 */ /* 0x000fc80000000a00 */
[----:B------:R-:W-:Y:S01]  /*2e280*/  IMAD.X R3, RZ, RZ, R19, P0 ;  /* 0x000000ffff037224 */ /* 0x000fe200000e0613 */
[----:B------:R-:W-:-:S04]  /*2e290*/  PLOP3.LUT P0, PT, PT, PT, PT, 0x80, 0x0 ;  /* 0x000000000000781c */ /* 0x000fc80003f0f070 */
[----:B------:R-:W-:Y:S01]  /*2e2a0*/  @!PT LDS RZ, [RZ] ;  /* 0x00000000fffff984 */ /* 0x000fe20000000800 */
[----:B------:R-:W-:Y:S01]  /*2e2b0*/  @!PT LDS RZ, [RZ] ;  /* 0x00000000fffff984 */ /* 0x000fe20000000800 */
[----:B------:R-:W-:Y:S01]  /*2e2c0*/  @!PT LDS RZ, [RZ] ;  /* 0x00000000fffff984 */ /* 0x000fe20000000800 */
[----:B------:R2:W-:Y:S01]  /*2e2d0*/  LDGSTS.E.BYPASS.LTC128B.128 [R6+0xec00], desc[UR4][R2.64], !P2 ;  /* 0x0ec0000002067fae */ /* 0x0005e2000d101d44 */
[----:B------:R-:W-:-:S08]  /*2e2e0*/  NOP ;  /* 0x0000000000007918 */ /* 0x000fd00000000000 */
.L_x_2147:
        /* <DEDUP_REMOVED lines=10> */
.L_x_2148:
[----:B------:R3:W-:Y:S01]  /*2e390*/  SYNCS.ARRIVE.TRANS64.A1T0 RZ, [R0+URZ+0x22870], RZ ;  /* 0x022870ff00ff79a7 */ /* 0x0007e2000810003f */
[----:B------:R-:W-:Y:S05]  /*2e3a0*/  @!P3 BRA `(.L_x_2149) ;  /* 0x000000000004b947 */ /* 0x000fea0003800000 */
[----:B------:R-:W-:Y:S01]  /*2e3b0*/  BPT.TRAP 0x1 ;  /* 0x000000040000795c */ /* 0x000fe20000300000 */
.L_x_2149:
[----:B------:R-:W4:Y:S01]  /*2e3c0*/  SYNCS.PHASECHK.TRANS64.TRYWAIT P0, [R0+URZ+0x22840], R30 ;  /* 0x0228401e000075a7 */ /* 0x000f22000800017f */
[----:B------:R-:W-:Y:S04]  /*2e3d0*/  BSSY B0, `(.L_x_2150) ;  /* 0x0000002000007945 */ /* 0x000fe80003800000 */
[----:B----4-:R-:W-:Y:S05]  /*2e3e0*/  @!P0 BRA `(.L_x_2151) ;  /* 0x0000009c008c8947 */ /* 0x010fea0003800000 */
.L_x_2470:
[----:B------:R-:W-:Y:S05]  /*2e3f0*/  BSYNC B0 ;  /* 0x0000000000007941 */ /* 0x000fea0003800000 */
.L_x_2150:
        /* <DEDUP_REMOVED lines=10> */
[----:B------:R-:W-:Y:S02]  /*2e4a0*/  IMAD R9, R25, UR4, RZ ;  /* 0x0000000419097c24 */ /* 0x000fe4000f8e02ff */
[----:B------:R-:W-:Y:S02]  /*2e4b0*/  IMAD.IADD R5, R3, 0x1, R29 ;  /* 0x0000000103057824 */ /* 0x000fe400078e021d */
[----:B------:R-:W-:Y:S02]  /*2e4c0*/  IMAD.MOV.U32 R4, RZ, RZ, R2 ;  /* 0x000000ffff047224 */ /* 0x000fe400078e0002 */
[C---:B------:R-:W-:Y:S01]  /*2e4d0*/  IMAD R9, R7.reuse, UR5, R9 ;  /* 0x0000000507097c24 */ /* 0x040fe2000f8e0209 */
[----:B-----5:R-:W-:Y:S01]  /*2e4e0*/  ISETP.GE.AND P2, PT, R32, R11, PT ;  /* 0x0000000b2000720c */ /* 0x020fe20003f46270 */
        /* <DEDUP_REMOVED lines=17> */
[----:B------:R-:W2:Y:S01]  /*2e600*/  SHFL.IDX PT, R2, R4, RZ, 0x181f ;  /* 0x00181fff04027589 */ /* 0x000ea200000e0000 */
[----:B------:R-:W-:-:S03]  /*2e610*/  ULDC.64 UR4, c[0x0][0x208] ;  /* 0x0000820000047ab9 */ /* 0x000fc60000000a00 */
        /* <DEDUP_REMOVED lines=8> */
[----:B------:R-:W-:Y:S03]  /*2e6a0*/  SHFL.IDX PT, R10, R4, 0x7, 0x181f ;  /* 0x00f81f00040a7f89 */ /* 0x000fe600000e0000 */
[----:B-1----:R-:W-:Y:S02]  /*2e6b0*/  IMAD.X R3, RZ, RZ, R9, P0 ;  /* 0x000000ffff037224 */ /* 0x002fe400000e0609 */
        /* <DEDUP_REMOVED lines=25> */
[----:B0-----:R-:W-:-:S05]  /*2e850*/  IADD3 R2, P0, R32, R2, RZ ;  /* 0x0000000220027210 */ /* 0x001fca0007f1e0ff */
[----:B------:R-:W-:-:S05]  /*2e860*/  IMAD.X R3, RZ, RZ, R9, P0 ;  /* 0x000000ffff037224 */ /* 0x000fca00000e0609 */
        /* <DEDUP_REMOVED lines=9> */
.L_x_2492:
[----:B0-----:R-:W-:Y:S01]  /*2e900*/  IADD3 R2, P0, R32, R14, RZ ;  /* 0x0000000e20027210 */ /* 0x001fe20007f1e0ff */
        /* <DEDUP_REMOVED lines=8> */
.L_x_2153:
        /* <DEDUP_REMOVED lines=10> */
.L_x_2154:
[----:B------:R3:W-:Y:S02]  /*2ea30*/  SYNCS.ARRIVE.TRANS64.A1T0 RZ, [R0+URZ+0x22830], RZ ;  /* 0x022830ff00ff79a7 */ /* 0x0007e4000810003f */
[----:B---34-:R-:W-:-:S05]  /*2ea40*/  IMAD.U32 R0, RZ, RZ, UR36 ;  /* 0x00000024ff007e24 */ /* 0x018fca000f8e00ff */
[----:B------:R-:W-:-:S13]  /*2ea50*/  ISETP.NE.AND P0, PT, R0, 0x3, PT ;  /* 0x000000030000780c */ /* 0x000fda0003f05270 */
[----:B------:R-:W-:Y:S05]  /*2ea60*/  @!P0 BRA `(.L_x_2155) ;  /* 0x0000000000048947 */ /* 0x000fea0003800000 */
[----:B------:R-:W-:Y:S01]  /*2ea70*/  BPT.TRAP 0x1 ;  /* 0x000000040000795c */ /* 0x000fe20000300000 */
.L_x_2155:
[----:B------:R-:W-:Y:S01]  /*2ea80*/  LOP3.LUT R0, R21, 0x1, RZ, 0x3c, !PT ;  /* 0x0000000115007812 */ /* 0x000fe200078e3cff */
[----:B0-----:R-:W-:Y:S01]  /*2ea90*/  IMAD R3, R20, 0x8, R17 ;  /* 0x0000000814037824 */ /* 0x001fe200078e0211 */
[----:B------:R-:W-:Y:S02]  /*2eaa0*/  BSSY B0, `(.L_x_2156) ;  /* 0x0000004000007945 */ /* 0x000fe40003800000 */
[----:B------:R-:W-:-:S04]  /*2eab0*/  SHF.L.U32 R0, R0, 0x1f, RZ ;  /* 0x0000001f00007819 */ /* 0x000fc800000006ff */
[----:B------:R-:W0:Y:S02]  /*2eac0*/  SYNCS.PHASECHK.TRANS64.TRYWAIT P2, [R3+URZ+0x22870], R0 ;  /* 0x02287000030075a7 */ /* 0x000e24000804017f */
[----:B0-----:R-:W-:Y:S05]  /*2ead0*/  @!P2 BRA `(.L_x_2157) ;  /* 0x000000a000a4a947 */ /* 0x001fea0003800000 */
.L_x_2493:
[----:B------:R-:W-:Y:S05]  /*2eae0*/  BSYNC B0 ;  /* 0x0000000000007941 */ /* 0x000fea0003800000 */
.L_x_2156:
[----:B------:R-:W-:-:S13]  /*2eaf0*/  LOP3.LUT P2, RZ, R16, 0x4, RZ, 0xc0, !PT ;  /* 0x0000000410ff7812 */ /* 0x000fda000784c0ff */
[----:B------:R-:W-:Y:S05]  /*2eb00*/  @!P2 BRA `(.L_x_2158) ;  /* 0x000000000004a947 */ /* 0x000fea0003800000 */
[----:B------:R-:W-:Y:S01]  /*2eb10*/  BPT.TRAP 0x1 ;  /* 0x000000040000795c */ /* 0x000fe20000300000 */
.L_x_2158:
[----:B0-----:R-:W-:Y:S01]  /*2eb20*/  SHF.L.U32 R0, R21, 0x1f, RZ ;  /* 0x0000001f15007819 */ /* 0x001fe200000006ff */
[----:B------:R-:W-:-:S03]  /*2eb30*/  IMAD R12, R20, 0x5000, RZ ;  /* 0x00005000140c7824 */ /* 0x000fc600078e02ff */
[----:B------:R-:W0:Y:S02]  /*2eb40*/  SYNCS.PHASECHK.TRANS64.TRYWAIT P2, [R3+URZ+0x22860], R0 ;  /* 0x02286000030075a7 */ /* 0x000e24000804017f */
[----:B0-----:R-:W-:Y:S05]  /*2eb50*/  @!P2 BRA `(.L_x_2159) ;  /* 0x000000a00098a947 */ /* 0x001fea0003800000 */
.L_x_2494:
        /* <DEDUP_REMOVED lines=78> */
.L_x_2160:
[----:B-1----:R1:W-:Y:S01]  /*2f040*/  SYNCS.ARRIVE.TRANS64.A1T0 RZ, [R3+URZ+0x22850], RZ ;  /* 0x022850ff03ff79a7 */ /* 0x0023e2000810003f */
[----:B------:R-:W-:Y:S06]  /*2f050*/  BAR.SYNC.DEFER_BLOCKING 0x2, 0x80 ;  /* 0x0082000000007b1d */ /* 0x000fec0000010000 */
[----:B------:R-:W-:Y:S05]  /*2f060*/  @!P0 BRA `(.L_x_2161) ;  /* 0x0000000000048947 */ /* 0x000fea0003800000 */
[----:B------:R-:W-:Y:S01]  /*2f070*/  BPT.TRAP 0x1 ;  /* 0x000000040000795c */ /* 0x000fe20000300000 */
.L_x_2161:
[----:B------:R-:W2:Y:S01]  /*2f080*/  LDL R0, [R1+0x10] ;  /* 0x0000100001007983 */ /* 0x000ea20000100800 */
[----:B-1----:R-:W-:Y:S02]  /*2f090*/  VIADD R3, R3, 0x22880 ;  /* 0x0002288003037836 */ /* 0x002fe40000000000 */
[----:B------:R-:W-:Y:S02]  /*2f0a0*/  IMAD.MOV.U32 R20, RZ, RZ, R33 ;  /* 0x000000ffff147224 */ /* 0x000fe400078e0021 */
[----:B------:R-:W-:Y:S01]  /*2f0b0*/  IMAD.MOV.U32 R21, RZ, RZ, R37 ;  /* 0x000000ffff157224 */ /* 0x000fe200078e0025 */
[----:B--2---:R-:W-:-:S04]  /*2f0c0*/  PRMT R3, R0, 0x654, R3 ;  /* 0x0000065400037816 */ /* 0x004fc80000000003 */
[----:B------:R1:W-:Y:S01]  /*2f0d0*/  SYNCS.ARRIVE.TRANS64.RED.A1T0 RZ, [R3+URZ], RZ ;  /* 0x000000ff03ff79a7 */ /* 0x0003e2000810043f */
[----:B------:R-:W-:Y:S05]  /*2f0e0*/  @P1 BRA `(.L_x_2162) ;  /* 0xffffffe400e81947 */ /* 0x000fea000383ffff */
.L_x_2142:
        /* <DEDUP_REMOVED lines=10> */
[----:B------:R-:W0:Y:S01]  /*2f190*/  FLO.U32 R0, UR4 ;  /* 0x0000000400007d00 */ /* 0x000e2200080e0000 */
[----:B------:R-:W-:Y:S01]  /*2f1a0*/  ULDC.64 UR6, c[0x0][0x208] ;  /* 0x0000820000067ab9 */ /* 0x000fe20000000a00 */
        /* <DEDUP_REMOVED lines=8> */
.L_x_2164:
[----:B------:R-:W-:Y:S05]  /*2f230*/  BSYNC B0 ;  /* 0x0000000000007941 */ /* 0x000fea0003800000 */
.L_x_2163:
[----:B------:R-:W-:Y:S05]  /*2f240*/  @!P0 BRA `(.L_x_2165) ;  /* 0x0000000000048947 */ /* 0x000fea0003800000 */
[----:B------:R-:W-:Y:S01]  /*2f250*/  BPT.TRAP 0x1 ;  /* 0x000000040000795c */ /* 0x000fe20000300000 */
.L_x_2165:
[----:B-1----:R-:W-:Y:S01]  /*2f260*/  LOP3.LUT R3, R37, 0x1, RZ, 0x3c, !PT ;  /* 0x0000000125037812 */ /* 0x002fe200078e3cff */
[----:B------:R-:W-:Y:S01]  /*2f270*/  IMAD R18, R33, 0x8, R17 ;  /* 0x0000000821127824 */ /* 0x000fe200078e0211 */
[----:B------:R-:W-:Y:S02]  /*2f280*/  BSSY B0, `(.L_x_2166) ;  /* 0x0000004000007945 */ /* 0x000fe40003800000 */
[----:B------:R-:W-:-:S04]  /*2f290*/  SHF.L.U32 R3, R3, 0x1f, RZ ;  /* 0x0000001f03037819 */ /* 0x000fc800000006ff */
[----:B------:R-:W0:Y:S02]  /*2f2a0*/  SYNCS.PHASECHK.TRANS64.TRYWAIT P1, [R18+URZ+0x22870], R3 ;  /* 0x02287003120075a7 */ /* 0x000e24000802017f */
[----:B0-----:R-:W-:Y:S05]  /*2f2b0*/  @!P1 BRA `(.L_x_2167) ;  /* 0x0000009800d49947 */ /* 0x001fea0003800000 */
.L_x_2495:
[----:B------:R-:W-:Y:S05]  /*2f2c0*/  BSYNC B0 ;  /* 0x0000000000007941 */ /* 0x000fea0003800000 */
.L_x_2166:
[----:B------:R-:W-:-:S13]  /*2f2d0*/  LOP3.LUT P1, RZ, R16, 0x4, RZ, 0xc0, !PT ;  /* 0x0000000410ff7812 */ /* 0x000fda000782c0ff */
[----:B------:R-:W-:Y:S05]  /*2f2e0*/  @!P1 BRA `(.L_x_2168) ;  /* 0x0000000000049947 */ /* 0x000fea0003800000 */
[----:B------:R-:W-:Y:S01]  /*2f2f0*/  BPT.TRAP 0x1 ;  /* 0x000000040000795c */ /* 0x000fe20000300000 */
.L_x_2168:
[----:B0-----:R-:W-:-:S04]  /*2f300*/  SHF.L.U32 R3, R37, 0x1f, RZ ;  /* 0x0000001f25037819 */ /* 0x001fc800000006ff */
[----:B------:R-:W0:Y:S02]  /*2f310*/  SYNCS.PHASECHK.TRANS64.TRYWAIT P1, [R18+URZ+0x22860], R3 ;  /* 0x02286003120075a7 */ /* 0x000e24000802017f */
[----:B0-----:R-:W-:Y:S05]  /*2f320*/  @!P1 BRA `(.L_x_2169) ;  /* 0x0000009800cc9947 */ /* 0x001fea0003800000 */
.L_x_2496:
[----:B------:R-:W2:Y:S04]  /*2f330*/  LDL R2, [R1+0x1c] ;  /* 0x00001c0001027983 */ /* 0x000ea80000100800 */
[----:B------:R-:W0:Y:S04]  /*2f340*/  LDL R4, [R1+0x20] ;  /* 0x0000200001047983 */ /* 0x000e280000100800 */
[----:B------:R-:W3:Y:S01]  /*2f350*/  LDL R14, [R1+0x18] ;  /* 0x00001800010e7983 */ /* 0x000ee20000100800 */
[----:B------:R-:W-:Y:S01]  /*2f360*/  IMAD R0, R33, 0x5000, RZ ;  /* 0x0000500021007824 */ /* 0x000fe200078e02ff */
[----:B------:R-:W-:Y:S05]  /*2f370*/  WARPSYNC.ALL ;  /* 0x0000000000007948 */ /* 0x000fea0003800000 */
[----:B------:R-:W-:-:S02]  /*2f380*/  LOP3.LUT P1, RZ, R16, 0x4, RZ, 0xc0, !PT ;  /* 0x0000000410ff7812 */ /* 0x000fc4000782c0ff */
[----:B--2---:R-:W-:-:S05]  /*2f390*/  LOP3.LUT R2, R0, R2, RZ, 0xfc, !PT ;  /* 0x0000000200027212 */ /* 0x004fca00078efcff */
[----:B------:R-:W-:Y:S01]  /*2f3a0*/  IMAD.IADD R2, R17, 0x1, R2 ;  /* 0x0000000111027824 */ /* 0x000fe200078e0202 */
[----:B---3--:R-:W-:-:S03]  /*2f3b0*/  LOP3.LUT R0, R0, R14, RZ, 0xfc, !PT ;  /* 0x0000000e00007212 */ /* 0x008fc600078efcff */
[----:B0-----:R-:W-:Y:S01]  /*2f3c0*/  IMAD.IADD R3, R4, 0x1, R2 ;  /* 0x0000000104037824 */ /* 0x001fe200078e0202 */
        /* <DEDUP_REMOVED lines=69> */
.L_x_2170:
[----:B-1----:R1:W-:Y:S01]  /*2f820*/  SYNCS.ARRIVE.TRANS64.A1T0 RZ, [R18+URZ+0x22850], RZ ;  /* 0x022850ff12ff79a7 */ /* 0x0023e2000810003f */
[----:B------:R-:W-:Y:S06]  /*2f830*/  BAR.SYNC.DEFER_BLOCKING 0x2, 0x80 ;  /* 0x0082000000007b1d */ /* 0x000fec0000010000 */
[----:B------:R-:W-:Y:S05]  /*2f840*/  @!P0 BRA `(.L_x_2171) ;  /* 0x0000000000048947 */ /* 0x000fea0003800000 */
[----:B------:R-:W-:Y:S01]  /*2f850*/  BPT.TRAP 0x1 ;  /* 0x000000040000795c */ /* 0x000fe20000300000 */
.L_x_2171:
[----:B0-----:R-:W2:Y:S01]  /*2f860*/  LDL R0, [R1+0x10] ;  /* 0x0000100001007983 */ /* 0x001ea20000100800 */
[----:B-1----:R-:W-:Y:S02]  /*2f870*/  VIADD R18, R18, 0x22880 ;  /* 0x0002288012127836 */ /* 0x002fe40000000000 */
[----:B------:R-:W-:-:S05]  /*2f880*/  VIADD R33, R33, 0x1 ;  /* 0x0000000121217836 */ /* 0x000fca0000000000 */
[----:B------:R-:W-:-:S04]  /*2f890*/  ISETP.NE.AND P0, PT, R33, 0x2, PT ;  /* 0x000000022100780c */ /* 0x000fc80003f05270 */
[----:B------:R-:W-:Y:S02]  /*2f8a0*/  SEL R33, R33, RZ, P0 ;  /* 0x000000ff21217207 */ /* 0x000fe40000000000 */
[----:B--2---:R-:W-:Y:S02]  /*2f8b0*/  PRMT R18, R0, 0x654, R18 ;  /* 0x0000065400127816 */ /* 0x004fe40000000012 */
[----:B------:R-:W-:Y:S02]  /*2f8c0*/  SEL R0, RZ, 0x1, P0 ;  /* 0x00000001ff007807 */ /* 0x000fe40000000000 */
[----:B------:R0:W-:Y:S02]  /*2f8d0*/  SYNCS.ARRIVE.TRANS64.RED.A1T0 RZ, [R18+URZ], RZ ;  /* 0x000000ff12ff79a7 */ /* 0x0001e4000810043f */
[----:B------:R-:W-:-:S07]  /*2f8e0*/  LOP3.LUT R37, R37, R0, RZ, 0x3c, !PT ;  /* 0x0000000025257212 */ /* 0x000fce00078e3cff */
.L_x_2114:
[----:B------:R-:W-:-:S13]  /*2f8f0*/  LOP3.LUT P0, RZ, R16, 0x200, RZ, 0xc0, !PT ;  /* 0x0000020010ff7812 */ /* 0x000fda000780c0ff */
[----:B------:R-:W-:Y:S05]  /*2f900*/  @!P0 BRA `(.L_x_2172) ;  /* 0x0000000000288947 */ /* 0x000fea0003800000 */
[----:B------:R-:W-:Y:S05]  /*2f910*/  WARPSYNC.ALL ;  /* 0x0000000000007948 */ /* 0x000fea0003800000 */
[----:B------:R-:W3:Y:S08]  /*2f920*/  S2UR UR4, SR_CgaCtaId ;  /* 0x00000000000479c3 */ /* 0x000ef00000008800 */
[----:B------:R-:W-:Y:S01]  /*2f930*/  BAR.SYNC.DEFER_BLOCKING 0x5, 0x180 ;  /* 0x0146000000007b1d */ /* 0x000fe20000010000 */
[----:B------:R-:W-:Y:S01]  /*2f940*/  MOV R17, 0x400 ;  /* 0x0000040000117802 */ /* 0x000fe20000000f00 */
[----:B---3--:R-:W-:-:S05]  /*2f950*/  IMAD.U32 R0, RZ, RZ, UR4 ;  /* 0x00000004ff007e24 */ /* 0x008fca000f8e00ff */
[----:B------:R-:W-:Y:S01]  /*2f960*/  LEA R17, R0, R17, 0x18 ;  /* 0x0000001100117211 */ /* 0x000fe200078ec0ff */
[----:B------:R3:W-:Y:S04]  /*2f970*/  STL [R1+0x10], R0 ;  /* 0x0000100001007387 */ /* 0x0007e80000100800 */
[----:B------:R3:W4:Y:S01]  /*2f980*/  LDS.128 R24, [R17+0x228d0] ;  /* 0x0228d00011187984 */ /* 0x0007220000000c00 */
[----:B------:R-:W-:Y:S06]  /*2f990*/  BAR.ARV 0x4, 0x180 ;  /* 0x0106000000007b1d */ /* 0x000fec0000002000 */
[----:B------:R-:W-:Y:S05]  /*2f9a0*/  BRA `(.L_x_2173) ;  /* 0x0000000c00e87947 */ /* 0x000fea0003800000 */
.L_x_2172:
[----:B------:R-:W3:Y:S01]  /*2f9b0*/  S2R R0, SR_TID.X ;  /* 0x0000000000007919 */ /* 0x000ee20000002100 */
[----:B------:R-:W-:Y:S01]  /*2f9c0*/  UMOV UR4, 0xffffffff ;  /* 0xffffffff00047882 */ /* 0x000fe20000000000 */
[----:B---3--:R-:W-:-:S04]  /*2f9d0*/  LOP3.LUT R8, R0, 0x1f, RZ, 0xc0, !PT ;  /* 0x0000001f00087812 */ /* 0x008fc800078ec0ff */
[----:B------:R-:W-:Y:S01]  /*2f9e0*/  ISETP.NE.AND P0, PT, R8, 0x1f, PT ;  /* 0x0000001f0800780c */ /* 0x000fe20003f05270 */
[----:B------:R-:W-:-:S12]  /*2f9f0*/  BRA.DIV UR4, `(.L_x_2174) ;  /* 0x00000096042c7947 */ /* 0x000fd8000b800000 */
[----:B------:R-:W-:Y:S01]  /*2fa00*/  IMAD.IADD R9, R27, 0x1, R8 ;  /* 0x000000011b097824 */ /* 0x000fe200078e0208 */
[----:B------:R-:W-:Y:S01]  /*2fa10*/  ULDC UR4, c[0x0][0xc3c] ;  /* 0x00030f0000047ab9 */ /* 0x000fe20000000800 */
[----:B------:R-:W-:-:S03]  /*2fa20*/  ULDC.64 UR6, c[0x0][0x208] ;  /* 0x0000820000067ab9 */ /* 0x000fc60000000a00 */
[----:B------:R-:W-:-:S13]  /*2fa30*/  ISETP.GE.OR P1, PT, R9, UR4, !P0 ;  /* 0x0000000409007c0c */ /* 0x000fda000c726670 */
[----:B------:R-:W3:Y:S08]  /*2fa40*/  @!P1 LDC.64 R2, c[0x0][0xc80] ;  /* 0x00032000ff029b82 */ /* 0x000ef00000000a00 */
[----:B------:R-:W4:Y:S01]  /*2fa50*/  @!P1 LDC.64 R4, c[0x0][0xc78] ;  /* 0x00031e00ff049b82 */ /* 0x000f220000000a00 */
[----:B---3--:R-:W-:-:S05]  /*2fa60*/  @!P1 IMAD.WIDE R2, R9, 0x4, R2 ;  /* 0x0000000409029825 */ /* 0x008fca00078e0202 */
[----:B01----:R4:W3:Y:S02]  /*2fa70*/  @!P1 LDG.E R7, desc[UR6][R2.64] ;  /* 0x0000000602079981 */ /* 0x0038e4000c1e1900 */
[----:B----4-:R-:W-:-:S05]  /*2fa80*/  @!P1 IMAD.WIDE R2, R9, 0x4, R4 ;  /* 0x0000000409029825 */ /* 0x010fca00078e0204 */
[----:B------:R-:W4:Y:S01]  /*2fa90*/  @!P1 LDG.E R4, desc[UR6][R2.64] ;  /* 0x0000000602049981 */ /* 0x000f22000c1e1900 */
[----:B------:R-:W-:Y:S01]  /*2faa0*/  IMAD.MOV.U32 R25, RZ, RZ, RZ ;  /* 0x000000ffff197224 */ /* 0x000fe200078e00ff */
[C---:B------:R-:W-:Y:S01]  /*2fab0*/  ISETP.GE.U32.AND P2, PT, R8.reuse, 0x2, PT ;  /* 0x000000020800780c */ /* 0x040fe20003f46070 */
[----:B------:R-:W-:Y:S01]  /*2fac0*/  IMAD.MOV.U32 R5, RZ, RZ, RZ ;  /* 0x000000ffff057224 */ /* 0x000fe200078e00ff */
[C---:B------:R-:W-:Y:S01]  /*2fad0*/  ISETP.GE.U32.AND P3, PT, R8.reuse, 0x4, PT ;  /* 0x000000040800780c */ /* 0x040fe20003f66070 */
[----:B------:R-:W-:Y:S01]  /*2fae0*/  SHFL.IDX PT, R0, R24, RZ, 0x1f ;  /* 0x00001fff18007589 */ /* 0x000fe200000e0000 */
[C---:B------:R-:W-:Y:S02]  /*2faf0*/  ISETP.GE.U32.AND P4, PT, R8.reuse, 0x8, PT ;  /* 0x000000080800780c */ /* 0x040fe40003f86070 */
[----:B------:R-:W-:Y:S01]  /*2fb00*/  ISETP.GE.U32.AND P5, PT, R8, 0x10, PT ;  /* 0x000000100800780c */ /* 0x000fe20003fa6070 */
[----:B--2---:R0:W-:Y:S02]  /*2fb10*/  SHFL.IDX PT, R6, R24, 0x1, 0x1f ;  /* 0x00201f0018067f89 */ /* 0x0041e400000e0000 */
[----:B0-----:R-:W-:-:S02]  /*2fb20*/  IMAD.MOV.U32 R24, RZ, RZ, RZ ;  /* 0x000000ffff187224 */ /* 0x001fc400078e00ff */
[----:B---3--:R-:W-:Y:S02]  /*2fb30*/  @!P1 IMAD.MOV.U32 R25, RZ, RZ, R7 ;  /* 0x000000ffff199224 */ /* 0x008fe400078e0007 */
[----:B----4-:R-:W-:Y:S01]  /*2fb40*/  @!P1 IMAD.MOV.U32 R5, RZ, RZ, R4 ;  /* 0x000000ffff059224 */ /* 0x010fe200078e0004 */
[----:B------:R-:W-:-:S03]  /*2fb50*/  ISETP.NE.AND P1, PT, R8, RZ, PT ;  /* 0x000000ff0800720c */ /* 0x000fc60003f25270 */
[----:B------:R-:W-:-:S05]  /*2fb60*/  IMAD R13, R5, R25, RZ ;  /* 0x00000019050d7224 */ /* 0x000fca00078e02ff */
        /* <DEDUP_REMOVED lines=15> */
[----:B------:R0:W1:Y:S02]  /*2fc60*/  SHFL.IDX PT, R14, R2, 0x1f, 0x1f ;  /* 0x03e01f00020e7f89 */ /* 0x00006400000e0000 */
.L_x_2506:
[----:B------:R-:W-:Y:S02]  /*2fc70*/  ULDC UR4, c[0x0][0xc38] ;  /* 0x00030e0000047ab9 */ /* 0x000fe40000000800 */
[----:B------:R-:W-:-:S04]  /*2fc80*/  IMAD.U32 R4, RZ, RZ, UR4 ;  /* 0x00000004ff047e24 */ /* 0x000fc8000f8e00ff */
[----:B-1----:R-:W-:-:S04]  /*2fc90*/  IMAD R3, R14, R4, RZ ;  /* 0x000000040e037224 */ /* 0x002fc800078e02ff */
[----:B------:R-:W-:-:S05]  /*2fca0*/  IMAD.IADD R6, R6, 0x1, R3 ;  /* 0x0000000106067824 */ /* 0x000fca00078e0203 */
[----:B------:R-:W-:-:S13]  /*2fcb0*/  ISETP.GT.AND P6, PT, R6, R0, PT ;  /* 0x000000000600720c */ /* 0x000fda0003fc4270 */
[----:B------:R-:W-:Y:S05]  /*2fcc0*/  @P6 BRA `(.L_x_2175) ;  /* 0x0000000000a86947 */ /* 0x000fea0003800000 */
.L_x_2178:
[----:B0-----:R-:W0:Y:S01]  /*2fcd0*/  LDC R2, c[0x0][0xc3c] ;  /* 0x00030f00ff027b82 */ /* 0x001e220000000800 */
[----:B------:R-:W-:-:S05]  /*2fce0*/  VIADD R27, R27, 0x1f ;  /* 0x0000001f1b1b7836 */ /* 0x000fca0000000000 */
[----:B0-----:R-:W-:-:S13]  /*2fcf0*/  ISETP.GE.AND P6, PT, R27, R2, PT ;  /* 0x000000021b00720c */ /* 0x001fda0003fc6270 */
[----:B------:R-:W-:Y:S05]  /*2fd00*/  @P6 BRA `(.L_x_2176) ;  /* 0x0000000800c46947 */ /* 0x000fea0003800000 */
[----:B------:R-:W0:Y:S01]  /*2fd10*/  S2R R3, SR_TID.X ;  /* 0x0000000000037919 */ /* 0x000e220000002100 */
[----:B------:R-:W-:Y:S01]  /*2fd20*/  IMAD.MOV.U32 R25, RZ, RZ, RZ ;  /* 0x000000ffff197224 */ /* 0x000fe200078e00ff */
[----:B------:R-:W-:Y:S01]  /*2fd30*/  ULDC.64 UR4, c[0x0][0x208] ;  /* 0x0000820000047ab9 */ /* 0x000fe20000000a00 */
[----:B0-----:R-:W-:-:S05]  /*2fd40*/  LOP3.LUT R3, R3, 0x1f, RZ, 0xc0, !PT ;  /* 0x0000001f03037812 */ /* 0x001fca00078ec0ff */
[----:B------:R-:W-:-:S05]  /*2fd50*/  IMAD.IADD R7, R27, 0x1, R3 ;  /* 0x000000011b077824 */ /* 0x000fca00078e0203 */
[----:B------:R-:W-:-:S13]  /*2fd60*/  ISETP.GE.OR P6, PT, R7, R2, !P0 ;  /* 0x000000020700720c */ /* 0x000fda00047c6670 */
[----:B------:R-:W0:Y:S08]  /*2fd70*/  @!P6 LDC.64 R2, c[0x0][0xc80] ;  /* 0x00032000ff02eb82 */ /* 0x000e300000000a00 */
[----:B------:R-:W1:Y:S01]  /*2fd80*/  @!P6 LDC.64 R4, c[0x0][0xc78] ;  /* 0x00031e00ff04eb82 */ /* 0x000e620000000a00 */
[----:B0-----:R-:W-:-:S05]  /*2fd90*/  @!P6 IMAD.WIDE R2, R7, 0x4, R2 ;  /* 0x000000040702e825 */ /* 0x001fca00078e0202 */
[----:B------:R1:W2:Y:S02]  /*2fda0*/  @!P6 LDG.E R25, desc[UR4][R2.64] ;  /* 0x000000040219e981 */ /* 0x0002a4000c1e1900 */
[----:B-1----:R-:W-:-:S04]  /*2fdb0*/  @!P6 IMAD.WIDE R2, R7, 0x4, R4 ;  /* 0x000000040702e825 */ /* 0x002fc800078e0204 */
[----:B------:R-:W-:-:S06]  /*2fdc0*/  IMAD.MOV.U32 R5, RZ, RZ, RZ ;  /* 0x000000ffff057224 */ /* 0x000fcc00078e00ff */
[----:B------:R-:W2:Y:S01]  /*2fdd0*/  @!P6 LDG.E R5, desc[UR4][R2.64] ;  /* 0x000000040205e981 */ /* 0x000ea2000c1e1900 */
[----:B------:R-:W-:Y:S01]  /*2fde0*/  UMOV UR4, 0xffffffff ;  /* 0xffffffff00047882 */ /* 0x000fe20000000000 */
[----:B--2---:R-:W-:Y:S02]  /*2fdf0*/  IMAD R13, R5, R25, RZ ;  /* 0x00000019050d7224 */ /* 0x004fe400078e02ff */
[----:B------:R-:W-:Y:S05]  /*2fe00*/  BRA.DIV UR4, `(.L_x_2177) ;  /* 0x0000009604647947 */ /* 0x000fea000b800000 */
        /* <DEDUP_REMOVED lines=16> */
.L_x_2514:
[----:B------:R-:W-:Y:S02]  /*2ff10*/  ULDC UR4, c[0x0][0xc38] ;  /* 0x00030e0000047ab9 */ /* 0x000fe40000000800 */
[----:B------:R-:W-:-:S04]  /*2ff20*/  IMAD.U32 R4, RZ, RZ, UR4 ;  /* 0x00000004ff047e24 */ /* 0x000fc8000f8e00ff */
[----:B-1----:R-:W-:-:S04]  /*2ff30*/  IMAD R3, R14, R4, RZ ;  /* 0x000000040e037224 */ /* 0x002fc800078e02ff */
[----:B------:R-:W-:-:S05]  /*2ff40*/  IMAD.IADD R6, R3, 0x1, R6 ;  /* 0x0000000103067824 */ /* 0x000fca00078e0206 */
[----:B------:R-:W-:-:S13]  /*2ff50*/  ISETP.GT.AND P6, PT, R6, R0, PT ;  /* 0x000000000600720c */ /* 0x000fda0003fc4270 */
[----:B------:R-:W-:Y:S05]  /*2ff60*/  @!P6 BRA `(.L_x_2178) ;  /* 0xfffffffc0058e947 */ /* 0x000fea000383ffff */
.L_x_2175:
[----:B------:R-:W-:Y:S01]  /*2ff70*/  IMAD.IADD R6, R6, 0x1, -R3 ;  /* 0x0000000106067824 */ /* 0x000fe200078e0a03 */
[----:B------:R-:W-:-:S03]  /*2ff80*/  UMOV UR4, 0xffffffff ;  /* 0xffffffff00047882 */ /* 0x000fc60000000000 */
[----:B------:R-:W-:-:S05]  /*2ff90*/  IMAD R3, R2, R4, R6 ;  /* 0x0000000402037224 */ /* 0x000fca00078e0206 */
[----:B------:R-:W-:Y:S01]  /*2ffa0*/  ISETP.GT.AND P6, PT, R3, R0, PT ;  /* 0x000000000300720c */ /* 0x000fe20003fc4270 */
[----:B------:R-:W-:-:S12]  /*2ffb0*/  BRA.DIV UR4, `(.L_x_2179) ;  /* 0x0000009604b07947 */ /* 0x000fd8000b800000 */
[----:B------:R-:W-:-:S04]  /*2ffc0*/  VOTE.ANY R3, PT, !P6 ;  /* 0x0000000000037806 */ /* 0x000fc800070e0100 */
[----:B------:R-:W1:Y:S02]  /*2ffd0*/  POPC R7, R3 ;  /* 0x0000000300077309 */ /* 0x000e640000000000 */
[----:B-1----:R1:W2:Y:S01]  /*2ffe0*/  SHFL.IDX PT, R25, R25, R7, 0x1f ;  /* 0x00001f0719197589 */ /* 0x0022a200000e0000 */
[----:B------:R-:W-:-:S03]  /*2fff0*/  IMAD.IADD R27, R7, 0x1, R27 ;  /* 0x00000001071b7824 */ /* 0x000fc600078e021b */
[----:B------:R1:W3:Y:S04]  /*30000*/  SHFL.IDX PT, R5, R5, R7, 0x1f ;  /* 0x00001f0705057589 */ /* 0x0002e800000e0000 */
.L_x_2519:
[----:B------:R-:W-:-:S13]  /*30010*/  ISETP.NE.AND P0, PT, R3, RZ, PT ;  /* 0x000000ff0300720c */ /* 0x000fda0003f05270 */
[----:B------:R-:W-:Y:S05]  /*30020*/  @!P0 BRA `(.L_x_2180) ;  /* 0x0000000000108947 */ /* 0x000fea0003800000 */
[----:B------:R-:W-:Y:S01]  /*30030*/  UMOV UR4, 0xffffffff ;  /* 0xffffffff00047882 */ /* 0x000fe20000000000 */
[----:B------:R-:W-:Y:S02]  /*30040*/  VIADD R12, R7, 0xffffffff ;  /* 0xffffffff070c7836 */ /* 0x000fe40000000000 */
[----:B------:R-:W-:Y:S05]  /*30050*/  BRA.DIV UR4, `(.L_x_2181) ;  /* 0x0000009604e87947 */ /* 0x000fea000b800000 */
[----:B------:R4:W0:Y:S02]  /*30060*/  SHFL.IDX PT, R24, R2, R12, 0x1f ;  /* 0x00001f0c02187589 */ /* 0x00082400000e0000 */
.L_x_2180:
[----:B---3--:R-:W-:Y:S01]  /*30070*/  ISETP.NE.AND P0, PT, R5, 0x1, PT ;  /* 0x000000010500780c */ /* 0x008fe20003f05270 */
[----:B0-----:R-:W-:-:S04]  /*30080*/  IMAD R24, R24, R4, R6 ;  /* 0x0000000418187224 */ /* 0x001fc800078e0206 */
[----:B------:R-:W-:-:S08]  /*30090*/  IMAD.IADD R0, R0, 0x1, -R24 ;  /* 0x0000000100007824 */ /* 0x000fd000078e0a18 */
[----:B------:R-:W-:Y:S05]  /*300a0*/  @!P0 BRA `(.L_x_2182) ;  /* 0x0000000000dc8947 */ /* 0x000fea0003800000 */
[----:B--2---:R-:W-:Y:S01]  /*300b0*/  IABS R4, R25 ;  /* 0x0000001900047213 */ /* 0x004fe20000000000 */
[----:B----4-:R-:W-:Y:S01]  /*300c0*/  IMAD.MOV.U32 R2, RZ, RZ, RZ ;  /* 0x000000ffff027224 */ /* 0x010fe200078e00ff */
[----:B------:R-:W-:Y:S02]  /*300d0*/  IABS R6, R5 ;  /* 0x0000000500067213 */ /* 0x000fe40000000000 */
[----:B-1----:R-:W0:Y:S08]  /*300e0*/  I2F.RP R7, R4 ;  /* 0x0000000400077306 */ /* 0x002e300000209400 */
[----:B------:R-:W-:Y:S08]  /*300f0*/  I2F.RP R10, R6 ;  /* 0x00000006000a7306 */ /* 0x000ff00000209400 */
[----:B0-----:R-:W0:Y:S02]  /*30100*/  MUFU.RCP R7, R7 ;  /* 0x0000000700077308 */ /* 0x001e240000001000 */
[----:B0-----:R-:W-:-:S06]  /*30110*/  VIADD R3, R7, 0xffffffe ;  /* 0x0ffffffe07037836 */ /* 0x001fcc0000000000 */
[----:B------:R-:W0:Y:S02]  /*30120*/  F2I.FTZ.U32.TRUNC.NTZ R3, R3 ;  /* 0x0000000300037305 */ /* 0x000e24000021f000 */
[----:B0-----:R-:W-:-:S04]  /*30130*/  IMAD.MOV R9, RZ, RZ, -R3 ;  /* 0x000000ffff097224 */ /* 0x001fc800078e0a03 */
[----:B------:R-:W-:-:S04]  /*30140*/  IMAD R9, R9, R4, RZ ;  /* 0x0000000409097224 */ /* 0x000fc800078e02ff */
[----:B------:R-:W-:Y:S01]  /*30150*/  IMAD.HI.U32 R8, R3, R9, R2 ;  /* 0x0000000903087227 */ /* 0x000fe200078e0002 */
[----:B------:R-:W-:Y:S01]  /*30160*/  IABS R9, R0 ;  /* 0x0000000000097213 */ /* 0x000fe20000000000 */
[----:B------:R-:W0:Y:S01]  /*30170*/  MUFU.RCP R2, R10 ;  /* 0x0000000a00027308 */ /* 0x000e220000001000 */
[----:B------:R-:W-:-:S03]  /*30180*/  IABS R3, R25 ;  /* 0x0000001900037213 */ /* 0x000fc60000000000 */
[----:B------:R-:W-:-:S04]  /*30190*/  IMAD.HI.U32 R7, R8, R9, RZ ;  /* 0x0000000908077227 */ /* 0x000fc800078e00ff */
[----:B------:R-:W-:-:S04]  /*301a0*/  IMAD.MOV R12, RZ, RZ, -R3 ;  /* 0x000000ffff0c7224 */ /* 0x000fc800078e0a03 */
[----:B------:R-:W-:Y:S02]  /*301b0*/  IMAD R9, R7, R12, R9 ;  /* 0x0000000c07097224 */ /* 0x000fe400078e0209 */
[----:B0-----:R-:W-:-:S03]  /*301c0*/  VIADD R3, R2, 0xffffffe ;  /* 0x0ffffffe02037836 */ /* 0x001fc60000000000 */
[----:B------:R-:W-:Y:S01]  /*301d0*/  ISETP.GT.U32.AND P1, PT, R4, R9, PT ;  /* 0x000000090400720c */ /* 0x000fe20003f24070 */
[----:B------:R-:W-:Y:S02]  /*301e0*/  IMAD.MOV.U32 R2, RZ, RZ, RZ ;  /* 0x000000ffff027224 */ /* 0x000fe400078e00ff */
        /* <DEDUP_REMOVED lines=11> */
[----:B------:R-:W-:-:S05]  /*302a0*/  IABS R2, R5 ;  /* 0x0000000500027213 */ /* 0x000fca0000000000 */
        /* <DEDUP_REMOVED lines=8> */
[----:B------:R-:W-:-:S11]  /*30330*/  ISETP.GE.AND P2, PT, R2, RZ, PT ;  /* 0x000000ff0200720c */ /* 0x000fd60003f46270 */
[----:B------:R-:W-:Y:S02]  /*30340*/  @!P1 IMAD.IADD R3, R3, 0x1, -R6 ;  /* 0x0000000103039824 */ /* 0x000fe400078e0a06 */
[----:B------:R-:W-:Y:S01]  /*30350*/  @!P1 VIADD R4, R4, 0x1 ;  /* 0x0000000104049836 */ /* 0x000fe20000000000 */
[----:B------:R-:W-:Y:S02]  /*30360*/  ISETP.NE.AND P1, PT, R5, RZ, PT ;  /* 0x000000ff0500720c */ /* 0x000fe40003f25270 */
[----:B------:R-:W-:Y:S01]  /*30370*/  ISETP.GE.U32.AND P0, PT, R3, R6, PT ;  /* 0x000000060300720c */ /* 0x000fe20003f06070 */
[----:B------:R-:W-:-:S04]  /*30380*/  IMAD.MOV R3, RZ, RZ, -R7 ;  /* 0x000000ffff037224 */ /* 0x000fc800078e0a07 */
[----:B------:R-:W-:-:S08]  /*30390*/  IMAD R3, R25, R3, R0 ;  /* 0x0000000319037224 */ /* 0x000fd000078e0200 */
[----:B------:R-:W-:-:S04]  /*303a0*/  @P0 VIADD R4, R4, 0x1 ;  /* 0x0000000104040836 */ /* 0x000fc80000000000 */
[----:B------:R-:W-:Y:S01]  /*303b0*/  @!P2 IMAD.MOV R4, RZ, RZ, -R4 ;  /* 0x000000ffff04a224 */ /* 0x000fe200078e0a04 */
[----:B------:R-:W-:-:S05]  /*303c0*/  @!P1 LOP3.LUT R4, RZ, R5, RZ, 0x33, !PT ;  /* 0x00000005ff049212 */ /* 0x000fca00078e33ff */
[--C-:B------:R-:W-:Y:S02]  /*303d0*/  IMAD.MOV R2, RZ, RZ, -R4.reuse ;  /* 0x000000ffff027224 */ /* 0x100fe400078e0a04 */
[C---:B------:R-:W-:Y:S02]  /*303e0*/  IMAD R4, R5.reuse, 0x1000000, R4 ;  /* 0x0100000005047824 */ /* 0x040fe400078e0204 */
[----:B------:R-:W-:-:S04]  /*303f0*/  IMAD R5, R5, R2, R7 ;  /* 0x0000000205057224 */ /* 0x000fc800078e0207 */
[----:B------:R-:W-:Y:S01]  /*30400*/  IMAD R26, R5, 0x10000, R4 ;  /* 0x00010000051a7824 */ /* 0x000fe200078e0204 */
[----:B------:R-:W-:Y:S06]  /*30410*/  BRA `(.L_x_2183) ;  /* 0x0000000000f47947 */ /* 0x000fec0003800000 */
.L_x_2182:
[----:B----4-:R-:W0:Y:S01]  /*30420*/  LDC.64 R2, c[0x0][0xc90] ;  /* 0x00032400ff027b82 */ /* 0x010e220000000a00 */
[----:B------:R-:W-:Y:S01]  /*30430*/  ULDC.64 UR4, c[0x0][0x208] ;  /* 0x0000820000047ab9 */ /* 0x000fe20000000a00 */
[----:B0-----:R-:W-:-:S05]  /*30440*/  IMAD.WIDE R2, R27, 0x4, R2 ;  /* 0x000000041b027825 */ /* 0x001fca00078e0202 */
[----:B------:R0:W2:Y:S02]  /*30450*/  LDG.E R6, desc[UR4][R2.64] ;  /* 0x0000000402067981 */ /* 0x0000a4000c1e1900 */
[----:B0-----:R-:W-:Y:S02]  /*30460*/  IMAD.MOV.U32 R2, RZ, RZ, RZ ;  /* 0x000000ffff027224 */ /* 0x001fe400078e00ff */
[----:B--2---:R-:W-:-:S05]  /*30470*/  IMAD R5, R25, R6, RZ ;  /* 0x0000000619057224 */ /* 0x004fca00078e02ff */
[----:B-1----:R-:W-:-:S04]  /*30480*/  IABS R7, R5 ;  /* 0x0000000500077213 */ /* 0x002fc80000000000 */
[----:B------:R-:W0:Y:S08]  /*30490*/  I2F.RP R8, R7 ;  /* 0x0000000700087306 */ /* 0x000e300000209400 */
[----:B0-----:R-:W0:Y:S02]  /*304a0*/  MUFU.RCP R8, R8 ;  /* 0x0000000800087308 */ /* 0x001e240000001000 */
[----:B0-----:R-:W-:-:S06]  /*304b0*/  VIADD R9, R8, 0xffffffe ;  /* 0x0ffffffe08097836 */ /* 0x001fcc0000000000 */
[----:B------:R-:W0:Y:S02]  /*304c0*/  F2I.FTZ.U32.TRUNC.NTZ R3, R9 ;  /* 0x0000000900037305 */ /* 0x000e24000021f000 */
[----:B0-----:R-:W-:-:S04]  /*304d0*/  IMAD.MOV R10, RZ, RZ, -R3 ;  /* 0x000000ffff0a7224 */ /* 0x001fc800078e0a03 */
[----:B------:R-:W-:Y:S01]  /*304e0*/  IMAD R11, R10, R7, RZ ;  /* 0x000000070a0b7224 */ /* 0x000fe200078e02ff */
[----:B------:R-:W-:-:S03]  /*304f0*/  IABS R10, R5 ;  /* 0x00000005000a7213 */ /* 0x000fc60000000000 */
[----:B------:R-:W-:Y:S01]  /*30500*/  IMAD.HI.U32 R2, R3, R11, R2 ;  /* 0x0000000b03027227 */ /* 0x000fe200078e0002 */
[----:B------:R-:W-:-:S03]  /*30510*/  IABS R3, R0 ;  /* 0x0000000000037213 */ /* 0x000fc60000000000 */
        /* <DEDUP_REMOVED lines=16> */
[----:B------:R-:W-:-:S03]  /*30620*/  IMAD R0, R5, R9, R0 ;  /* 0x0000000905007224 */ /* 0x000fc600078e0200 */
[----:B------:R-:W-:-:S04]  /*30630*/  VIADDMNMX R4, R3, R4, R6, PT ;  /* 0x0000000403047246 */ /* 0x000fc80003800106 */
[----:B------:R-:W-:-:S04]  /*30640*/  IABS R6, R4 ;  /* 0x0000000400067213 */ /* 0x000fc80000000000 */
[----:B------:R-:W0:Y:S08]  /*30650*/  I2F.RP R8, R6 ;  /* 0x0000000600087306 */ /* 0x000e300000209400 */
[----:B0-----:R-:W0:Y:S02]  /*30660*/  MUFU.RCP R8, R8 ;  /* 0x0000000800087308 */ /* 0x001e240000001000 */
[----:B0-----:R-:W-:Y:S01]  /*30670*/  VIADD R2, R8, 0xffffffe ;  /* 0x0ffffffe08027836 */ /* 0x001fe20000000000 */
[----:B------:R-:W-:-:S05]  /*30680*/  IABS R8, R0 ;  /* 0x0000000000087213 */ /* 0x000fca0000000000 */
[----:B------:R0:W1:Y:S02]  /*30690*/  F2I.FTZ.U32.TRUNC.NTZ R3, R2 ;  /* 0x0000000200037305 */ /* 0x000064000021f000 */
[----:B0-----:R-:W-:Y:S02]  /*306a0*/  IMAD.MOV.U32 R2, RZ, RZ, RZ ;  /* 0x000000ffff027224 */ /* 0x001fe400078e00ff */
[----:B-1----:R-:W-:-:S04]  /*306b0*/  IMAD.MOV R5, RZ, RZ, -R3 ;  /* 0x000000ffff057224 */ /* 0x002fc800078e0a03 */
[----:B------:R-:W-:-:S04]  /*306c0*/  IMAD R5, R5, R6, RZ ;  /* 0x0000000605057224 */ /* 0x000fc800078e02ff */
[----:B------:R-:W-:Y:S01]  /*306d0*/  IMAD.HI.U32 R3, R3, R5, R2 ;  /* 0x0000000503037227 */ /* 0x000fe200078e0002 */
[-C--:B------:R-:W-:Y:S02]  /*306e0*/  IABS R5, R4.reuse ;  /* 0x0000000400057213 */ /* 0x080fe40000000000 */
[----:B------:R-:W-:Y:S02]  /*306f0*/  LOP3.LUT R2, R0, R4, RZ, 0x3c, !PT ;  /* 0x0000000400027212 */ /* 0x000fe400078e3cff */
[----:B------:R-:W-:Y:S01]  /*30700*/  IADD3 R0, R7, 0x1000000, R0 ;  /* 0x0100000007007810 */ /* 0x000fe20007ffe000 */
[----:B------:R-:W-:Y:S01]  /*30710*/  IMAD.MOV R5, RZ, RZ, -R5 ;  /* 0x000000ffff057224 */ /* 0x000fe200078e0a05 */
[----:B------:R-:W-:Y:S01]  /*30720*/  ISETP.GE.AND P2, PT, R2, RZ, PT ;  /* 0x000000ff0200720c */ /* 0x000fe20003f46270 */
        /* <DEDUP_REMOVED lines=9> */
[----:B------:R-:W-:Y:S01]  /*307c0*/  @!P1 LOP3.LUT R3, RZ, R4, RZ, 0x33, !PT ;  /* 0x00000004ff039212 */ /* 0x000fe200078e33ff */
[----:B------:R-:W-:-:S04]  /*307d0*/  IMAD.MOV R4, RZ, RZ, -R4 ;  /* 0x000000ffff047224 */ /* 0x000fc800078e0a04 */
[----:B------:R-:W-:-:S07]  /*307e0*/  IMAD R26, R3, R4, R0 ;  /* 0x00000004031a7224 */ /* 0x000fce00078e0200 */
.L_x_2183:
[----:B------:R-:W-:-:S05]  /*307f0*/  LOP3.LUT R0, RZ, R3, RZ, 0x33, !PT ;  /* 0x00000003ff007212 */ /* 0x000fca00078e33ff */
[----:B------:R-:W-:Y:S01]  /*30800*/  IMAD.IADD R25, R25, 0x1, R0 ;  /* 0x0000000119197824 */ /* 0x000fe200078e0200 */
[----:B------:R-:W-:Y:S06]  /*30810*/  BRA `(.L_x_2184) ;  /* 0x00000000001c7947 */ /* 0x000fec0003800000 */
.L_x_2176:
[----:B------:R-:W-:Y:S01]  /*30820*/  UMOV UR4, URZ ;  /* 0x0000003f00047c82 */ /* 0x000fe20008000000 */
[----:B------:R-:W-:Y:S01]  /*30830*/  UMOV UR5, URZ ;  /* 0x0000003f00057c82 */ /* 0x000fe20008000000 */
[----:B------:R-:W-:Y:S01]  /*30840*/  ULDC UR6, c[0x0][0xc3c] ;  /* 0x00030f0000067ab9 */ /* 0x000fe20000000800 */
[----:B------:R-:W-:Y:S02]  /*30850*/  IMAD.MOV.U32 R24, RZ, RZ, R0 ;  /* 0x000000ffff187224 */ /* 0x000fe400078e0000 */
[----:B------:R-:W-:Y:S02]  /*30860*/  IMAD.U32 R25, RZ, RZ, UR4 ;  /* 0x00000004ff197e24 */ /* 0x000fe4000f8e00ff */
[----:B------:R-:W-:Y:S02]  /*30870*/  IMAD.U32 R26, RZ, RZ, UR5 ;  /* 0x00000005ff1a7e24 */ /* 0x000fe4000f8e00ff */
[----:B------:R-:W-:-:S07]  /*30880*/  IMAD.U32 R27, RZ, RZ, UR6 ;  /* 0x00000006ff1b7e24 */ /* 0x000fce000f8e00ff */
.L_x_2184:
[----:B------:R0:W2:Y:S01]  /*30890*/  LDL R2, [R1+0x10] ;  /* 0x0000100001027983 */ /* 0x0000a20000100800 */
[----:B------:R-:W1:Y:S01]  /*308a0*/  S2R R0, SR_TID.X ;  /* 0x0000000000007919 */ /* 0x000e620000002100 */
[----:B------:R-:W-:Y:S05]  /*308b0*/  WARPSYNC.ALL ;  /* 0x0000000000007948 */ /* 0x000fea0003800000 */
[----:B-1----:R-:W-:Y:S01]  /*308c0*/  LOP3.LUT R0, R0, 0x1f, RZ, 0xc0, !PT ;  /* 0x0000001f00007812 */ /* 0x002fe200078ec0ff */
[----:B------:R-:W-:Y:S03]  /*308d0*/  BAR.SYNC.DEFER_BLOCKING 0x4, 0x180 ;  /* 0x0106000000007b1d */ /* 0x000fe60000010000 */
[----:B------:R-:W-:-:S13]  /*308e0*/  ISETP.NE.AND P0, PT, R0, RZ, PT ;  /* 0x000000ff0000720c */ /* 0x000fda0003f05270 */
[----:B------:R-:W-:Y:S01]  /*308f0*/  @!P0 MOV R0, 0x400 ;  /* 0x0000040000008802 */ /* 0x000fe20000000f00 */
[----:B--2---:R-:W1:Y:S03]  /*30900*/  @!P0 S2R R2, SR_CgaCtaId ;  /* 0x0000000000028919 */ /* 0x004e660000008800 */
[----:B-1----:R-:W-:Y:S01]  /*30910*/  @!P0 LEA R17, R2, R0, 0x18 ;  /* 0x0000000002118211 */ /* 0x002fe200078ec0ff */
[----:B------:R0:W-:Y:S04]  /*30920*/  @!P0 STL [R1+0x10], R2 ;  /* 0x0000100201008387 */ /* 0x0001e80000100800 */
[----:B------:R0:W-:Y:S01]  /*30930*/  @!P0 STS.128 [R17+0x228d0], R24 ;  /* 0x0228d01811008388 */ /* 0x0001e20000000c00 */
[----:B------:R-:W-:Y:S06]  /*30940*/  BAR.ARV 0x5, 0x180 ;  /* 0x0146000000007b1d */ /* 0x000fec0000002000 */
.L_x_2173:
[----:B------:R-:W-:Y:S02]  /*30950*/  ULDC UR4, c[0x0][0xc3c] ;  /* 0x00030f0000047ab9 */ /* 0x000fe40000000800 */
[----:B----4-:R-:W-:-:S13]  /*30960*/  ISETP.GE.AND P0, PT, R27, UR4, PT ;  /* 0x000000041b007c0c */ /* 0x010fda000bf06270 */
[----:B------:R-:W-:Y:S05]  /*30970*/  @!P0 BRA `(.L_x_2185) ;  /* 0xffffff8400588947 */ /* 0x000fea000383ffff */
[----:B------:R-:W-:Y:S05]  /*30980*/  BSYNC B7 ;  /* 0x0000000000077941 */ /* 0x000fea0003800000 */
.L_x_2057:
[----:B--23--:R-:W2:Y:S01]  /*30990*/  LDL.LU R0, [R1+0x34] ;  /* 0x0000340001007983 */ /* 0x00cea20000300800 */
[----:B------:R-:W-:Y:S01]  /*309a0*/  BSSY B0, `(.L_x_2186) ;  /* 0x000000b000007945 */ /* 0x000fe20003800000 */
[----:B------:R-:W3:Y:S01]  /*309b0*/  S2R R5, SR_CgaCtaId ;  /* 0x0000000000057919 */ /* 0x000ee20000008800 */
[----:B--2---:R-:W-:-:S05]  /*309c0*/  VIADD R0, R0, 0x1 ;  /* 0x0000000100007836 */ /* 0x004fca0000000000 */
[----:B0-----:R-:W-:-:S04]  /*309d0*/  LEA.HI R2, R0, R0, RZ, 0x1 ;  /* 0x0000000000027211 */ /* 0x001fc800078f08ff */
[----:B------:R-:W-:Y:S02]  /*309e0*/  LOP3.LUT R3, R2, 0xfffffffe, RZ, 0xc0, !PT ;  /* 0xfffffffe02037812 */ /* 0x000fe400078ec0ff */
[----:B------:R-:W-:-:S03]  /*309f0*/  MOV R2, 0x400 ;  /* 0x0000040000027802 */ /* 0x000fc60000000f00 */
[----:B------:R-:W-:Y:S01]  /*30a00*/  IMAD.IADD R0, R0, 0x1, -R3 ;  /* 0x0000000100007824 */ /* 0x000fe200078e0a03 */
[----:B---3--:R-:W-:-:S04]  /*30a10*/  LEA R5, R5, R2, 0x18 ;  /* 0x0000000205057211 */ /* 0x008fc800078ec0ff */
[----:B------:R-:W-:-:S04]  /*30a20*/  SHF.L.U32 R0, R0, 0x1f, RZ ;  /* 0x0000001f00007819 */ /* 0x000fc800000006ff */
[----:B------:R-:W0:Y:S02]  /*30a30*/  SYNCS.PHASECHK.TRANS64.TRYWAIT P0, [R5+URZ+0x22820], R0 ;  /* 0x02282000050075a7 */ /* 0x000e24000800017f */
[----:B0-----:R-:W-:Y:S05]  /*30a40*/  @!P0 BRA `(.L_x_2187) ;  /* 0x0000008c00948947 */ /* 0x001fea0003800000 */
.L_x_2522:
[----:B------:R-:W-:Y:S05]  /*30a50*/  BSYNC B0 ;  /* 0x0000000000007941 */ /* 0x000fea0003800000 */
.L_x_2186:
[----:B------:R-:W-:-:S03]  /*30a60*/  UMOV UR4, 0xffffffff ;  /* 0xffffffff00047882 */ /* 0x000fc60000000000 */
[----:B------:R-:W-:Y:S05]  /*30a70*/  BRA.DIV UR4, `(.L_x_2188) ;  /* 0x0000008e049c7947 */ /* 0x000fea000b800000 */
[----:B0-----:R-:W0:Y:S02]  /*30a80*/  S2R R0, SR_TID.X ;  /* 0x0000000000007919 */ /* 0x001e240000002100 */
[----:B0-----:R-:W-:-:S04]  /*30a90*/  SHF.R.U32.HI R0, RZ, 0x5, R0 ;  /* 0x00000005ff007819 */ /* 0x001fc80000011600 */
[----:B------:R-:W-:-:S05]  /*30aa0*/  LOP3.LUT R0, R0, 0x3, RZ, 0xc0, !PT ;  /* 0x0000000300007812 */ /* 0x000fca00078ec0ff */
[----:B------:R0:W2:Y:S02]  /*30ab0*/  SHFL.IDX PT, R14, R0, RZ, 0x1f ;  /* 0x00001fff000e7589 */ /* 0x0000a400000e0000 */
.L_x_2525:
[----:B--2---:R-:W-:-:S13]  /*30ac0*/  ISETP.NE.AND P0, PT, R14, RZ, PT ;  /* 0x000000ff0e00720c */ /* 0x004fda0003f05270 */
[----:B------:R-:W-:Y:S05]  /*30ad0*/  @P0 BRA `(.L_x_1794) ;  /* 0x0000000000b00947 */ /* 0x000fea0003800000 */
[----:B------:R-:W-:-:S03]  /*30ae0*/  UMOV UR4, 0xffffffff ;  /* 0xffffffff00047882 */ /* 0x000fc60000000000 */
[----:B------:R-:W-:Y:S05]  /*30af0*/  BRA.DIV UR4, `(.L_x_2189) ;  /* 0x0000008e04b07947 */ /* 0x000fea000b800000 */
[----:B------:R-:W-:-:S13]  /*30b00*/  ELECT P6, URZ, PT ;  /* 0x00000000003f782f */ /* 0x000fda00038c0000 */
.L_x_2528:
        /* <DEDUP_REMOVED lines=8> */
.L_x_2190:
[----:B------:R-:W-:Y:S01]  /*30b90*/  IMAD R3, R33, 0x8, R5 ;  /* 0x0000000821037824 */ /* 0x000fe200078e0205 */
[----:B------:R-:W-:Y:S01]  /*30ba0*/  SHF.L.U32 R2, R37, 0x1f, RZ ;  /* 0x0000001f25027819 */ /* 0x000fe200000006ff */
[----:B------:R-:W-:-:S03]  /*30bb0*/  VIADD R33, R33, 0x1 ;  /* 0x0000000121217836 */ /* 0x000fc60000000000 */
[----:B------:R-:W0:Y:S02]  /*30bc0*/  SYNCS.PHASECHK.TRANS64.TRYWAIT P1, [R3+URZ+0x22840], R2 ;  /* 0x02284002030075a7 */ /* 0x000e24000802017f */
[----:B------:R-:W-:-:S04]  /*30bd0*/  ISETP.NE.AND P2, PT, R33, 0x2, PT ;  /* 0x000000022100780c */ /* 0x000fc80003f45270 */
[----:B------:R-:W-:Y:S01]  /*30be0*/  SEL R0, RZ, 0x1, P2 ;  /* 0x00000001ff007807 */ /* 0x000fe20001000000 */
[----:B0-----:R-:W-:Y:S08]  /*30bf0*/  @!P1 BRA `(.L_x_2191) ;  /* 0x0000008c00909947 */ /* 0x001ff00003800000 */
.L_x_2529:
[----:B------:R-:W-:Y:S02]  /*30c00*/  SEL R33, R33, RZ, P2 ;  /* 0x000000ff21217207 */ /* 0x000fe40001000000 */
[----:B------:R-:W-:Y:S01]  /*30c10*/  LOP3.LUT R0, R37, R0, RZ, 0x3c, !PT ;  /* 0x0000000025007212 */ /* 0x000fe200078e3cff */
[----:B------:R-:W-:Y:S06]  /*30c20*/  @!P0 BRA `(.L_x_2192) ;  /* 0x0000000000048947 */ /* 0x000fec0003800000 */
[----:B------:R-:W-:Y:S01]  /*30c30*/  BPT.TRAP 0x1 ;  /* 0x000000040000795c */ /* 0x000fe20000300000 */
.L_x_2192:
[----:B------:R-:W-:Y:S01]  /*30c40*/  IMAD R33, R33, 0x8, R5 ;  /* 0x0000000821217824 */ /* 0x000fe200078e0205 */
[----:B------:R-:W-:-:S04]  /*30c50*/  SHF.L.U32 R0, R0, 0x1f, RZ ;  /* 0x0000001f00007819 */ /* 0x000fc800000006ff */
[----:B------:R-:W2:Y:S02]  /*30c60*/  SYNCS.PHASECHK.TRANS64.TRYWAIT P1, [R33+URZ+0x22840], R0 ;  /* 0x02284000210075a7 */ /* 0x000ea4000802017f */
[----:B--2---:R-:W-:Y:S05]  /*30c70*/  @!P1 BRA `(.L_x_2193) ;  /* 0x0000008c00849947 */ /* 0x004fea0003800000 */
.L_x_2530:
[----:B------:R-:W-:Y:S05]  /*30c80*/  @!P0 BRA `(.L_x_2194) ;  /* 0x0000000000048947 */ /* 0x000fea0003800000 */
[----:B------:R-:W-:Y:S01]  /*30c90*/  BPT.TRAP 0x1 ;  /* 0x000000040000795c */ /* 0x000fe20000300000 */
.L_x_2194:
[----:B------:R-:W3:Y:S02]  /*30ca0*/  SYNCS.PHASECHK.TRANS64.TRYWAIT P1, [R3+URZ+0x22860], R2 ;  /* 0x02286002030075a7 */ /* 0x000ee4000802017f */
[----:B---3--:R-:W-:Y:S05]  /*30cb0*/  @!P1 BRA `(.L_x_2195) ;  /* 0x0000008c00889947 */ /* 0x008fea0003800000 */
.L_x_2531:
[----:B------:R-:W-:Y:S05]  /*30cc0*/  @!P0 BRA `(.L_x_2196) ;  /* 0x0000000000048947 */ /* 0x000fea0003800000 */
[----:B------:R-:W-:Y:S01]  /*30cd0*/  BPT.TRAP 0x1 ;  /* 0x000000040000795c */ /* 0x000fe20000300000 */
.L_x_2196:
[----:B------:R-:W4:Y:S02]  /*30ce0*/  SYNCS.PHASECHK.TRANS64.TRYWAIT P1, [R33+URZ+0x22860], R0 ;  /* 0x02286000210075a7 */ /* 0x000f24000802017f */
[----:B----4-:R-:W-:Y:S05]  /*30cf0*/  @!P1 BRA `(.L_x_2197) ;  /* 0x0000008c008c9947 */ /* 0x010fea0003800000 */
.L_x_2532:
[----:B------:R-:W-:Y:S05]  /*30d00*/  @!P0 BRA `(.L_x_2198) ;  /* 0x0000000000048947 */ /* 0x000fea0003800000 */
[----:B------:R-:W-:Y:S01]  /*30d10*/  BPT.TRAP 0x1 ;  /* 0x000000040000795c */ /* 0x000fe20000300000 */
.L_x_2198:
[----:B------:R-:W5:Y:S02]  /*30d20*/  SYNCS.PHASECHK.TRANS64.TRYWAIT P1, [R3+URZ+0x22880], R2 ;  /* 0x02288002030075a7 */ /* 0x000f64000802017f */
[----:B-----5:R-:W-:Y:S05]  /*30d30*/  @!P1 BRA `(.L_x_2199) ;  /* 0x0000008c00909947 */ /* 0x020fea0003800000 */
.L_x_2533:
[----:B------:R-:W-:Y:S05]  /*30d40*/  @!P0 BRA `(.L_x_2200) ;  /* 0x0000000000048947 */ /* 0x000fea0003800000 */
[----:B------:R-:W-:Y:S01]  /*30d50*/  BPT.TRAP 0x1 ;  /* 0x000000040000795c */ /* 0x000fe20000300000 */
.L_x_2200:
[----:B------:R0:W0:Y:S02]  /*30d60*/  SYNCS.PHASECHK.TRANS64.TRYWAIT P0, [R33+URZ+0x22880], R0 ;  /* 0x02288000210075a7 */ /* 0x000024000800017f */
[----:B0-----:R-:W-:Y:S05]  /*30d70*/  @!P0 NANOSLEEP.SYNCS 0x989680 ;  /* 0x009896800000895d */ /* 0x001fea0003900000 */
[----:B------:R-:W0:Y:S02]  /*30d80*/  @!P0 SYNCS.PHASECHK.TRANS64 P0, [R33+URZ+0x22880], R0 ;  /* 0x02288000210085a7 */ /* 0x000e24000800007f */
[----:B0-----:R-:W-:Y:S05]  /*30d90*/  @!P0 BRA `(.L_x_2200) ;  /* 0xfffffffc00f08947 */ /* 0x001fea000383ffff */
.L_x_1794:
[----:B------:R-:W-:Y:S05]  /*30da0*/  BSYNC B8 ;  /* 0x0000000000087941 */ /* 0x000fea0003800000 */
.L_x_1791:
[----:B------:R-:W-:Y:S05]  /*30db0*/  EXIT ;  /* 0x000000000000794d */ /* 0x000fea0003800000 */
.L_x_1824:
[----:B0-----:R0:W1:Y:S02]  /*30dc0*/  SYNCS.PHASECHK.TRANS64.TRYWAIT P6, [R86+URZ+0x22890], R98 ;  /* 0x02289062560075a7 */ /* 0x00106400080c017f */
[----:B-1----:R-:W-:Y:S05]  /*30dd0*/  @!P6 NANOSLEEP.SYNCS 0x989680 ;  /* 0x009896800000e95d */ /* 0x002fea0003900000 */
[----:B------:R-:W1:Y:S02]  /*30de0*/  @!P6 SYNCS.PHASECHK.TRANS64 P6, [R86+URZ+0x22890], R98 ;  /* 0x022890625600e5a7 */ /* 0x000e6400080c007f */
[----:B-1----:R-:W-:Y:S05]  /*30df0*/  @!P6 BRA `(.L_x_1824) ;  /* 0xfffffffc00f0e947 */ /* 0x002fea000383ffff */
[----:B------:R-:W-:Y:S05]  /*30e00*/  BRA `(.L_x_2201) ;  /* 0xfffffd2000d07947 */ /* 0x000fea000383ffff */
.L_x_1825:
        /* <DEDUP_REMOVED lines=8> */
.L_x_2203:
[----:B------:R-:W-:Y:S05]  /*30e90*/  BSYNC B1 ;  /* 0x0000000000017941 */ /* 0x000fea0003800000 */
.L_x_2202:
        /* <DEDUP_REMOVED lines=8> */
.L_x_2204:
[----:B------:R-:W-:Y:S05]  /*30f20*/  BRA `(.L_x_2205) ;  /* 0xfffffd20009c7947 */ /* 0x000fea000383ffff */
.L_x_1834:
[----:B------:R-:W-:Y:S01]  /*30f30*/  BSSY B1, `(.L_x_2206) ;  /* 0x0000008000017945 */ /* 0x000fe20003800000 */
[----:B------:R-:W-:Y:S02]  /*30f40*/  IMAD.MOV.U32 R13, RZ, RZ, R99 ;  /* 0x000000ffff0d7224 */ /* 0x000fe400078e0063 */
[----:B------:R-:W-:Y:S02]  /*30f50*/  IMAD.MOV.U32 R12, RZ, RZ, 0x1 ;  /* 0x00000001ff0c7424 */ /* 0x000fe400078e00ff */
[----:B0---4-:R-:W-:Y:S02]  /*30f60*/  IMAD.MOV.U32 R11, RZ, RZ, 0x1c1f ;  /* 0x00001c1fff0b7424 */ /* 0x011fe400078e00ff */
[----:B------:R-:W-:-:S07]  /*30f70*/  IMAD.MOV.U32 R15, RZ, RZ, -0x1 ;  /* 0xffffffffff0f7424 */ /* 0x000fce00078e00ff */
[----:B-123--:R-:W-:Y:S05]  /*30f80*/  WARPSYNC.COLLECTIVE R15, `(.L_x_2207) ;  /* 0x000000000f087348 */ /* 0x00efea0003c00000 */
[----:B---3--:R0:W3:Y:S02]  /*30f90*/  SHFL.IDX P6, R14, R13, R12, R11 ;  /* 0x0000000c0d0e7389 */ /* 0x0080e400000c000b */
[----:B0123--:R-:W-:Y:S01]  /*30fa0*/  ENDCOLLECTIVE ;  /* 0x000000000000791b */ /* 0x00ffe20003800000 */
.L_x_2207:
[----:B------:R-:W-:Y:S05]  /*30fb0*/  BSYNC B1 ;  /* 0x0000000000017941 */ /* 0x000fea0003800000 */
.L_x_2206:
[----:B------:R-:W-:Y:S02]  /*30fc0*/  IMAD.MOV.U32 R13, RZ, RZ, R100 ;  /* 0x000000ffff0d7224 */ /* 0x000fe400078e0064 */
[----:B------:R-:W-:Y:S02]  /*30fd0*/  IMAD.MOV.U32 R12, RZ, RZ, 0x1 ;  /* 0x00000001ff0c7424 */ /* 0x000fe400078e00ff */
[----:B------:R-:W-:Y:S02]  /*30fe0*/  IMAD.MOV.U32 R11, RZ, RZ, 0x1c1f ;  /* 0x00001c1fff0b7424 */ /* 0x000fe400078e00ff */
[----:B------:R-:W-:Y:S02]  /*30ff0*/  IMAD.MOV.U32 R15, RZ, RZ, -0x1 ;  /* 0xffffffffff0f7424 */ /* 0x000fe400078e00ff */
[----:B------:R-:W-:-:S07]  /*31000*/  IMAD.MOV.U32 R42, RZ, RZ, R14 ;  /* 0x000000ffff2a7224 */ /* 0x000fce00078e000e */
[----:B------:R-:W-:Y:S05]  /*31010*/  WARPSYNC.COLLECTIVE R15, `(.L_x_2208) ;  /* 0x000000000f087348 */ /* 0x000fea0003c00000 */
[----:B------:R0:W1:Y:S02]  /*31020*/  SHFL.IDX P6, R14, R13, R12, R11 ;  /* 0x0000000c0d0e7389 */ /* 0x00006400000c000b */
[----:B01----:R-:W-:Y:S01]  /*31030*/  ENDCOLLECTIVE ;  /* 0x000000000000791b */ /* 0x003fe20003800000 */
.L_x_2208:
[----:B------:R-:W-:Y:S05]  /*31040*/  BRA `(.L_x_2209) ;  /* 0xfffffd30000c7947 */ /* 0x000fea000383ffff */
.L_x_1843:
[----:B------:R-:W-:Y:S01]  /*31050*/  BSSY B1, `(.L_x_2210) ;  /* 0x0000008000017945 */ /* 0x000fe20003800000 */
[----:B------:R-:W-:Y:S02]  /*31060*/  IMAD.MOV.U32 R13, RZ, RZ, R99 ;  /* 0x000000ffff0d7224 */ /* 0x000fe400078e0063 */
[----:B------:R-:W-:Y:S02]  /*31070*/  IMAD.MOV.U32 R12, RZ, RZ, 0x2 ;  /* 0x00000002ff0c7424 */ /* 0x000fe400078e00ff */
[----:B0---4-:R-:W-:Y:S02]  /*31080*/  IMAD.MOV.U32 R11, RZ, RZ, 0x1c1f ;  /* 0x00001c1fff0b7424 */ /* 0x011fe400078e00ff */
[----:B------:R-:W-:-:S07]  /*31090*/  IMAD.MOV.U32 R15, RZ, RZ, -0x1 ;  /* 0xffffffffff0f7424 */ /* 0x000fce00078e00ff */
[----:B-123--:R-:W-:Y:S05]  /*310a0*/  WARPSYNC.COLLECTIVE R15, `(.L_x_2211) ;  /* 0x000000000f087348 */ /* 0x00efea0003c00000 */
[----:B------:R0:W4:Y:S02]  /*310b0*/  SHFL.IDX P6, R14, R13, R12, R11 ;  /* 0x0000000c0d0e7389 */ /* 0x00012400000c000b */
[----:B01234-:R-:W-:Y:S01]  /*310c0*/  ENDCOLLECTIVE ;  /* 0x000000000000791b */ /* 0x01ffe20003800000 */
.L_x_2211:
[----:B------:R-:W-:Y:S05]  /*310d0*/  BSYNC B1 ;  /* 0x0000000000017941 */ /* 0x000fea0003800000 */
.L_x_2210:
        /* <DEDUP_REMOVED lines=8> */
.L_x_2212:
[----:B------:R-:W-:Y:S05]  /*31160*/  BRA `(.L_x_2213) ;  /* 0xfffffd3c00807947 */ /* 0x000fea000383ffff */
.L_x_1853:
[----:B-1----:R1:W2:Y:S02]  /*31170*/  SYNCS.PHASECHK.TRANS64.TRYWAIT P3, [R86+URZ+0x22890], R98 ;  /* 0x02289062560075a7 */ /* 0x0022a4000806017f */
[----:B--2---:R-:W-:Y:S05]  /*31180*/  @!P3 NANOSLEEP.SYNCS 0x989680 ;  /* 0x009896800000b95d */ /* 0x004fea0003900000 */
[----:B------:R-:W2:Y:S02]  /*31190*/  @!P3 SYNCS.PHASECHK.TRANS64 P3, [R86+URZ+0x22890], R98 ;  /* 0x022890625600b5a7 */ /* 0x000ea4000806007f */
[----:B--2---:R-:W-:Y:S05]  /*311a0*/  @!P3 BRA `(.L_x_1853) ;  /* 0xfffffffc00f0b947 */ /* 0x004fea000383ffff */
[----:B------:R-:W-:Y:S05]  /*311b0*/  BRA `(.L_x_2214) ;  /* 0xfffffd50004c7947 */ /* 0x000fea000383ffff */
.L_x_1854:
[----:B------:R-:W-:Y:S01]  /*311c0*/  BSSY B1, `(.L_x_2215) ;  /* 0x0000008000017945 */ /* 0x000fe20003800000 */
[----:B------:R-:W-:Y:S02]  /*311d0*/  IMAD.MOV.U32 R13, RZ, RZ, R99 ;  /* 0x000000ffff0d7224 */ /* 0x000fe400078e0063 */
[----:B------:R-:W-:Y:S02]  /*311e0*/  IMAD.MOV.U32 R12, RZ, RZ, RZ ;  /* 0x000000ffff0c7224 */ /* 0x000fe400078e00ff */
[----:B------:R-:W-:Y:S02]  /*311f0*/  IMAD.MOV.U32 R11, RZ, RZ, 0x1c1f ;  /* 0x00001c1fff0b7424 */ /* 0x000fe400078e00ff */
[----:B------:R-:W-:-:S07]  /*31200*/  IMAD.MOV.U32 R15, RZ, RZ, -0x1 ;  /* 0xffffffffff0f7424 */ /* 0x000fce00078e00ff */
[----:B-1----:R-:W-:Y:S05]  /*31210*/  WARPSYNC.COLLECTIVE R15, `(.L_x_2216) ;  /* 0x000000000f087348 */ /* 0x002fea0003c00000 */
[----:B------:R0:W2:Y:S02]  /*31220*/  SHFL.IDX P6, R14, R13, R12, R11 ;  /* 0x0000000c0d0e7389 */ /* 0x0000a400000c000b */
[----:B012---:R-:W-:Y:S01]  /*31230*/  ENDCOLLECTIVE ;  /* 0x000000000000791b */ /* 0x007fe20003800000 */
.L_x_2216:
[----:B------:R-:W-:Y:S05]  /*31240*/  BSYNC B1 ;  /* 0x0000000000017941 */ /* 0x000fea0003800000 */
.L_x_2215:
        /* <DEDUP_REMOVED lines=8> */
.L_x_2217:
[----:B------:R-:W-:Y:S01]  /*312d0*/  IMAD.MOV.U32 R101, RZ, RZ, R14 ;  /* 0x000000ffff657224 */ /* 0x000fe200078e000e */
[----:B------:R-:W-:Y:S06]  /*312e0*/  BRA `(.L_x_2218) ;  /* 0xfffffd5000187947 */ /* 0x000fec000383ffff */
.L_x_1859:
[----:B------:R-:W-:Y:S01]  /*312f0*/  BSSY B1, `(.L_x_2219) ;  /* 0x0000008000017945 */ /* 0x000fe20003800000 */
[----:B----4-:R-:W-:Y:S02]  /*31300*/  IMAD.MOV.U32 R13, RZ, RZ, R99 ;  /* 0x000000ffff0d7224 */ /* 0x010fe400078e0063 */
[----:B------:R-:W-:Y:S02]  /*31310*/  IMAD.MOV.U32 R12, RZ, RZ, 0x1 ;  /* 0x00000001ff0c7424 */ /* 0x000fe400078e00ff */
[----:B------:R-:W-:Y:S02]  /*31320*/  IMAD.MOV.U32 R11, RZ, RZ, 0x1c1f ;  /* 0x00001c1fff0b7424 */ /* 0x000fe400078e00ff */
[----:B------:R-:W-:-:S07]  /*31330*/  IMAD.MOV.U32 R15, RZ, RZ, -0x1 ;  /* 0xffffffffff0f7424 */ /* 0x000fce00078e00ff */
[----:B0123--:R-:W-:Y:S05]  /*31340*/  WARPSYNC.COLLECTIVE R15, `(.L_x_2220) ;  /* 0x000000000f087348 */ /* 0x00ffea0003c00000 */
[----:B------:R4:W0:Y:S02]  /*31350*/  SHFL.IDX P6, R14, R13, R12, R11 ;  /* 0x0000000c0d0e7389 */ /* 0x00082400000c000b */
[----:B01234-:R-:W-:Y:S01]  /*31360*/  ENDCOLLECTIVE ;  /* 0x000000000000791b */ /* 0x01ffe20003800000 */
.L_x_2220:
[----:B------:R-:W-:Y:S05]  /*31370*/  BSYNC B1 ;  /* 0x0000000000017941 */ /* 0x000fea0003800000 */
.L_x_2219:
        /* <DEDUP_REMOVED lines=8> */
.L_x_2221:
[----:B------:R-:W-:Y:S05]  /*31400*/  BRA `(.L_x_2222) ;  /* 0xfffffd5c008c7947 */ /* 0x000fea000383ffff */
.L_x_1864:
[----:B------:R-:W-:Y:S01]  /*31410*/  BSSY B1, `(.L_x_2223) ;  /* 0x0000008000017945 */ /* 0x000fe20003800000 */
[----:B0-----:R-:W-:Y:S02]  /*31420*/  IMAD.MOV.U32 R13, RZ, RZ, R99 ;  /* 0x000000ffff0d7224 */ /* 0x001fe400078e0063 */
[----:B------:R-:W-:Y:S02]  /*31430*/  IMAD.MOV.U32 R12, RZ, RZ, 0x2 ;  /* 0x00000002ff0c7424 */ /* 0x000fe400078e00ff */
[----:B------:R-:W-:Y:S02]  /*31440*/  IMAD.MOV.U32 R11, RZ, RZ, 0x1c1f ;  /* 0x00001c1fff0b7424 */ /* 0x000fe400078e00ff */
[----:B------:R-:W-:-:S07]  /*31450*/  IMAD.MOV.U32 R15, RZ, RZ, -0x1 ;  /* 0xffffffffff0f7424 */ /* 0x000fce00078e00ff */
[----:B-1234-:R-:W-:Y:S05]  /*31460*/  WARPSYNC.COLLECTIVE R15, `(.L_x_2224) ;  /* 0x000000000f087348 */ /* 0x01efea0003c00000 */
[----:B------:R0:W0:Y:S02]  /*31470*/  SHFL.IDX P6, R14, R13, R12, R11 ;  /* 0x0000000c0d0e7389 */ /* 0x00002400000c000b */
[----:B01234-:R-:W-:Y:S01]  /*31480*/  ENDCOLLECTIVE ;  /* 0x000000000000791b */ /* 0x01ffe20003800000 */
.L_x_2224:
[----:B------:R-:W-:Y:S05]  /*31490*/  BSYNC B1 ;  /* 0x0000000000017941 */ /* 0x000fea0003800000 */
.L_x_2223:
        /* <DEDUP_REMOVED lines=8> */
.L_x_2225:
[----:B------:R-:W-:Y:S05]  /*31520*/  BRA `(.L_x_2226) ;  /* 0xfffffd6c00207947 */ /* 0x000fea000383ffff */
.L_x_1869:
[----:B0-----:R0:W1:Y:S02]  /*31530*/  SYNCS.PHASECHK.TRANS64.TRYWAIT P2, [R86+URZ+0x22890], R98 ;  /* 0x02289062560075a7 */ /* 0x001064000804017f */
[----:B-1----:R-:W-:Y:S05]  /*31540*/  @!P2 NANOSLEEP.SYNCS 0x989680 ;  /* 0x009896800000a95d */ /* 0x002fea0003900000 */
[----:B------:R-:W1:Y:S02]  /*31550*/  @!P2 SYNCS.PHASECHK.TRANS64 P2, [R86+URZ+0x22890], R98 ;  /* 0x022890625600a5a7 */ /* 0x000e64000804007f */
[----:B-1----:R-:W-:Y:S05]  /*31560*/  @!P2 BRA `(.L_x_1869) ;  /* 0xfffffffc00f0a947 */ /* 0x002fea000383ffff */
[----:B------:R-:W-:Y:S05]  /*31570*/  BRA `(.L_x_2227) ;  /* 0xfffffd7c00087947 */ /* 0x000fea000383ffff */
.L_x_1870:
        /* <DEDUP_REMOVED lines=8> */
.L_x_2229:
[----:B------:R-:W-:Y:S05]  /*31600*/  BSYNC B1 ;  /* 0x0000000000017941 */ /* 0x000fea0003800000 */
.L_x_2228:
        /* <DEDUP_REMOVED lines=8> */
.L_x_2230:
[----:B------:R-:W-:Y:S05]  /*31690*/  BRA `(.L_x_2231) ;  /* 0xfffffd7c00287947 */ /* 0x000fea000383ffff */
.L_x_1873:
[----:B------:R-:W-:Y:S01]  /*316a0*/  BSSY B1, `(.L_x_2232) ;  /* 0x0000008000017945 */ /* 0x000fe20003800000 */
[----:B------:R-:W-:Y:S02]  /*316b0*/  IMAD.MOV.U32 R13, RZ, RZ, R9 ;  /* 0x000000ffff0d7224 */ /* 0x000fe400078e0009 */
[----:B------:R-:W-:Y:S02]  /*316c0*/  IMAD.MOV.U32 R12, RZ, RZ, 0x1 ;  /* 0x00000001ff0c7424 */ /* 0x000fe400078e00ff */
[----:B------:R-:W-:Y:S02]  /*316d0*/  IMAD.MOV.U32 R11, RZ, RZ, 0x1c1f ;  /* 0x00001c1fff0b7424 */ /* 0x000fe400078e00ff */
[----:B----4-:R-:W-:-:S07]  /*316e0*/  IMAD.MOV.U32 R15, RZ, RZ, -0x1 ;  /* 0xffffffffff0f7424 */ /* 0x010fce00078e00ff */
[----:B0123--:R-:W-:Y:S05]  /*316f0*/  WARPSYNC.COLLECTIVE R15, `(.L_x_2233) ;  /* 0x000000000f087348 */ /* 0x00ffea0003c00000 */
[----:B---3--:R3:W4:Y:S02]  /*31700*/  SHFL.IDX P6, R14, R13, R12, R11 ;  /* 0x0000000c0d0e7389 */ /* 0x00872400000c000b */
[----:B01234-:R-:W-:Y:S01]  /*31710*/  ENDCOLLECTIVE ;  /* 0x000000000000791b */ /* 0x01ffe20003800000 */
.L_x_2233:
[----:B------:R-:W-:Y:S05]  /*31720*/  BSYNC B1 ;  /* 0x0000000000017941 */ /* 0x000fea0003800000 */
.L_x_2232:
        /* <DEDUP_REMOVED lines=8> */
.L_x_2234:
[----:B------:R-:W-:Y:S05]  /*317b0*/  BRA `(.L_x_2235) ;  /* 0xfffffd7c002c7947 */ /* 0x000fea000383ffff */
.L_x_1876:
[----:B------:R-:W-:Y:S01]  /*317c0*/  BSSY B1, `(.L_x_2236) ;  /* 0x0000008000017945 */ /* 0x000fe20003800000 */
[----:B------:R-:W-:Y:S02]  /*317d0*/  IMAD.MOV.U32 R13, RZ, RZ, R9 ;  /* 0x000000ffff0d7224 */ /* 0x000fe400078e0009 */
[----:B------:R-:W-:Y:S02]  /*317e0*/  IMAD.MOV.U32 R12, RZ, RZ, 0x2 ;  /* 0x00000002ff0c7424 */ /* 0x000fe400078e00ff */
[----:B------:R-:W-:Y:S02]  /*317f0*/  IMAD.MOV.U32 R11, RZ, RZ, 0x1c1f ;  /* 0x00001c1fff0b7424 */ /* 0x000fe400078e00ff */
[----:B---3--:R-:W-:-:S07]  /*31800*/  IMAD.MOV.U32 R15, RZ, RZ, -0x1 ;  /* 0xffffffffff0f7424 */ /* 0x008fce00078e00ff */
[----:B012-4-:R-:W-:Y:S05]  /*31810*/  WARPSYNC.COLLECTIVE R15, `(.L_x_2237) ;  /* 0x000000000f087348 */ /* 0x017fea0003c00000 */
[----:B------:R3:W0:Y:S02]  /*31820*/  SHFL.IDX P6, R14, R13, R12, R11 ;  /* 0x0000000c0d0e7389 */ /* 0x00062400000c000b */
[----:B01234-:R-:W-:Y:S01]  /*31830*/  ENDCOLLECTIVE ;  /* 0x000000000000791b */ /* 0x01ffe20003800000 */
.L_x_2237:
[----:B------:R-:W-:Y:S05]  /*31840*/  BSYNC B1 ;  /* 0x0000000000017941 */ /* 0x000fea0003800000 */
.L_x_2236:
        /* <DEDUP_REMOVED lines=8> */
.L_x_2238:
[----:B------:R-:W-:Y:S05]  /*318d0*/  BRA `(.L_x_2239) ;  /* 0xfffffd7c00347947 */ /* 0x000fea000383ffff */
.L_x_1880:
[----:B------:R0:W0:Y:S02]  /*318e0*/  SYNCS.PHASECHK.TRANS64.TRYWAIT P3, [R86+URZ+0x228b0], R98 ;  /* 0x0228b062560075a7 */ /* 0x000024000806017f */
[----:B0-----:R-:W-:Y:S05]  /*318f0*/  @!P3 NANOSLEEP.SYNCS 0x989680 ;  /* 0x009896800000b95d */ /* 0x001fea0003900000 */
[----:B------:R-:W0:Y:S02]  /*31900*/  @!P3 SYNCS.PHASECHK.TRANS64 P3, [R86+URZ+0x228b0], R98 ;  /* 0x0228b0625600b5a7 */ /* 0x000e24000806007f */
[----:B0-----:R-:W-:Y:S05]  /*31910*/  @!P3 BRA `(.L_x_1880) ;  /* 0xfffffffc00f0b947 */ /* 0x001fea000383ffff */
[----:B------:R-:W-:Y:S05]  /*31920*/  BRA `(.L_x_2240) ;  /* 0xfffffd7c00ac7947 */ /* 0x000fea000383ffff */
.L_x_1900:
        /* <DEDUP_REMOVED lines=8> */
[----:B------:R-:W-:-:S05]  /*319b0*/  SHF.R.S32.HI R6, RZ, 0x7, R6 ;  /* 0x00000007ff067819 */ /* 0x000fca0000011406 */
[----:B------:R-:W-:-:S07]  /*319c0*/  IMAD.MOV.U32 R13, RZ, RZ, R6 ;  /* 0x000000ffff0d7224 */ /* 0x000fce00078e0006 */
[----:B-----5:R-:W-:Y:S05]  /*319d0*/  WARPSYNC.COLLECTIVE R15, `(.L_x_2242) ;  /* 0x000000000f087348 */ /* 0x020fea0003c00000 */
[----:B------:R0:W1:Y:S02]  /*319e0*/  SHFL.IDX P6, R14, R13, R12, R11 ;  /* 0x0000000c0d0e7389 */ /* 0x00006400000c000b */
[----:B01---5:R-:W-:Y:S01]  /*319f0*/  ENDCOLLECTIVE ;  /* 0x000000000000791b */ /* 0x023fe20003800000 */
.L_x_2242:
[----:B------:R-:W-:Y:S05]  /*31a00*/  BSYNC B0 ;  /* 0x0000000000007941 */ /* 0x000fea0003800000 */
.L_x_2241:
[----:B------:R-:W-:Y:S01]  /*31a10*/  IMAD.MOV.U32 R202, RZ, RZ, R14 ;  /* 0x000000ffffca7224 */ /* 0x000fe200078e000e */
[----:B------:R-:W-:Y:S06]  /*31a20*/  BRA `(.L_x_2243) ;  /* 0xfffffd8c006c7947 */ /* 0x000fec000383ffff */
.L_x_1912:
        /* <DEDUP_REMOVED lines=8> */
.L_x_2245:
[----:B------:R-:W-:Y:S05]  /*31ab0*/  BSYNC B1 ;  /* 0x0000000000017941 */ /* 0x000fea0003800000 */
.L_x_2244:
        /* <DEDUP_REMOVED lines=8> */
.L_x_2246:
[----:B------:R-:W-:Y:S02]  /*31b40*/  IMAD.MOV.U32 R13, RZ, RZ, R8 ;  /* 0x000000ffff0d7224 */ /* 0x000fe400078e0008 */
[----:B------:R-:W-:-:S07]  /*31b50*/  IMAD.MOV.U32 R3, RZ, RZ, R14 ;  /* 0x000000ffff037224 */ /* 0x000fce00078e000e */
[----:B------:R-:W-:Y:S05]  /*31b60*/  WARPSYNC.COLLECTIVE R15, `(.L_x_2247) ;  /* 0x000000000f087348 */ /* 0x000fea0003c00000 */
[----:B------:R0:W1:Y:S02]  /*31b70*/  SHFL.IDX P6, R14, R13, R12, R11 ;  /* 0x0000000c0d0e7389 */ /* 0x00006400000c000b */
[----:B01----:R-:W-:Y:S01]  /*31b80*/  ENDCOLLECTIVE ;  /* 0x000000000000791b */ /* 0x003fe20003800000 */
.L_x_2247:
[----:B------:R-:W-:Y:S02]  /*31b90*/  IMAD.MOV.U32 R13, RZ, RZ, R7 ;  /* 0x000000ffff0d7224 */ /* 0x000fe400078e0007 */
[----:B------:R-:W-:-:S07]  /*31ba0*/  IMAD.MOV.U32 R4, RZ, RZ, R14 ;  /* 0x000000ffff047224 */ /* 0x000fce00078e000e */
[----:B------:R-:W-:Y:S05]  /*31bb0*/  WARPSYNC.COLLECTIVE R15, `(.L_x_2248) ;  /* 0x000000000f087348 */ /* 0x000fea0003c00000 */
[----:B------:R0:W1:Y:S02]  /*31bc0*/  SHFL.IDX P6, R14, R13, R12, R11 ;  /* 0x0000000c0d0e7389 */ /* 0x00006400000c000b */
[----:B01----:R-:W-:Y:S01]  /*31bd0*/  ENDCOLLECTIVE ;  /* 0x000000000000791b */ /* 0x003fe20003800000 */
.L_x_2248:
[----:B------:R-:W-:Y:S05]  /*31be0*/  BRA `(.L_x_2249) ;  /* 0xfffffd9400607947 */ /* 0x000fea000383ffff */
.L_x_1915:
[----:B------:R-:W-:Y:S01]  /*31bf0*/  BSSY B1, `(.L_x_2250) ;  /* 0x0000008000017945 */ /* 0x000fe20003800000 */
[----:B------:R-:W-:Y:S02]  /*31c00*/  IMAD.MOV.U32 R13, RZ, RZ, R6 ;  /* 0x000000ffff0d7224 */ /* 0x000fe400078e0006 */
[----:B------:R-:W-:Y:S02]  /*31c10*/  IMAD.MOV.U32 R12, RZ, RZ, 0x1 ;  /* 0x00000001ff0c7424 */ /* 0x000fe400078e00ff */
[----:B------:R-:W-:Y:S02]  /*31c20*/  IMAD.MOV.U32 R11, RZ, RZ, 0x1c1f ;  /* 0x00001c1fff0b7424 */ /* 0x000fe400078e00ff */
[----:B------:R-:W-:-:S07]  /*31c30*/  IMAD.MOV.U32 R15, RZ, RZ, -0x1 ;  /* 0xffffffffff0f7424 */ /* 0x000fce00078e00ff */
[----:B0-2345:R-:W-:Y:S05]  /*31c40*/  WARPSYNC.COLLECTIVE R15, `(.L_x_2251) ;  /* 0x000000000f087348 */ /* 0x03dfea0003c00000 */
[----:B----4-:R1:W4:Y:S02]  /*31c50*/  SHFL.IDX P6, R14, R13, R12, R11 ;  /* 0x0000000c0d0e7389 */ /* 0x01032400000c000b */
[----:B012345:R-:W-:Y:S01]  /*31c60*/  ENDCOLLECTIVE ;  /* 0x000000000000791b */ /* 0x03ffe20003800000 */
.L_x_2251:
[----:B------:R-:W-:Y:S05]  /*31c70*/  BSYNC B1 ;  /* 0x0000000000017941 */ /* 0x000fea0003800000 */
.L_x_2250:
        /* <DEDUP_REMOVED lines=8> */
.L_x_2252:
[----:B------:R-:W-:Y:S02]  /*31d00*/  IMAD.MOV.U32 R13, RZ, RZ, R8 ;  /* 0x000000ffff0d7224 */ /* 0x000fe400078e0008 */
[----:B------:R-:W-:-:S07]  /*31d10*/  IMAD.MOV.U32 R3, RZ, RZ, R14 ;  /* 0x000000ffff037224 */ /* 0x000fce00078e000e */
[----:B------:R-:W-:Y:S05]  /*31d20*/  WARPSYNC.COLLECTIVE R15, `(.L_x_2253) ;  /* 0x000000000f087348 */ /* 0x000fea0003c00000 */
[----:B------:R0:W1:Y:S02]  /*31d30*/  SHFL.IDX P6, R14, R13, R12, R11 ;  /* 0x0000000c0d0e7389 */ /* 0x00006400000c000b */
[----:B01----:R-:W-:Y:S01]  /*31d40*/  ENDCOLLECTIVE ;  /* 0x000000000000791b */ /* 0x003fe20003800000 */
.L_x_2253:
[----:B------:R-:W-:Y:S02]  /*31d50*/  IMAD.MOV.U32 R13, RZ, RZ, R7 ;  /* 0x000000ffff0d7224 */ /* 0x000fe400078e0007 */
[----:B------:R-:W-:-:S07]  /*31d60*/  IMAD.MOV.U32 R4, RZ, RZ, R14 ;  /* 0x000000ffff047224 */ /* 0x000fce00078e000e */
[----:B------:R-:W-:Y:S05]  /*31d70*/  WARPSYNC.COLLECTIVE R15, `(.L_x_2254) ;  /* 0x000000000f087348 */ /* 0x000fea0003c00000 */
[----:B------:R0:W1:Y:S02]  /*31d80*/  SHFL.IDX P6, R14, R13, R12, R11 ;  /* 0x0000000c0d0e7389 */ /* 0x00006400000c000b */
[----:B01----:R-:W-:Y:S01]  /*31d90*/  ENDCOLLECTIVE ;  /* 0x000000000000791b */ /* 0x003fe20003800000 */
.L_x_2254:
[----:B------:R-:W-:Y:S05]  /*31da0*/  BRA `(.L_x_2255) ;  /* 0xfffffd9400847947 */ /* 0x000fea000383ffff */
.L_x_1919:
[----:B0-----:R0:W1:Y:S02]  /*31db0*/  SYNCS.PHASECHK.TRANS64.TRYWAIT P0, [R17+URZ+0x22800], R6 ;  /* 0x02280006110075a7 */ /* 0x001064000800017f */
[----:B-1----:R-:W-:Y:S05]  /*31dc0*/  @!P0 NANOSLEEP.SYNCS 0x989680 ;  /* 0x009896800000895d */ /* 0x002fea0003900000 */
[----:B------:R-:W1:Y:S02]  /*31dd0*/  @!P0 SYNCS.PHASECHK.TRANS64 P0, [R17+URZ+0x22800], R6 ;  /* 0x02280006110085a7 */ /* 0x000e64000800007f */
[----:B-1----:R-:W-:Y:S05]  /*31de0*/  @!P0 BRA `(.L_x_1919) ;  /* 0xfffffffc00f08947 */ /* 0x002fea000383ffff */
[----:B------:R-:W-:Y:S05]  /*31df0*/  BRA `(.L_x_2256) ;  /* 0xfffffd9800387947 */ /* 0x000fea000383ffff */
.L_x_1927:
[----:B------:R-:W0:Y:S01]  /*31e00*/  LDC R39, c[0x0][0x3f4] ;  /* 0x0000fd00ff277b82 */ /* 0x000e220000000800 */
        /* <DEDUP_REMOVED lines=8> */
.L_x_2258:
[----:B------:R-:W-:Y:S05]  /*31e90*/  BSYNC B1 ;  /* 0x0000000000017941 */ /* 0x000fea0003800000 */
.L_x_2257:
[----:B------:R-:W-:Y:S01]  /*31ea0*/  IMAD.MOV.U32 R13, RZ, RZ, R35 ;  /* 0x000000ffff0d7224 */ /* 0x000fe200078e0023 */
[----:B------:R-:W-:Y:S01]  /*31eb0*/  ISETP.GE.AND P0, PT, R18, R39, PT ;  /* 0x000000271200720c */ /* 0x000fe20003f06270 */
[----:B------:R-:W-:Y:S02]  /*31ec0*/  IMAD.MOV.U32 R12, RZ, RZ, RZ ;  /* 0x000000ffff0c7224 */ /* 0x000fe400078e00ff */
[----:B------:R-:W-:Y:S02]  /*31ed0*/  IMAD.MOV.U32 R11, RZ, RZ, 0x1c1f ;  /* 0x00001c1fff0b7424 */ /* 0x000fe400078e00ff */
[----:B------:R-:W-:Y:S02]  /*31ee0*/  IMAD.MOV.U32 R15, RZ, RZ, -0x1 ;  /* 0xffffffffff0f7424 */ /* 0x000fe400078e00ff */
[----:B------:R-:W-:Y:S02]  /*31ef0*/  IMAD.MOV.U32 R3, RZ, RZ, R14 ;  /* 0x000000ffff037224 */ /* 0x000fe400078e000e */
[----:B------:R-:W-:-:S07]  /*31f00*/  IMAD R34, R197, R34, RZ ;  /* 0x00000022c5227224 */ /* 0x000fce00078e02ff */
[----:B------:R-:W-:Y:S05]  /*31f10*/  WARPSYNC.COLLECTIVE R15, `(.L_x_2259) ;  /* 0x000000000f087348 */ /* 0x000fea0003c00000 */
[----:B------:R0:W1:Y:S02]  /*31f20*/  SHFL.IDX P6, R14, R13, R12, R11 ;  /* 0x0000000c0d0e7389 */ /* 0x00006400000c000b */
[----:B01----:R-:W-:Y:S01]  /*31f30*/  ENDCOLLECTIVE ;  /* 0x000000000000791b */ /* 0x003fe20003800000 */
.L_x_2259:
[----:B------:R-:W-:Y:S01]  /*31f40*/  ISETP.GE.OR P1, PT, R38, R34, P0 ;  /* 0x000000222600720c */ /* 0x000fe20000726670 */
[----:B------:R-:W-:Y:S02]  /*31f50*/  IMAD.MOV.U32 R13, RZ, RZ, R37 ;  /* 0x000000ffff0d7224 */ /* 0x000fe400078e0025 */
[----:B------:R-:W-:-:S10]  /*31f60*/  IMAD.MOV.U32 R5, RZ, RZ, R14 ;  /* 0x000000ffff057224 */ /* 0x000fd400078e000e */
[----:B------:R-:W-:Y:S05]  /*31f70*/  WARPSYNC.COLLECTIVE R15, `(.L_x_2260) ;  /* 0x000000000f087348 */ /* 0x000fea0003c00000 */
[----:B------:R0:W1:Y:S02]  /*31f80*/  SHFL.IDX P6, R14, R13, R12, R11 ;  /* 0x0000000c0d0e7389 */ /* 0x00006400000c000b */
[----:B01----:R-:W-:Y:S01]  /*31f90*/  ENDCOLLECTIVE ;  /* 0x000000000000791b */ /* 0x003fe20003800000 */
.L_x_2260:
[----:B------:R-:W-:-:S05]  /*31fa0*/  @!P1 IADD3 R0, P2, R18, R5, RZ ;  /* 0x0000000512009210 */ /* 0x000fca0007f5e0ff */
[----:B------:R-:W-:Y:S02]  /*31fb0*/  @!P1 IMAD.X R5, R3, 0x1, R19, P2 ;  /* 0x0000000103059824 */ /* 0x000fe400010e0613 */
[----:B------:R-:W-:Y:S02]  /*31fc0*/  @!P1 IMAD.MOV.U32 R4, RZ, RZ, R0 ;  /* 0x000000ffff049224 */ /* 0x000fe400078e0000 */
[----:B------:R-:W-:Y:S02]  /*31fd0*/  IMAD.MOV.U32 R13, RZ, RZ, R9 ;  /* 0x000000ffff0d7224 */ /* 0x000fe400078e0009 */
[----:B------:R-:W-:-:S07]  /*31fe0*/  IMAD.MOV.U32 R7, RZ, RZ, R14 ;  /* 0x000000ffff077224 */ /* 0x000fce00078e000e */
[----:B------:R-:W-:Y:S05]  /*31ff0*/  WARPSYNC.COLLECTIVE R15, `(.L_x_2261) ;  /* 0x000000000f087348 */ /* 0x000fea0003c00000 */
[----:B------:R0:W1:Y:S02]  /*32000*/  SHFL.IDX P6, R14, R13, R12, R11 ;  /* 0x0000000c0d0e7389 */ /* 0x00006400000c000b */
[----:B01----:R-:W-:Y:S01]  /*32010*/  ENDCOLLECTIVE ;  /* 0x000000000000791b */ /* 0x003fe20003800000 */
.L_x_2261:
[----:B------:R-:W-:Y:S01]  /*32020*/  ULDC.64 UR4, c[0x0][0x208] ;  /* 0x0000820000047ab9 */ /* 0x000fe20000000a00 */
[----:B------:R-:W-:-:S05]  /*32030*/  @!P1 IADD3 R14, P3, R18, R14, RZ ;  /* 0x0000000e120e9210 */ /* 0x000fca0007f7e0ff */
[----:B------:R-:W-:Y:S02]  /*32040*/  @!P1 IMAD.X R3, R7, 0x1, R19, P3 ;  /* 0x0000000107039824 */ /* 0x000fe400018e0613 */
[----:B------:R-:W-:Y:S01]  /*32050*/  @!P1 IMAD.MOV.U32 R24, RZ, RZ, R14 ;  /* 0x000000ffff189224 */ /* 0x000fe200078e000e */
[----:B------:R-:W5:Y:S01]  /*32060*/  @!P1 LD.E.128 R4, desc[UR4][R4.64] ;  /* 0x0000000404049980 */ /* 0x000f62000c101d00 */
[----:B------:R-:W-:-:S06]  /*32070*/  @!P1 IMAD.MOV.U32 R25, RZ, RZ, R3 ;  /* 0x000000ffff199224 */ /* 0x000fcc00078e0003 */
[----:B------:R-:W5:Y:S01]  /*32080*/  @!P1 LD.E.128 R24, desc[UR4][R24.64] ;  /* 0x0000000418189980 */ /* 0x000f62000c101d00 */
[----:B------:R-:W-:Y:S01]  /*32090*/  IMAD.MOV.U32 R13, RZ, RZ, R8 ;  /* 0x000000ffff0d7224 */ /* 0x000fe200078e0008 */
[----:B------:R-:W-:Y:S01]  /*320a0*/  CS2R R32, SRZ ;  /* 0x0000000000207805 */ /* 0x000fe2000001ff00 */
[----:B------:R-:W-:Y:S01]  /*320b0*/  IMAD.MOV.U32 R12, RZ, RZ, 0x1 ;  /* 0x00000001ff0c7424 */ /* 0x000fe200078e00ff */
[----:B------:R-:W-:Y:S02]  /*320c0*/  CS2R R30, SRZ ;  /* 0x00000000001e7805 */ /* 0x000fe4000001ff00 */
[----:B------:R-:W-:Y:S02]  /*320d0*/  CS2R R28, SRZ ;  /* 0x00000000001c7805 */ /* 0x000fe4000001ff00 */
[----:B------:R-:W-:-:S07]  /*320e0*/  CS2R R20, SRZ ;  /* 0x0000000000147805 */ /* 0x000fce000001ff00 */
[----:B-----5:R-:W-:Y:S05]  /*320f0*/  WARPSYNC.COLLECTIVE R15, `(.L_x_2262) ;  /* 0x000000000f087348 */ /* 0x020fea0003c00000 */
[----:B------:R0:W1:Y:S02]  /*32100*/  SHFL.IDX P6, R14, R13, R12, R11 ;  /* 0x0000000c0d0e7389 */ /* 0x00006400000c000b */
[----:B01---5:R-:W-:Y:S01]  /*32110*/  ENDCOLLECTIVE ;  /* 0x000000000000791b */ /* 0x023fe20003800000 */
.L_x_2262:
[----:B------:R-:W-:Y:S02]  /*32120*/  IMAD.MOV.U32 R13, RZ, RZ, R35 ;  /* 0x000000ffff0d7224 */ /* 0x000fe400078e0023 */
[----:B------:R-:W-:-:S07]  /*32130*/  IMAD.MOV.U32 R3, RZ, RZ, R14 ;  /* 0x000000ffff037224 */ /* 0x000fce00078e000e */
[----:B------:R-:W-:Y:S05]  /*32140*/  WARPSYNC.COLLECTIVE R15, `(.L_x_2263) ;  /* 0x000000000f087348 */ /* 0x000fea0003c00000 */
[----:B------:R0:W1:Y:S02]  /*32150*/  SHFL.IDX P6, R14, R13, R12, R11 ;  /* 0x0000000c0d0e7389 */ /* 0x00006400000c000b */
[----:B01----:R-:W-:Y:S01]  /*32160*/  ENDCOLLECTIVE ;  /* 0x000000000000791b */ /* 0x003fe20003800000 */
.L_x_2263:
[----:B------:R-:W-:Y:S02]  /*32170*/  IMAD.MOV.U32 R13, RZ, RZ, R37 ;  /* 0x000000ffff0d7224 */ /* 0x000fe400078e0025 */
[----:B------:R-:W-:-:S07]  /*32180*/  IMAD.MOV.U32 R35, RZ, RZ, R14 ;  /* 0x000000ffff237224 */ /* 0x000fce00078e000e */
[----:B------:R-:W-:Y:S05]  /*32190*/  WARPSYNC.COLLECTIVE R15, `(.L_x_2264) ;  /* 0x000000000f087348 */ /* 0x000fea0003c00000 */
[----:B------:R0:W1:Y:S02]  /*321a0*/  SHFL.IDX P6, R14, R13, R12, R11 ;  /* 0x0000000c0d0e7389 */ /* 0x00006400000c000b */
[----:B01----:R-:W-:Y:S01]  /*321b0*/  ENDCOLLECTIVE ;  /* 0x000000000000791b */ /* 0x003fe20003800000 */
.L_x_2264:
[----:B------:R-:W-:Y:S02]  /*321c0*/  IMAD.MOV.U32 R13, RZ, RZ, R9 ;  /* 0x000000ffff0d7224 */ /* 0x000fe400078e0009 */
[----:B------:R-:W-:-:S07]  /*321d0*/  IMAD.MOV.U32 R37, RZ, RZ, R14 ;  /* 0x000000ffff257224 */ /* 0x000fce00078e000e */
[----:B------:R-:W-:Y:S05]  /*321e0*/  WARPSYNC.COLLECTIVE R15, `(.L_x_2265) ;  /* 0x000000000f087348 */ /* 0x000fea0003c00000 */
[----:B------:R0:W1:Y:S02]  /*321f0*/  SHFL.IDX P6, R14, R13, R12, R11 ;  /* 0x0000000c0d0e7389 */ /* 0x00006400000c000b */
[----:B01----:R-:W-:Y:S01]  /*32200*/  ENDCOLLECTIVE ;  /* 0x000000000000791b */ /* 0x003fe20003800000 */
.L_x_2265:
[----:B------:R-:W-:Y:S02]  /*32210*/  @!P1 IMAD.MOV.U32 R32, RZ, RZ, R4 ;  /* 0x000000ffff209224 */ /* 0x000fe400078e0004 */
[----:B------:R-:W-:Y:S01]  /*32220*/  @!P1 IMAD.MOV.U32 R33, RZ, RZ, R5 ;  /* 0x000000ffff219224 */ /* 0x000fe200078e0005 */
[----:B------:R-:W-:Y:S01]  /*32230*/  CS2R R4, SRZ ;  /* 0x0000000000047805 */ /* 0x000fe2000001ff00 */
[----:B------:R-:W-:Y:S02]  /*32240*/  @!P1 IMAD.MOV.U32 R30, RZ, RZ, R6 ;  /* 0x000000ffff1e9224 */ /* 0x000fe400078e0006 */
[----:B------:R-:W-:Y:S02]  /*32250*/  @!P1 IMAD.MOV.U32 R31, RZ, RZ, R7 ;  /* 0x000000ffff1f9224 */ /* 0x000fe400078e0007 */
[----:B------:R-:W-:Y:S02]  /*32260*/  @!P1 IMAD.MOV.U32 R28, RZ, RZ, R24 ;  /* 0x000000ffff1c9224 */ /* 0x000fe400078e0018 */
[----:B------:R-:W-:-:S02]  /*32270*/  @!P1 IMAD.MOV.U32 R29, RZ, RZ, R25 ;  /* 0x000000ffff1d9224 */ /* 0x000fc400078e0019 */
[----:B------:R-:W-:Y:S02]  /*32280*/  @!P1 IMAD.MOV.U32 R20, RZ, RZ, R26 ;  /* 0x000000ffff149224 */ /* 0x000fe400078e001a */
[----:B------:R-:W-:Y:S01]  /*32290*/  @!P1 IMAD.MOV.U32 R21, RZ, RZ, R27 ;  /* 0x000000ffff159224 */ /* 0x000fe200078e001b */
[----:B------:R-:W-:Y:S06]  /*322a0*/  BRA `(.L_x_2266) ;  /* 0xfffffdb400e47947 */ /* 0x000fec000383ffff */
.L_x_1931:
[----:B0-----:R0:W1:Y:S02]  /*322b0*/  SYNCS.PHASECHK.TRANS64.TRYWAIT P1, [R17+URZ+0x22800], R0 ;  /* 0x02280000110075a7 */ /* 0x001064000802017f */
[----:B-1----:R-:W-:Y:S05]  /*322c0*/  @!P1 NANOSLEEP.SYNCS 0x989680 ;  /* 0x009896800000995d */ /* 0x002fea0003900000 */
[----:B------:R-:W1:Y:S02]  /*322d0*/  @!P1 SYNCS.PHASECHK.TRANS64 P1, [R17+URZ+0x22800], R0 ;  /* 0x02280000110095a7 */ /* 0x000e64000802007f */
[----:B-1----:R-:W-:Y:S05]  /*322e0*/  @!P1 BRA `(.L_x_1931) ;  /* 0xfffffffc00f09947 */ /* 0x002fea000383ffff */
[----:B------:R-:W-:Y:S05]  /*322f0*/  BRA `(.L_x_2267) ;  /* 0xfffffdb800547947 */ /* 0x000fea000383ffff */
.L_x_1937:
[----:B-1----:R1:W2:Y:S02]  /*32300*/  SYNCS.PHASECHK.TRANS64.TRYWAIT P1, [R20+URZ+0x22830], R3 ;  /* 0x02283003140075a7 */ /* 0x0022a4000802017f */
[----:B--2---:R-:W-:Y:S05]  /*32310*/  @!P1 NANOSLEEP.SYNCS 0x989680 ;  /* 0x009896800000995d */ /* 0x004fea0003900000 */
[----:B------:R-:W2:Y:S02]  /*32320*/  @!P1 SYNCS.PHASECHK.TRANS64 P1, [R20+URZ+0x22830], R3 ;  /* 0x02283003140095a7 */ /* 0x000ea4000802007f */
[----:B--2---:R-:W-:Y:S05]  /*32330*/  @!P1 BRA `(.L_x_1937) ;  /* 0xfffffffc00f09947 */ /* 0x004fea000383ffff */
[----:B------:R-:W-:Y:S05]  /*32340*/  BRA `(.L_x_1936) ;  /* 0xfffffdd800847947 */ /* 0x000fea000383ffff */
.L_x_1956:
[----:B-1----:R1:W2:Y:S02]  /*32350*/  SYNCS.PHASECHK.TRANS64.TRYWAIT P2, [R15+URZ+0x22830], R14 ;  /* 0x0228300e0f0075a7 */ /* 0x0022a4000804017f */
[----:B--2---:R-:W-:Y:S05]  /*32360*/  @!P2 NANOSLEEP.SYNCS 0x989680 ;  /* 0x009896800000a95d */ /* 0x004fea0003900000 */
[----:B------:R-:W2:Y:S02]  /*32370*/  @!P2 SYNCS.PHASECHK.TRANS64 P2, [R15+URZ+0x22830], R14 ;  /* 0x0228300e0f00a5a7 */ /* 0x000ea4000804007f */
[----:B--2---:R-:W-:Y:S05]  /*32380*/  @!P2 BRA `(.L_x_1956) ;  /* 0xfffffffc00f0a947 */ /* 0x004fea000383ffff */
[----:B------:R-:W-:Y:S05]  /*32390*/  BRA `(.L_x_1955) ;  /* 0xfffffe28003c7947 */ /* 0x000fea000383ffff */
.L_x_1960:
[----:B-1----:R1:W2:Y:S02]  /*323a0*/  SYNCS.PHASECHK.TRANS64.TRYWAIT P1, [R15+URZ+0x22850], R14 ;  /* 0x0228500e0f0075a7 */ /* 0x0022a4000802017f */
[----:B--2---:R-:W-:Y:S05]  /*323b0*/  @!P1 NANOSLEEP.SYNCS 0x989680 ;  /* 0x009896800000995d */ /* 0x004fea0003900000 */
[----:B------:R-:W2:Y:S02]  /*323c0*/  @!P1 SYNCS.PHASECHK.TRANS64 P1, [R15+URZ+0x22850], R14 ;  /* 0x0228500e0f0095a7 */ /* 0x000ea4000802007f */
[----:B--2---:R-:W-:Y:S05]  /*323d0*/  @!P1 BRA `(.L_x_1960) ;  /* 0xfffffffc00f09947 */ /* 0x004fea000383ffff */
[----:B------:R-:W-:Y:S05]  /*323e0*/  BRA `(.L_x_1957) ;  /* 0xfffffe3400547947 */ /* 0x000fea000383ffff */
.L_x_1981:
[----:B-1----:R1:W2:Y:S02]  /*323f0*/  SYNCS.PHASECHK.TRANS64.TRYWAIT P2, [R14+URZ+0x22830], R15 ;  /* 0x0228300f0e0075a7 */ /* 0x0022a4000804017f */
[----:B--2---:R-:W-:Y:S05]  /*32400*/  @!P2 NANOSLEEP.SYNCS 0x989680 ;  /* 0x009896800000a95d */ /* 0x004fea0003900000 */
[----:B------:R-:W2:Y:S02]  /*32410*/  @!P2 SYNCS.PHASECHK.TRANS64 P2, [R14+URZ+0x22830], R15 ;  /* 0x0228300f0e00a5a7 */ /* 0x000ea4000804007f */
[----:B--2---:R-:W-:Y:S05]  /*32420*/  @!P2 BRA `(.L_x_1981) ;  /* 0xfffffffc00f0a947 */ /* 0x004fea000383ffff */
[----:B------:R-:W-:Y:S05]  /*32430*/  BRA `(.L_x_1980) ;  /* 0xfffffe8000047947 */ /* 0x000fea000383ffff */
.L_x_1985:
[----:B-1----:R1:W2:Y:S02]  /*32440*/  SYNCS.PHASECHK.TRANS64.TRYWAIT P1, [R15+URZ+0x22850], R14 ;  /* 0x0228500e0f0075a7 */ /* 0x0022a4000802017f */
[----:B--2---:R-:W-:Y:S05]  /*32450*/  @!P1 NANOSLEEP.SYNCS 0x989680 ;  /* 0x009896800000995d */ /* 0x004fea0003900000 */
[----:B------:R-:W2:Y:S02]  /*32460*/  @!P1 SYNCS.PHASECHK.TRANS64 P1, [R15+URZ+0x22850], R14 ;  /* 0x0228500e0f0095a7 */ /* 0x000ea4000802007f */
[----:B--2---:R-:W-:Y:S05]  /*32470*/  @!P1 BRA `(.L_x_1985) ;  /* 0xfffffffc00f09947 */ /* 0x004fea000383ffff */
[----:B------:R-:W-:Y:S05]  /*32480*/  BRA `(.L_x_1982) ;  /* 0xfffffe8c00287947 */ /* 0x000fea000383ffff */
.L_x_1994:
[----:B-1----:R1:W2:Y:S02]  /*32490*/  SYNCS.PHASECHK.TRANS64.TRYWAIT P2, [R14+URZ+0x22830], R15 ;  /* 0x0228300f0e0075a7 */ /* 0x0022a4000804017f */
[----:B--2---:R-:W-:Y:S05]  /*324a0*/  @!P2 NANOSLEEP.SYNCS 0x989680 ;  /* 0x009896800000a95d */ /* 0x004fea0003900000 */
[----:B------:R-:W2:Y:S02]  /*324b0*/  @!P2 SYNCS.PHASECHK.TRANS64 P2, [R14+URZ+0x22830], R15 ;  /* 0x0228300f0e00a5a7 */ /* 0x000ea4000804007f */
[----:B--2---:R-:W-:Y:S05]  /*324c0*/  @!P2 BRA `(.L_x_1994) ;  /* 0xfffffffc00f0a947 */ /* 0x004fea000383ffff */
[----:B------:R-:W-:Y:S05]  /*324d0*/  BRA `(.L_x_1993) ;  /* 0xfffffeb400f07947 */ /* 0x000fea000383ffff */
.L_x_1998:
[----:B-1----:R1:W2:Y:S02]  /*324e0*/  SYNCS.PHASECHK.TRANS64.TRYWAIT P1, [R15+URZ+0x22850], R14 ;  /* 0x0228500e0f0075a7 */ /* 0x0022a4000802017f */
[----:B--2---:R-:W-:Y:S05]  /*324f0*/  @!P1 NANOSLEEP.SYNCS 0x989680 ;  /* 0x009896800000995d */ /* 0x004fea0003900000 */
[----:B------:R-:W2:Y:S02]  /*32500*/  @!P1 SYNCS.PHASECHK.TRANS64 P1, [R15+URZ+0x22850], R14 ;  /* 0x0228500e0f0095a7 */ /* 0x000ea4000802007f */
[----:B--2---:R-:W-:Y:S05]  /*32510*/  @!P1 BRA `(.L_x_1998) ;  /* 0xfffffffc00f09947 */ /* 0x004fea000383ffff */
[----:B------:R-:W-:Y:S05]  /*32520*/  BRA `(.L_x_1995) ;  /* 0xfffffec400147947 */ /* 0x000fea000383ffff */
.L_x_2013:
[----:B-1----:R1:W2:Y:S02]  /*32530*/  SYNCS.PHASECHK.TRANS64.TRYWAIT P1, [R11+URZ+0x22850], R0 ;  /* 0x022850000b0075a7 */ /* 0x0022a4000802017f */
[----:B--2---:R-:W-:Y:S05]  /*32540*/  @!P1 NANOSLEEP.SYNCS 0x989680 ;  /* 0x009896800000995d */ /* 0x004fea0003900000 */
[----:B------:R-:W2:Y:S02]  /*32550*/  @!P1 SYNCS.PHASECHK.TRANS64 P1, [R11+URZ+0x22850], R0 ;  /* 0x022850000b0095a7 */ /* 0x000ea4000802007f */
[----:B--2---:R-:W-:Y:S05]  /*32560*/  @!P1 BRA `(.L_x_2013) ;  /* 0xfffffffc00f09947 */ /* 0x004fea000383ffff */
[----:B------:R-:W-:Y:S05]  /*32570*/  BRA `(.L_x_2012) ;  /* 0xffffff0800f07947 */ /* 0x000fea000383ffff */
.L_x_2017:
[----:B------:R-:W-:Y:S02]  /*32580*/  SEL R141, R12, R113, P0 ;  /* 0x000000710c8d7207 */ /* 0x000fe40000000000 */
[----:B------:R-:W-:Y:S01]  /*32590*/  SEL R51, R113, R12, P0 ;  /* 0x0000000c71337207 */ /* 0x000fe20000000000 */
[----:B-----5:R-:W-:Y:S01]  /*325a0*/  IMAD.MOV.U32 R12, RZ, RZ, R20 ;  /* 0x000000ffff0c7224 */ /* 0x020fe200078e0014 */
[----:B------:R-:W-:Y:S02]  /*325b0*/  SEL R143, R92, R11, P0 ;  /* 0x0000000b5c8f7207 */ /* 0x000fe40000000000 */
[----:B------:R-:W-:Y:S01]  /*325c0*/  SEL R47, R11, R92, P0 ;  /* 0x0000005c0b2f7207 */ /* 0x000fe20000000000 */
[----:B------:R-:W-:Y:S01]  /*325d0*/  IMAD.MOV.U32 R11, RZ, RZ, 0x1c1f ;  /* 0x00001c1fff0b7424 */ /* 0x000fe200078e00ff */
[----:B------:R-:W-:Y:S02]  /*325e0*/  SEL R117, R15, R0, P0 ;  /* 0x000000000f757207 */ /* 0x000fe40000000000 */
[----:B------:R-:W-:Y:S01]  /*325f0*/  SEL R91, R0, R15, P0 ;  /* 0x0000000f005b7207 */ /* 0x000fe20000000000 */
[----:B------:R-:W-:Y:S01]  /*32600*/  IMAD.MOV.U32 R15, RZ, RZ, -0x1 ;  /* 0xffffffffff0f7424 */ /* 0x000fe200078e00ff */
[----:B------:R-:W-:-:S02]  /*32610*/  SEL R123, R14, R79, P0 ;  /* 0x0000004f0e7b7207 */ /* 0x000fc40000000000 */
[----:B------:R-:W-:-:S07]  /*32620*/  SEL R79, R79, R14, P0 ;  /* 0x0000000e4f4f7207 */ /* 0x000fce0000000000 */
[----:B--23--:R-:W-:Y:S05]  /*32630*/  WARPSYNC.COLLECTIVE R15, `(.L_x_2268) ;  /* 0x000000000f087348 */ /* 0x00cfea0003c00000 */
[----:B------:R0:W1:Y:S02]  /*32640*/  SHFL.IDX P6, R14, R13, R12, R11 ;  /* 0x0000000c0d0e7389 */ /* 0x00006400000c000b */
[----:B0123--:R-:W-:Y:S01]  /*32650*/  ENDCOLLECTIVE ;  /* 0x000000000000791b */ /* 0x00ffe20003800000 */
.L_x_2268:
[----:B------:R-:W-:Y:S02]  /*32660*/  SEL R87, R41, R10, P0 ;  /* 0x0000000a29577207 */ /* 0x000fe40000000000 */
[----:B------:R-:W-:Y:S02]  /*32670*/  SEL R59, R10, R41, P0 ;  /* 0x000000290a3b7207 */ /* 0x000fe40000000000 */
[----:B------:R-:W-:Y:S02]  /*32680*/  LOP3.LUT R10, R20, 0x2, RZ, 0x3c, !PT ;  /* 0x00000002140a7812 */ /* 0x000fe400078e3cff */
        /* <DEDUP_REMOVED lines=15> */
.L_x_2269:
        /* <DEDUP_REMOVED lines=19> */
.L_x_2270:
        /* <DEDUP_REMOVED lines=18> */
.L_x_2271:
        /* <DEDUP_REMOVED lines=19> */
.L_x_2272:
[----:B------:R-:W-:Y:S02]  /*32b00*/  SEL R35, R4, R35, P0 ;  /* 0x0000002304237207 */ /* 0x000fe40000000000 */
[----:B------:R-:W-:Y:S02]  /*32b10*/  SEL R92, R9, R2, P0 ;  /* 0x00000002095c7207 */ /* 0x000fe40000000000 */
[----:B------:R-:W-:Y:S02]  /*32b20*/  SEL R94, R2, R9, P0 ;  /* 0x00000009025e7207 */ /* 0x000fe40000000000 */
[----:B------:R-:W-:Y:S02]  /*32b30*/  SEL R3, R0, R5, P0 ;  /* 0x0000000500037207 */ /* 0x000fe40000000000 */
[----:B------:R-:W-:Y:S01]  /*32b40*/  SEL R5, R5, R0, P0 ;  /* 0x0000000005057207 */ /* 0x000fe20000000000 */
[----:B------:R-:W-:Y:S02]  /*32b50*/  IMAD.MOV.U32 R13, RZ, RZ, R141 ;  /* 0x000000ffff0d7224 */ /* 0x000fe400078e008d */
[----:B------:R-:W-:-:S07]  /*32b60*/  IMAD.MOV.U32 R6, RZ, RZ, R14 ;  /* 0x000000ffff067224 */ /* 0x000fce00078e000e */
[----:B------:R-:W-:Y:S05]  /*32b70*/  WARPSYNC.COLLECTIVE R15, `(.L_x_2273) ;  /* 0x000000000f087348 */ /* 0x000fea0003c00000 */
[----:B------:R0:W1:Y:S02]  /*32b80*/  SHFL.IDX P6, R14, R13, R12, R11 ;  /* 0x0000000c0d0e7389 */ /* 0x00006400000c000b */
[----:B01----:R-:W-:Y:S01]  /*32b90*/  ENDCOLLECTIVE ;  /* 0x000000000000791b */ /* 0x003fe20003800000 */
.L_x_2273:
[----:B------:R-:W-:Y:S02]  /*32ba0*/  IMAD.MOV.U32 R13, RZ, RZ, R47 ;  /* 0x000000ffff0d7224 */ /* 0x000fe400078e002f */
[----:B------:R-:W-:Y:S02]  /*32bb0*/  IMAD.MOV.U32 R12, RZ, RZ, R10 ;  /* 0x000000ffff0c7224 */ /* 0x000fe400078e000a */
[----:B------:R-:W-:-:S07]  /*32bc0*/  IMAD.MOV.U32 R8, RZ, RZ, R14 ;  /* 0x000000ffff087224 */ /* 0x000fce00078e000e */
[----:B------:R-:W-:Y:S05]  /*32bd0*/  WARPSYNC.COLLECTIVE R15, `(.L_x_2274) ;  /* 0x000000000f087348 */ /* 0x000fea0003c00000 */
[----:B------:R0:W1:Y:S02]  /*32be0*/  SHFL.IDX P6, R14, R13, R12, R11 ;  /* 0x0000000c0d0e7389 */ /* 0x00006400000c000b */
[----:B01----:R-:W-:Y:S01]  /*32bf0*/  ENDCOLLECTIVE ;  /* 0x000000000000791b */ /* 0x003fe20003800000 */
.L_x_2274:
[----:B------:R-:W-:Y:S02]  /*32c00*/  IMAD.MOV.U32 R13, RZ, RZ, R51 ;  /* 0x000000ffff0d7224 */ /* 0x000fe400078e0033 */
[----:B------:R-:W-:-:S07]  /*32c10*/  IMAD.MOV.U32 R47, RZ, RZ, R14 ;  /* 0x000000ffff2f7224 */ /* 0x000fce00078e000e */
[----:B------:R-:W-:Y:S05]  /*32c20*/  WARPSYNC.COLLECTIVE R15, `(.L_x_2275) ;  /* 0x000000000f087348 */ /* 0x000fea0003c00000 */
[----:B------:R0:W1:Y:S02]  /*32c30*/  SHFL.IDX P6, R14, R13, R12, R11 ;  /* 0x0000000c0d0e7389 */ /* 0x00006400000c000b */
[----:B01----:R-:W-:Y:S01]  /*32c40*/  ENDCOLLECTIVE ;  /* 0x000000000000791b */ /* 0x003fe20003800000 */
.L_x_2275:
[----:B------:R-:W-:Y:S02]  /*32c50*/  IMAD.MOV.U32 R13, RZ, RZ, R121 ;  /* 0x000000ffff0d7224 */ /* 0x000fe400078e0079 */
[----:B------:R-:W-:Y:S02]  /*32c60*/  IMAD.MOV.U32 R12, RZ, RZ, R20 ;  /* 0x000000ffff0c7224 */ /* 0x000fe400078e0014 */
[----:B------:R-:W-:-:S07]  /*32c70*/  IMAD.MOV.U32 R51, RZ, RZ, R14 ;  /* 0x000000ffff337224 */ /* 0x000fce00078e000e */
[----:B------:R-:W-:Y:S05]  /*32c80*/  WARPSYNC.COLLECTIVE R15, `(.L_x_2276) ;  /* 0x000000000f087348 */ /* 0x000fea0003c00000 */
[----:B------:R0:W1:Y:S02]  /*32c90*/  SHFL.IDX P6, R14, R13, R12, R11 ;  /* 0x0000000c0d0e7389 */ /* 0x00006400000c000b */
[----:B01----:R-:W-:Y:S01]  /*32ca0*/  ENDCOLLECTIVE ;  /* 0x000000000000791b */ /* 0x003fe20003800000 */
.L_x_2276:
[----:B------:R-:W-:Y:S02]  /*32cb0*/  SEL R96, R8, R51, P0 ;  /* 0x0000003308607207 */ /* 0x000fe40000000000 */
[----:B------:R-:W-:Y:S01]  /*32cc0*/  SEL R98, R51, R8, P0 ;  /* 0x0000000833627207 */ /* 0x000fe20000000000 */
[----:B------:R-:W-:Y:S01]  /*32cd0*/  IMAD.MOV.U32 R13, RZ, RZ, R119 ;  /* 0x000000ffff0d7224 */ /* 0x000fe200078e0077 */
[----:B------:R-:W-:Y:S01]  /*32ce0*/  SEL R119, R47, R6, P0 ;  /* 0x000000062f777207 */ /* 0x000fe20000000000 */
[----:B------:R-:W-:-:S07]  /*32cf0*/  IMAD.MOV.U32 R24, RZ, RZ, R14 ;  /* 0x000000ffff187224 */ /* 0x000fce00078e000e */
[----:B------:R-:W-:Y:S05]  /*32d00*/  WARPSYNC.COLLECTIVE R15, `(.L_x_2277) ;  /* 0x000000000f087348 */ /* 0x000fea0003c00000 */
[----:B------:R0:W1:Y:S02]  /*32d10*/  SHFL.IDX P6, R14, R13, R12, R11 ;  /* 0x0000000c0d0e7389 */ /* 0x00006400000c000b */
[----:B01----:R-:W-:Y:S01]  /*32d20*/  ENDCOLLECTIVE ;  /* 0x000000000000791b */ /* 0x003fe20003800000 */
.L_x_2277:
[----:B------:R-:W-:Y:S02]  /*32d30*/  IMAD.MOV.U32 R13, RZ, RZ, R53 ;  /* 0x000000ffff0d7224 */ /* 0x000fe400078e0035 */
[----:B------:R-:W-:Y:S02]  /*32d40*/  IMAD.MOV.U32 R12, RZ, RZ, R10 ;  /* 0x000000ffff0c7224 */ /* 0x000fe400078e000a */
[----:B------:R-:W-:-:S07]  /*32d50*/  IMAD.MOV.U32 R26, RZ, RZ, R14 ;  /* 0x000000ffff1a7224 */ /* 0x000fce00078e000e */
[----:B------:R-:W-:Y:S05]  /*32d60*/  WARPSYNC.COLLECTIVE R15, `(.L_x_2278) ;  /* 0x000000000f087348 */ /* 0x000fea0003c00000 */
[----:B------:R0:W1:Y:S02]  /*32d70*/  SHFL.IDX P6, R14, R13, R12, R11 ;  /* 0x0000000c0d0e7389 */ /* 0x00006400000c000b */
[----:B01----:R-:W-:Y:S01]  /*32d80*/  ENDCOLLECTIVE ;  /* 0x000000000000791b */ /* 0x003fe20003800000 */
.L_x_2278:
[----:B------:R-:W-:Y:S02]  /*32d90*/  IMAD.MOV.U32 R13, RZ, RZ, R55 ;  /* 0x000000ffff0d7224 */ /* 0x000fe400078e0037 */
[----:B------:R-:W-:-:S07]  /*32da0*/  IMAD.MOV.U32 R53, RZ, RZ, R14 ;  /* 0x000000ffff357224 */ /* 0x000fce00078e000e */
[----:B------:R-:W-:Y:S05]  /*32db0*/  WARPSYNC.COLLECTIVE R15, `(.L_x_2279) ;  /* 0x000000000f087348 */ /* 0x000fea0003c00000 */
[----:B------:R0:W1:Y:S02]  /*32dc0*/  SHFL.IDX P6, R14, R13, R12, R11 ;  /* 0x0000000c0d0e7389 */ /* 0x00006400000c000b */
[----:B01----:R-:W-:Y:S01]  /*32dd0*/  ENDCOLLECTIVE ;  /* 0x000000000000791b */ /* 0x003fe20003800000 */
.L_x_2279:
[----:B------:R-:W-:Y:S01]  /*32de0*/  SEL R121, R24, R53, P0 ;  /* 0x0000003518797207 */ /* 0x000fe20000000000 */
[----:B------:R-:W-:Y:S01]  /*32df0*/  IMAD.MOV.U32 R13, RZ, RZ, R117 ;  /* 0x000000ffff0d7224 */ /* 0x000fe200078e0075 */
[----:B------:R-:W-:Y:S01]  /*32e00*/  SEL R117, R6, R47, P0 ;  /* 0x0000002f06757207 */ /* 0x000fe20000000000 */
[----:B------:R-:W-:Y:S02]  /*32e10*/  IMAD.MOV.U32 R12, RZ, RZ, R20 ;  /* 0x000000ffff0c7224 */ /* 0x000fe400078e0014 */
[----:B------:R-:W-:-:S07]  /*32e20*/  IMAD.MOV.U32 R55, RZ, RZ, R14 ;  /* 0x000000ffff377224 */ /* 0x000fce00078e000e */
[----:B------:R-:W-:Y:S05]  /*32e30*/  WARPSYNC.COLLECTIVE R15, `(.L_x_2280) ;  /* 0x000000000f087348 */ /* 0x000fea0003c00000 */
[----:B------:R0:W1:Y:S02]  /*32e40*/  SHFL.IDX P6, R14, R13, R12, R11 ;  /* 0x0000000c0d0e7389 */ /* 0x00006400000c000b */
[----:B01----:R-:W-:Y:S01]  /*32e50*/  ENDCOLLECTIVE ;  /* 0x000000000000791b */ /* 0x003fe20003800000 */
.L_x_2280:
[----:B------:R-:W-:Y:S02]  /*32e60*/  SEL R0, R26, R55, P0 ;  /* 0x000000371a007207 */ /* 0x000fe40000000000 */
[----:B------:R-:W-:Y:S01]  /*32e70*/  SEL R6, R55, R26, P0 ;  /* 0x0000001a37067207 */ /* 0x000fe20000000000 */
[----:B------:R-:W-:Y:S02]  /*32e80*/  IMAD.MOV.U32 R13, RZ, RZ, R93 ;  /* 0x000000ffff0d7224 */ /* 0x000fe400078e005d */
[----:B------:R-:W-:-:S07]  /*32e90*/  IMAD.MOV.U32 R28, RZ, RZ, R14 ;  /* 0x000000ffff1c7224 */ /* 0x000fce00078e000e */
[----:B------:R-:W-:Y:S05]  /*32ea0*/  WARPSYNC.COLLECTIVE R15, `(.L_x_2281) ;  /* 0x000000000f087348 */ /* 0x000fea0003c00000 */
[----:B------:R0:W1:Y:S02]  /*32eb0*/  SHFL.IDX P6, R14, R13, R12, R11 ;  /* 0x0000000c0d0e7389 */ /* 0x00006400000c000b */
[----:B01----:R-:W-:Y:S01]  /*32ec0*/  ENDCOLLECTIVE ;  /* 0x000000000000791b */ /* 0x003fe20003800000 */
.L_x_2281:
[----:B------:R-:W-:Y:S02]  /*32ed0*/  IMAD.MOV.U32 R13, RZ, RZ, R91 ;  /* 0x000000ffff0d7224 */ /* 0x000fe400078e005b */
[----:B------:R-:W-:Y:S02]  /*32ee0*/  IMAD.MOV.U32 R12, RZ, RZ, R10 ;  /* 0x000000ffff0c7224 */ /* 0x000fe400078e000a */
[----:B------:R-:W-:-:S07]  /*32ef0*/  IMAD.MOV.U32 R30, RZ, RZ, R14 ;  /* 0x000000ffff1e7224 */ /* 0x000fce00078e000e */
[----:B------:R-:W-:Y:S05]  /*32f00*/  WARPSYNC.COLLECTIVE R15, `(.L_x_2282) ;  /* 0x000000000f087348 */ /* 0x000fea0003c00000 */
[----:B------:R0:W1:Y:S02]  /*32f10*/  SHFL.IDX P6, R14, R13, R12, R11 ;  /* 0x0000000c0d0e7389 */ /* 0x00006400000c000b */
[----:B01----:R-:W-:Y:S01]  /*32f20*/  ENDCOLLECTIVE ;  /* 0x000000000000791b */ /* 0x003fe20003800000 */
.L_x_2282:
[----:B------:R-:W-:Y:S01]  /*32f30*/  IMAD.MOV.U32 R13, RZ, RZ, R7 ;  /* 0x000000ffff0d7224 */ /* 0x000fe200078e0007 */
[----:B------:R-:W-:Y:S01]  /*32f40*/  SEL R7, R53, R24, P0 ;  /* 0x0000001835077207 */ /* 0x000fe20000000000 */
[----:B------:R-:W-:-:S07]  /*32f50*/  IMAD.MOV.U32 R91, RZ, RZ, R14 ;  /* 0x000000ffff5b7224 */ /* 0x000fce00078e000e */
[----:B------:R-:W-:Y:S05]  /*32f60*/  WARPSYNC.COLLECTIVE R15, `(.L_x_2283) ;  /* 0x000000000f087348 */ /* 0x000fea0003c00000 */
[----:B------:R0:W1:Y:S02]  /*32f70*/  SHFL.IDX P6, R14, R13, R12, R11 ;  /* 0x0000000c0d0e7389 */ /* 0x00006400000c000b */
[----:B01----:R-:W-:Y:S01]  /*32f80*/  ENDCOLLECTIVE ;  /* 0x000000000000791b */ /* 0x003fe20003800000 */
.L_x_2283:
[----:B------:R-:W-:Y:S01]  /*32f90*/  SEL R9, R28, R91, P0 ;  /* 0x0000005b1c097207 */ /* 0x000fe20000000000 */
[----:B------:R-:W-:Y:S02]  /*32fa0*/  IMAD.MOV.U32 R13, RZ, RZ, R139 ;  /* 0x000000ffff0d7224 */ /* 0x000fe400078e008b */
[----:B------:R-:W-:Y:S02]  /*32fb0*/  IMAD.MOV.U32 R12, RZ, RZ, R20 ;  /* 0x000000ffff0c7224 */ /* 0x000fe400078e0014 */
[----:B------:R-:W-:-:S07]  /*32fc0*/  IMAD.MOV.U32 R93, RZ, RZ, R14 ;  /* 0x000000ffff5d7224 */ /* 0x000fce00078e000e */
[----:B------:R-:W-:Y:S05]  /*32fd0*/  WARPSYNC.COLLECTIVE R15, `(.L_x_2284) ;  /* 0x000000000f087348 */ /* 0x000fea0003c00000 */
[----:B------:R0:W1:Y:S02]  /*32fe0*/  SHFL.IDX P6, R14, R13, R12, R11 ;  /* 0x0000000c0d0e7389 */ /* 0x00006400000c000b */
[----:B01----:R-:W-:Y:S01]  /*32ff0*/  ENDCOLLECTIVE ;  /* 0x000000000000791b */ /* 0x003fe20003800000 */
.L_x_2284:
[----:B------:R-:W-:Y:S02]  /*33000*/  SEL R8, R30, R93, P0 ;  /* 0x0000005d1e087207 */ /* 0x000fe40000000000 */
[----:B------:R-:W-:Y:S01]  /*33010*/  SEL R2, R93, R30, P0 ;  /* 0x0000001e5d027207 */ /* 0x000fe20000000000 */
[----:B------:R-:W-:Y:S02]  /*33020*/  IMAD.MOV.U32 R13, RZ, RZ, R97 ;  /* 0x000000ffff0d7224 */ /* 0x000fe400078e0061 */
[----:B------:R-:W-:-:S07]  /*33030*/  IMAD.MOV.U32 R32, RZ, RZ, R14 ;  /* 0x000000ffff207224 */ /* 0x000fce00078e000e */
[----:B------:R-:W-:Y:S05]  /*33040*/  WARPSYNC.COLLECTIVE R15, `(.L_x_2285) ;  /* 0x000000000f087348 */ /* 0x000fea0003c00000 */
[----:B------:R0:W1:Y:S02]  /*33050*/  SHFL.IDX P6, R14, R13, R12, R11 ;  /* 0x0000000c0d0e7389 */ /* 0x00006400000c000b */
[----:B01----:R-:W-:Y:S01]  /*33060*/  ENDCOLLECTIVE ;  /* 0x000000000000791b */ /* 0x003fe20003800000 */
.L_x_2285:
[----:B------:R-:W-:Y:S02]  /*33070*/  IMAD.MOV.U32 R13, RZ, RZ, R95 ;  /* 0x000000ffff0d7224 */ /* 0x000fe400078e005f */
[----:B------:R-:W-:Y:S02]  /*33080*/  IMAD.MOV.U32 R12, RZ, RZ, R10 ;  /* 0x000000ffff0c7224 */ /* 0x000fe400078e000a */
[----:B------:R-:W-:-:S07]  /*33090*/  IMAD.MOV.U32 R46, RZ, RZ, R14 ;  /* 0x000000ffff2e7224 */ /* 0x000fce00078e000e */
[----:B------:R-:W-:Y:S05]  /*330a0*/  WARPSYNC.COLLECTIVE R15, `(.L_x_2286) ;  /* 0x000000000f087348 */ /* 0x000fea0003c00000 */
[----:B------:R0:W1:Y:S02]  /*330b0*/  SHFL.IDX P6, R14, R13, R12, R11 ;  /* 0x0000000c0d0e7389 */ /* 0x00006400000c000b */
[----:B01----:R-:W-:Y:S01]  /*330c0*/  ENDCOLLECTIVE ;  /* 0x000000000000791b */ /* 0x003fe20003800000 */
.L_x_2286:
[----:B------:R-:W-:Y:S01]  /*330d0*/  IMAD.MOV.U32 R13, RZ, RZ, R21 ;  /* 0x000000ffff0d7224 */ /* 0x000fe200078e0015 */
[----:B------:R-:W-:Y:S01]  /*330e0*/  SEL R21, R91, R28, P0 ;  /* 0x0000001c5b157207 */ /* 0x000fe20000000000 */
[----:B------:R-:W-:-:S07]  /*330f0*/  IMAD.MOV.U32 R95, RZ, RZ, R14 ;  /* 0x000000ffff5f7224 */ /* 0x000fce00078e000e */
[----:B------:R-:W-:Y:S05]  /*33100*/  WARPSYNC.COLLECTIVE R15, `(.L_x_2287) ;  /* 0x000000000f087348 */ /* 0x000fea0003c00000 */
[----:B------:R0:W1:Y:S02]  /*33110*/  SHFL.IDX P6, R14, R13, R12, R11 ;  /* 0x0000000c0d0e7389 */ /* 0x00006400000c000b */
[----:B01----:R-:W-:Y:S01]  /*33120*/  ENDCOLLECTIVE ;  /* 0x000000000000791b */ /* 0x003fe20003800000 */
.L_x_2287:
[----:B------:R-:W-:Y:S01]  /*33130*/  SEL R47, R95, R32, P0 ;  /* 0x000000205f2f7207 */ /* 0x000fe20000000000 */
[----:B------:R-:W-:Y:S02]  /*33140*/  IMAD.MOV.U32 R13, RZ, RZ, R137 ;  /* 0x000000ffff0d7224 */ /* 0x000fe400078e0089 */
[----:B------:R-:W-:Y:S02]  /*33150*/  IMAD.MOV.U32 R12, RZ, RZ, R20 ;  /* 0x000000ffff0c7224 */ /* 0x000fe400078e0014 */
[----:B------:R-:W-:-:S07]  /*33160*/  IMAD.MOV.U32 R97, RZ, RZ, R14 ;  /* 0x000000ffff617224 */ /* 0x000fce00078e000e */
[----:B------:R-:W-:Y:S05]  /*33170*/  WARPSYNC.COLLECTIVE R15, `(.L_x_2288) ;  /* 0x000000000f087348 */ /* 0x000fea0003c00000 */
[----:B------:R0:W1:Y:S02]  /*33180*/  SHFL.IDX P6, R14, R13, R12, R11 ;  /* 0x0000000c0d0e7389 */ /* 0x00006400000c000b */
[----:B01----:R-:W-:Y:S01]  /*33190*/  ENDCOLLECTIVE ;  /* 0x000000000000791b */ /* 0x003fe20003800000 */
.L_x_2288:
[----:B------:R-:W-:Y:S02]  /*331a0*/  SEL R44, R46, R97, P0 ;  /* 0x000000612e2c7207 */ /* 0x000fe40000000000 */
[----:B------:R-:W-:Y:S01]  /*331b0*/  SEL R46, R97, R46, P0 ;  /* 0x0000002e612e7207 */ /* 0x000fe20000000000 */
[----:B------:R-:W-:Y:S02]  /*331c0*/  IMAD.MOV.U32 R13, RZ, RZ, R101 ;  /* 0x000000ffff0d7224 */ /* 0x000fe400078e0065 */
[----:B------:R-:W-:-:S07]  /*331d0*/  IMAD.MOV.U32 R34, RZ, RZ, R14 ;  /* 0x000000ffff227224 */ /* 0x000fce00078e000e */
[----:B------:R-:W-:Y:S05]  /*331e0*/  WARPSYNC.COLLECTIVE R15, `(.L_x_2289) ;  /* 0x000000000f087348 */ /* 0x000fea0003c00000 */
[----:B------:R0:W1:Y:S02]  /*331f0*/  SHFL.IDX P6, R14, R13, R12, R11 ;  /* 0x0000000c0d0e7389 */ /* 0x00006400000c000b */
[----:B01----:R-:W-:Y:S01]  /*33200*/  ENDCOLLECTIVE ;  /* 0x000000000000791b */ /* 0x003fe20003800000 */
.L_x_2289:
[----:B------:R-:W-:Y:S02]  /*33210*/  IMAD.MOV.U32 R13, RZ, RZ, R99 ;  /* 0x000000ffff0d7224 */ /* 0x000fe400078e0063 */
[----:B------:R-:W-:Y:S02]  /*33220*/  IMAD.MOV.U32 R12, RZ, RZ, R10 ;  /* 0x000000ffff0c7224 */ /* 0x000fe400078e000a */
[----:B------:R-:W-:-:S07]  /*33230*/  IMAD.MOV.U32 R50, RZ, RZ, R14 ;  /* 0x000000ffff327224 */ /* 0x000fce00078e000e */
[----:B------:R-:W-:Y:S05]  /*33240*/  WARPSYNC.COLLECTIVE R15, `(.L_x_2290) ;  /* 0x000000000f087348 */ /* 0x000fea0003c00000 */
[----:B------:R0:W1:Y:S02]  /*33250*/  SHFL.IDX P6, R14, R13, R12, R11 ;  /* 0x0000000c0d0e7389 */ /* 0x00006400000c000b */
[----:B01----:R-:W-:Y:S01]  /*33260*/  ENDCOLLECTIVE ;  /* 0x000000000000791b */ /* 0x003fe20003800000 */
.L_x_2290:
[----:B------:R-:W-:Y:S01]  /*33270*/  IMAD.MOV.U32 R13, RZ, RZ, R45 ;  /* 0x000000ffff0d7224 */ /* 0x000fe200078e002d */
[----:B------:R-:W-:Y:S01]  /*33280*/  SEL R45, R32, R95, P0 ;  /* 0x0000005f202d7207 */ /* 0x000fe20000000000 */
[----:B------:R-:W-:-:S07]  /*33290*/  IMAD.MOV.U32 R99, RZ, RZ, R14 ;  /* 0x000000ffff637224 */ /* 0x000fce00078e000e */
[----:B------:R-:W-:Y:S05]  /*332a0*/  WARPSYNC.COLLECTIVE R15, `(.L_x_2291) ;  /* 0x000000000f087348 */ /* 0x000fea0003c00000 */
[----:B------:R0:W1:Y:S02]  /*332b0*/  SHFL.IDX P6, R14, R13, R12, R11 ;  /* 0x0000000c0d0e7389 */ /* 0x00006400000c000b */
[----:B01----:R-:W-:Y:S01]  /*332c0*/  ENDCOLLECTIVE ;  /* 0x000000000000791b */ /* 0x003fe20003800000 */
.L_x_2291:
[----:B------:R-:W-:Y:S01]  /*332d0*/  SEL R51, R99, R34, P0 ;  /* 0x0000002263337207 */ /* 0x000fe20000000000 */
[----:B------:R-:W-:Y:S02]  /*332e0*/  IMAD.MOV.U32 R13, RZ, RZ, R135 ;  /* 0x000000ffff0d7224 */ /* 0x000fe400078e0087 */
[----:B------:R-:W-:Y:S02]  /*332f0*/  IMAD.MOV.U32 R12, RZ, RZ, R20 ;  /* 0x000000ffff0c7224 */ /* 0x000fe400078e0014 */
[----:B------:R-:W-:-:S07]  /*33300*/  IMAD.MOV.U32 R101, RZ, RZ, R14 ;  /* 0x000000ffff657224 */ /* 0x000fce00078e000e */
[----:B------:R-:W-:Y:S05]  /*33310*/  WARPSYNC.COLLECTIVE R15, `(.L_x_2292) ;  /* 0x000000000f087348 */ /* 0x000fea0003c00000 */
[----:B------:R0:W1:Y:S02]  /*33320*/  SHFL.IDX P6, R14, R13, R12, R11 ;  /* 0x0000000c0d0e7389 */ /* 0x00006400000c000b */
[----:B01----:R-:W-:Y:S01]  /*33330*/  ENDCOLLECTIVE ;  /* 0x000000000000791b */ /* 0x003fe20003800000 */
.L_x_2292:
[----:B------:R-:W-:Y:S02]  /*33340*/  SEL R48, R50, R101, P0 ;  /* 0x0000006532307207 */ /* 0x000fe40000000000 */
[----:B------:R-:W-:Y:S01]  /*33350*/  SEL R50, R101, R50, P0 ;  /* 0x0000003265327207 */ /* 0x000fe20000000000 */
[----:B------:R-:W-:Y:S02]  /*33360*/  IMAD.MOV.U32 R13, RZ, RZ, R133 ;  /* 0x000000ffff0d7224 */ /* 0x000fe400078e0085 */
[----:B------:R-:W-:-:S07]  /*33370*/  IMAD.MOV.U32 R36, RZ, RZ, R14 ;  /* 0x000000ffff247224 */ /* 0x000fce00078e000e */
[----:B------:R-:W-:Y:S05]  /*33380*/  WARPSYNC.COLLECTIVE R15, `(.L_x_2293) ;  /* 0x000000000f087348 */ /* 0x000fea0003c00000 */
[----:B------:R0:W1:Y:S02]  /*33390*/  SHFL.IDX P6, R14, R13, R12, R11 ;  /* 0x0000000c0d0e7389 */ /* 0x00006400000c000b */
[----:B01----:R-:W-:Y:S01]  /*333a0*/  ENDCOLLECTIVE ;  /* 0x000000000000791b */ /* 0x003fe20003800000 */
.L_x_2293:
[----:B------:R-:W-:Y:S02]  /*333b0*/  IMAD.MOV.U32 R13, RZ, RZ, R103 ;  /* 0x000000ffff0d7224 */ /* 0x000fe400078e0067 */
[----:B------:R-:W-:Y:S02]  /*333c0*/  IMAD.MOV.U32 R12, RZ, RZ, R10 ;  /* 0x000000ffff0c7224 */ /* 0x000fe400078e000a */
[----:B------:R-:W-:-:S07]  /*333d0*/  IMAD.MOV.U32 R38, RZ, RZ, R14 ;  /* 0x000000ffff267224 */ /* 0x000fce00078e000e */
[----:B------:R-:W-:Y:S05]  /*333e0*/  WARPSYNC.COLLECTIVE R15, `(.L_x_2294) ;  /* 0x000000000f087348 */ /* 0x000fea0003c00000 */
[----:B------:R0:W1:Y:S02]  /*333f0*/  SHFL.IDX P6, R14, R13, R12, R11 ;  /* 0x0000000c0d0e7389 */ /* 0x00006400000c000b */
[----:B01----:R-:W-:Y:S01]  /*33400*/  ENDCOLLECTIVE ;  /* 0x000000000000791b */ /* 0x003fe20003800000 */
.L_x_2294:
[----:B------:R-:W-:Y:S02]  /*33410*/  IMAD.MOV.U32 R13, RZ, RZ, R105 ;  /* 0x000000ffff0d7224 */ /* 0x000fe400078e0069 */
[----:B------:R-:W-:-:S07]  /*33420*/  IMAD.MOV.U32 R103, RZ, RZ, R14 ;  /* 0x000000ffff677224 */ /* 0x000fce00078e000e */
[----:B------:R-:W-:Y:S05]  /*33430*/  WARPSYNC.COLLECTIVE R15, `(.L_x_2295) ;  /* 0x000000000f087348 */ /* 0x000fea0003c00000 */
[----:B------:R0:W1:Y:S02]  /*33440*/  SHFL.IDX P6, R14, R13, R12, R11 ;  /* 0x0000000c0d0e7389 */ /* 0x00006400000c000b */
[----:B01----:R-:W-:Y:S01]  /*33450*/  ENDCOLLECTIVE ;  /* 0x000000000000791b */ /* 0x003fe20003800000 */
.L_x_2295:
        /* <DEDUP_REMOVED lines=8> */
.L_x_2296:
[----:B------:R-:W-:Y:S02]  /*334e0*/  SEL R52, R38, R105, P0 ;  /* 0x0000006926347207 */ /* 0x000fe40000000000 */
[----:B------:R-:W-:Y:S01]  /*334f0*/  SEL R112, R105, R38, P0 ;  /* 0x0000002669707207 */ /* 0x000fe20000000000 */
[----:B------:R-:W-:Y:S02]  /*33500*/  IMAD.MOV.U32 R13, RZ, RZ, R129 ;  /* 0x000000ffff0d7224 */ /* 0x000fe400078e0081 */
[----:B------:R-:W-:-:S07]  /*33510*/  IMAD.MOV.U32 R40, RZ, RZ, R14 ;  /* 0x000000ffff287224 */ /* 0x000fce00078e000e */
[----:B------:R-:W-:Y:S05]  /*33520*/  WARPSYNC.COLLECTIVE R15, `(.L_x_2297) ;  /* 0x000000000f087348 */ /* 0x000fea0003c00000 */
[----:B------:R0:W1:Y:S02]  /*33530*/  SHFL.IDX P6, R14, R13, R12, R11 ;  /* 0x0000000c0d0e7389 */ /* 0x00006400000c000b */
[----:B01----:R-:W-:Y:S01]  /*33540*/  ENDCOLLECTIVE ;  /* 0x000000000000791b */ /* 0x003fe20003800000 */
.L_x_2297:
[----:B------:R-:W-:Y:S02]  /*33550*/  IMAD.MOV.U32 R13, RZ, RZ, R107 ;  /* 0x000000ffff0d7224 */ /* 0x000fe400078e006b */
[----:B------:R-:W-:Y:S02]  /*33560*/  IMAD.MOV.U32 R12, RZ, RZ, R10 ;  /* 0x000000ffff0c7224 */ /* 0x000fe400078e000a */
[----:B------:R-:W-:-:S07]  /*33570*/  IMAD.MOV.U32 R42, RZ, RZ, R14 ;  /* 0x000000ffff2a7224 */ /* 0x000fce00078e000e */
[----:B------:R-:W-:Y:S05]  /*33580*/  WARPSYNC.COLLECTIVE R15, `(.L_x_2298) ;  /* 0x000000000f087348 */ /* 0x000fea0003c00000 */
[----:B------:R0:W1:Y:S02]  /*33590*/  SHFL.IDX P6, R14, R13, R12, R11 ;  /* 0x0000000c0d0e7389 */ /* 0x00006400000c000b */
[----:B01----:R-:W-:Y:S01]  /*335a0*/  ENDCOLLECTIVE ;  /* 0x000000000000791b */ /* 0x003fe20003800000 */
.L_x_2298:
[----:B------:R-:W-:Y:S02]  /*335b0*/  IMAD.MOV.U32 R13, RZ, RZ, R109 ;  /* 0x000000ffff0d7224 */ /* 0x000fe400078e006d */
[----:B------:R-:W-:-:S07]  /*335c0*/  IMAD.MOV.U32 R107, RZ, RZ, R14 ;  /* 0x000000ffff6b7224 */ /* 0x000fce00078e000e */
[----:B------:R-:W-:Y:S05]  /*335d0*/  WARPSYNC.COLLECTIVE R15, `(.L_x_2299) ;  /* 0x000000000f087348 */ /* 0x000fea0003c00000 */
[----:B------:R0:W1:Y:S02]  /*335e0*/  SHFL.IDX P6, R14, R13, R12, R11 ;  /* 0x0000000c0d0e7389 */ /* 0x00006400000c000b */
[----:B01----:R-:W-:Y:S01]  /*335f0*/  ENDCOLLECTIVE ;  /* 0x000000000000791b */ /* 0x003fe20003800000 */
.L_x_2299:
        /* <DEDUP_REMOVED lines=8> */
.L_x_2300:
[----:B------:R-:W-:Y:S02]  /*33680*/  SEL R114, R42, R109, P0 ;  /* 0x0000006d2a727207 */ /* 0x000fe40000000000 */
[----:B------:R-:W-:Y:S01]  /*33690*/  SEL R116, R109, R42, P0 ;  /* 0x0000002a6d747207 */ /* 0x000fe20000000000 */
[----:B------:R-:W-:Y:S02]  /*336a0*/  IMAD.MOV.U32 R13, RZ, RZ, R113 ;  /* 0x000000ffff0d7224 */ /* 0x000fe400078e0071 */
[----:B------:R-:W-:-:S07]  /*336b0*/  IMAD.MOV.U32 R58, RZ, RZ, R14 ;  /* 0x000000ffff3a7224 */ /* 0x000fce00078e000e */
[----:B------:R-:W-:Y:S05]  /*336c0*/  WARPSYNC.COLLECTIVE R15, `(.L_x_2301) ;  /* 0x000000000f087348 */ /* 0x000fea0003c00000 */
[----:B------:R0:W1:Y:S02]  /*336d0*/  SHFL.IDX P6, R14, R13, R12, R11 ;  /* 0x0000000c0d0e7389 */ /* 0x00006400000c000b */
[----:B01----:R-:W-:Y:S01]  /*336e0*/  ENDCOLLECTIVE ;  /* 0x000000000000791b */ /* 0x003fe20003800000 */
.L_x_2301:
[----:B------:R-:W-:Y:S02]  /*336f0*/  IMAD.MOV.U32 R13, RZ, RZ, R111 ;  /* 0x000000ffff0d7224 */ /* 0x000fe400078e006f */
[----:B------:R-:W-:Y:S02]  /*33700*/  IMAD.MOV.U32 R12, RZ, RZ, R10 ;  /* 0x000000ffff0c7224 */ /* 0x000fe400078e000a */
[----:B------:R-:W-:-:S07]  /*33710*/  IMAD.MOV.U32 R56, RZ, RZ, R14 ;  /* 0x000000ffff387224 */ /* 0x000fce00078e000e */
[----:B------:R-:W-:Y:S05]  /*33720*/  WARPSYNC.COLLECTIVE R15, `(.L_x_2302) ;  /* 0x000000000f087348 */ /* 0x000fea0003c00000 */
[----:B------:R0:W1:Y:S02]  /*33730*/  SHFL.IDX P6, R14, R13, R12, R11 ;  /* 0x0000000c0d0e7389 */ /* 0x00006400000c000b */
[----:B01----:R-:W-:Y:S01]  /*33740*/  ENDCOLLECTIVE ;  /* 0x000000000000791b */ /* 0x003fe20003800000 */
.L_x_2302:
[----:B------:R-:W-:Y:S01]  /*33750*/  IMAD.MOV.U32 R13, RZ, RZ, R49 ;  /* 0x000000ffff0d7224 */ /* 0x000fe200078e0031 */
[----:B------:R-:W-:Y:S01]  /*33760*/  SEL R49, R34, R99, P0 ;  /* 0x0000006322317207 */ /* 0x000fe20000000000 */
[----:B------:R-:W-:-:S07]  /*33770*/  IMAD.MOV.U32 R111, RZ, RZ, R14 ;  /* 0x000000ffff6f7224 */ /* 0x000fce00078e000e */
[----:B------:R-:W-:Y:S05]  /*33780*/  WARPSYNC.COLLECTIVE R15, `(.L_x_2303) ;  /* 0x000000000f087348 */ /* 0x000fea0003c00000 */
[----:B------:R0:W1:Y:S02]  /*33790*/  SHFL.IDX P6, R14, R13, R12, R11 ;  /* 0x0000000c0d0e7389 */ /* 0x00006400000c000b */
[----:B01----:R-:W-:Y:S01]  /*337a0*/  ENDCOLLECTIVE ;  /* 0x000000000000791b */ /* 0x003fe20003800000 */
.L_x_2303:
        /* <DEDUP_REMOVED lines=8> */
.L_x_2304:
[----:B------:R-:W-:Y:S02]  /*33830*/  SEL R54, R56, R113, P0 ;  /* 0x0000007138367207 */ /* 0x000fe40000000000 */
[----:B------:R-:W-:Y:S01]  /*33840*/  SEL R56, R113, R56, P0 ;  /* 0x0000003871387207 */ /* 0x000fe20000000000 */
[----:B------:R-:W-:Y:S02]  /*33850*/  IMAD.MOV.U32 R13, RZ, RZ, R123 ;  /* 0x000000ffff0d7224 */ /* 0x000fe400078e007b */
[----:B------:R-:W-:-:S07]  /*33860*/  IMAD.MOV.U32 R62, RZ, RZ, R14 ;  /* 0x000000ffff3e7224 */ /* 0x000fce00078e000e */
[----:B------:R-:W-:Y:S05]  /*33870*/  WARPSYNC.COLLECTIVE R15, `(.L_x_2305) ;  /* 0x000000000f087348 */ /* 0x000fea0003c00000 */
[----:B------:R0:W1:Y:S02]  /*33880*/  SHFL.IDX P6, R14, R13, R12, R11 ;  /* 0x0000000c0d0e7389 */ /* 0x00006400000c000b */
[----:B01----:R-:W-:Y:S01]  /*33890*/  ENDCOLLECTIVE ;  /* 0x000000000000791b */ /* 0x003fe20003800000 */
.L_x_2305:
[----:B------:R-:W-:Y:S02]  /*338a0*/  IMAD.MOV.U32 R13, RZ, RZ, R115 ;  /* 0x000000ffff0d7224 */ /* 0x000fe400078e0073 */
[----:B------:R-:W-:Y:S02]  /*338b0*/  IMAD.MOV.U32 R12, RZ, RZ, R10 ;  /* 0x000000ffff0c7224 */ /* 0x000fe400078e000a */
[----:B------:R-:W-:-:S07]  /*338c0*/  IMAD.MOV.U32 R60, RZ, RZ, R14 ;  /* 0x000000ffff3c7224 */ /* 0x000fce00078e000e */
[----:B------:R-:W-:Y:S05]  /*338d0*/  WARPSYNC.COLLECTIVE R15, `(.L_x_2306) ;  /* 0x000000000f087348 */ /* 0x000fea0003c00000 */
[----:B------:R0:W1:Y:S02]  /*338e0*/  SHFL.IDX P6, R14, R13, R12, R11 ;  /* 0x0000000c0d0e7389 */ /* 0x00006400000c000b */
[----:B01----:R-:W-:Y:S01]  /*338f0*/  ENDCOLLECTIVE ;  /* 0x000000000000791b */ /* 0x003fe20003800000 */
.L_x_2306:
[----:B------:R-:W-:Y:S02]  /*33900*/  IMAD.MOV.U32 R13, RZ, RZ, R79 ;  /* 0x000000ffff0d7224 */ /* 0x000fe400078e004f */
[----:B------:R-:W-:-:S07]  /*33910*/  IMAD.MOV.U32 R115, RZ, RZ, R14 ;  /* 0x000000ffff737224 */ /* 0x000fce00078e000e */
[----:B------:R-:W-:Y:S05]  /*33920*/  WARPSYNC.COLLECTIVE R15, `(.L_x_2307) ;  /* 0x000000000f087348 */ /* 0x000fea0003c00000 */
[----:B------:R0:W1:Y:S02]  /*33930*/  SHFL.IDX P6, R14, R13, R12, R11 ;  /* 0x0000000c0d0e7389 */ /* 0x00006400000c000b */
[----:B01----:R-:W-:Y:S01]  /*33940*/  ENDCOLLECTIVE ;  /* 0x000000000000791b */ /* 0x003fe20003800000 */
.L_x_2307:
[----:B------:R-:W-:Y:S02]  /*33950*/  IMAD.MOV.U32 R13, RZ, RZ, R87 ;  /* 0x000000ffff0d7224 */ /* 0x000fe400078e0057 */
[----:B------:R-:W-:Y:S02]  /*33960*/  IMAD.MOV.U32 R12, RZ, RZ, R20 ;  /* 0x000000ffff0c7224 */ /* 0x000fe400078e0014 */
[----:B------:R-:W-:-:S07]  /*33970*/  IMAD.MOV.U32 R79, RZ, RZ, R14 ;  /* 0x000000ffff4f7224 */ /* 0x000fce00078e000e */
[----:B------:R-:W-:Y:S05]  /*33980*/  WARPSYNC.COLLECTIVE R15, `(.L_x_2308) ;  /* 0x000000000f087348 */ /* 0x000fea0003c00000 */
[----:B------:R0:W1:Y:S02]  /*33990*/  SHFL.IDX P6, R14, R13, R12, R11 ;  /* 0x0000000c0d0e7389 */ /* 0x00006400000c000b */
[----:B01----:R-:W-:Y:S01]  /*339a0*/  ENDCOLLECTIVE ;  /* 0x000000000000791b */ /* 0x003fe20003800000 */
.L_x_2308:
[----:B------:R-:W-:Y:S02]  /*339b0*/  SEL R58, R60, R79, P0 ;  /* 0x0000004f3c3a7207 */ /* 0x000fe40000000000 */
[----:B------:R-:W-:Y:S01]  /*339c0*/  SEL R60, R79, R60, P0 ;  /* 0x0000003c4f3c7207 */ /* 0x000fe20000000000 */
[----:B------:R-:W-:Y:S02]  /*339d0*/  IMAD.MOV.U32 R13, RZ, RZ, R85 ;  /* 0x000000ffff0d7224 */ /* 0x000fe400078e0055 */
[----:B------:R-:W-:-:S07]  /*339e0*/  IMAD.MOV.U32 R87, RZ, RZ, R14 ;  /* 0x000000ffff577224 */ /* 0x000fce00078e000e */
[----:B------:R-:W-:Y:S05]  /*339f0*/  WARPSYNC.COLLECTIVE R15, `(.L_x_2309) ;  /* 0x000000000f087348 */ /* 0x000fea0003c00000 */
[----:B------:R0:W1:Y:S02]  /*33a00*/  SHFL.IDX P6, R14, R13, R12, R11 ;  /* 0x0000000c0d0e7389 */ /* 0x00006400000c000b */
[----:B01----:R-:W-:Y:S01]  /*33a10*/  ENDCOLLECTIVE ;  /* 0x000000000000791b */ /* 0x003fe20003800000 */
.L_x_2309:
[----:B------:R-:W-:Y:S01]  /*33a20*/  IMAD.MOV.U32 R13, RZ, RZ, R59 ;  /* 0x000000ffff0d7224 */ /* 0x000fe200078e003b */
[----:B------:R-:W-:Y:S01]  /*33a30*/  SEL R59, R115, R62, P0 ;  /* 0x0000003e733b7207 */ /* 0x000fe20000000000 */
[----:B------:R-:W-:Y:S02]  /*33a40*/  IMAD.MOV.U32 R12, RZ, RZ, R10 ;  /* 0x000000ffff0c7224 */ /* 0x000fe400078e000a */
[----:B------:R-:W-:-:S07]  /*33a50*/  IMAD.MOV.U32 R64, RZ, RZ, R14 ;  /* 0x000000ffff407224 */ /* 0x000fce00078e000e */
[----:B------:R-:W-:Y:S05]  /*33a60*/  WARPSYNC.COLLECTIVE R15, `(.L_x_2310) ;  /* 0x000000000f087348 */ /* 0x000fea0003c00000 */
[----:B------:R0:W1:Y:S02]  /*33a70*/  SHFL.IDX P6, R14, R13, R12, R11 ;  /* 0x0000000c0d0e7389 */ /* 0x00006400000c000b */
[----:B01----:R-:W-:Y:S01]  /*33a80*/  ENDCOLLECTIVE ;  /* 0x000000000000791b */ /* 0x003fe20003800000 */
.L_x_2310:
[----:B------:R-:W-:Y:S01]  /*33a90*/  IMAD.MOV.U32 R13, RZ, RZ, R57 ;  /* 0x000000ffff0d7224 */ /* 0x000fe200078e0039 */
[----:B------:R-:W-:Y:S01]  /*33aa0*/  SEL R57, R62, R115, P0 ;  /* 0x000000733e397207 */ /* 0x000fe20000000000 */
[----:B------:R-:W-:-:S07]  /*33ab0*/  IMAD.MOV.U32 R66, RZ, RZ, R14 ;  /* 0x000000ffff427224 */ /* 0x000fce00078e000e */
[----:B------:R-:W-:Y:S05]  /*33ac0*/  WARPSYNC.COLLECTIVE R15, `(.L_x_2311) ;  /* 0x000000000f087348 */ /* 0x000fea0003c00000 */
[----:B------:R0:W1:Y:S02]  /*33ad0*/  SHFL.IDX P6, R14, R13, R12, R11 ;  /* 0x0000000c0d0e7389 */ /* 0x00006400000c000b */
[----:B01----:R-:W-:Y:S01]  /*33ae0*/  ENDCOLLECTIVE ;  /* 0x000000000000791b */ /* 0x003fe20003800000 */
.L_x_2311:
[----:B------:R-:W-:Y:S02]  /*33af0*/  IMAD.MOV.U32 R13, RZ, RZ, R83 ;  /* 0x000000ffff0d7224 */ /* 0x000fe400078e0053 */
[----:B------:R-:W-:Y:S02]  /*33b00*/  IMAD.MOV.U32 R12, RZ, RZ, R20 ;  /* 0x000000ffff0c7224 */ /* 0x000fe400078e0014 */
[----:B------:R-:W-:-:S07]  /*33b10*/  IMAD.MOV.U32 R85, RZ, RZ, R14 ;  /* 0x000000ffff557224 */ /* 0x000fce00078e000e */
[----:B------:R-:W-:Y:S05]  /*33b20*/  WARPSYNC.COLLECTIVE R15, `(.L_x_2312) ;  /* 0x000000000f087348 */ /* 0x000fea0003c00000 */
[----:B------:R0:W1:Y:S02]  /*33b30*/  SHFL.IDX P6, R14, R13, R12, R11 ;  /* 0x0000000c0d0e7389 */ /* 0x00006400000c000b */
[----:B01----:R-:W-:Y:S01]  /*33b40*/  ENDCOLLECTIVE ;  /* 0x000000000000791b */ /* 0x003fe20003800000 */
.L_x_2312:
[----:B------:R-:W-:Y:S02]  /*33b50*/  SEL R62, R64, R85, P0 ;  /* 0x00000055403e7207 */ /* 0x000fe40000000000 */
[----:B------:R-:W-:Y:S01]  /*33b60*/  SEL R64, R85, R64, P0 ;  /* 0x0000004055407207 */ /* 0x000fe20000000000 */
[----:B------:R-:W-:Y:S02]  /*33b70*/  IMAD.MOV.U32 R13, RZ, RZ, R81 ;  /* 0x000000ffff0d7224 */ /* 0x000fe400078e0051 */
[----:B------:R-:W-:-:S07]  /*33b80*/  IMAD.MOV.U32 R83, RZ, RZ, R14 ;  /* 0x000000ffff537224 */ /* 0x000fce00078e000e */
[----:B------:R-:W-:Y:S05]  /*33b90*/  WARPSYNC.COLLECTIVE R15, `(.L_x_2313) ;  /* 0x000000000f087348 */ /* 0x000fea0003c00000 */
[----:B------:R0:W1:Y:S02]  /*33ba0*/  SHFL.IDX P6, R14, R13, R12, R11 ;  /* 0x0000000c0d0e7389 */ /* 0x00006400000c000b */
[----:B01----:R-:W-:Y:S01]  /*33bb0*/  ENDCOLLECTIVE ;  /* 0x000000000000791b */ /* 0x003fe20003800000 */
.L_x_2313:
[----:B------:R-:W-:Y:S02]  /*33bc0*/  IMAD.MOV.U32 R13, RZ, RZ, R67 ;  /* 0x000000ffff0d7224 */ /* 0x000fe400078e0043 */
[----:B------:R-:W-:Y:S02]  /*33bd0*/  IMAD.MOV.U32 R12, RZ, RZ, R10 ;  /* 0x000000ffff0c7224 */ /* 0x000fe400078e000a */
[----:B------:R-:W-:-:S07]  /*33be0*/  IMAD.MOV.U32 R81, RZ, RZ, R14 ;  /* 0x000000ffff517224 */ /* 0x000fce00078e000e */
[----:B------:R-:W-:Y:S05]  /*33bf0*/  WARPSYNC.COLLECTIVE R15, `(.L_x_2314) ;  /* 0x000000000f087348 */ /* 0x000fea0003c00000 */
[----:B------:R0:W1:Y:S02]  /*33c00*/  SHFL.IDX P6, R14, R13, R12, R11 ;  /* 0x0000000c0d0e7389 */ /* 0x00006400000c000b */
[----:B01----:R-:W-:Y:S01]  /*33c10*/  ENDCOLLECTIVE ;  /* 0x000000000000791b */ /* 0x003fe20003800000 */
.L_x_2314:
[----:B------:R-:W-:Y:S01]  /*33c20*/  IMAD.MOV.U32 R13, RZ, RZ, R65 ;  /* 0x000000ffff0d7224 */ /* 0x000fe200078e0041 */
[----:B------:R-:W-:Y:S01]  /*33c30*/  SEL R65, R66, R87, P0 ;  /* 0x0000005742417207 */ /* 0x000fe20000000000 */
[----:B------:R-:W-:-:S07]  /*33c40*/  IMAD.MOV.U32 R70, RZ, RZ, R14 ;  /* 0x000000ffff467224 */ /* 0x000fce00078e000e */
[----:B------:R-:W-:Y:S05]  /*33c50*/  WARPSYNC.COLLECTIVE R15, `(.L_x_2315) ;  /* 0x000000000f087348 */ /* 0x000fea0003c00000 */
[----:B------:R0:W1:Y:S02]  /*33c60*/  SHFL.IDX P6, R14, R13, R12, R11 ;  /* 0x0000000c0d0e7389 */ /* 0x00006400000c000b */
[----:B01----:R-:W-:Y:S01]  /*33c70*/  ENDCOLLECTIVE ;  /* 0x000000000000791b */ /* 0x003fe20003800000 */
.L_x_2315:
[----:B------:R-:W-:Y:S01]  /*33c80*/  SEL R67, R70, R83, P0 ;  /* 0x0000005346437207 */ /* 0x000fe20000000000 */
[----:B------:R-:W-:Y:S02]  /*33c90*/  IMAD.MOV.U32 R13, RZ, RZ, R77 ;  /* 0x000000ffff0d7224 */ /* 0x000fe400078e004d */
[----:B------:R-:W-:Y:S02]  /*33ca0*/  IMAD.MOV.U32 R12, RZ, RZ, R20 ;  /* 0x000000ffff0c7224 */ /* 0x000fe400078e0014 */
[----:B------:R-:W-:-:S07]  /*33cb0*/  IMAD.MOV.U32 R72, RZ, RZ, R14 ;  /* 0x000000ffff487224 */ /* 0x000fce00078e000e */
[----:B------:R-:W-:Y:S05]  /*33cc0*/  WARPSYNC.COLLECTIVE R15, `(.L_x_2316) ;  /* 0x000000000f087348 */ /* 0x000fea0003c00000 */
[----:B------:R0:W1:Y:S02]  /*33cd0*/  SHFL.IDX P6, R14, R13, R12, R11 ;  /* 0x0000000c0d0e7389 */ /* 0x00006400000c000b */
[----:B01----:R-:W-:Y:S01]  /*33ce0*/  ENDCOLLECTIVE ;  /* 0x000000000000791b */ /* 0x003fe20003800000 */
.L_x_2316:
[----:B------:R-:W-:Y:S02]  /*33cf0*/  IMAD.MOV.U32 R13, RZ, RZ, R75 ;  /* 0x000000ffff0d7224 */ /* 0x000fe400078e004b */
[----:B------:R-:W-:-:S07]  /*33d00*/  IMAD.MOV.U32 R77, RZ, RZ, R14 ;  /* 0x000000ffff4d7224 */ /* 0x000fce00078e000e */
[----:B------:R-:W-:Y:S05]  /*33d10*/  WARPSYNC.COLLECTIVE R15, `(.L_x_2317) ;  /* 0x000000000f087348 */ /* 0x000fea0003c00000 */
[----:B------:R0:W1:Y:S02]  /*33d20*/  SHFL.IDX P6, R14, R13, R12, R11 ;  /* 0x0000000c0d0e7389 */ /* 0x00006400000c000b */
[----:B01----:R-:W-:Y:S01]  /*33d30*/  ENDCOLLECTIVE ;  /* 0x000000000000791b */ /* 0x003fe20003800000 */
.L_x_2317:
[----:B------:R-:W-:Y:S01]  /*33d40*/  IMAD.MOV.U32 R13, RZ, RZ, R63 ;  /* 0x000000ffff0d7224 */ /* 0x000fe200078e003f */
[----:B------:R-:W-:Y:S01]  /*33d50*/  SEL R63, R83, R70, P0 ;  /* 0x00000046533f7207 */ /* 0x000fe20000000000 */
[----:B------:R-:W-:Y:S02]  /*33d60*/  IMAD.MOV.U32 R12, RZ, RZ, R10 ;  /* 0x000000ffff0c7224 */ /* 0x000fe400078e000a */
[----:B------:R-:W-:-:S07]  /*33d70*/  IMAD.MOV.U32 R75, RZ, RZ, R14 ;  /* 0x000000ffff4b7224 */ /* 0x000fce00078e000e */
[----:B------:R-:W-:Y:S05]  /*33d80*/  WARPSYNC.COLLECTIVE R15, `(.L_x_2318) ;  /* 0x000000000f087348 */ /* 0x000fea0003c00000 */
[----:B------:R0:W1:Y:S02]  /*33d90*/  SHFL.IDX P6, R14, R13, R12, R11 ;  /* 0x0000000c0d0e7389 */ /* 0x00006400000c000b */
[----:B01----:R-:W-:Y:S01]  /*33da0*/  ENDCOLLECTIVE ;  /* 0x000000000000791b */ /* 0x003fe20003800000 */
.L_x_2318:
[----:B------:R-:W-:Y:S01]  /*33db0*/  IMAD.MOV.U32 R13, RZ, RZ, R61 ;  /* 0x000000ffff0d7224 */ /* 0x000fe200078e003d */
[----:B------:R-:W-:Y:S02]  /*33dc0*/  SEL R61, R87, R66, P0 ;  /* 0x00000042573d7207 */ /* 0x000fe40000000000 */
[----:B------:R-:W-:Y:S01]  /*33dd0*/  SEL R66, R72, R81, P0 ;  /* 0x0000005148427207 */ /* 0x000fe20000000000 */
[----:B------:R-:W-:-:S07]  /*33de0*/  IMAD.MOV.U32 R74, RZ, RZ, R14 ;  /* 0x000000ffff4a7224 */ /* 0x000fce00078e000e */
[----:B------:R-:W-:Y:S05]  /*33df0*/  WARPSYNC.COLLECTIVE R15, `(.L_x_2319) ;  /* 0x000000000f087348 */ /* 0x000fea0003c00000 */
[----:B------:R0:W1:Y:S02]  /*33e00*/  SHFL.IDX P6, R14, R13, R12, R11 ;  /* 0x0000000c0d0e7389 */ /* 0x00006400000c000b */
[----:B01----:R-:W-:Y:S01]  /*33e10*/  ENDCOLLECTIVE ;  /* 0x000000000000791b */ /* 0x003fe20003800000 */
.L_x_2319:
[----:B------:R-:W-:Y:S01]  /*33e20*/  IMAD.MOV.U32 R13, RZ, RZ, R73 ;  /* 0x000000ffff0d7224 */ /* 0x000fe200078e0049 */
[----:B------:R-:W-:Y:S01]  /*33e30*/  SEL R73, R74, R77, P0 ;  /* 0x0000004d4a497207 */ /* 0x000fe20000000000 */
[----:B------:R-:W-:Y:S02]  /*33e40*/  IMAD.MOV.U32 R12, RZ, RZ, R20 ;  /* 0x000000ffff0c7224 */ /* 0x000fe400078e0014 */
[----:B------:R-:W-:-:S07]  /*33e50*/  IMAD.MOV.U32 R76, RZ, RZ, R14 ;  /* 0x000000ffff4c7224 */ /* 0x000fce00078e000e */
[----:B------:R-:W-:Y:S05]  /*33e60*/  WARPSYNC.COLLECTIVE R15, `(.L_x_2320) ;  /* 0x000000000f087348 */ /* 0x000fea0003c00000 */
[----:B------:R0:W1:Y:S02]  /*33e70*/  SHFL.IDX P6, R14, R13, R12, R11 ;  /* 0x0000000c0d0e7389 */ /* 0x00006400000c000b */
[----:B01----:R-:W-:Y:S01]  /*33e80*/  ENDCOLLECTIVE ;  /* 0x000000000000791b */ /* 0x003fe20003800000 */
.L_x_2320:
[----:B------:R-:W-:Y:S01]  /*33e90*/  SEL R70, R75, R76, P0 ;  /* 0x0000004c4b467207 */ /* 0x000fe20000000000 */
[----:B------:R-:W-:Y:S01]  /*33ea0*/  IMAD.MOV.U32 R13, RZ, RZ, R71 ;  /* 0x000000ffff0d7224 */ /* 0x000fe200078e0047 */
[----:B------:R-:W-:Y:S01]  /*33eb0*/  SEL R71, R77, R74, P0 ;  /* 0x0000004a4d477207 */ /* 0x000fe20000000000 */
[----:B------:R-:W-:-:S07]  /*33ec0*/  IMAD.MOV.U32 R78, RZ, RZ, R14 ;  /* 0x000000ffff4e7224 */ /* 0x000fce00078e000e */
[----:B------:R-:W-:Y:S05]  /*33ed0*/  WARPSYNC.COLLECTIVE R15, `(.L_x_2321) ;  /* 0x000000000f087348 */ /* 0x000fea0003c00000 */
[----:B------:R0:W1:Y:S02]  /*33ee0*/  SHFL.IDX P6, R14, R13, R12, R11 ;  /* 0x0000000c0d0e7389 */ /* 0x00006400000c000b */
[----:B01----:R-:W-:Y:S01]  /*33ef0*/  ENDCOLLECTIVE ;  /* 0x000000000000791b */ /* 0x003fe20003800000 */
.L_x_2321:
[----:B------:R-:W-:Y:S02]  /*33f00*/  IMAD.MOV.U32 R13, RZ, RZ, R39 ;  /* 0x000000ffff0d7224 */ /* 0x000fe400078e0027 */
[----:B------:R-:W-:Y:S02]  /*33f10*/  IMAD.MOV.U32 R12, RZ, RZ, R10 ;  /* 0x000000ffff0c7224 */ /* 0x000fe400078e000a */
[----:B------:R-:W-:-:S07]  /*33f20*/  IMAD.MOV.U32 R80, RZ, RZ, R14 ;  /* 0x000000ffff507224 */ /* 0x000fce00078e000e */
[----:B------:R-:W-:Y:S05]  /*33f30*/  WARPSYNC.COLLECTIVE R15, `(.L_x_2322) ;  /* 0x000000000f087348 */ /* 0x000fea0003c00000 */
[----:B------:R0:W1:Y:S02]  /*33f40*/  SHFL.IDX P6, R14, R13, R12, R11 ;  /* 0x0000000c0d0e7389 */ /* 0x00006400000c000b */
[----:B01----:R-:W-:Y:S01]  /*33f50*/  ENDCOLLECTIVE ;  /* 0x000000000000791b */ /* 0x003fe20003800000 */
.L_x_2322:
[----:B------:R-:W-:Y:S02]  /*33f60*/  IMAD.MOV.U32 R13, RZ, RZ, R37 ;  /* 0x000000ffff0d7224 */ /* 0x000fe400078e0025 */
[----:B------:R-:W-:-:S07]  /*33f70*/  IMAD.MOV.U32 R39, RZ, RZ, R14 ;  /* 0x000000ffff277224 */ /* 0x000fce00078e000e */
[----:B------:R-:W-:Y:S05]  /*33f80*/  WARPSYNC.COLLECTIVE R15, `(.L_x_2323) ;  /* 0x000000000f087348 */ /* 0x000fea0003c00000 */
[----:B------:R0:W1:Y:S02]  /*33f90*/  SHFL.IDX P6, R14, R13, R12, R11 ;  /* 0x0000000c0d0e7389 */ /* 0x00006400000c000b */
[----:B01----:R-:W-:Y:S01]  /*33fa0*/  ENDCOLLECTIVE ;  /* 0x000000000000791b */ /* 0x003fe20003800000 */
.L_x_2323:
[----:B------:R-:W-:Y:S01]  /*33fb0*/  SEL R83, R39, R78, P0 ;  /* 0x0000004e27537207 */ /* 0x000fe20000000000 */
[----:B------:R-:W-:Y:S02]  /*33fc0*/  IMAD.MOV.U32 R13, RZ, RZ, R43 ;  /* 0x000000ffff0d7224 */ /* 0x000fe400078e002b */
[----:B------:R-:W-:Y:S02]  /*33fd0*/  IMAD.MOV.U32 R12, RZ, RZ, R20 ;  /* 0x000000ffff0c7224 */ /* 0x000fe400078e0014 */
[----:B------:R-:W-:-:S07]  /*33fe0*/  IMAD.MOV.U32 R37, RZ, RZ, R14 ;  /* 0x000000ffff257224 */ /* 0x000fce00078e000e */
[----:B------:R-:W-:Y:S05]  /*33ff0*/  WARPSYNC.COLLECTIVE R15, `(.L_x_2324) ;  /* 0x000000000f087348 */ /* 0x000fea0003c00000 */
[----:B------:R0:W1:Y:S02]  /*34000*/  SHFL.IDX P6, R14, R13, R12, R11 ;  /* 0x0000000c0d0e7389 */ /* 0x00006400000c000b */
[----:B01----:R-:W-:Y:S01]  /*34010*/  ENDCOLLECTIVE ;  /* 0x000000000000791b */ /* 0x003fe20003800000 */
.L_x_2324:
[----:B------:R-:W-:Y:S02]  /*34020*/  SEL R74, R80, R37, P0 ;  /* 0x00000025504a7207 */ /* 0x000fe40000000000 */
[----:B------:R-:W-:Y:S01]  /*34030*/  SEL R118, R37, R80, P0 ;  /* 0x0000005025767207 */ /* 0x000fe20000000000 */
[----:B------:R-:W-:Y:S02]  /*34040*/  IMAD.MOV.U32 R13, RZ, RZ, R41 ;  /* 0x000000ffff0d7224 */ /* 0x000fe400078e0029 */
[----:B------:R-:W-:-:S07]  /*34050*/  IMAD.MOV.U32 R43, RZ, RZ, R14 ;  /* 0x000000ffff2b7224 */ /* 0x000fce00078e000e */
[----:B------:R-:W-:Y:S05]  /*34060*/  WARPSYNC.COLLECTIVE R15, `(.L_x_2325) ;  /* 0x000000000f087348 */ /* 0x000fea0003c00000 */
[----:B------:R0:W1:Y:S02]  /*34070*/  SHFL.IDX P6, R14, R13, R12, R11 ;  /* 0x0000000c0d0e7389 */ /* 0x00006400000c000b */
[----:B01----:R-:W-:Y:S01]  /*34080*/  ENDCOLLECTIVE ;  /* 0x000000000000791b */ /* 0x003fe20003800000 */
.L_x_2325:
[----:B------:R-:W-:Y:S02]  /*34090*/  IMAD.MOV.U32 R13, RZ, RZ, R35 ;  /* 0x000000ffff0d7224 */ /* 0x000fe400078e0023 */
[----:B------:R-:W-:Y:S02]  /*340a0*/  IMAD.MOV.U32 R12, RZ, RZ, R10 ;  /* 0x000000ffff0c7224 */ /* 0x000fe400078e000a */
[----:B------:R-:W-:-:S07]  /*340b0*/  IMAD.MOV.U32 R41, RZ, RZ, R14 ;  /* 0x000000ffff297224 */ /* 0x000fce00078e000e */
[----:B------:R-:W-:Y:S05]  /*340c0*/  WARPSYNC.COLLECTIVE R15, `(.L_x_2326) ;  /* 0x000000000f087348 */ /* 0x000fea0003c00000 */
[----:B------:R0:W1:Y:S02]  /*340d0*/  SHFL.IDX P6, R14, R13, R12, R11 ;  /* 0x0000000c0d0e7389 */ /* 0x00006400000c000b */
[----:B01----:R-:W-:Y:S01]  /*340e0*/  ENDCOLLECTIVE ;  /* 0x000000000000791b */ /* 0x003fe20003800000 */
.L_x_2326:
[----:B------:R-:W-:Y:S02]  /*340f0*/  IMAD.MOV.U32 R13, RZ, RZ, R33 ;  /* 0x000000ffff0d7224 */ /* 0x000fe400078e0021 */
[----:B------:R-:W-:-:S07]  /*34100*/  IMAD.MOV.U32 R106, RZ, RZ, R14 ;  /* 0x000000ffff6a7224 */ /* 0x000fce00078e000e */
[----:B------:R-:W-:Y:S05]  /*34110*/  WARPSYNC.COLLECTIVE R15, `(.L_x_2327) ;  /* 0x000000000f087348 */ /* 0x000fea0003c00000 */
[----:B------:R0:W1:Y:S02]  /*34120*/  SHFL.IDX P6, R14, R13, R12, R11 ;  /* 0x0000000c0d0e7389 */ /* 0x00006400000c000b */
[----:B01----:R-:W-:Y:S01]  /*34130*/  ENDCOLLECTIVE ;  /* 0x000000000000791b */ /* 0x003fe20003800000 */
.L_x_2327:
        /* <DEDUP_REMOVED lines=8> */
.L_x_2328:
[----:B------:R-:W-:Y:S02]  /*341c0*/  SEL R120, R41, R110, P0 ;  /* 0x0000006e29787207 */ /* 0x000fe40000000000 */
[----:B------:R-:W-:Y:S01]  /*341d0*/  SEL R110, R110, R41, P0 ;  /* 0x000000296e6e7207 */ /* 0x000fe20000000000 */
[----:B------:R-:W-:Y:S02]  /*341e0*/  IMAD.MOV.U32 R13, RZ, RZ, R29 ;  /* 0x000000ffff0d7224 */ /* 0x000fe400078e001d */
[----:B------:R-:W-:-:S07]  /*341f0*/  IMAD.MOV.U32 R31, RZ, RZ, R14 ;  /* 0x000000ffff1f7224 */ /* 0x000fce00078e000e */
[----:B------:R-:W-:Y:S05]  /*34200*/  WARPSYNC.COLLECTIVE R15, `(.L_x_2329) ;  /* 0x000000000f087348 */ /* 0x000fea0003c00000 */
[----:B------:R0:W1:Y:S02]  /*34210*/  SHFL.IDX P6, R14, R13, R12, R11 ;  /* 0x0000000c0d0e7389 */ /* 0x00006400000c000b */
[----:B01----:R-:W-:Y:S01]  /*34220*/  ENDCOLLECTIVE ;  /* 0x000000000000791b */ /* 0x003fe20003800000 */
.L_x_2329:
[----:B------:R-:W-:Y:S02]  /*34230*/  IMAD.MOV.U32 R13, RZ, RZ, R27 ;  /* 0x000000ffff0d7224 */ /* 0x000fe400078e001b */
[----:B------:R-:W-:Y:S01]  /*34240*/  IMAD.MOV.U32 R12, RZ, RZ, R10 ;  /* 0x000000ffff0c7224 */ /* 0x000fe200078e000a */
[----:B------:R-:W-:Y:S02]  /*34250*/  SEL R10, R81, R72, P0 ;  /* 0x00000048510a7207 */ /* 0x000fe40000000000 */
[----:B------:R-:W-:Y:S02]  /*34260*/  SEL R72, R76, R75, P0 ;  /* 0x0000004b4c487207 */ /* 0x000fe40000000000 */
[----:B------:R-:W-:Y:S01]  /*34270*/  SEL R75, R78, R39, P0 ;  /* 0x000000274e4b7207 */ /* 0x000fe20000000000 */
[----:B------:R-:W-:-:S07]  /*34280*/  IMAD.MOV.U32 R4, RZ, RZ, R14 ;  /* 0x000000ffff047224 */ /* 0x000fce00078e000e */
[----:B------:R-:W-:Y:S05]  /*34290*/  WARPSYNC.COLLECTIVE R15, `(.L_x_2330) ;  /* 0x000000000f087348 */ /* 0x000fea0003c00000 */
[----:B------:R0:W1:Y:S02]  /*342a0*/  SHFL.IDX P6, R14, R13, R12, R11 ;  /* 0x0000000c0d0e7389 */ /* 0x00006400000c000b */
[----:B01----:R-:W-:Y:S01]  /*342b0*/  ENDCOLLECTIVE ;  /* 0x000000000000791b */ /* 0x003fe20003800000 */
.L_x_2330:
[----:B------:R-:W-:Y:S02]  /*342c0*/  IMAD.MOV.U32 R13, RZ, RZ, R25 ;  /* 0x000000ffff0d7224 */ /* 0x000fe400078e0019 */
[----:B------:R-:W-:-:S07]  /*342d0*/  IMAD.MOV.U32 R20, RZ, RZ, R14 ;  /* 0x000000ffff147224 */ /* 0x000fce00078e000e */
[----:B------:R-:W-:Y:S05]  /*342e0*/  WARPSYNC.COLLECTIVE R15, `(.L_x_2331) ;  /* 0x000000000f087348 */ /* 0x000fea0003c00000 */
[----:B------:R0:W1:Y:S02]  /*342f0*/  SHFL.IDX P6, R14, R13, R12, R11 ;  /* 0x0000000c0d0e7389 */ /* 0x00006400000c000b */
[----:B01----:R-:W-:Y:S01]  /*34300*/  ENDCOLLECTIVE ;  /* 0x000000000000791b */ /* 0x003fe20003800000 */
.L_x_2331:
[----:B------:R-:W-:Y:S01]  /*34310*/  IMAD.MOV.U32 R11, RZ, RZ, RZ ;  /* 0x000000ffff0b7224 */ /* 0x000fe200078e00ff */
[----:B------:R-:W-:Y:S06]  /*34320*/  BRA `(.L_x_2332) ;  /* 0xffffff0800407947 */ /* 0x000fec000383ffff */
.L_x_2020:
[----:B------:R-:W-:Y:S02]  /*34330*/  IMAD.MOV.U32 R13, RZ, RZ, R3 ;  /* 0x000000ffff0d7224 */ /* 0x000fe400078e0003 */
[----:B------:R-:W-:Y:S02]  /*34340*/  IMAD.MOV.U32 R12, RZ, RZ, RZ ;  /* 0x000000ffff0c7224 */ /* 0x000fe400078e00ff */
[----:B------:R-:W-:Y:S02]  /*34350*/  IMAD.MOV.U32 R11, RZ, RZ, 0x181f ;  /* 0x0000181fff0b7424 */ /* 0x000fe400078e00ff */
[----:B------:R-:W-:-:S07]  /*34360*/  IMAD.MOV.U32 R15, RZ, RZ, -0x1 ;  /* 0xffffffffff0f7424 */ /* 0x000fce00078e00ff */
[----:B-----5:R-:W-:Y:S05]  /*34370*/  WARPSYNC.COLLECTIVE R15, `(.L_x_2333) ;  /* 0x000000000f087348 */ /* 0x020fea0003c00000 */
[----:B------:R0:W1:Y:S02]  /*34380*/  SHFL.IDX P6, R14, R13, R12, R11 ;  /* 0x0000000c0d0e7389 */ /* 0x00006400000c000b */
[----:B01---5:R-:W-:Y:S01]  /*34390*/  ENDCOLLECTIVE ;  /* 0x000000000000791b */ /* 0x023fe20003800000 */
.L_x_2333:
[----:B------:R-:W-:Y:S02]  /*343a0*/  IMAD.MOV.U32 R13, RZ, RZ, R2 ;  /* 0x000000ffff0d7224 */ /* 0x000fe400078e0002 */
[----:B------:R-:W-:-:S07]  /*343b0*/  IMAD.MOV.U32 R0, RZ, RZ, R14 ;  /* 0x000000ffff007224 */ /* 0x000fce00078e000e */
[----:B------:R-:W-:Y:S05]  /*343c0*/  WARPSYNC.COLLECTIVE R15, `(.L_x_2334) ;  /* 0x000000000f087348 */ /* 0x000fea0003c00000 */
[----:B------:R0:W1:Y:S02]  /*343d0*/  SHFL.IDX P6, R14, R13, R12, R11 ;  /* 0x0000000c0d0e7389 */ /* 0x00006400000c000b */
[----:B01----:R-:W-:Y:S01]  /*343e0*/  ENDCOLLECTIVE ;  /* 0x000000000000791b */ /* 0x003fe20003800000 */
.L_x_2334:
[----:B------:R-:W-:Y:S05]  /*343f0*/  BRA `(.L_x_2335) ;  /* 0xffffff1400cc7947 */ /* 0x000fea000383ffff */
.L_x_2023:
[----:B------:R-:W-:Y:S01]  /*34400*/  BSSY B1, `(.L_x_2336) ;  /* 0x0000008000017945 */ /* 0x000fe20003800000 */
[----:B------:R-:W-:Y:S02]  /*34410*/  IMAD.MOV.U32 R13, RZ, RZ, R3 ;  /* 0x000000ffff0d7224 */ /* 0x000fe400078e0003 */
[----:B------:R-:W-:Y:S02]  /*34420*/  IMAD.MOV.U32 R12, RZ, RZ, 0x1 ;  /* 0x00000001ff0c7424 */ /* 0x000fe400078e00ff */
[----:B------:R-:W-:Y:S02]  /*34430*/  IMAD.MOV.U32 R11, RZ, RZ, 0x181f ;  /* 0x0000181fff0b7424 */ /* 0x000fe400078e00ff */
[----:B---3--:R-:W-:-:S07]  /*34440*/  IMAD.MOV.U32 R15, RZ, RZ, -0x1 ;  /* 0xffffffffff0f7424 */ /* 0x008fce00078e00ff */
[----:B012--5:R-:W-:Y:S05]  /*34450*/  WARPSYNC.COLLECTIVE R15, `(.L_x_2337) ;  /* 0x000000000f087348 */ /* 0x027fea0003c00000 */
[----:B--2---:R2:W3:Y:S02]  /*34460*/  SHFL.IDX P6, R14, R13, R12, R11 ;  /* 0x0000000c0d0e7389 */ /* 0x0044e400000c000b */
[----:B0123-5:R-:W-:Y:S01]  /*34470*/  ENDCOLLECTIVE ;  /* 0x000000000000791b */ /* 0x02ffe20003800000 */
.L_x_2337:
[----:B------:R-:W-:Y:S05]  /*34480*/  BSYNC B1 ;  /* 0x0000000000017941 */ /* 0x000fea0003800000 */
.L_x_2336:
        /* <DEDUP_REMOVED lines=8> */
.L_x_2338:
[----:B------:R-:W-:Y:S05]  /*34510*/  BRA `(.L_x_2339) ;  /* 0xffffff1400d07947 */ /* 0x000fea000383ffff */
.L_x_2026:
[----:B------:R-:W-:Y:S01]  /*34520*/  BSSY B1, `(.L_x_2340) ;  /* 0x0000008000017945 */ /* 0x000fe20003800000 */
[----:B------:R-:W-:Y:S02]  /*34530*/  IMAD.MOV.U32 R13, RZ, RZ, R3 ;  /* 0x000000ffff0d7224 */ /* 0x000fe400078e0003 */
[----:B------:R-:W-:Y:S02]  /*34540*/  IMAD.MOV.U32 R12, RZ, RZ, 0x2 ;  /* 0x00000002ff0c7424 */ /* 0x000fe400078e00ff */
[----:B------:R-:W-:Y:S02]  /*34550*/  IMAD.MOV.U32 R11, RZ, RZ, 0x181f ;  /* 0x0000181fff0b7424 */ /* 0x000fe400078e00ff */
[----:B---3--:R-:W-:-:S07]  /*34560*/  IMAD.MOV.U32 R15, RZ, RZ, -0x1 ;  /* 0xffffffffff0f7424 */ /* 0x008fce00078e00ff */
[----:B012-45:R-:W-:Y:S05]  /*34570*/  WARPSYNC.COLLECTIVE R15, `(.L_x_2341) ;  /* 0x000000000f087348 */ /* 0x037fea0003c00000 */
[----:B--2---:R2:W3:Y:S02]  /*34580*/  SHFL.IDX P6, R14, R13, R12, R11 ;  /* 0x0000000c0d0e7389 */ /* 0x0044e400000c000b */
[----:B012345:R-:W-:Y:S01]  /*34590*/  ENDCOLLECTIVE ;  /* 0x000000000000791b */ /* 0x03ffe20003800000 */
.L_x_2341:
[----:B------:R-:W-:Y:S05]  /*345a0*/  BSYNC B1 ;  /* 0x0000000000017941 */ /* 0x000fea0003800000 */
.L_x_2340:
        /* <DEDUP_REMOVED lines=8> */
.L_x_2342:
[----:B------:R-:W-:Y:S05]  /*34630*/  BRA `(.L_x_2343) ;  /* 0xffffff1400d47947 */ /* 0x000fea000383ffff */
.L_x_2029:
        /* <DEDUP_REMOVED lines=8> */
.L_x_2345:
[----:B------:R-:W-:Y:S05]  /*346c0*/  BSYNC B1 ;  /* 0x0000000000017941 */ /* 0x000fea0003800000 */
.L_x_2344:
        /* <DEDUP_REMOVED lines=8> */
.L_x_2346:
[----:B------:R-:W-:Y:S05]  /*34750*/  BRA `(.L_x_2347) ;  /* 0xffffff1400d87947 */ /* 0x000fea000383ffff */
.L_x_2031:
[----:B------:R-:W-:Y:S02]  /*34760*/  IMAD.MOV.U32 R13, RZ, RZ, R20 ;  /* 0x000000ffff0d7224 */ /* 0x000fe400078e0014 */
[----:B------:R-:W-:Y:S02]  /*34770*/  IMAD.MOV.U32 R12, RZ, RZ, RZ ;  /* 0x000000ffff0c7224 */ /* 0x000fe400078e00ff */
[----:B------:R-:W-:Y:S02]  /*34780*/  IMAD.MOV.U32 R11, RZ, RZ, 0x1c1f ;  /* 0x00001c1fff0b7424 */ /* 0x000fe400078e00ff */
[----:B------:R-:W-:-:S07]  /*34790*/  IMAD.MOV.U32 R15, RZ, RZ, -0x1 ;  /* 0xffffffffff0f7424 */ /* 0x000fce00078e00ff */
[----:B------:R-:W-:Y:S05]  /*347a0*/  WARPSYNC.COLLECTIVE R15, `(.L_x_2348) ;  /* 0x000000000f087348 */ /* 0x000fea0003c00000 */
[----:B------:R0:W1:Y:S02]  /*347b0*/  SHFL.IDX P6, R14, R13, R12, R11 ;  /* 0x0000000c0d0e7389 */ /* 0x00006400000c000b */
[----:B01----:R-:W-:Y:S01]  /*347c0*/  ENDCOLLECTIVE ;  /* 0x000000000000791b */ /* 0x003fe20003800000 */
.L_x_2348:
[----:B------:R-:W-:Y:S02]  /*347d0*/  IMAD.MOV.U32 R13, RZ, RZ, R4 ;  /* 0x000000ffff0d7224 */ /* 0x000fe400078e0004 */
[----:B------:R-:W-:-:S07]  /*347e0*/  IMAD.MOV.U32 R25, RZ, RZ, R14 ;  /* 0x000000ffff197224 */ /* 0x000fce00078e000e */
[----:B------:R-:W-:Y:S05]  /*347f0*/  WARPSYNC.COLLECTIVE R15, `(.L_x_2349) ;  /* 0x000000000f087348 */ /* 0x000fea0003c00000 */
[----:B------:R0:W1:Y:S02]  /*34800*/  SHFL.IDX P6, R14, R13, R12, R11 ;  /* 0x0000000c0d0e7389 */ /* 0x00006400000c000b */
[----:B01----:R-:W-:Y:S01]  /*34810*/  ENDCOLLECTIVE ;  /* 0x000000000000791b */ /* 0x003fe20003800000 */
.L_x_2349:
[----:B------:R-:W-:Y:S05]  /*34820*/  BRA `(.L_x_2350) ;  /* 0xffffff1c00147947 */ /* 0x000fea000383ffff */
.L_x_2034:
[----:B------:R-:W-:Y:S01]  /*34830*/  BSSY B1, `(.L_x_2351) ;  /* 0x0000008000017945 */ /* 0x000fe20003800000 */
[----:B----4-:R-:W-:Y:S02]  /*34840*/  IMAD.MOV.U32 R13, RZ, RZ, R20 ;  /* 0x000000ffff0d7224 */ /* 0x010fe400078e0014 */
[----:B------:R-:W-:Y:S02]  /*34850*/  IMAD.MOV.U32 R12, RZ, RZ, 0x1 ;  /* 0x00000001ff0c7424 */ /* 0x000fe400078e00ff */
[----:B------:R-:W-:Y:S02]  /*34860*/  IMAD.MOV.U32 R11, RZ, RZ, 0x1c1f ;  /* 0x00001c1fff0b7424 */ /* 0x000fe400078e00ff */
[----:B------:R-:W-:-:S07]  /*34870*/  IMAD.MOV.U32 R15, RZ, RZ, -0x1 ;  /* 0xffffffffff0f7424 */ /* 0x000fce00078e00ff */
[----:B012---:R-:W-:Y:S05]  /*34880*/  WARPSYNC.COLLECTIVE R15, `(.L_x_2352) ;  /* 0x000000000f087348 */ /* 0x007fea0003c00000 */
[----:B--2---:R2:W3:Y:S02]  /*34890*/  SHFL.IDX P6, R14, R13, R12, R11 ;  /* 0x0000000c0d0e7389 */ /* 0x0044e400000c000b */
[----:B0123--:R-:W-:Y:S01]  /*348a0*/  ENDCOLLECTIVE ;  /* 0x000000000000791b */ /* 0x00ffe20003800000 */
.L_x_2352:
[----:B------:R-:W-:Y:S05]  /*348b0*/  BSYNC B1 ;  /* 0x0000000000017941 */ /* 0x000fea0003800000 */
.L_x_2351:
        /* <DEDUP_REMOVED lines=8> */
.L_x_2353:
[----:B------:R-:W-:Y:S05]  /*34940*/  BRA `(.L_x_2354) ;  /* 0xffffff20002c7947 */ /* 0x000fea000383ffff */
.L_x_2038:
[----:B------:R-:W-:Y:S02]  /*34950*/  IMAD.MOV.U32 R13, RZ, RZ, R3 ;  /* 0x000000ffff0d7224 */ /* 0x000fe400078e0003 */
[----:B------:R-:W-:Y:S02]  /*34960*/  IMAD.MOV.U32 R12, RZ, RZ, RZ ;  /* 0x000000ffff0c7224 */ /* 0x000fe400078e00ff */
[----:B------:R-:W-:Y:S02]  /*34970*/  IMAD.MOV.U32 R11, RZ, RZ, 0x181f ;  /* 0x0000181fff0b7424 */ /* 0x000fe400078e00ff */
[----:B------:R-:W-:-:S07]  /*34980*/  IMAD.MOV.U32 R15, RZ, RZ, -0x1 ;  /* 0xffffffffff0f7424 */ /* 0x000fce00078e00ff */
[----:B---3--:R-:W-:Y:S05]  /*34990*/  WARPSYNC.COLLECTIVE R15, `(.L_x_2355) ;  /* 0x000000000f087348 */ /* 0x008fea0003c00000 */
[----:B------:R0:W1:Y:S02]  /*349a0*/  SHFL.IDX P6, R14, R13, R12, R11 ;  /* 0x0000000c0d0e7389 */ /* 0x00006400000c000b */
[----:B01-3--:R-:W-:Y:S01]  /*349b0*/  ENDCOLLECTIVE ;  /* 0x000000000000791b */ /* 0x00bfe20003800000 */
.L_x_2355:
[----:B------:R-:W-:Y:S02]  /*349c0*/  IMAD.MOV.U32 R13, RZ, RZ, R2 ;  /* 0x000000ffff0d7224 */ /* 0x000fe400078e0002 */
[----:B------:R-:W-:-:S07]  /*349d0*/  IMAD.MOV.U32 R0, RZ, RZ, R14 ;  /* 0x000000ffff007224 */ /* 0x000fce00078e000e */
[----:B------:R-:W-:Y:S05]  /*349e0*/  WARPSYNC.COLLECTIVE R15, `(.L_x_2356) ;  /* 0x000000000f087348 */ /* 0x000fea0003c00000 */
[----:B------:R0:W1:Y:S02]  /*349f0*/  SHFL.IDX P6, R14, R13, R12, R11 ;  /* 0x0000000c0d0e7389 */ /* 0x00006400000c000b */
[----:B01----:R-:W-:Y:S01]  /*34a00*/  ENDCOLLECTIVE ;  /* 0x000000000000791b */ /* 0x003fe20003800000 */
.L_x_2356:
[----:B------:R-:W-:Y:S05]  /*34a10*/  BRA `(.L_x_2357) ;  /* 0xffffff2c00407947 */ /* 0x000fea000383ffff */
.L_x_2041:
[----:B------:R-:W-:Y:S01]  /*34a20*/  BSSY B1, `(.L_x_2358) ;  /* 0x0000008000017945 */ /* 0x000fe20003800000 */
[----:B------:R-:W-:Y:S02]  /*34a30*/  IMAD.MOV.U32 R13, RZ, RZ, R3 ;  /* 0x000000ffff0d7224 */ /* 0x000fe400078e0003 */
[----:B------:R-:W-:Y:S02]  /*34a40*/  IMAD.MOV.U32 R12, RZ, RZ, 0x1 ;  /* 0x00000001ff0c7424 */ /* 0x000fe400078e00ff */
[----:B------:R-:W-:Y:S02]  /*34a50*/  IMAD.MOV.U32 R11, RZ, RZ, 0x181f ;  /* 0x0000181fff0b7424 */ /* 0x000fe400078e00ff */
[----:B----4-:R-:W-:-:S07]  /*34a60*/  IMAD.MOV.U32 R15, RZ, RZ, -0x1 ;  /* 0xffffffffff0f7424 */ /* 0x010fce00078e00ff */
[----:B0123--:R-:W-:Y:S05]  /*34a70*/  WARPSYNC.COLLECTIVE R15, `(.L_x_2359) ;  /* 0x000000000f087348 */ /* 0x00ffea0003c00000 */
[----:B--2---:R2:W4:Y:S02]  /*34a80*/  SHFL.IDX P6, R14, R13, R12, R11 ;  /* 0x0000000c0d0e7389 */ /* 0x00452400000c000b */
[----:B01234-:R-:W-:Y:S01]  /*34a90*/  ENDCOLLECTIVE ;  /* 0x000000000000791b */ /* 0x01ffe20003800000 */
.L_x_2359:
[----:B------:R-:W-:Y:S05]  /*34aa0*/  BSYNC B1 ;  /* 0x0000000000017941 */ /* 0x000fea0003800000 */
.L_x_2358:
        /* <DEDUP_REMOVED lines=8> */
.L_x_2360:
[----:B------:R-:W-:Y:S05]  /*34b30*/  BRA `(.L_x_2361) ;  /* 0xffffff2c00487947 */ /* 0x000fea000383ffff */
.L_x_2044:
        /* <DEDUP_REMOVED lines=8> */
.L_x_2363:
[----:B------:R-:W-:Y:S05]  /*34bc0*/  BSYNC B1 ;  /* 0x0000000000017941 */ /* 0x000fea0003800000 */
.L_x_2362:
        /* <DEDUP_REMOVED lines=8> */
.L_x_2364:
[----:B------:R-:W-:Y:S05]  /*34c50*/  BRA `(.L_x_2365) ;  /* 0xffffff2c004c7947 */ /* 0x000fea000383ffff */
.L_x_2047:
[----:B------:R-:W-:Y:S01]  /*34c60*/  BSSY B1, `(.L_x_2366) ;  /* 0x0000008000017945 */ /* 0x000fe20003800000 */
[----:B------:R-:W-:Y:S02]  /*34c70*/  IMAD.MOV.U32 R13, RZ, RZ, R3 ;  /* 0x000000ffff0d7224 */ /* 0x000fe400078e0003 */
[----:B------:R-:W-:Y:S02]  /*34c80*/  IMAD.MOV.U32 R12, RZ, RZ, 0x3 ;  /* 0x00000003ff0c7424 */ /* 0x000fe400078e00ff */
[----:B------:R-:W-:Y:S02]  /*34c90*/  IMAD.MOV.U32 R11, RZ, RZ, 0x181f ;  /* 0x0000181fff0b7424 */ /* 0x000fe400078e00ff */
[----:B0-----:R-:W-:-:S07]  /*34ca0*/  IMAD.MOV.U32 R15, RZ, RZ, -0x1 ;  /* 0xffffffffff0f7424 */ /* 0x001fce00078e00ff */
[----:B-1234-:R-:W-:Y:S05]  /*34cb0*/  WARPSYNC.COLLECTIVE R15, `(.L_x_2367) ;  /* 0x000000000f087348 */ /* 0x01efea0003c00000 */
[----:B----4-:R0:W4:Y:S02]  /*34cc0*/  SHFL.IDX P6, R14, R13, R12, R11 ;  /* 0x0000000c0d0e7389 */ /* 0x01012400000c000b */
[----:B01234-:R-:W-:Y:S01]  /*34cd0*/  ENDCOLLECTIVE ;  /* 0x000000000000791b */ /* 0x01ffe20003800000 */
.L_x_2367:
[----:B------:R-:W-:Y:S05]  /*34ce0*/  BSYNC B1 ;  /* 0x0000000000017941 */ /* 0x000fea0003800000 */
.L_x_2366:
        /* <DEDUP_REMOVED lines=8> */
.L_x_2368:
[----:B------:R-:W-:Y:S05]  /*34d70*/  BRA `(.L_x_2369) ;  /* 0xffffff2c00507947 */ /* 0x000fea000383ffff */
.L_x_2073:
[----:B------:R-:W0:Y:S01]  /*34d80*/  S2R R12, SR_TID.X ;  /* 0x00000000000c7919 */ /* 0x000e220000002100 */
[----:B------:R-:W-:Y:S01]  /*34d90*/  BSSY B1, `(.L_x_2370) ;  /* 0x000000a000017945 */ /* 0x000fe20003800000 */
[----:B------:R-:W-:Y:S02]  /*34da0*/  IMAD.MOV.U32 R11, RZ, RZ, 0x1f ;  /* 0x0000001fff0b7424 */ /* 0x000fe400078e00ff */
[----:B------:R-:W-:Y:S01]  /*34db0*/  IMAD.MOV.U32 R15, RZ, RZ, -0x1 ;  /* 0xffffffffff0f7424 */ /* 0x000fe200078e00ff */
[----:B0-----:R-:W-:-:S04]  /*34dc0*/  SHF.R.U32.HI R12, RZ, 0x5, R12 ;  /* 0x00000005ff0c7819 */ /* 0x001fc8000001160c */
[----:B------:R-:W-:-:S05]  /*34dd0*/  LOP3.LUT R12, R12, 0x3, RZ, 0xc0, !PT ;  /* 0x000000030c0c7812 */ /* 0x000fca00078ec0ff */
[----:B------:R-:W-:Y:S02]  /*34de0*/  IMAD.MOV.U32 R13, RZ, RZ, R12 ;  /* 0x000000ffff0d7224 */ /* 0x000fe400078e000c */
[----:B------:R-:W-:-:S07]  /*34df0*/  IMAD.MOV.U32 R12, RZ, RZ, RZ ;  /* 0x000000ffff0c7224 */ /* 0x000fce00078e00ff */
[----:B------:R-:W-:Y:S05]  /*34e00*/  WARPSYNC.COLLECTIVE R15, `(.L_x_2371) ;  /* 0x000000000f087348 */ /* 0x000fea0003c00000 */
[----:B------:R0:W1:Y:S02]  /*34e10*/  SHFL.IDX P6, R14, R13, R12, R11 ;  /* 0x0000000c0d0e7389 */ /* 0x00006400000c000b */
[----:B01----:R-:W-:Y:S01]  /*34e20*/  ENDCOLLECTIVE ;  /* 0x000000000000791b */ /* 0x003fe20003800000 */
.L_x_2371:
[----:B------:R-:W-:Y:S05]  /*34e30*/  BSYNC B1 ;  /* 0x0000000000017941 */ /* 0x000fea0003800000 */
.L_x_2370:
[----:B------:R-:W-:Y:S05]  /*34e40*/  BRA `(.L_x_2372) ;  /* 0xffffff4c00707947 */ /* 0x000fea000383ffff */
.L_x_2075:
[----:B------:R-:W-:Y:S01]  /*34e50*/  BSSY B1, `(.L_x_2373) ;  /* 0x0000006000017945 */ /* 0x000fe20003800000 */
[----:B------:R-:W-:-:S07]  /*34e60*/  IMAD.MOV.U32 R15, RZ, RZ, -0x1 ;  /* 0xffffffffff0f7424 */ /* 0x000fce00078e00ff */
[----:B0-----:R-:W-:Y:S05]  /*34e70*/  WARPSYNC.COLLECTIVE R15, `(.L_x_2374) ;  /* 0x000000000f0c7348 */ /* 0x001fea0003c00000 */
[----:B------:R-:W-:Y:S02]  /*34e80*/  ELECT P6, UR62, PT ;  /* 0x00000000003e782f */ /* 0x000fe400038c0000 */
[----:B------:R-:W-:Y:S01]  /*34e90*/  MOV R14, UR62 ;  /* 0x0000003e000e7c02 */ /* 0x000fe20008000f00 */
[----:B0-----:R-:W-:Y:S10]  /*34ea0*/  ENDCOLLECTIVE ;  /* 0x000000000000791b */ /* 0x001ff40003800000 */
.L_x_2374:
[----:B------:R-:W-:Y:S05]  /*34eb0*/  BSYNC B1 ;  /* 0x0000000000017941 */ /* 0x000fea0003800000 */
.L_x_2373:
[----:B------:R-:W-:Y:S05]  /*34ec0*/  BRA `(.L_x_2074) ;  /* 0xffffff4c00687947 */ /* 0x000fea000383ffff */
.L_x_2077:
[----:B0-----:R0:W1:Y:S02]  /*34ed0*/  SYNCS.PHASECHK.TRANS64.TRYWAIT P0, [R17+URZ+0x22820], R5 ;  /* 0x02282005110075a7 */ /* 0x001064000800017f */
[----:B-1----:R-:W-:Y:S05]  /*34ee0*/  @!P0 NANOSLEEP.SYNCS 0x989680 ;  /* 0x009896800000895d */ /* 0x002fea0003900000 */
[----:B------:R-:W1:Y:S02]  /*34ef0*/  @!P0 SYNCS.PHASECHK.TRANS64 P0, [R17+URZ+0x22820], R5 ;  /* 0x02282005110085a7 */ /* 0x000e64000800007f */
[----:B-1----:R-:W-:Y:S05]  /*34f00*/  @!P0 BRA `(.L_x_2077) ;  /* 0xfffffffc00f08947 */ /* 0x002fea000383ffff */
[----:B------:R-:W-:Y:S05]  /*34f10*/  BRA `(.L_x_2375) ;  /* 0xffffff4c00787947 */ /* 0x000fea000383ffff */
.L_x_2081:
[----:B0-----:R0:W1:Y:S02]  /*34f20*/  SYNCS.PHASECHK.TRANS64.TRYWAIT P0, [R5+URZ+0x228a0], R7 ;  /* 0x0228a007050075a7 */ /* 0x001064000800017f */
[----:B-1----:R-:W-:Y:S05]  /*34f30*/  @!P0 NANOSLEEP.SYNCS 0x989680 ;  /* 0x009896800000895d */ /* 0x002fea0003900000 */
[----:B------:R-:W1:Y:S02]  /*34f40*/  @!P0 SYNCS.PHASECHK.TRANS64 P0, [R5+URZ+0x228a0], R7 ;  /* 0x0228a007050085a7 */ /* 0x000e64000800007f */
[----:B-1----:R-:W-:Y:S05]  /*34f50*/  @!P0 BRA `(.L_x_2081) ;  /* 0xfffffffc00f08947 */ /* 0x002fea000383ffff */
[----:B------:R-:W-:Y:S05]  /*34f60*/  BRA `(.L_x_2376) ;  /* 0xffffff4c00947947 */ /* 0x000fea000383ffff */
.L_x_2086:
[----:B-1----:R1:W2:Y:S02]  /*34f70*/  SYNCS.PHASECHK.TRANS64.TRYWAIT P0, [R5+URZ+0x228c0], R7 ;  /* 0x0228c007050075a7 */ /* 0x0022a4000800017f */
[----:B--2---:R-:W-:Y:S05]  /*34f80*/  @!P0 NANOSLEEP.SYNCS 0x989680 ;  /* 0x009896800000895d */ /* 0x004fea0003900000 */
[----:B------:R-:W2:Y:S02]  /*34f90*/  @!P0 SYNCS.PHASECHK.TRANS64 P0, [R5+URZ+0x228c0], R7 ;  /* 0x0228c007050085a7 */ /* 0x000ea4000800007f */
[----:B--2---:R-:W-:Y:S05]  /*34fa0*/  @!P0 BRA `(.L_x_2086) ;  /* 0xfffffffc00f08947 */ /* 0x004fea000383ffff */
[----:B------:R-:W-:Y:S05]  /*34fb0*/  BRA `(.L_x_2377) ;  /* 0xffffff5000107947 */ /* 0x000fea000383ffff */
.L_x_2093:
[----:B0-----:R0:W1:Y:S02]  /*34fc0*/  SYNCS.PHASECHK.TRANS64.TRYWAIT P1, [R5+URZ+0x228a0], R7 ;  /* 0x0228a007050075a7 */ /* 0x001064000802017f */
[----:B-1----:R-:W-:Y:S05]  /*34fd0*/  @!P1 NANOSLEEP.SYNCS 0x989680 ;  /* 0x009896800000995d */ /* 0x002fea0003900000 */
[----:B------:R-:W1:Y:S02]  /*34fe0*/  @!P1 SYNCS.PHASECHK.TRANS64 P1, [R5+URZ+0x228a0], R7 ;  /* 0x0228a007050095a7 */ /* 0x000e64000802007f */
[----:B-1----:R-:W-:Y:S05]  /*34ff0*/  @!P1 BRA `(.L_x_2093) ;  /* 0xfffffffc00f09947 */ /* 0x002fea000383ffff */
[----:B------:R-:W-:Y:S05]  /*35000*/  BRA `(.L_x_2378) ;  /* 0xffffff5000d87947 */ /* 0x000fea000383ffff */
.L_x_2098:
[----:B-1----:R1:W2:Y:S02]  /*35010*/  SYNCS.PHASECHK.TRANS64.TRYWAIT P1, [R5+URZ+0x228c0], R7 ;  /* 0x0228c007050075a7 */ /* 0x0022a4000802017f */
[----:B--2---:R-:W-:Y:S05]  /*35020*/  @!P1 NANOSLEEP.SYNCS 0x989680 ;  /* 0x009896800000995d */ /* 0x004fea0003900000 */
[----:B------:R-:W2:Y:S02]  /*35030*/  @!P1 SYNCS.PHASECHK.TRANS64 P1, [R5+URZ+0x228c0], R7 ;  /* 0x0228c007050095a7 */ /* 0x000ea4000802007f */
[----:B--2---:R-:W-:Y:S05]  /*35040*/  @!P1 BRA `(.L_x_2098) ;  /* 0xfffffffc00f09947 */ /* 0x004fea000383ffff */
[----:B------:R-:W-:Y:S05]  /*35050*/  BRA `(.L_x_2379) ;  /* 0xffffff5400507947 */ /* 0x000fea000383ffff */
.L_x_2123:
        /* <DEDUP_REMOVED lines=11> */
.L_x_2381:
[----:B------:R-:W-:Y:S05]  /*35110*/  BSYNC B0 ;  /* 0x0000000000007941 */ /* 0x000fea0003800000 */
.L_x_2380:
[----:B------:R-:W-:Y:S05]  /*35120*/  BRA `(.L_x_2382) ;  /* 0xffffff6800487947 */ /* 0x000fea000383ffff */
.L_x_2126:
[----:B0-----:R-:W2:Y:S02]  /*35130*/  LDL R0, [R1+0x2c] ;  /* 0x00002c0001007983 */ /* 0x001ea40000100800 */
[----:B--2---:R0:W1:Y:S02]  /*35140*/  SYNCS.PHASECHK.TRANS64.TRYWAIT P0, [R4+URZ+0x22880], R0 ;  /* 0x02288000040075a7 */ /* 0x004064000800017f */
[----:B-1----:R-:W-:Y:S05]  /*35150*/  @!P0 NANOSLEEP.SYNCS 0x989680 ;  /* 0x009896800000895d */ /* 0x002fea0003900000 */
[----:B------:R-:W1:Y:S02]  /*35160*/  @!P0 SYNCS.PHASECHK.TRANS64 P0, [R4+URZ+0x22880], R0 ;  /* 0x02288000040085a7 */ /* 0x000e64000800007f */
[----:B-1----:R-:W-:Y:S05]  /*35170*/  @!P0 BRA `(.L_x_2126) ;  /* 0xfffffffc00ec8947 */ /* 0x002fea000383ffff */
[----:B------:R-:W-:Y:S05]  /*35180*/  BRA `(.L_x_2383) ;  /* 0xffffff6800587947 */ /* 0x000fea000383ffff */
.L_x_2127:
        /* <DEDUP_REMOVED lines=8> */
.L_x_2385:
[----:B------:R-:W-:Y:S05]  /*35210*/  BSYNC B0 ;  /* 0x0000000000007941 */ /* 0x000fea0003800000 */
.L_x_2384:
        /* <DEDUP_REMOVED lines=9> */
[----:B------:R-:W-:-:S13]  /*352b0*/  ISETP.GE.AND P4, PT, R18, 0x61, PT ;  /* 0x000000611200780c */ /* 0x000fda0003f86270 */
[----:B------:R-:W-:Y:S05]  /*352c0*/  WARPSYNC.COLLECTIVE R15, `(.L_x_2386) ;  /* 0x000000000f087348 */ /* 0x000fea0003c00000 */
[----:B------:R0:W1:Y:S02]  /*352d0*/  SHFL.IDX P6, R14, R13, R12, R11 ;  /* 0x0000000c0d0e7389 */ /* 0x00006400000c000b */
[----:B01----:R-:W-:Y:S01]  /*352e0*/  ENDCOLLECTIVE ;  /* 0x000000000000791b */ /* 0x003fe20003800000 */
.L_x_2386:
[----:B------:R-:W-:Y:S01]  /*352f0*/  ULDC.64 UR4, c[0x0][0x208] ;  /* 0x0000820000047ab9 */ /* 0x000fe20000000a00 */
[----:B------:R-:W-:Y:S02]  /*35300*/  IMAD.MOV.U32 R13, RZ, RZ, R9 ;  /* 0x000000ffff0d7224 */ /* 0x000fe400078e0009 */
[----:B------:R-:W-:-:S05]  /*35310*/  IMAD.MOV.U32 R12, RZ, RZ, R14 ;  /* 0x000000ffff0c7224 */ /* 0x000fca00078e000e */
[----:B------:R-:W-:Y:S01]  /*35320*/  IADD3 R20, P1, R32, R12, RZ ;  /* 0x0000000c20147210 */ /* 0x000fe20007f3e0ff */
[----:B------:R-:W-:-:S04]  /*35330*/  IMAD.MOV.U32 R12, RZ, RZ, 0x1 ;  /* 0x00000001ff0c7424 */ /* 0x000fc800078e00ff */
[----:B------:R-:W-:Y:S01]  /*35340*/  IMAD.X R21, RZ, RZ, R0, P1 ;  /* 0x000000ffff157224 */ /* 0x000fe200008e0600 */
[----:B------:R-:W-:Y:S01]  /*35350*/  ISETP.LT.OR P1, PT, R18, 0x1, P0 ;  /* 0x000000011200780c */ /* 0x000fe20000721670 */
[----:B------:R-:W-:-:S12]  /*35360*/  IMAD.IADD R0, R17, 0x1, R19 ;  /* 0x0000000111007824 */ /* 0x000fd800078e0213 */
[----:B------:R-:W-:Y:S01]  /*35370*/  @!PT LDS RZ, [RZ] ;  /* 0x00000000fffff984 */ /* 0x000fe20000000800 */
[----:B------:R-:W-:Y:S01]  /*35380*/  @!PT LDS RZ, [RZ] ;  /* 0x00000000fffff984 */ /* 0x000fe20000000800 */
[----:B------:R-:W-:Y:S01]  /*35390*/  @!PT LDS RZ, [RZ] ;  /* 0x00000000fffff984 */ /* 0x000fe20000000800 */
[----:B------:R0:W-:Y:S02]  /*353a0*/  LDGSTS.E.BYPASS.LTC128B.128 [R0+0xa400], desc[UR4][R20.64], !P1 ;  /* 0x0a40000014007fae */ /* 0x0001e4000c901d44 */
[----:B0-----:R-:W-:Y:S05]  /*353b0*/  WARPSYNC.COLLECTIVE R15, `(.L_x_2387) ;  /* 0x000000000f087348 */ /* 0x001fea0003c00000 */
[----:B------:R1:W2:Y:S02]  /*353c0*/  SHFL.IDX P6, R14, R13, R12, R11 ;  /* 0x0000000c0d0e7389 */ /* 0x0002a400000c000b */
[----:B012---:R-:W-:Y:S01]  /*353d0*/  ENDCOLLECTIVE ;  /* 0x000000000000791b */ /* 0x007fe20003800000 */
.L_x_2387:
[----:B------:R-:W-:Y:S02]  /*353e0*/  IMAD.MOV.U32 R13, RZ, RZ, R10 ;  /* 0x000000ffff0d7224 */ /* 0x000fe400078e000a */
[----:B------:R-:W-:-:S07]  /*353f0*/  IMAD.MOV.U32 R19, RZ, RZ, R14 ;  /* 0x000000ffff137224 */ /* 0x000fce00078e000e */
[----:B------:R-:W-:Y:S05]  /*35400*/  WARPSYNC.COLLECTIVE R15, `(.L_x_2388) ;  /* 0x000000000f087348 */ /* 0x000fea0003c00000 */
[----:B------:R0:W1:Y:S02]  /*35410*/  SHFL.IDX P6, R14, R13, R12, R11 ;  /* 0x0000000c0d0e7389 */ /* 0x00006400000c000b */
[----:B01----:R-:W-:Y:S01]  /*35420*/  ENDCOLLECTIVE ;  /* 0x000000000000791b */ /* 0x003fe20003800000 */
.L_x_2388:
[----:B------:R-:W-:Y:S01]  /*35430*/  ULDC.64 UR4, c[0x0][0x208] ;  /* 0x0000820000047ab9 */ /* 0x000fe20000000a00 */
[----:B------:R-:W-:Y:S02]  /*35440*/  IMAD.MOV.U32 R13, RZ, RZ, R9 ;  /* 0x000000ffff0d7224 */ /* 0x000fe400078e0009 */
[----:B------:R-:W-:-:S05]  /*35450*/  IMAD.MOV.U32 R12, RZ, RZ, R14 ;  /* 0x000000ffff0c7224 */ /* 0x000fca00078e000e */
[----:B------:R-:W-:Y:S01]  /*35460*/  IADD3 R20, P1, R32, R12, RZ ;  /* 0x0000000c20147210 */ /* 0x000fe20007f3e0ff */
[----:B------:R-:W-:-:S04]  /*35470*/  IMAD.MOV.U32 R12, RZ, RZ, 0x2 ;  /* 0x00000002ff0c7424 */ /* 0x000fc800078e00ff */
[----:B------:R-:W-:Y:S01]  /*35480*/  IMAD.X R21, RZ, RZ, R19, P1 ;  /* 0x000000ffff157224 */ /* 0x000fe200008e0613 */
[----:B------:R-:W-:-:S13]  /*35490*/  ISETP.LT.OR P1, PT, R18, 0x11, P0 ;  /* 0x000000111200780c */ /* 0x000fda0000721670 */
[----:B------:R-:W-:Y:S01]  /*354a0*/  @!PT LDS RZ, [RZ] ;  /* 0x00000000fffff984 */ /* 0x000fe20000000800 */
[----:B------:R-:W-:Y:S01]  /*354b0*/  @!PT LDS RZ, [RZ] ;  /* 0x00000000fffff984 */ /* 0x000fe20000000800 */
[----:B------:R-:W-:Y:S01]  /*354c0*/  @!PT LDS RZ, [RZ] ;  /* 0x00000000fffff984 */ /* 0x000fe20000000800 */
[----:B------:R0:W-:Y:S02]  /*354d0*/  LDGSTS.E.BYPASS.LTC128B.128 [R0+0xac00], desc[UR4][R20.64], !P1 ;  /* 0x0ac0000014007fae */ /* 0x0001e4000c901d44 */
[----:B0-----:R-:W-:Y:S05]  /*354e0*/  WARPSYNC.COLLECTIVE R15, `(.L_x_2389) ;  /* 0x000000000f087348 */ /* 0x001fea0003c00000 */
[----:B------:R1:W2:Y:S02]  /*354f0*/  SHFL.IDX P6, R14, R13, R12, R11 ;  /* 0x0000000c0d0e7389 */ /* 0x0002a400000c000b */
[----:B012---:R-:W-:Y:S01]  /*35500*/  ENDCOLLECTIVE ;  /* 0x000000000000791b */ /* 0x007fe20003800000 */
.L_x_2389:
[----:B------:R-:W-:Y:S02]  /*35510*/  IMAD.MOV.U32 R13, RZ, RZ, R10 ;  /* 0x000000ffff0d7224 */ /* 0x000fe400078e000a */
[----:B------:R-:W-:-:S07]  /*35520*/  IMAD.MOV.U32 R19, RZ, RZ, R14 ;  /* 0x000000ffff137224 */ /* 0x000fce00078e000e */
[----:B------:R-:W-:Y:S05]  /*35530*/  WARPSYNC.COLLECTIVE R15, `(.L_x_2390) ;  /* 0x000000000f087348 */ /* 0x000fea0003c00000 */
[----:B------:R0:W1:Y:S02]  /*35540*/  SHFL.IDX P6, R14, R13, R12, R11 ;  /* 0x0000000c0d0e7389 */ /* 0x00006400000c000b */
[----:B01----:R-:W-:Y:S01]  /*35550*/  ENDCOLLECTIVE ;  /* 0x000000000000791b */ /* 0x003fe20003800000 */
.L_x_2390:
        /* <DEDUP_REMOVED lines=14> */
.L_x_2391:
[----:B------:R-:W-:Y:S02]  /*35640*/  IMAD.MOV.U32 R13, RZ, RZ, R10 ;  /* 0x000000ffff0d7224 */ /* 0x000fe400078e000a */
[----:B------:R-:W-:-:S07]  /*35650*/  IMAD.MOV.U32 R19, RZ, RZ, R14 ;  /* 0x000000ffff137224 */ /* 0x000fce00078e000e */
[----:B------:R-:W-:Y:S05]  /*35660*/  WARPSYNC.COLLECTIVE R15, `(.L_x_2392) ;  /* 0x000000000f087348 */ /* 0x000fea0003c00000 */
[----:B------:R0:W1:Y:S02]  /*35670*/  SHFL.IDX P6, R14, R13, R12, R11 ;  /* 0x0000000c0d0e7389 */ /* 0x00006400000c000b */
[----:B01----:R-:W-:Y:S01]  /*35680*/  ENDCOLLECTIVE ;  /* 0x000000000000791b */ /* 0x003fe20003800000 */
.L_x_2392:
        /* <DEDUP_REMOVED lines=14> */
.L_x_2393:
[----:B------:R-:W-:Y:S02]  /*35770*/  IMAD.MOV.U32 R13, RZ, RZ, R10 ;  /* 0x000000ffff0d7224 */ /* 0x000fe400078e000a */
[----:B------:R-:W-:-:S07]  /*35780*/  IMAD.MOV.U32 R19, RZ, RZ, R14 ;  /* 0x000000ffff137224 */ /* 0x000fce00078e000e */
[----:B------:R-:W-:Y:S05]  /*35790*/  WARPSYNC.COLLECTIVE R15, `(.L_x_2394) ;  /* 0x000000000f087348 */ /* 0x000fea0003c00000 */
[----:B------:R0:W1:Y:S02]  /*357a0*/  SHFL.IDX P6, R14, R13, R12, R11 ;  /* 0x0000000c0d0e7389 */ /* 0x00006400000c000b */
[----:B01----:R-:W-:Y:S01]  /*357b0*/  ENDCOLLECTIVE ;  /* 0x000000000000791b */ /* 0x003fe20003800000 */
.L_x_2394:
        /* <DEDUP_REMOVED lines=14> */
.L_x_2395:
[----:B------:R-:W-:Y:S02]  /*358a0*/  IMAD.MOV.U32 R13, RZ, RZ, R10 ;  /* 0x000000ffff0d7224 */ /* 0x000fe400078e000a */
[----:B------:R-:W-:-:S07]  /*358b0*/  IMAD.MOV.U32 R19, RZ, RZ, R14 ;  /* 0x000000ffff137224 */ /* 0x000fce00078e000e */
[----:B------:R-:W-:Y:S05]  /*358c0*/  WARPSYNC.COLLECTIVE R15, `(.L_x_2396) ;  /* 0x000000000f087348 */ /* 0x000fea0003c00000 */
[----:B------:R0:W1:Y:S02]  /*358d0*/  SHFL.IDX P6, R14, R13, R12, R11 ;  /* 0x0000000c0d0e7389 */ /* 0x00006400000c000b */
[----:B01----:R-:W-:Y:S01]  /*358e0*/  ENDCOLLECTIVE ;  /* 0x000000000000791b */ /* 0x003fe20003800000 */
.L_x_2396:
        /* <DEDUP_REMOVED lines=14> */
.L_x_2397:
[----:B------:R-:W-:Y:S02]  /*359d0*/  IMAD.MOV.U32 R13, RZ, RZ, R10 ;  /* 0x000000ffff0d7224 */ /* 0x000fe400078e000a */
[----:B------:R-:W-:-:S07]  /*359e0*/  IMAD.MOV.U32 R19, RZ, RZ, R14 ;  /* 0x000000ffff137224 */ /* 0x000fce00078e000e */
[----:B------:R-:W-:Y:S05]  /*359f0*/  WARPSYNC.COLLECTIVE R15, `(.L_x_2398) ;  /* 0x000000000f087348 */ /* 0x000fea0003c00000 */
[----:B------:R0:W1:Y:S02]  /*35a00*/  SHFL.IDX P6, R14, R13, R12, R11 ;  /* 0x0000000c0d0e7389 */ /* 0x00006400000c000b */
[----:B01----:R-:W-:Y:S01]  /*35a10*/  ENDCOLLECTIVE ;  /* 0x000000000000791b */ /* 0x003fe20003800000 */
.L_x_2398:
        /* <DEDUP_REMOVED lines=14> */
.L_x_2399:
[----:B------:R-:W-:Y:S02]  /*35b00*/  IMAD.MOV.U32 R13, RZ, RZ, R10 ;  /* 0x000000ffff0d7224 */ /* 0x000fe400078e000a */
[----:B------:R-:W-:-:S07]  /*35b10*/  IMAD.MOV.U32 R9, RZ, RZ, R14 ;  /* 0x000000ffff097224 */ /* 0x000fce00078e000e */
[----:B------:R-:W-:Y:S05]  /*35b20*/  WARPSYNC.COLLECTIVE R15, `(.L_x_2400) ;  /* 0x000000000f087348 */ /* 0x000fea0003c00000 */
[----:B------:R0:W1:Y:S02]  /*35b30*/  SHFL.IDX P6, R14, R13, R12, R11 ;  /* 0x0000000c0d0e7389 */ /* 0x00006400000c000b */
[----:B01----:R-:W-:Y:S01]  /*35b40*/  ENDCOLLECTIVE ;  /* 0x000000000000791b */ /* 0x003fe20003800000 */
.L_x_2400:
[----:B------:R-:W-:Y:S01]  /*35b50*/  ULDC.64 UR4, c[0x0][0x208] ;  /* 0x0000820000047ab9 */ /* 0x000fe20000000a00 */
[----:B------:R-:W-:Y:S02]  /*35b60*/  IMAD.MOV.U32 R13, RZ, RZ, R2 ;  /* 0x000000ffff0d7224 */ /* 0x000fe400078e0002 */
[----:B------:R-:W-:Y:S02]  /*35b70*/  IMAD.MOV.U32 R12, RZ, RZ, RZ ;  /* 0x000000ffff0c7224 */ /* 0x000fe400078e00ff */
[----:B------:R-:W-:-:S05]  /*35b80*/  IMAD.MOV.U32 R10, RZ, RZ, R14 ;  /* 0x000000ffff0a7224 */ /* 0x000fca00078e000e */
[----:B------:R-:W-:-:S05]  /*35b90*/  IADD3 R20, P1, R32, R10, RZ ;  /* 0x0000000a20147210 */ /* 0x000fca0007f3e0ff */
        /* <DEDUP_REMOVED lines=9> */
.L_x_2401:
[----:B------:R-:W-:Y:S02]  /*35c30*/  IMAD.MOV.U32 R13, RZ, RZ, R3 ;  /* 0x000000ffff0d7224 */ /* 0x000fe400078e0003 */
[----:B------:R-:W-:-:S07]  /*35c40*/  IMAD.MOV.U32 R9, RZ, RZ, R14 ;  /* 0x000000ffff097224 */ /* 0x000fce00078e000e */
[----:B------:R-:W-:Y:S05]  /*35c50*/  WARPSYNC.COLLECTIVE R15, `(.L_x_2402) ;  /* 0x000000000f087348 */ /* 0x000fea0003c00000 */
[----:B------:R0:W1:Y:S02]  /*35c60*/  SHFL.IDX P6, R14, R13, R12, R11 ;  /* 0x0000000c0d0e7389 */ /* 0x00006400000c000b */
[----:B01----:R-:W-:Y:S01]  /*35c70*/  ENDCOLLECTIVE ;  /* 0x000000000000791b */ /* 0x003fe20003800000 */
.L_x_2402:
[----:B------:R-:W-:Y:S01]  /*35c80*/  ULDC.64 UR4, c[0x0][0x208] ;  /* 0x0000820000047ab9 */ /* 0x000fe20000000a00 */
[----:B------:R-:W-:Y:S02]  /*35c90*/  IMAD.MOV.U32 R13, RZ, RZ, R2 ;  /* 0x000000ffff0d7224 */ /* 0x000fe400078e0002 */
[----:B------:R-:W-:Y:S02]  /*35ca0*/  IMAD.MOV.U32 R12, RZ, RZ, 0x1 ;  /* 0x00000001ff0c7424 */ /* 0x000fe400078e00ff */
[----:B------:R-:W-:-:S05]  /*35cb0*/  IMAD.MOV.U32 R10, RZ, RZ, R14 ;  /* 0x000000ffff0a7224 */ /* 0x000fca00078e000e */
[----:B------:R-:W-:-:S05]  /*35cc0*/  IADD3 R20, P1, R32, R10, RZ ;  /* 0x0000000a20147210 */ /* 0x000fca0007f3e0ff */
[----:B------:R-:W-:Y:S01]  /*35cd0*/  IMAD.X R21, RZ, RZ, R9, P1 ;  /* 0x000000ffff157224 */ /* 0x000fe200008e0609 */
[----:B------:R-:W-:-:S13]  /*35ce0*/  ISETP.LT.OR P1, PT, R18, 0x81, P0 ;  /* 0x000000811200780c */ /* 0x000fda0000721670 */
[----:B------:R-:W-:Y:S01]  /*35cf0*/  @!PT LDS RZ, [RZ] ;  /* 0x00000000fffff984 */ /* 0x000fe20000000800 */
[----:B------:R-:W-:Y:S01]  /*35d00*/  @!PT LDS RZ, [RZ] ;  /* 0x00000000fffff984 */ /* 0x000fe20000000800 */
[----:B------:R-:W-:Y:S01]  /*35d10*/  @!PT LDS RZ, [RZ] ;  /* 0x00000000fffff984 */ /* 0x000fe20000000800 */
[----:B------:R0:W-:Y:S01]  /*35d20*/  LDGSTS.E.BYPASS.LTC128B.128 [R0+0xe400], desc[UR4][R20.64], !P1 ;  /* 0x0e40000014007fae */ /* 0x0001e2000c901d44 */
[----:B------:R-:W-:-:S13]  /*35d30*/  ISETP.GE.AND P1, PT, R18, 0x11, PT ;  /* 0x000000111200780c */ /* 0x000fda0003f26270 */
[----:B0-----:R-:W-:Y:S05]  /*35d40*/  WARPSYNC.COLLECTIVE R15, `(.L_x_2403) ;  /* 0x000000000f087348 */ /* 0x001fea0003c00000 */
[----:B------:R1:W2:Y:S02]  /*35d50*/  SHFL.IDX P6, R14, R13, R12, R11 ;  /* 0x0000000c0d0e7389 */ /* 0x0002a400000c000b */
[----:B012---:R-:W-:Y:S01]  /*35d60*/  ENDCOLLECTIVE ;  /* 0x000000000000791b */ /* 0x007fe20003800000 */
.L_x_2403:
[----:B------:R-:W-:Y:S02]  /*35d70*/  @P1 LOP3.LUT R16, R16, 0x10, RZ, 0xfc, !PT ;  /* 0x0000001010101812 */ /* 0x000fe400078efcff */
[----:B------:R-:W-:Y:S01]  /*35d80*/  ISETP.GE.AND P1, PT, R18, 0x41, PT ;  /* 0x000000411200780c */ /* 0x000fe20003f26270 */
[----:B------:R-:W-:Y:S01]  /*35d90*/  IMAD.MOV.U32 R13, RZ, RZ, R3 ;  /* 0x000000ffff0d7224 */ /* 0x000fe200078e0003 */
[----:B------:R-:W-:-:S04]  /*35da0*/  LOP3.LUT R16, R16, 0xfffffff7, RZ, 0xc0, !PT ;  /* 0xfffffff710107812 */ /* 0x000fc800078ec0ff */
[----:B------:R-:W-:Y:S02]  /*35db0*/  @P2 LOP3.LUT R16, R16, 0x8, RZ, 0xfc, !PT ;  /* 0x0000000810102812 */ /* 0x000fe400078efcff */
[----:B------:R-:W-:Y:S02]  /*35dc0*/  ISETP.GE.AND P2, PT, R18, 0x51, PT ;  /* 0x000000511200780c */ /* 0x000fe40003f46270 */
[----:B------:R-:W-:Y:S01]  /*35dd0*/  LOP3.LUT R16, R16, 0xffffffdf, RZ, 0xc0, !PT ;  /* 0xffffffdf10107812 */ /* 0x000fe200078ec0ff */
[----:B------:R-:W-:-:S10]  /*35de0*/  IMAD.MOV.U32 R9, RZ, RZ, R14 ;  /* 0x000000ffff097224 */ /* 0x000fd400078e000e */
[----:B------:R-:W-:Y:S05]  /*35df0*/  WARPSYNC.COLLECTIVE R15, `(.L_x_2404) ;  /* 0x000000000f087348 */ /* 0x000fea0003c00000 */
[----:B------:R0:W1:Y:S02]  /*35e00*/  SHFL.IDX P6, R14, R13, R12, R11 ;  /* 0x0000000c0d0e7389 */ /* 0x00006400000c000b */
[----:B01----:R-:W-:Y:S01]  /*35e10*/  ENDCOLLECTIVE ;  /* 0x000000000000791b */ /* 0x003fe20003800000 */
.L_x_2404:
[----:B------:R-:W-:Y:S02]  /*35e20*/  @P1 LOP3.LUT R16, R16, 0x20, RZ, 0xfc, !PT ;  /* 0x0000002010101812 */ /* 0x000fe400078efcff */
[----:B------:R-:W-:Y:S02]  /*35e30*/  ISETP.GE.AND P1, PT, R18, 0x71, PT ;  /* 0x000000711200780c */ /* 0x000fe40003f26270 */
[----:B------:R-:W-:-:S04]  /*35e40*/  LOP3.LUT R16, R16, 0xffffff7f, RZ, 0xc0, !PT ;  /* 0xffffff7f10107812 */ /* 0x000fc800078ec0ff */
[----:B------:R-:W-:Y:S02]  /*35e50*/  @P2 LOP3.LUT R16, R16, 0x80, RZ, 0xfc, !PT ;  /* 0x0000008010102812 */ /* 0x000fe400078efcff */
[----:B------:R-:W-:Y:S02]  /*35e60*/  ISETP.GE.AND P2, PT, R18, 0x81, PT ;  /* 0x000000811200780c */ /* 0x000fe40003f46270 */
[----:B------:R-:W-:-:S04]  /*35e70*/  LOP3.LUT R16, R16, 0xfffffeff, RZ, 0xc0, !PT ;  /* 0xfffffeff10107812 */ /* 0x000fc800078ec0ff */
[----:B------:R-:W-:Y:S01]  /*35e80*/  @P3 LOP3.LUT R16, R16, 0x100, RZ, 0xfc, !PT ;  /* 0x0000010010103812 */ /* 0x000fe200078efcff */
[----:B------:R-:W-:Y:S01]  /*35e90*/  IMAD.MOV.U32 R3, RZ, RZ, R14 ;  /* 0x000000ffff037224 */ /* 0x000fe200078e000e */
[----:B------:R-:W-:Y:S06]  /*35ea0*/  BRA `(.L_x_2405) ;  /* 0xffffff64000c7947 */ /* 0x000fec000383ffff */
.L_x_2132:
[----:B0-----:R-:W2:Y:S02]  /*35eb0*/  LDL R2, [R1+0x2c] ;  /* 0x00002c0001027983 */ /* 0x001ea40000100800 */
[----:B--2---:R0:W2:Y:S02]  /*35ec0*/  SYNCS.PHASECHK.TRANS64.TRYWAIT P0, [R4+URZ+0x22840], R2 ;  /* 0x02284002040075a7 */ /* 0x0040a4000800017f */
[----:B--2---:R-:W-:Y:S05]  /*35ed0*/  @!P0 NANOSLEEP.SYNCS 0x989680 ;  /* 0x009896800000895d */ /* 0x004fea0003900000 */
[----:B------:R-:W2:Y:S02]  /*35ee0*/  @!P0 SYNCS.PHASECHK.TRANS64 P0, [R4+URZ+0x22840], R2 ;  /* 0x02284002040085a7 */ /* 0x000ea4000800007f */
[----:B--2---:R-:W-:Y:S05]  /*35ef0*/  @!P0 BRA `(.L_x_2132) ;  /* 0xfffffffc00ec8947 */ /* 0x004fea000383ffff */
[----:B------:R-:W-:Y:S05]  /*35f00*/  BRA `(.L_x_2406) ;  /* 0xffffff6400607947 */ /* 0x000fea000383ffff */
.L_x_2133:
        /* <DEDUP_REMOVED lines=8> */
.L_x_2408:
[----:B------:R-:W-:Y:S05]  /*35f90*/  BSYNC B0 ;  /* 0x0000000000007941 */ /* 0x000fea0003800000 */
.L_x_2407:
        /* <DEDUP_REMOVED lines=8> */
.L_x_2409:
[----:B------:R-:W-:Y:S01]  /*36020*/  ULDC.64 UR4, c[0x0][0x208] ;  /* 0x0000820000047ab9 */ /* 0x000fe20000000a00 */
[----:B------:R-:W-:Y:S02]  /*36030*/  IMAD.MOV.U32 R13, RZ, RZ, R7 ;  /* 0x000000ffff0d7224 */ /* 0x000fe400078e0007 */
        /* <DEDUP_REMOVED lines=15> */
.L_x_2410:
[----:B------:R-:W-:Y:S02]  /*36130*/  IMAD.MOV.U32 R13, RZ, RZ, R8 ;  /* 0x000000ffff0d7224 */ /* 0x000fe400078e0008 */
[----:B------:R-:W-:-:S07]  /*36140*/  IMAD.MOV.U32 R2, RZ, RZ, R14 ;  /* 0x000000ffff027224 */ /* 0x000fce00078e000e */
[----:B------:R-:W-:Y:S05]  /*36150*/  WARPSYNC.COLLECTIVE R15, `(.L_x_2411) ;  /* 0x000000000f087348 */ /* 0x000fea0003c00000 */
[----:B------:R0:W1:Y:S02]  /*36160*/  SHFL.IDX P6, R14, R13, R12, R11 ;  /* 0x0000000c0d0e7389 */ /* 0x00006400000c000b */
[----:B01----:R-:W-:Y:S01]  /*36170*/  ENDCOLLECTIVE ;  /* 0x000000000000791b */ /* 0x003fe20003800000 */
.L_x_2411:
        /* <DEDUP_REMOVED lines=17> */
.L_x_2412:
[----:B------:R-:W-:Y:S02]  /*36290*/  IMAD.MOV.U32 R13, RZ, RZ, R8 ;  /* 0x000000ffff0d7224 */ /* 0x000fe400078e0008 */
[----:B------:R-:W-:-:S07]  /*362a0*/  IMAD.MOV.U32 R2, RZ, RZ, R14 ;  /* 0x000000ffff027224 */ /* 0x000fce00078e000e */
[----:B------:R-:W-:Y:S05]  /*362b0*/  WARPSYNC.COLLECTIVE R15, `(.L_x_2413) ;  /* 0x000000000f087348 */ /* 0x000fea0003c00000 */
[----:B------:R0:W1:Y:S02]  /*362c0*/  SHFL.IDX P6, R14, R13, R12, R11 ;  /* 0x0000000c0d0e7389 */ /* 0x00006400000c000b */
[----:B01----:R-:W-:Y:S01]  /*362d0*/  ENDCOLLECTIVE ;  /* 0x000000000000791b */ /* 0x003fe20003800000 */
.L_x_2413:
        /* <DEDUP_REMOVED lines=17> */
.L_x_2414:
[----:B------:R-:W-:Y:S02]  /*363f0*/  IMAD.MOV.U32 R13, RZ, RZ, R8 ;  /* 0x000000ffff0d7224 */ /* 0x000fe400078e0008 */
[----:B------:R-:W-:-:S07]  /*36400*/  IMAD.MOV.U32 R2, RZ, RZ, R14 ;  /* 0x000000ffff027224 */ /* 0x000fce00078e000e */
[----:B------:R-:W-:Y:S05]  /*36410*/  WARPSYNC.COLLECTIVE R15, `(.L_x_2415) ;  /* 0x000000000f087348 */ /* 0x000fea0003c00000 */
[----:B------:R0:W1:Y:S02]  /*36420*/  SHFL.IDX P6, R14, R13, R12, R11 ;  /* 0x0000000c0d0e7389 */ /* 0x00006400000c000b */
[----:B01----:R-:W-:Y:S01]  /*36430*/  ENDCOLLECTIVE ;  /* 0x000000000000791b */ /* 0x003fe20003800000 */
.L_x_2415:
[----:B------:R-:W-:Y:S01]  /*36440*/  ULDC.64 UR4, c[0x0][0x208] ;  /* 0x0000820000047ab9 */ /* 0x000fe20000000a00 */
[----:B------:R-:W-:Y:S02]  /*36450*/  IMAD.MOV.U32 R13, RZ, RZ, R7 ;  /* 0x000000ffff0d7224 */ /* 0x000fe400078e0007 */
[----:B------:R-:W-:Y:S02]  /*36460*/  IMAD.MOV.U32 R12, RZ, RZ, 0x4 ;  /* 0x00000004ff0c7424 */ /* 0x000fe400078e00ff */
[----:B------:R-:W-:-:S05]  /*36470*/  IMAD.MOV.U32 R3, RZ, RZ, R14 ;  /* 0x000000ffff037224 */ /* 0x000fca00078e000e */
        /* <DEDUP_REMOVED lines=13> */
.L_x_2416:
[----:B------:R-:W-:Y:S02]  /*36550*/  IMAD.MOV.U32 R13, RZ, RZ, R8 ;  /* 0x000000ffff0d7224 */ /* 0x000fe400078e0008 */
[----:B------:R-:W-:-:S07]  /*36560*/  IMAD.MOV.U32 R2, RZ, RZ, R14 ;  /* 0x000000ffff027224 */ /* 0x000fce00078e000e */
[----:B------:R-:W-:Y:S05]  /*36570*/  WARPSYNC.COLLECTIVE R15, `(.L_x_2417) ;  /* 0x000000000f087348 */ /* 0x000fea0003c00000 */
[----:B------:R0:W1:Y:S02]  /*36580*/  SHFL.IDX P6, R14, R13, R12, R11 ;  /* 0x0000000c0d0e7389 */ /* 0x00006400000c000b */
[----:B01----:R-:W-:Y:S01]  /*36590*/  ENDCOLLECTIVE ;  /* 0x000000000000791b */ /* 0x003fe20003800000 */
.L_x_2417:
        /* <DEDUP_REMOVED lines=17> */
.L_x_2418:
[----:B------:R-:W-:Y:S02]  /*366b0*/  IMAD.MOV.U32 R13, RZ, RZ, R8 ;  /* 0x000000ffff0d7224 */ /* 0x000fe400078e0008 */
[----:B------:R-:W-:-:S07]  /*366c0*/  IMAD.MOV.U32 R2, RZ, RZ, R14 ;  /* 0x000000ffff027224 */ /* 0x000fce00078e000e */
[----:B------:R-:W-:Y:S05]  /*366d0*/  WARPSYNC.COLLECTIVE R15, `(.L_x_2419) ;  /* 0x000000000f087348 */ /* 0x000fea0003c00000 */
[----:B------:R0:W1:Y:S02]  /*366e0*/  SHFL.IDX P6, R14, R13, R12, R11 ;  /* 0x0000000c0d0e7389 */ /* 0x00006400000c000b */
[----:B01----:R-:W-:Y:S01]  /*366f0*/  ENDCOLLECTIVE ;  /* 0x000000000000791b */ /* 0x003fe20003800000 */
.L_x_2419:
        /* <DEDUP_REMOVED lines=16> */
.L_x_2420:
[----:B------:R-:W-:Y:S02]  /*36800*/  IMAD.MOV.U32 R13, RZ, RZ, R8 ;  /* 0x000000ffff0d7224 */ /* 0x000fe400078e0008 */
[----:B------:R-:W-:-:S07]  /*36810*/  IMAD.MOV.U32 R2, RZ, RZ, R14 ;  /* 0x000000ffff027224 */ /* 0x000fce00078e000e */
[----:B------:R-:W-:Y:S05]  /*36820*/  WARPSYNC.COLLECTIVE R15, `(.L_x_2421) ;  /* 0x000000000f087348 */ /* 0x000fea0003c00000 */
[----:B------:R0:W1:Y:S02]  /*36830*/  SHFL.IDX P6, R14, R13, R12, R11 ;  /* 0x0000000c0d0e7389 */ /* 0x00006400000c000b */
[----:B01----:R-:W-:Y:S01]  /*36840*/  ENDCOLLECTIVE ;  /* 0x000000000000791b */ /* 0x003fe20003800000 */
.L_x_2421:
        /* <DEDUP_REMOVED lines=16> */
.L_x_2422:
[----:B------:R-:W-:Y:S02]  /*36950*/  IMAD.MOV.U32 R13, RZ, RZ, R8 ;  /* 0x000000ffff0d7224 */ /* 0x000fe400078e0008 */
[----:B------:R-:W-:-:S07]  /*36960*/  IMAD.MOV.U32 R7, RZ, RZ, R14 ;  /* 0x000000ffff077224 */ /* 0x000fce00078e000e */
[----:B------:R-:W-:Y:S05]  /*36970*/  WARPSYNC.COLLECTIVE R15, `(.L_x_2423) ;  /* 0x000000000f087348 */ /* 0x000fea0003c00000 */
[----:B------:R0:W1:Y:S02]  /*36980*/  SHFL.IDX P6, R14, R13, R12, R11 ;  /* 0x0000000c0d0e7389 */ /* 0x00006400000c000b */
[----:B01----:R-:W-:Y:S01]  /*36990*/  ENDCOLLECTIVE ;  /* 0x000000000000791b */ /* 0x003fe20003800000 */
.L_x_2423:
[----:B------:R-:W-:Y:S01]  /*369a0*/  ULDC.64 UR4, c[0x0][0x208] ;  /* 0x0000820000047ab9 */ /* 0x000fe20000000a00 */
[----:B------:R-:W-:Y:S02]  /*369b0*/  IMAD.MOV.U32 R13, RZ, RZ, R6 ;  /* 0x000000ffff0d7224 */ /* 0x000fe400078e0006 */
[----:B------:R-:W-:Y:S02]  /*369c0*/  IMAD.MOV.U32 R12, RZ, RZ, RZ ;  /* 0x000000ffff0c7224 */ /* 0x000fe400078e00ff */
[----:B------:R-:W-:-:S05]  /*369d0*/  IMAD.MOV.U32 R2, RZ, RZ, R14 ;  /* 0x000000ffff027224 */ /* 0x000fca00078e000e */
[----:B------:R-:W-:-:S05]  /*369e0*/  @P1 IADD3 R2, P0, R32, R2, RZ ;  /* 0x0000000220021210 */ /* 0x000fca0007f1e0ff */
[----:B------:R-:W-:-:S05]  /*369f0*/  @P1 IMAD.X R3, RZ, RZ, R7, P0 ;  /* 0x000000ffff031224 */ /* 0x000fca00000e0607 */
[----:B------:R-:W-:Y:S01]  /*36a00*/  @!PT LDS RZ, [RZ] ;  /* 0x00000000fffff984 */ /* 0x000fe20000000800 */
[----:B------:R-:W-:Y:S01]  /*36a10*/  @!PT LDS RZ, [RZ] ;  /* 0x00000000fffff984 */ /* 0x000fe20000000800 */
[----:B------:R-:W-:Y:S01]  /*36a20*/  @!PT LDS RZ, [RZ] ;  /* 0x00000000fffff984 */ /* 0x000fe20000000800 */
[----:B------:R0:W-:Y:S03]  /*36a30*/  @P1 LDGSTS.E.BYPASS.LTC128B.128 [R0+0x1bc00], desc[UR4][R2.64], !P3 ;  /* 0x1bc0000002001fae */ /* 0x0001e6000d901d44 */
[----:B0-----:R-:W-:Y:S05]  /*36a40*/  WARPSYNC.COLLECTIVE R15, `(.L_x_2424) ;  /* 0x000000000f087348 */ /* 0x001fea0003c00000 */
[----:B------:R1:W2:Y:S02]  /*36a50*/  SHFL.IDX P6, R14, R13, R12, R11 ;  /* 0x0000000c0d0e7389 */ /* 0x0002a400000c000b */
[----:B012---:R-:W-:Y:S01]  /*36a60*/  ENDCOLLECTIVE ;  /* 0x000000000000791b */ /* 0x007fe20003800000 */
.L_x_2424:
[----:B------:R-:W-:Y:S02]  /*36a70*/  IMAD.MOV.U32 R13, RZ, RZ, R5 ;  /* 0x000000ffff0d7224 */ /* 0x000fe400078e0005 */
[----:B------:R-:W-:-:S07]  /*36a80*/  IMAD.MOV.U32 R7, RZ, RZ, R14 ;  /* 0x000000ffff077224 */ /* 0x000fce00078e000e */
[----:B------:R-:W-:Y:S05]  /*36a90*/  WARPSYNC.COLLECTIVE R15, `(.L_x_2425) ;  /* 0x000000000f087348 */ /* 0x000fea0003c00000 */
[----:B------:R0:W1:Y:S02]  /*36aa0*/  SHFL.IDX P6, R14, R13, R12, R11 ;  /* 0x0000000c0d0e7389 */ /* 0x00006400000c000b */
[----:B01----:R-:W-:Y:S01]  /*36ab0*/  ENDCOLLECTIVE ;  /* 0x000000000000791b */ /* 0x003fe20003800000 */
.L_x_2425:
[----:B------:R-:W-:Y:S01]  /*36ac0*/  ULDC.64 UR4, c[0x0][0x208] ;  /* 0x0000820000047ab9 */ /* 0x000fe20000000a00 */
[----:B------:R-:W-:Y:S02]  /*36ad0*/  IMAD.MOV.U32 R13, RZ, RZ, R6 ;  /* 0x000000ffff0d7224 */ /* 0x000fe400078e0006 */
[----:B------:R-:W-:Y:S02]  /*36ae0*/  IMAD.MOV.U32 R12, RZ, RZ, 0x1 ;  /* 0x00000001ff0c7424 */ /* 0x000fe400078e00ff */
        /* <DEDUP_REMOVED lines=10> */
.L_x_2426:
[----:B------:R-:W-:Y:S02]  /*36b90*/  IMAD.MOV.U32 R13, RZ, RZ, R5 ;  /* 0x000000ffff0d7224 */ /* 0x000fe400078e0005 */
[----:B------:R-:W-:-:S07]  /*36ba0*/  IMAD.MOV.U32 R6, RZ, RZ, R14 ;  /* 0x000000ffff067224 */ /* 0x000fce00078e000e */
[----:B------:R-:W-:Y:S05]  /*36bb0*/  WARPSYNC.COLLECTIVE R15, `(.L_x_2427) ;  /* 0x000000000f087348 */ /* 0x000fea0003c00000 */
[----:B------:R0:W1:Y:S02]  /*36bc0*/  SHFL.IDX P6, R14, R13, R12, R11 ;  /* 0x0000000c0d0e7389 */ /* 0x00006400000c000b */
[----:B01----:R-:W-:Y:S01]  /*36bd0*/  ENDCOLLECTIVE ;  /* 0x000000000000791b */ /* 0x003fe20003800000 */
.L_x_2427:
[----:B------:R-:W-:Y:S01]  /*36be0*/  IMAD.MOV.U32 R5, RZ, RZ, R14 ;  /* 0x000000ffff057224 */ /* 0x000fe200078e000e */
[----:B------:R-:W-:Y:S06]  /*36bf0*/  BRA `(.L_x_2428) ;  /* 0xffffff5c00fc7947 */ /* 0x000fec000383ffff */
.L_x_2138:
[----:B------:R-:W-:Y:S02]  /*36c00*/  IMAD.MOV.U32 R13, RZ, RZ, R4 ;  /* 0x000000ffff0d7224 */ /* 0x000fe400078e0004 */
[----:B------:R-:W-:Y:S02]  /*36c10*/  IMAD.MOV.U32 R12, RZ, RZ, RZ ;  /* 0x000000ffff0c7224 */ /* 0x000fe400078e00ff */
[----:B------:R-:W-:Y:S02]  /*36c20*/  IMAD.MOV.U32 R11, RZ, RZ, 0x181f ;  /* 0x0000181fff0b7424 */ /* 0x000fe400078e00ff */
[----:B------:R-:W-:Y:S02]  /*36c30*/  IMAD.MOV.U32 R15, RZ, RZ, -0x1 ;  /* 0xffffffffff0f7424 */ /* 0x000fe400078e00ff */
[----:B------:R-:W-:Y:S02]  /*36c40*/  IMAD R23, R23, R7, RZ ;  /* 0x0000000717177224 */ /* 0x000fe400078e02ff */
[----:B------:R-:W-:-:S07]  /*36c50*/  IMAD.IADD R25, R9, 0x1, R25 ;  /* 0x0000000109197824 */ /* 0x000fce00078e0219 */
[----:B-----5:R-:W-:Y:S05]  /*36c60*/  WARPSYNC.COLLECTIVE R15, `(.L_x_2429) ;  /* 0x000000000f087348 */ /* 0x020fea0003c00000 */
[----:B------:R0:W1:Y:S02]  /*36c70*/  SHFL.IDX P6, R14, R13, R12, R11 ;  /* 0x0000000c0d0e7389 */ /* 0x00006400000c000b */
[----:B01---5:R-:W-:Y:S01]  /*36c80*/  ENDCOLLECTIVE ;  /* 0x000000000000791b */ /* 0x023fe20003800000 */
.L_x_2429:
[C---:B------:R-:W-:Y:S01]  /*36c90*/  VIADD R6, R25.reuse, 0x10 ;  /* 0x0000001019067836 */ /* 0x040fe20000000000 */
[----:B------:R-:W-:Y:S01]  /*36ca0*/  ISETP.GE.AND P2, PT, R25, R23, PT ;  /* 0x000000171900720c */ /* 0x000fe20003f46270 */
[----:B------:R-:W-:Y:S02]  /*36cb0*/  IMAD.MOV.U32 R13, RZ, RZ, R0 ;  /* 0x000000ffff0d7224 */ /* 0x000fe400078e0000 */
[----:B------:R-:W-:-:S10]  /*36cc0*/  IMAD.MOV.U32 R2, RZ, RZ, R14 ;  /* 0x000000ffff027224 */ /* 0x000fd400078e000e */
[----:B------:R-:W-:Y:S05]  /*36cd0*/  WARPSYNC.COLLECTIVE R15, `(.L_x_2430) ;  /* 0x000000000f087348 */ /* 0x000fea0003c00000 */
[----:B------:R0:W1:Y:S02]  /*36ce0*/  SHFL.IDX P6, R14, R13, R12, R11 ;  /* 0x0000000c0d0e7389 */ /* 0x00006400000c000b */
[----:B01----:R-:W-:Y:S01]  /*36cf0*/  ENDCOLLECTIVE ;  /* 0x000000000000791b */ /* 0x003fe20003800000 */
.L_x_2430:
[----:B------:R-:W-:Y:S01]  /*36d00*/  ULDC.64 UR4, c[0x0][0x208] ;  /* 0x0000820000047ab9 */ /* 0x000fe20000000a00 */
[----:B------:R-:W-:Y:S02]  /*36d10*/  IMAD.MOV.U32 R13, RZ, RZ, R4 ;  /* 0x000000ffff0d7224 */ /* 0x000fe400078e0004 */
[----:B------:R-:W-:Y:S02]  /*36d20*/  IMAD.MOV.U32 R12, RZ, RZ, 0x1 ;  /* 0x00000001ff0c7424 */ /* 0x000fe400078e00ff */
[----:B------:R-:W-:-:S05]  /*36d30*/  IMAD.MOV.U32 R3, RZ, RZ, R14 ;  /* 0x000000ffff037224 */ /* 0x000fca00078e000e */
[----:B------:R-:W-:-:S05]  /*36d40*/  @!P2 IADD3 R3, P1, R32, R3, RZ ;  /* 0x000000032003a210 */ /* 0x000fca0007f3e0ff */
[----:B------:R-:W-:Y:S02]  /*36d50*/  @!P2 IMAD.X R7, RZ, RZ, R2, P1 ;  /* 0x000000ffff07a224 */ /* 0x000fe400008e0602 */
[----:B------:R-:W-:Y:S02]  /*36d60*/  @!P2 IMAD.MOV.U32 R2, RZ, RZ, R3 ;  /* 0x000000ffff02a224 */ /* 0x000fe400078e0003 */
[----:B------:R-:W-:-:S05]  /*36d70*/  @!P2 IMAD.MOV.U32 R3, RZ, RZ, R7 ;  /* 0x000000ffff03a224 */ /* 0x000fca00078e0007 */
[----:B------:R-:W-:Y:S01]  /*36d80*/  @!PT LDS RZ, [RZ] ;  /* 0x00000000fffff984 */ /* 0x000fe20000000800 */
[----:B------:R-:W-:Y:S01]  /*36d90*/  @!PT LDS RZ, [RZ] ;  /* 0x00000000fffff984 */ /* 0x000fe20000000800 */
[----:B------:R-:W-:Y:S01]  /*36da0*/  @!PT LDS RZ, [RZ] ;  /* 0x00000000fffff984 */ /* 0x000fe20000000800 */
[----:B------:R0:W-:Y:S01]  /*36db0*/  @!P2 LDGSTS.E.BYPASS.LTC128B.128 [R8+0x14400], desc[UR4][R2.64], !P0 ;  /* 0x144000000208afae */ /* 0x0001e2000c101d44 */
[----:B------:R-:W-:-:S13]  /*36dc0*/  ISETP.GE.AND P2, PT, R6, R23, PT ;  /* 0x000000170600720c */ /* 0x000fda0003f46270 */
[----:B0-----:R-:W-:Y:S05]  /*36dd0*/  WARPSYNC.COLLECTIVE R15, `(.L_x_2431) ;  /* 0x000000000f087348 */ /* 0x001fea0003c00000 */
[----:B------:R1:W2:Y:S02]  /*36de0*/  SHFL.IDX P6, R14, R13, R12, R11 ;  /* 0x0000000c0d0e7389 */ /* 0x0002a400000c000b */
[----:B012---:R-:W-:Y:S01]  /*36df0*/  ENDCOLLECTIVE ;  /* 0x000000000000791b */ /* 0x007fe20003800000 */
.L_x_2431:
[----:B------:R-:W-:Y:S02]  /*36e00*/  IMAD.MOV.U32 R13, RZ, RZ, R0 ;  /* 0x000000ffff0d7224 */ /* 0x000fe400078e0000 */
[----:B------:R-:W-:-:S07]  /*36e10*/  IMAD.MOV.U32 R2, RZ, RZ, R14 ;  /* 0x000000ffff027224 */ /* 0x000fce00078e000e */
[----:B------:R-:W-:Y:S05]  /*36e20*/  WARPSYNC.COLLECTIVE R15, `(.L_x_2432) ;  /* 0x000000000f087348 */ /* 0x000fea0003c00000 */
[----:B------:R0:W1:Y:S02]  /*36e30*/  SHFL.IDX P6, R14, R13, R12, R11 ;  /* 0x0000000c0d0e7389 */ /* 0x00006400000c000b */
[----:B01----:R-:W-:Y:S01]  /*36e40*/  ENDCOLLECTIVE ;  /* 0x000000000000791b */ /* 0x003fe20003800000 */
.L_x_2432:
[----:B------:R-:W-:Y:S01]  /*36e50*/  ULDC.64 UR4, c[0x0][0x208] ;  /* 0x0000820000047ab9 */ /* 0x000fe20000000a00 */
[----:B------:R-:W-:Y:S02]  /*36e60*/  IMAD.MOV.U32 R13, RZ, RZ, R4 ;  /* 0x000000ffff0d7224 */ /* 0x000fe400078e0004 */
[----:B------:R-:W-:Y:S02]  /*36e70*/  IMAD.MOV.U32 R12, RZ, RZ, 0x2 ;  /* 0x00000002ff0c7424 */ /* 0x000fe400078e00ff */
[----:B------:R-:W-:-:S05]  /*36e80*/  IMAD.MOV.U32 R5, RZ, RZ, R14 ;  /* 0x000000ffff057224 */ /* 0x000fca00078e000e */
[----:B------:R-:W-:-:S05]  /*36e90*/  @!P2 IADD3 R5, P1, R32, R5, RZ ;  /* 0x000000052005a210 */ /* 0x000fca0007f3e0ff */
[----:B------:R-:W-:Y:S02]  /*36ea0*/  @!P2 IMAD.X R6, RZ, RZ, R2, P1 ;  /* 0x000000ffff06a224 */ /* 0x000fe400008e0602 */
[----:B------:R-:W-:Y:S02]  /*36eb0*/  @!P2 IMAD.MOV.U32 R2, RZ, RZ, R5 ;  /* 0x000000ffff02a224 */ /* 0x000fe400078e0005 */
[----:B------:R-:W-:Y:S02]  /*36ec0*/  @!P2 IMAD.MOV.U32 R3, RZ, RZ, R6 ;  /* 0x000000ffff03a224 */ /* 0x000fe400078e0006 */
[----:B------:R-:W-:-:S03]  /*36ed0*/  VIADD R6, R25, 0x20 ;  /* 0x0000002019067836 */ /* 0x000fc60000000000 */
[----:B------:R-:W-:Y:S01]  /*36ee0*/  @!PT LDS RZ, [RZ] ;  /* 0x00000000fffff984 */ /* 0x000fe20000000800 */
[----:B------:R-:W-:Y:S01]  /*36ef0*/  @!PT LDS RZ, [RZ] ;  /* 0x00000000fffff984 */ /* 0x000fe20000000800 */
[----:B------:R-:W-:Y:S01]  /*36f00*/  @!PT LDS RZ, [RZ] ;  /* 0x00000000fffff984 */ /* 0x000fe20000000800 */
[----:B------:R0:W-:Y:S02]  /*36f10*/  @!P2 LDGSTS.E.BYPASS.LTC128B.128 [R8+0x14c00], desc[UR4][R2.64], !P0 ;  /* 0x14c000000208afae */ /* 0x0001e4000c101d44 */
[----:B------:R-:W-:-:S13]  /*36f20*/  ISETP.GE.AND P1, PT, R6, R23, PT ;  /* 0x000000170600720c */ /* 0x000fda0003f26270 */
[----:B0-----:R-:W-:Y:S05]  /*36f30*/  WARPSYNC.COLLECTIVE R15, `(.L_x_2433) ;  /* 0x000000000f087348 */ /* 0x001fea0003c00000 */
[----:B------:R1:W2:Y:S02]  /*36f40*/  SHFL.IDX P6, R14, R13, R12, R11 ;  /* 0x0000000c0d0e7389 */ /* 0x0002a400000c000b */
[----:B012---:R-:W-:Y:S01]  /*36f50*/  ENDCOLLECTIVE ;  /* 0x000000000000791b */ /* 0x007fe20003800000 */
.L_x_2433:
[----:B------:R-:W-:Y:S02]  /*36f60*/  IMAD.MOV.U32 R13, RZ, RZ, R0 ;  /* 0x000000ffff0d7224 */ /* 0x000fe400078e0000 */
[----:B------:R-:W-:-:S07]  /*36f70*/  IMAD.MOV.U32 R2, RZ, RZ, R14 ;  /* 0x000000ffff027224 */ /* 0x000fce00078e000e */
[----:B------:R-:W-:Y:S05]  /*36f80*/  WARPSYNC.COLLECTIVE R15, `(.L_x_2434) ;  /* 0x000000000f087348 */ /* 0x000fea0003c00000 */
[----:B------:R0:W1:Y:S02]  /*36f90*/  SHFL.IDX P6, R14, R13, R12, R11 ;  /* 0x0000000c0d0e7389 */ /* 0x00006400000c000b */
[----:B01----:R-:W-:Y:S01]  /*36fa0*/  ENDCOLLECTIVE ;  /* 0x000000000000791b */ /* 0x003fe20003800000 */
.L_x_2434:
        /* <DEDUP_REMOVED lines=13> */
[----:B------:R-:W-:Y:S01]  /*37080*/  ISETP.GE.AND P1, PT, R6, R23, PT ;  /* 0x000000170600720c */ /* 0x000fe20003f26270 */
[----:B------:R-:W-:-:S12]  /*37090*/  VIADD R6, R25, 0x40 ;  /* 0x0000004019067836 */ /* 0x000fd80000000000 */
[----:B0-----:R-:W-:Y:S05]  /*370a0*/  WARPSYNC.COLLECTIVE R15, `(.L_x_2435) ;  /* 0x000000000f087348 */ /* 0x001fea0003c00000 */
[----:B------:R1:W2:Y:S02]  /*370b0*/  SHFL.IDX P6, R14, R13, R12, R11 ;  /* 0x0000000c0d0e7389 */ /* 0x0002a400000c000b */
[----:B012---:R-:W-:Y:S01]  /*370c0*/  ENDCOLLECTIVE ;  /* 0x000000000000791b */ /* 0x007fe20003800000 */
.L_x_2435:
[----:B------:R-:W-:Y:S02]  /*370d0*/  IMAD.MOV.U32 R13, RZ, RZ, R0 ;  /* 0x000000ffff0d7224 */ /* 0x000fe400078e0000 */
[----:B------:R-:W-:-:S07]  /*370e0*/  IMAD.MOV.U32 R2, RZ, RZ, R14 ;  /* 0x000000ffff027224 */ /* 0x000fce00078e000e */
[----:B------:R-:W-:Y:S05]  /*370f0*/  WARPSYNC.COLLECTIVE R15, `(.L_x_2436) ;  /* 0x000000000f087348 */ /* 0x000fea0003c00000 */
[----:B------:R0:W1:Y:S02]  /*37100*/  SHFL.IDX P6, R14, R13, R12, R11 ;  /* 0x0000000c0d0e7389 */ /* 0x00006400000c000b */
[----:B01----:R-:W-:Y:S01]  /*37110*/  ENDCOLLECTIVE ;  /* 0x000000000000791b */ /* 0x003fe20003800000 */
.L_x_2436:
[----:B------:R-:W-:Y:S01]  /*37120*/  ULDC.64 UR4, c[0x0][0x208] ;  /* 0x0000820000047ab9 */ /* 0x000fe20000000a00 */
[----:B------:R-:W-:Y:S02]  /*37130*/  IMAD.MOV.U32 R13, RZ, RZ, R4 ;  /* 0x000000ffff0d7224 */ /* 0x000fe400078e0004 */
[----:B------:R-:W-:Y:S02]  /*37140*/  IMAD.MOV.U32 R12, RZ, RZ, 0x4 ;  /* 0x00000004ff0c7424 */ /* 0x000fe400078e00ff */
[----:B------:R-:W-:-:S05]  /*37150*/  IMAD.MOV.U32 R3, RZ, RZ, R14 ;  /* 0x000000ffff037224 */ /* 0x000fca00078e000e */
[----:B------:R-:W-:-:S05]  /*37160*/  @!P1 IADD3 R5, P2, R32, R3, RZ ;  /* 0x0000000320059210 */ /* 0x000fca0007f5e0ff */
[----:B------:R-:W-:Y:S02]  /*37170*/  @!P1 IMAD.X R3, RZ, RZ, R2, P2 ;  /* 0x000000ffff039224 */ /* 0x000fe400010e0602 */
[----:B------:R-:W-:-:S05]  /*37180*/  @!P1 IMAD.MOV.U32 R2, RZ, RZ, R5 ;  /* 0x000000ffff029224 */ /* 0x000fca00078e0005 */
[----:B------:R-:W-:Y:S01]  /*37190*/  @!PT LDS RZ, [RZ] ;  /* 0x00000000fffff984 */ /* 0x000fe20000000800 */
[----:B------:R-:W-:Y:S01]  /*371a0*/  @!PT LDS RZ, [RZ] ;  /* 0x00000000fffff984 */ /* 0x000fe20000000800 */
[----:B------:R-:W-:Y:S01]  /*371b0*/  @!PT LDS RZ, [RZ] ;  /* 0x00000000fffff984 */ /* 0x000fe20000000800 */
[----:B------:R0:W-:Y:S01]  /*371c0*/  @!P1 LDGSTS.E.BYPASS.LTC128B.128 [R8+0x15c00], desc[UR4][R2.64], !P0 ;  /* 0x15c0000002089fae */ /* 0x0001e2000c101d44 */
[----:B------:R-:W-:Y:S01]  /*371d0*/  ISETP.GE.AND P1, PT, R6, R23, PT ;  /* 0x000000170600720c */ /* 0x000fe20003f26270 */
[----:B------:R-:W-:-:S12]  /*371e0*/  VIADD R6, R25, 0x50 ;  /* 0x0000005019067836 */ /* 0x000fd80000000000 */
[----:B0-----:R-:W-:Y:S05]  /*371f0*/  WARPSYNC.COLLECTIVE R15, `(.L_x_2437) ;  /* 0x000000000f087348 */ /* 0x001fea0003c00000 */
[----:B------:R1:W2:Y:S02]  /*37200*/  SHFL.IDX P6, R14, R13, R12, R11 ;  /* 0x0000000c0d0e7389 */ /* 0x0002a400000c000b */
[----:B012---:R-:W-:Y:S01]  /*37210*/  ENDCOLLECTIVE ;  /* 0x000000000000791b */ /* 0x007fe20003800000 */
.L_x_2437:
[----:B------:R-:W-:Y:S02]  /*37220*/  IMAD.MOV.U32 R13, RZ, RZ, R0 ;  /* 0x000000ffff0d7224 */ /* 0x000fe400078e0000 */
[----:B------:R-:W-:-:S07]  /*37230*/  IMAD.MOV.U32 R2, RZ, RZ, R14 ;  /* 0x000000ffff027224 */ /* 0x000fce00078e000e */
[----:B------:R-:W-:Y:S05]  /*37240*/  WARPSYNC.COLLECTIVE R15, `(.L_x_2438) ;  /* 0x000000000f087348 */ /* 0x000fea0003c00000 */
[----:B------:R0:W1:Y:S02]  /*37250*/  SHFL.IDX P6, R14, R13, R12, R11 ;  /* 0x0000000c0d0e7389 */ /* 0x00006400000c000b */
[----:B01----:R-:W-:Y:S01]  /*37260*/  ENDCOLLECTIVE ;  /* 0x000000000000791b */ /* 0x003fe20003800000 */
.L_x_2438:
        /* <DEDUP_REMOVED lines=16> */
.L_x_2439:
[----:B------:R-:W-:Y:S02]  /*37370*/  IMAD.MOV.U32 R13, RZ, RZ, R0 ;  /* 0x000000ffff0d7224 */ /* 0x000fe400078e0000 */
[----:B------:R-:W-:-:S07]  /*37380*/  IMAD.MOV.U32 R2, RZ, RZ, R14 ;  /* 0x000000ffff027224 */ /* 0x000fce00078e000e */
[----:B------:R-:W-:Y:S05]  /*37390*/  WARPSYNC.COLLECTIVE R15, `(.L_x_2440) ;  /* 0x000000000f087348 */ /* 0x000fea0003c00000 */
[----:B------:R0:W1:Y:S02]  /*373a0*/  SHFL.IDX P6, R14, R13, R12, R11 ;  /* 0x0000000c0d0e7389 */ /* 0x00006400000c000b */
[----:B01----:R-:W-:Y:S01]  /*373b0*/  ENDCOLLECTIVE ;  /* 0x000000000000791b */ /* 0x003fe20003800000 */
.L_x_2440:
[----:B------:R-:W-:Y:S01]  /*373c0*/  ULDC.64 UR4, c[0x0][0x208] ;  /* 0x0000820000047ab9 */ /* 0x000fe20000000a00 */
[----:B------:R-:W-:Y:S02]  /*373d0*/  IMAD.MOV.U32 R13, RZ, RZ, R4 ;  /* 0x000000ffff0d7224 */ /* 0x000fe400078e0004 */
[----:B------:R-:W-:Y:S02]  /*373e0*/  IMAD.MOV.U32 R12, RZ, RZ, 0x6 ;  /* 0x00000006ff0c7424 */ /* 0x000fe400078e00ff */
[----:B------:R-:W-:-:S05]  /*373f0*/  IMAD.MOV.U32 R3, RZ, RZ, R14 ;  /* 0x000000ffff037224 */ /* 0x000fca00078e000e */
[----:B------:R-:W-:-:S05]  /*37400*/  @!P1 IADD3 R5, P2, R32, R3, RZ ;  /* 0x0000000320059210 */ /* 0x000fca0007f5e0ff */
[----:B------:R-:W-:Y:S01]  /*37410*/  @!P1 IMAD.X R3, RZ, RZ, R2, P2 ;  /* 0x000000ffff039224 */ /* 0x000fe200010e0602 */
[----:B------:R-:W-:Y:S01]  /*37420*/  ISETP.GE.AND P2, PT, R6, R23, PT ;  /* 0x000000170600720c */ /* 0x000fe20003f46270 */
[----:B------:R-:W-:-:S05]  /*37430*/  @!P1 IMAD.MOV.U32 R2, RZ, RZ, R5 ;  /* 0x000000ffff029224 */ /* 0x000fca00078e0005 */
[----:B------:R-:W-:Y:S01]  /*37440*/  @!PT LDS RZ, [RZ] ;  /* 0x00000000fffff984 */ /* 0x000fe20000000800 */
[----:B------:R-:W-:Y:S01]  /*37450*/  @!PT LDS RZ, [RZ] ;  /* 0x00000000fffff984 */ /* 0x000fe20000000800 */
[----:B------:R-:W-:Y:S01]  /*37460*/  @!PT LDS RZ, [RZ] ;  /* 0x00000000fffff984 */ /* 0x000fe20000000800 */
[----:B------:R0:W-:Y:S07]  /*37470*/  @!P1 LDGSTS.E.BYPASS.LTC128B.128 [R8+0x16c00], desc[UR4][R2.64], !P0 ;  /* 0x16c0000002089fae */ /* 0x0001ee000c101d44 */
[----:B0-----:R-:W-:Y:S05]  /*37480*/  WARPSYNC.COLLECTIVE R15, `(.L_x_2441) ;  /* 0x000000000f087348 */ /* 0x001fea0003c00000 */
[----:B------:R1:W2:Y:S02]  /*37490*/  SHFL.IDX P6, R14, R13, R12, R11 ;  /* 0x0000000c0d0e7389 */ /* 0x0002a400000c000b */
[----:B012---:R-:W-:Y:S01]  /*374a0*/  ENDCOLLECTIVE ;  /* 0x000000000000791b */ /* 0x007fe20003800000 */
.L_x_2441:
[----:B------:R-:W-:Y:S02]  /*374b0*/  IMAD.MOV.U32 R13, RZ, RZ, R0 ;  /* 0x000000ffff0d7224 */ /* 0x000fe400078e0000 */
[----:B------:R-:W-:-:S07]  /*374c0*/  IMAD.MOV.U32 R2, RZ, RZ, R14 ;  /* 0x000000ffff027224 */ /* 0x000fce00078e000e */
[----:B------:R-:W-:Y:S05]  /*374d0*/  WARPSYNC.COLLECTIVE R15, `(.L_x_2442) ;  /* 0x000000000f087348 */ /* 0x000fea0003c00000 */
[----:B------:R0:W1:Y:S02]  /*374e0*/  SHFL.IDX P6, R14, R13, R12, R11 ;  /* 0x0000000c0d0e7389 */ /* 0x00006400000c000b */
[----:B01----:R-:W-:Y:S01]  /*374f0*/  ENDCOLLECTIVE ;  /* 0x000000000000791b */ /* 0x003fe20003800000 */
.L_x_2442:
        /* <DEDUP_REMOVED lines=10> */
[----:B------:R0:W-:Y:S02]  /*375a0*/  @!P2 LDGSTS.E.BYPASS.LTC128B.128 [R8+0x17400], desc[UR4][R2.64], !P0 ;  /* 0x174000000208afae */ /* 0x0001e4000c101d44 */
[----:B0-----:R-:W-:Y:S05]  /*375b0*/  WARPSYNC.COLLECTIVE R15, `(.L_x_2443) ;  /* 0x000000000f087348 */ /* 0x001fea0003c00000 */
[----:B------:R1:W2:Y:S02]  /*375c0*/  SHFL.IDX P6, R14, R13, R12, R11 ;  /* 0x0000000c0d0e7389 */ /* 0x0002a400000c000b */
[----:B012---:R-:W-:Y:S01]  /*375d0*/  ENDCOLLECTIVE ;  /* 0x000000000000791b */ /* 0x007fe20003800000 */
.L_x_2443:
[----:B------:R-:W-:Y:S02]  /*375e0*/  IMAD.MOV.U32 R13, RZ, RZ, R0 ;  /* 0x000000ffff0d7224 */ /* 0x000fe400078e0000 */
[----:B------:R-:W-:-:S07]  /*375f0*/  IMAD.MOV.U32 R4, RZ, RZ, R14 ;  /* 0x000000ffff047224 */ /* 0x000fce00078e000e */
[----:B------:R-:W-:Y:S05]  /*37600*/  WARPSYNC.COLLECTIVE R15, `(.L_x_2444) ;  /* 0x000000000f087348 */ /* 0x000fea0003c00000 */
[----:B------:R0:W1:Y:S02]  /*37610*/  SHFL.IDX P6, R14, R13, R12, R11 ;  /* 0x0000000c0d0e7389 */ /* 0x00006400000c000b */
[----:B01----:R-:W-:Y:S01]  /*37620*/  ENDCOLLECTIVE ;  /* 0x000000000000791b */ /* 0x003fe20003800000 */
.L_x_2444:
[----:B------:R-:W-:Y:S05]  /*37630*/  BRA `(.L_x_2445) ;  /* 0xffffff6000047947 */ /* 0x000fea000383ffff */
.L_x_2141:
[----:B0-----:R0:W1:Y:S02]  /*37640*/  SYNCS.PHASECHK.TRANS64.TRYWAIT P0, [R17+URZ+0x22820], R0 ;  /* 0x02282000110075a7 */ /* 0x001064000800017f */
[----:B-1----:R-:W-:Y:S05]  /*37650*/  @!P0 NANOSLEEP.SYNCS 0x989680 ;  /* 0x009896800000895d */ /* 0x002fea0003900000 */
[----:B------:R-:W1:Y:S02]  /*37660*/  @!P0 SYNCS.PHASECHK.TRANS64 P0, [R17+URZ+0x22820], R0 ;  /* 0x02282000110085a7 */ /* 0x000e64000800007f */
[----:B-1----:R-:W-:Y:S05]  /*37670*/  @!P0 BRA `(.L_x_2141) ;  /* 0xfffffffc00f08947 */ /* 0x002fea000383ffff */
[----:B------:R-:W-:Y:S05]  /*37680*/  BRA `(.L_x_2446) ;  /* 0xffffff6000707947 */ /* 0x000fea000383ffff */
.L_x_2145:
[----:B0-----:R0:W1:Y:S02]  /*37690*/  SYNCS.PHASECHK.TRANS64.TRYWAIT P0, [R0+URZ+0x22880], R30 ;  /* 0x0228801e000075a7 */ /* 0x001064000800017f */
[----:B-1----:R-:W-:Y:S05]  /*376a0*/  @!P0 NANOSLEEP.SYNCS 0x989680 ;  /* 0x009896800000895d */ /* 0x002fea0003900000 */
[----:B------:R-:W1:Y:S02]  /*376b0*/  @!P0 SYNCS.PHASECHK.TRANS64 P0, [R0+URZ+0x22880], R30 ;  /* 0x0228801e000085a7 */ /* 0x000e64000800007f */
[----:B-1----:R-:W-:Y:S05]  /*376c0*/  @!P0 BRA `(.L_x_2145) ;  /* 0xfffffffc00f08947 */ /* 0x002fea000383ffff */
[----:B------:R-:W-:Y:S05]  /*376d0*/  BRA `(.L_x_2447) ;  /* 0xffffff6400887947 */ /* 0x000fea000383ffff */
.L_x_2146:
        /* <DEDUP_REMOVED lines=8> */
.L_x_2449:
[----:B------:R-:W-:Y:S05]  /*37760*/  BSYNC B0 ;  /* 0x0000000000007941 */ /* 0x000fea0003800000 */
.L_x_2448:
        /* <DEDUP_REMOVED lines=9> */
.L_x_2450:
[----:B------:R-:W-:Y:S01]  /*37800*/  ULDC.64 UR4, c[0x0][0x208] ;  /* 0x0000820000047ab9 */ /* 0x000fe20000000a00 */
[----:B------:R-:W-:Y:S02]  /*37810*/  IMAD.MOV.U32 R13, RZ, RZ, R5 ;  /* 0x000000ffff0d7224 */ /* 0x000fe400078e0005 */
[----:B------:R-:W-:Y:S02]  /*37820*/  IMAD.MOV.U32 R12, RZ, RZ, 0x1 ;  /* 0x00000001ff0c7424 */ /* 0x000fe400078e00ff */
[----:B------:R-:W-:-:S05]  /*37830*/  IMAD.MOV.U32 R2, RZ, RZ, R14 ;  /* 0x000000ffff027224 */ /* 0x000fca00078e000e */
[----:B------:R-:W-:-:S05]  /*37840*/  IADD3 R2, P0, R32, R2, RZ ;  /* 0x0000000220027210 */ /* 0x000fca0007f1e0ff */
[----:B------:R-:W-:-:S05]  /*37850*/  IMAD.X R3, RZ, RZ, R3, P0 ;  /* 0x000000ffff037224 */ /* 0x000fca00000e0603 */
[----:B------:R-:W-:Y:S01]  /*37860*/  @!PT LDS RZ, [RZ] ;  /* 0x00000000fffff984 */ /* 0x000fe20000000800 */
[----:B------:R-:W-:Y:S01]  /*37870*/  @!PT LDS RZ, [RZ] ;  /* 0x00000000fffff984 */ /* 0x000fe20000000800 */
[----:B------:R-:W-:Y:S01]  /*37880*/  @!PT LDS RZ, [RZ] ;  /* 0x00000000fffff984 */ /* 0x000fe20000000800 */
[----:B------:R0:W-:Y:S03]  /*37890*/  LDGSTS.E.BYPASS.LTC128B.128 [R6+0xa400], desc[UR4][R2.64], !P2 ;  /* 0x0a40000002067fae */ /* 0x0001e6000d101d44 */
[----:B0-----:R-:W-:Y:S05]  /*378a0*/  WARPSYNC.COLLECTIVE R15, `(.L_x_2451) ;  /* 0x000000000f087348 */ /* 0x001fea0003c00000 */
[----:B------:R1:W2:Y:S02]  /*378b0*/  SHFL.IDX P6, R14, R13, R12, R11 ;  /* 0x0000000c0d0e7389 */ /* 0x0002a400000c000b */
[----:B012---:R-:W-:Y:S01]  /*378c0*/  ENDCOLLECTIVE ;  /* 0x000000000000791b */ /* 0x007fe20003800000 */
.L_x_2451:
[----:B------:R-:W-:Y:S02]  /*378d0*/  IMAD.MOV.U32 R13, RZ, RZ, R4 ;  /* 0x000000ffff0d7224 */ /* 0x000fe400078e0004 */
[----:B------:R-:W-:-:S07]  /*378e0*/  IMAD.MOV.U32 R31, RZ, RZ, R14 ;  /* 0x000000ffff1f7224 */ /* 0x000fce00078e000e */
[----:B------:R-:W-:Y:S05]  /*378f0*/  WARPSYNC.COLLECTIVE R15, `(.L_x_2452) ;  /* 0x000000000f087348 */ /* 0x000fea0003c00000 */
[----:B------:R0:W1:Y:S02]  /*37900*/  SHFL.IDX P6, R14, R13, R12, R11 ;  /* 0x0000000c0d0e7389 */ /* 0x00006400000c000b */
[----:B01----:R-:W-:Y:S01]  /*37910*/  ENDCOLLECTIVE ;  /* 0x000000000000791b */ /* 0x003fe20003800000 */
.L_x_2452:
[----:B------:R-:W-:Y:S01]  /*37920*/  ULDC.64 UR4, c[0x0][0x208] ;  /* 0x0000820000047ab9 */ /* 0x000fe20000000a00 */
[----:B------:R-:W-:Y:S02]  /*37930*/  IMAD.MOV.U32 R13, RZ, RZ, R5 ;  /* 0x000000ffff0d7224 */ /* 0x000fe400078e0005 */
[----:B------:R-:W-:Y:S02]  /*37940*/  IMAD.MOV.U32 R12, RZ, RZ, 0x2 ;  /* 0x00000002ff0c7424 */ /* 0x000fe400078e00ff */
[----:B------:R-:W-:-:S05]  /*37950*/  IMAD.MOV.U32 R11, RZ, RZ, R14 ;  /* 0x000000ffff0b7224 */ /* 0x000fca00078e000e */
[----:B------:R-:W-:Y:S01]  /*37960*/  IADD3 R2, P0, R32, R11, RZ ;  /* 0x0000000b20027210 */ /* 0x000fe20007f1e0ff */
[----:B------:R-:W-:-:S04]  /*37970*/  IMAD.MOV.U32 R11, RZ, RZ, 0x181f ;  /* 0x0000181fff0b7424 */ /* 0x000fc800078e00ff */
        /* <DEDUP_REMOVED lines=8> */
.L_x_2453:
[----:B------:R-:W-:Y:S02]  /*37a00*/  IMAD.MOV.U32 R13, RZ, RZ, R4 ;  /* 0x000000ffff0d7224 */ /* 0x000fe400078e0004 */
[----:B------:R-:W-:-:S07]  /*37a10*/  IMAD.MOV.U32 R3, RZ, RZ, R14 ;  /* 0x000000ffff037224 */ /* 0x000fce00078e000e */
[----:B------:R-:W-:Y:S05]  /*37a20*/  WARPSYNC.COLLECTIVE R15, `(.L_x_2454) ;  /* 0x000000000f087348 */ /* 0x000fea0003c00000 */
[----:B------:R0:W1:Y:S02]  /*37a30*/  SHFL.IDX P6, R14, R13, R12, R11 ;  /* 0x0000000c0d0e7389 */ /* 0x00006400000c000b */
[----:B01----:R-:W-:Y:S01]  /*37a40*/  ENDCOLLECTIVE ;  /* 0x000000000000791b */ /* 0x003fe20003800000 */
.L_x_2454:
        /* <DEDUP_REMOVED lines=13> */
.L_x_2455:
[----:B------:R-:W-:Y:S02]  /*37b20*/  IMAD.MOV.U32 R13, RZ, RZ, R4 ;  /* 0x000000ffff0d7224 */ /* 0x000fe400078e0004 */
[----:B------:R-:W-:-:S07]  /*37b30*/  IMAD.MOV.U32 R3, RZ, RZ, R14 ;  /* 0x000000ffff037224 */ /* 0x000fce00078e000e */
[----:B------:R-:W-:Y:S05]  /*37b40*/  WARPSYNC.COLLECTIVE R15, `(.L_x_2456) ;  /* 0x000000000f087348 */ /* 0x000fea0003c00000 */
[----:B------:R0:W1:Y:S02]  /*37b50*/  SHFL.IDX P6, R14, R13, R12, R11 ;  /* 0x0000000c0d0e7389 */ /* 0x00006400000c000b */
[----:B01----:R-:W-:Y:S01]  /*37b60*/  ENDCOLLECTIVE ;  /* 0x000000000000791b */ /* 0x003fe20003800000 */
.L_x_2456:
        /* <DEDUP_REMOVED lines=13> */
.L_x_2457:
[----:B------:R-:W-:Y:S02]  /*37c40*/  IMAD.MOV.U32 R13, RZ, RZ, R4 ;  /* 0x000000ffff0d7224 */ /* 0x000fe400078e0004 */
[----:B------:R-:W-:-:S07]  /*37c50*/  IMAD.MOV.U32 R3, RZ, RZ, R14 ;  /* 0x000000ffff037224 */ /* 0x000fce00078e000e */
[----:B------:R-:W-:Y:S05]  /*37c60*/  WARPSYNC.COLLECTIVE R15, `(.L_x_2458) ;  /* 0x000000000f087348 */ /* 0x000fea0003c00000 */
[----:B------:R0:W1:Y:S02]  /*37c70*/  SHFL.IDX P6, R14, R13, R12, R11 ;  /* 0x0000000c0d0e7389 */ /* 0x00006400000c000b */
[----:B01----:R-:W-:Y:S01]  /*37c80*/  ENDCOLLECTIVE ;  /* 0x000000000000791b */ /* 0x003fe20003800000 */
.L_x_2458:
        /* <DEDUP_REMOVED lines=13> */
.L_x_2459:
[----:B------:R-:W-:Y:S02]  /*37d60*/  IMAD.MOV.U32 R13, RZ, RZ, R4 ;  /* 0x000000ffff0d7224 */ /* 0x000fe400078e0004 */
[----:B------:R-:W-:-:S07]  /*37d70*/  IMAD.MOV.U32 R3, RZ, RZ, R14 ;  /* 0x000000ffff037224 */ /* 0x000fce00078e000e */
[----:B------:R-:W-:Y:S05]  /*37d80*/  WARPSYNC.COLLECTIVE R15, `(.L_x_2460) ;  /* 0x000000000f087348 */ /* 0x000fea0003c00000 */
[----:B------:R0:W1:Y:S02]  /*37d90*/  SHFL.IDX P6, R14, R13, R12, R11 ;  /* 0x0000000c0d0e7389 */ /* 0x00006400000c000b */
[----:B01----:R-:W-:Y:S01]  /*37da0*/  ENDCOLLECTIVE ;  /* 0x000000000000791b */ /* 0x003fe20003800000 */
.L_x_2460:
        /* <DEDUP_REMOVED lines=13> */
.L_x_2461:
[----:B------:R-:W-:Y:S02]  /*37e80*/  IMAD.MOV.U32 R13, RZ, RZ, R4 ;  /* 0x000000ffff0d7224 */ /* 0x000fe400078e0004 */
[----:B------:R-:W-:-:S07]  /*37e90*/  IMAD.MOV.U32 R31, RZ, RZ, R14 ;  /* 0x000000ffff1f7224 */ /* 0x000fce00078e000e */
[----:B------:R-:W-:Y:S05]  /*37ea0*/  WARPSYNC.COLLECTIVE R15, `(.L_x_2462) ;  /* 0x000000000f087348 */ /* 0x000fea0003c00000 */
[----:B------:R0:W1:Y:S02]  /*37eb0*/  SHFL.IDX P6, R14, R13, R12, R11 ;  /* 0x0000000c0d0e7389 */ /* 0x00006400000c000b */
[----:B01----:R-:W-:Y:S01]  /*37ec0*/  ENDCOLLECTIVE ;  /* 0x000000000000791b */ /* 0x003fe20003800000 */
.L_x_2462:
[----:B------:R-:W-:Y:S02]  /*37ed0*/  IMAD.MOV.U32 R13, RZ, RZ, R5 ;  /* 0x000000ffff0d7224 */ /* 0x000fe400078e0005 */
[----:B------:R-:W-:Y:S02]  /*37ee0*/  IMAD.MOV.U32 R12, RZ, RZ, 0x7 ;  /* 0x00000007ff0c7424 */ /* 0x000fe400078e00ff */
[----:B------:R-:W-:-:S07]  /*37ef0*/  IMAD.MOV.U32 R2, RZ, RZ, R14 ;  /* 0x000000ffff027224 */ /* 0x000fce00078e000e */
[----:B------:R-:W-:Y:S05]  /*37f00*/  WARPSYNC.COLLECTIVE R15, `(.L_x_2463) ;  /* 0x000000000f087348 */ /* 0x000fea0003c00000 */
[----:B------:R0:W1:Y:S02]  /*37f10*/  SHFL.IDX P6, R14, R13, R12, R11 ;  /* 0x0000000c0d0e7389 */ /* 0x00006400000c000b */
[----:B01----:R-:W-:Y:S01]  /*37f20*/  ENDCOLLECTIVE ;  /* 0x000000000000791b */ /* 0x003fe20003800000 */
.L_x_2463:
[----:B------:R-:W-:Y:S01]  /*37f30*/  IMAD.MOV.U32 R13, RZ, RZ, R4 ;  /* 0x000000ffff0d7224 */ /* 0x000fe200078e0004 */
[----:B------:R-:W-:-:S05]  /*37f40*/  IADD3 R4, P0, R32, R2, RZ ;  /* 0x0000000220047210 */ /* 0x000fca0007f1e0ff */
[----:B------:R-:W-:Y:S02]  /*37f50*/  IMAD.X R5, RZ, RZ, R31, P0 ;  /* 0x000000ffff057224 */ /* 0x000fe400000e061f */
[----:B------:R-:W-:-:S07]  /*37f60*/  IMAD.MOV.U32 R3, RZ, RZ, R14 ;  /* 0x000000ffff037224 */ /* 0x000fce00078e000e */
[----:B------:R-:W-:Y:S05]  /*37f70*/  WARPSYNC.COLLECTIVE R15, `(.L_x_2464) ;  /* 0x000000000f087348 */ /* 0x000fea0003c00000 */
[----:B------:R0:W1:Y:S02]  /*37f80*/  SHFL.IDX P6, R14, R13, R12, R11 ;  /* 0x0000000c0d0e7389 */ /* 0x00006400000c000b */
[----:B01----:R-:W-:Y:S01]  /*37f90*/  ENDCOLLECTIVE ;  /* 0x000000000000791b */ /* 0x003fe20003800000 */
.L_x_2464:
[----:B------:R-:W-:Y:S02]  /*37fa0*/  ULDC.64 UR4, c[0x0][0x208] ;  /* 0x0000820000047ab9 */ /* 0x000fe40000000a00 */
[----:B------:R-:W-:Y:S01]  /*37fb0*/  @!PT LDS RZ, [RZ] ;  /* 0x00000000fffff984 */ /* 0x000fe20000000800 */
[----:B------:R-:W-:Y:S01]  /*37fc0*/  @!PT LDS RZ, [RZ] ;  /* 0x00000000fffff984 */ /* 0x000fe20000000800 */
[----:B------:R-:W-:Y:S01]  /*37fd0*/  @!PT LDS RZ, [RZ] ;  /* 0x00000000fffff984 */ /* 0x000fe20000000800 */
[----:B------:R0:W-:Y:S01]  /*37fe0*/  LDGSTS.E.BYPASS.LTC128B.128 [R6+0xd400], desc[UR4][R4.64], !P2 ;  /* 0x0d40000004067fae */ /* 0x0001e2000d101d44 */
[----:B------:R-:W-:Y:S02]  /*37ff0*/  IMAD.MOV.U32 R13, RZ, RZ, R19 ;  /* 0x000000ffff0d7224 */ /* 0x000fe400078e0013 */
[----:B------:R-:W-:Y:S02]  /*38000*/  IMAD.MOV.U32 R12, RZ, RZ, RZ ;  /* 0x000000ffff0c7224 */ /* 0x000fe400078e00ff */
[----:B------:R-:W-:-:S05]  /*38010*/  IMAD.MOV.U32 R11, RZ, RZ, R14 ;  /* 0x000000ffff0b7224 */ /* 0x000fca00078e000e */
[----:B------:R-:W-:Y:S01]  /*38020*/  IADD3 R2, P0, R32, R11, RZ ;  /* 0x0000000b20027210 */ /* 0x000fe20007f1e0ff */
[----:B------:R-:W-:-:S04]  /*38030*/  IMAD.MOV.U32 R11, RZ, RZ, 0x181f ;  /* 0x0000181fff0b7424 */ /* 0x000fc800078e00ff */
[----:B------:R-:W-:-:S05]  /*38040*/  IMAD.X R3, RZ, RZ, R3, P0 ;  /* 0x000000ffff037224 */ /* 0x000fca00000e0603 */
[----:B------:R0:W-:Y:S03]  /*38050*/  LDGSTS.E.BYPASS.LTC128B.128 [R6+0xdc00], desc[UR4][R2.64], !P2 ;  /* 0x0dc0000002067fae */ /* 0x0001e6000d101d44 */
[----:B0-----:R-:W-:Y:S05]  /*38060*/  WARPSYNC.COLLECTIVE R15, `(.L_x_2465) ;  /* 0x000000000f087348 */ /* 0x001fea0003c00000 */
[----:B------:R1:W2:Y:S02]  /*38070*/  SHFL.IDX P6, R14, R13, R12, R11 ;  /* 0x0000000c0d0e7389 */ /* 0x0002a400000c000b */
[----:B012---:R-:W-:Y:S01]  /*38080*/  ENDCOLLECTIVE ;  /* 0x000000000000791b */ /* 0x007fe20003800000 */
.L_x_2465:
[----:B------:R-:W-:Y:S02]  /*38090*/  IMAD.MOV.U32 R13, RZ, RZ, R18 ;  /* 0x000000ffff0d7224 */ /* 0x000fe400078e0012 */
[----:B------:R-:W-:-:S07]  /*380a0*/  IMAD.MOV.U32 R4, RZ, RZ, R14 ;  /* 0x000000ffff047224 */ /* 0x000fce00078e000e */
[----:B------:R-:W-:Y:S05]  /*380b0*/  WARPSYNC.COLLECTIVE R15, `(.L_x_2466) ;  /* 0x000000000f087348 */ /* 0x000fea0003c00000 */
[----:B------:R0:W1:Y:S02]  /*380c0*/  SHFL.IDX P6, R14, R13, R12, R11 ;  /* 0x0000000c0d0e7389 */ /* 0x00006400000c000b */
[----:B01----:R-:W-:Y:S01]  /*380d0*/  ENDCOLLECTIVE ;  /* 0x000000000000791b */ /* 0x003fe20003800000 */
.L_x_2466:
        /* <DEDUP_REMOVED lines=13> */
.L_x_2467:
[----:B------:R-:W-:Y:S02]  /*381b0*/  IMAD.MOV.U32 R13, RZ, RZ, R18 ;  /* 0x000000ffff0d7224 */ /* 0x000fe400078e0012 */
[----:B------:R-:W-:-:S07]  /*381c0*/  IMAD.MOV.U32 R19, RZ, RZ, R14 ;  /* 0x000000ffff137224 */ /* 0x000fce00078e000e */
[----:B------:R-:W-:Y:S05]  /*381d0*/  WARPSYNC.COLLECTIVE R15, `(.L_x_2468) ;  /* 0x000000000f087348 */ /* 0x000fea0003c00000 */
[----:B------:R0:W1:Y:S02]  /*381e0*/  SHFL.IDX P6, R14, R13, R12, R11 ;  /* 0x0000000c0d0e7389 */ /* 0x00006400000c000b */
[----:B01----:R-:W-:Y:S01]  /*381f0*/  ENDCOLLECTIVE ;  /* 0x000000000000791b */ /* 0x003fe20003800000 */
.L_x_2468:
[----:B------:R-:W-:Y:S01]  /*38200*/  IMAD.MOV.U32 R2, RZ, RZ, R14 ;  /* 0x000000ffff027224 */ /* 0x000fe200078e000e */
[----:B------:R-:W-:Y:S06]  /*38210*/  BRA `(.L_x_2469) ;  /* 0xffffff6000107947 */ /* 0x000fec000383ffff */
.L_x_2151:
[----:B----4-:R4:W0:Y:S02]  /*38220*/  SYNCS.PHASECHK.TRANS64.TRYWAIT P0, [R0+URZ+0x22840], R30 ;  /* 0x0228401e000075a7 */ /* 0x010824000800017f */
[----:B0-----:R-:W-:Y:S05]  /*38230*/  @!P0 NANOSLEEP.SYNCS 0x989680 ;  /* 0x009896800000895d */ /* 0x001fea0003900000 */
[----:B------:R-:W0:Y:S02]  /*38240*/  @!P0 SYNCS.PHASECHK.TRANS64 P0, [R0+URZ+0x22840], R30 ;  /* 0x0228401e000085a7 */ /* 0x000e24000800007f */
[----:B0-----:R-:W-:Y:S05]  /*38250*/  @!P0 BRA `(.L_x_2151) ;  /* 0xfffffffc00f08947 */ /* 0x001fea000383ffff */
[----:B------:R-:W-:Y:S05]  /*38260*/  BRA `(.L_x_2470) ;  /* 0xffffff6000607947 */ /* 0x000fea000383ffff */
.L_x_2152:
[----:B------:R-:W-:Y:S01]  /*38270*/  BSSY B0, `(.L_x_2471) ;  /* 0x0000008000007945 */ /* 0x000fe20003800000 */
[----:B------:R-:W-:Y:S02]  /*38280*/  IMAD.MOV.U32 R13, RZ, RZ, R5 ;  /* 0x000000ffff0d7224 */ /* 0x000fe400078e0005 */
[----:B------:R-:W-:Y:S02]  /*38290*/  IMAD.MOV.U32 R12, RZ, RZ, RZ ;  /* 0x000000ffff0c7224 */ /* 0x000fe400078e00ff */
[----:B------:R-:W-:Y:S02]  /*382a0*/  IMAD.MOV.U32 R11, RZ, RZ, 0x181f ;  /* 0x0000181fff0b7424 */ /* 0x000fe400078e00ff */
[----:B------:R-:W-:-:S07]  /*382b0*/  IMAD.MOV.U32 R15, RZ, RZ, -0x1 ;  /* 0xffffffffff0f7424 */ /* 0x000fce00078e00ff */
[----:B01-34-:R-:W-:Y:S05]  /*382c0*/  WARPSYNC.COLLECTIVE R15, `(.L_x_2472) ;  /* 0x000000000f087348 */ /* 0x01bfea0003c00000 */
[----:B------:R2:W0:Y:S02]  /*382d0*/  SHFL.IDX P6, R14, R13, R12, R11 ;  /* 0x0000000c0d0e7389 */ /* 0x00042400000c000b */
[----:B01234-:R-:W-:Y:S01]  /*382e0*/  ENDCOLLECTIVE ;  /* 0x000000000000791b */ /* 0x01ffe20003800000 */
.L_x_2472:
[----:B------:R-:W-:Y:S05]  /*382f0*/  BSYNC B0 ;  /* 0x0000000000007941 */ /* 0x000fea0003800000 */
.L_x_2471:
        /* <DEDUP_REMOVED lines=8> */
.L_x_2473:
        /* <DEDUP_REMOVED lines=13> */
.L_x_2474:
[----:B------:R-:W-:Y:S02]  /*38450*/  IMAD.MOV.U32 R13, RZ, RZ, R4 ;  /* 0x000000ffff0d7224 */ /* 0x000fe400078e0004 */
[----:B------:R-:W-:-:S07]  /*38460*/  IMAD.MOV.U32 R9, RZ, RZ, R14 ;  /* 0x000000ffff097224 */ /* 0x000fce00078e000e */
[----:B------:R-:W-:Y:S05]  /*38470*/  WARPSYNC.COLLECTIVE R15, `(.L_x_2475) ;  /* 0x000000000f087348 */ /* 0x000fea0003c00000 */
[----:B------:R0:W1:Y:S02]  /*38480*/  SHFL.IDX P6, R14, R13, R12, R11 ;  /* 0x0000000c0d0e7389 */ /* 0x00006400000c000b */
[----:B01----:R-:W-:Y:S01]  /*38490*/  ENDCOLLECTIVE ;  /* 0x000000000000791b */ /* 0x003fe20003800000 */
.L_x_2475:
        /* <DEDUP_REMOVED lines=13> */
.L_x_2476:
[----:B------:R-:W-:Y:S02]  /*38570*/  IMAD.MOV.U32 R13, RZ, RZ, R4 ;  /* 0x000000ffff0d7224 */ /* 0x000fe400078e0004 */
[----:B------:R-:W-:-:S07]  /*38580*/  IMAD.MOV.U32 R3, RZ, RZ, R14 ;  /* 0x000000ffff037224 */ /* 0x000fce00078e000e */
[----:B------:R-:W-:Y:S05]  /*38590*/  WARPSYNC.COLLECTIVE R15, `(.L_x_2477) ;  /* 0x000000000f087348 */ /* 0x000fea0003c00000 */
[----:B------:R0:W1:Y:S02]  /*385a0*/  SHFL.IDX P6, R14, R13, R12, R11 ;  /* 0x0000000c0d0e7389 */ /* 0x00006400000c000b */
[----:B01----:R-:W-:Y:S01]  /*385b0*/  ENDCOLLECTIVE ;  /* 0x000000000000791b */ /* 0x003fe20003800000 */
.L_x_2477:
        /* <DEDUP_REMOVED lines=13> */
.L_x_2478:
[----:B------:R-:W-:Y:S02]  /*38690*/  IMAD.MOV.U32 R13, RZ, RZ, R4 ;  /* 0x000000ffff0d7224 */ /* 0x000fe400078e0004 */
[----:B------:R-:W-:-:S07]  /*386a0*/  IMAD.MOV.U32 R3, RZ, RZ, R14 ;  /* 0x000000ffff037224 */ /* 0x000fce00078e000e */
[----:B------:R-:W-:Y:S05]  /*386b0*/  WARPSYNC.COLLECTIVE R15, `(.L_x_2479) ;  /* 0x000000000f087348 */ /* 0x000fea0003c00000 */
[----:B------:R0:W1:Y:S02]  /*386c0*/  SHFL.IDX P6, R14, R13, R12, R11 ;  /* 0x0000000c0d0e7389 */ /* 0x00006400000c000b */
[----:B01----:R-:W-:Y:S01]  /*386d0*/  ENDCOLLECTIVE ;  /* 0x000000000000791b */ /* 0x003fe20003800000 */
.L_x_2479:
        /* <DEDUP_REMOVED lines=13> */
.L_x_2480:
[----:B------:R-:W-:Y:S02]  /*387b0*/  IMAD.MOV.U32 R13, RZ, RZ, R4 ;  /* 0x000000ffff0d7224 */ /* 0x000fe400078e0004 */
[----:B------:R-:W-:-:S07]  /*387c0*/  IMAD.MOV.U32 R3, RZ, RZ, R14 ;  /* 0x000000ffff037224 */ /* 0x000fce00078e000e */
[----:B------:R-:W-:Y:S05]  /*387d0*/  WARPSYNC.COLLECTIVE R15, `(.L_x_2481) ;  /* 0x000000000f087348 */ /* 0x000fea0003c00000 */
[----:B------:R0:W1:Y:S02]  /*387e0*/  SHFL.IDX P6, R14, R13, R12, R11 ;  /* 0x0000000c0d0e7389 */ /* 0x00006400000c000b */
[----:B01----:R-:W-:Y:S01]  /*387f0*/  ENDCOLLECTIVE ;  /* 0x000000000000791b */ /* 0x003fe20003800000 */
.L_x_2481:
        /* <DEDUP_REMOVED lines=13> */
.L_x_2482:
[----:B------:R-:W-:Y:S02]  /*388d0*/  IMAD.MOV.U32 R13, RZ, RZ, R4 ;  /* 0x000000ffff0d7224 */ /* 0x000fe400078e0004 */
[----:B------:R-:W-:-:S07]  /*388e0*/  IMAD.MOV.U32 R3, RZ, RZ, R14 ;  /* 0x000000ffff037224 */ /* 0x000fce00078e000e */
[----:B------:R-:W-:Y:S05]  /*388f0*/  WARPSYNC.COLLECTIVE R15, `(.L_x_2483) ;  /* 0x000000000f087348 */ /* 0x000fea0003c00000 */
[----:B------:R0:W1:Y:S02]  /*38900*/  SHFL.IDX P6, R14, R13, R12, R11 ;  /* 0x0000000c0d0e7389 */ /* 0x00006400000c000b */
[----:B01----:R-:W-:Y:S01]  /*38910*/  ENDCOLLECTIVE ;  /* 0x000000000000791b */ /* 0x003fe20003800000 */
.L_x_2483:
        /* <DEDUP_REMOVED lines=13> */
.L_x_2484:
[----:B------:R-:W-:Y:S02]  /*389f0*/  IMAD.MOV.U32 R13, RZ, RZ, R4 ;  /* 0x000000ffff0d7224 */ /* 0x000fe400078e0004 */
[----:B------:R-:W-:-:S07]  /*38a00*/  IMAD.MOV.U32 R9, RZ, RZ, R14 ;  /* 0x000000ffff097224 */ /* 0x000fce00078e000e */
[----:B------:R-:W-:Y:S05]  /*38a10*/  WARPSYNC.COLLECTIVE R15, `(.L_x_2485) ;  /* 0x000000000f087348 */ /* 0x000fea0003c00000 */
[----:B------:R0:W1:Y:S02]  /*38a20*/  SHFL.IDX P6, R14, R13, R12, R11 ;  /* 0x0000000c0d0e7389 */ /* 0x00006400000c000b */
[----:B01----:R-:W-:Y:S01]  /*38a30*/  ENDCOLLECTIVE ;  /* 0x000000000000791b */ /* 0x003fe20003800000 */
.L_x_2485:
[----:B------:R-:W-:Y:S02]  /*38a40*/  IMAD.MOV.U32 R13, RZ, RZ, R5 ;  /* 0x000000ffff0d7224 */ /* 0x000fe400078e0005 */
[----:B------:R-:W-:Y:S02]  /*38a50*/  IMAD.MOV.U32 R12, RZ, RZ, 0x7 ;  /* 0x00000007ff0c7424 */ /* 0x000fe400078e00ff */
[----:B------:R-:W-:-:S07]  /*38a60*/  IMAD.MOV.U32 R2, RZ, RZ, R14 ;  /* 0x000000ffff027224 */ /* 0x000fce00078e000e */
[----:B------:R-:W-:Y:S05]  /*38a70*/  WARPSYNC.COLLECTIVE R15, `(.L_x_2486) ;  /* 0x000000000f087348 */ /* 0x000fea0003c00000 */
[----:B------:R0:W1:Y:S02]  /*38a80*/  SHFL.IDX P6, R14, R13, R12, R11 ;  /* 0x0000000c0d0e7389 */ /* 0x00006400000c000b */
[----:B01----:R-:W-:Y:S01]  /*38a90*/  ENDCOLLECTIVE ;  /* 0x000000000000791b */ /* 0x003fe20003800000 */
.L_x_2486:
[----:B------:R-:W-:Y:S01]  /*38aa0*/  IMAD.MOV.U32 R13, RZ, RZ, R4 ;  /* 0x000000ffff0d7224 */ /* 0x000fe200078e0004 */
[----:B------:R-:W-:-:S05]  /*38ab0*/  IADD3 R4, P0, R32, R2, RZ ;  /* 0x0000000220047210 */ /* 0x000fca0007f1e0ff */
[----:B------:R-:W-:Y:S02]  /*38ac0*/  IMAD.X R5, RZ, RZ, R9, P0 ;  /* 0x000000ffff057224 */ /* 0x000fe400000e0609 */
[----:B------:R-:W-:-:S07]  /*38ad0*/  IMAD.MOV.U32 R3, RZ, RZ, R14 ;  /* 0x000000ffff037224 */ /* 0x000fce00078e000e */
[----:B------:R-:W-:Y:S05]  /*38ae0*/  WARPSYNC.COLLECTIVE R15, `(.L_x_2487) ;  /* 0x000000000f087348 */ /* 0x000fea0003c00000 */
[----:B------:R0:W1:Y:S02]  /*38af0*/  SHFL.IDX P6, R14, R13, R12, R11 ;  /* 0x0000000c0d0e7389 */ /* 0x00006400000c000b */
[----:B01----:R-:W-:Y:S01]  /*38b00*/  ENDCOLLECTIVE ;  /* 0x000000000000791b */ /* 0x003fe20003800000 */
.L_x_2487:
        /* <DEDUP_REMOVED lines=8> */
[----:B------:R-:W-:-:S05]  /*38b90*/  IADD3 R2, P0, R32, R10, RZ ;  /* 0x0000000a20027210 */ /* 0x000fca0007f1e0ff */
[----:B------:R-:W-:-:S05]  /*38ba0*/  IMAD.X R3, RZ, RZ, R3, P0 ;  /* 0x000000ffff037224 */ /* 0x000fca00000e0603 */
[----:B------:R0:W-:Y:S03]  /*38bb0*/  LDGSTS.E.BYPASS.LTC128B.128 [R6+0x1bc00], desc[UR4][R2.64], !P2 ;  /* 0x1bc0000002067fae */ /* 0x0001e6000d101d44 */
[----:B0-----:R-:W-:Y:S05]  /*38bc0*/  WARPSYNC.COLLECTIVE R15, `(.L_x_2488) ;  /* 0x000000000f087348 */ /* 0x001fea0003c00000 */
[----:B------:R1:W2:Y:S02]  /*38bd0*/  SHFL.IDX P6, R14, R13, R12, R11 ;  /* 0x0000000c0d0e7389 */ /* 0x0002a400000c000b */
[----:B012---:R-:W-:Y:S01]  /*38be0*/  ENDCOLLECTIVE ;  /* 0x000000000000791b */ /* 0x007fe20003800000 */
.L_x_2488:
[----:B------:R-:W-:Y:S02]  /*38bf0*/  IMAD.MOV.U32 R13, RZ, RZ, R7 ;  /* 0x000000ffff0d7224 */ /* 0x000fe400078e0007 */
[----:B------:R-:W-:-:S07]  /*38c00*/  IMAD.MOV.U32 R4, RZ, RZ, R14 ;  /* 0x000000ffff047224 */ /* 0x000fce00078e000e */
[----:B------:R-:W-:Y:S05]  /*38c10*/  WARPSYNC.COLLECTIVE R15, `(.L_x_2489) ;  /* 0x000000000f087348 */ /* 0x000fea0003c00000 */
[----:B------:R0:W1:Y:S02]  /*38c20*/  SHFL.IDX P6, R14, R13, R12, R11 ;  /* 0x0000000c0d0e7389 */ /* 0x00006400000c000b */
[----:B01----:R-:W-:Y:S01]  /*38c30*/  ENDCOLLECTIVE ;  /* 0x000000000000791b */ /* 0x003fe20003800000 */
.L_x_2489:
        /* <DEDUP_REMOVED lines=13> */
.L_x_2490:
[----:B------:R-:W-:Y:S02]  /*38d10*/  IMAD.MOV.U32 R13, RZ, RZ, R7 ;  /* 0x000000ffff0d7224 */ /* 0x000fe400078e0007 */
[----:B------:R-:W-:-:S07]  /*38d20*/  IMAD.MOV.U32 R8, RZ, RZ, R14 ;  /* 0x000000ffff087224 */ /* 0x000fce00078e000e */
[----:B------:R-:W-:Y:S05]  /*38d30*/  WARPSYNC.COLLECTIVE R15, `(.L_x_2491) ;  /* 0x000000000f087348 */ /* 0x000fea0003c00000 */
[----:B------:R0:W1:Y:S02]  /*38d40*/  SHFL.IDX P6, R14, R13, R12, R11 ;  /* 0x0000000c0d0e7389 */ /* 0x00006400000c000b */
[----:B01----:R-:W-:Y:S01]  /*38d50*/  ENDCOLLECTIVE ;  /* 0x000000000000791b */ /* 0x003fe20003800000 */
.L_x_2491:
[----:B------:R-:W-:Y:S05]  /*38d60*/  BRA `(.L_x_2492) ;  /* 0xffffff5800e47947 */ /* 0x000fea000383ffff */
.L_x_2157:
[----:B0-----:R0:W1:Y:S02]  /*38d70*/  SYNCS.PHASECHK.TRANS64.TRYWAIT P2, [R3+URZ+0x22870], R0 ;  /* 0x02287000030075a7 */ /* 0x001064000804017f */
[----:B-1----:R-:W-:Y:S05]  /*38d80*/  @!P2 NANOSLEEP.SYNCS 0x989680 ;  /* 0x009896800000a95d */ /* 0x002fea0003900000 */
[----:B------:R-:W1:Y:S02]  /*38d90*/  @!P2 SYNCS.PHASECHK.TRANS64 P2, [R3+URZ+0x22870], R0 ;  /* 0x022870000300a5a7 */ /* 0x000e64000804007f */
[----:B-1----:R-:W-:Y:S05]  /*38da0*/  @!P2 BRA `(.L_x_2157) ;  /* 0xfffffffc00f0a947 */ /* 0x002fea000383ffff */
[----:B------:R-:W-:Y:S05]  /*38db0*/  BRA `(.L_x_2493) ;  /* 0xffffff5c00487947 */ /* 0x000fea000383ffff */
.L_x_2159:
[----:B0-----:R0:W1:Y:S02]  /*38dc0*/  SYNCS.PHASECHK.TRANS64.TRYWAIT P2, [R3+URZ+0x22860], R0 ;  /* 0x02286000030075a7 */ /* 0x001064000804017f */
[----:B-1----:R-:W-:Y:S05]  /*38dd0*/  @!P2 NANOSLEEP.SYNCS 0x989680 ;  /* 0x009896800000a95d */ /* 0x002fea0003900000 */
[----:B------:R-:W1:Y:S02]  /*38de0*/  @!P2 SYNCS.PHASECHK.TRANS64 P2, [R3+URZ+0x22860], R0 ;  /* 0x022860000300a5a7 */ /* 0x000e64000804007f */
[----:B-1----:R-:W-:Y:S05]  /*38df0*/  @!P2 BRA `(.L_x_2159) ;  /* 0xfffffffc00f0a947 */ /* 0x002fea000383ffff */
[----:B------:R-:W-:Y:S05]  /*38e00*/  BRA `(.L_x_2494) ;  /* 0xffffff5c00547947 */ /* 0x000fea000383ffff */
.L_x_2167:
[----:B0-----:R0:W1:Y:S02]  /*38e10*/  SYNCS.PHASECHK.TRANS64.TRYWAIT P1, [R18+URZ+0x22870], R3 ;  /* 0x02287003120075a7 */ /* 0x001064000802017f */
[----:B-1----:R-:W-:Y:S05]  /*38e20*/  @!P1 NANOSLEEP.SYNCS 0x989680 ;  /* 0x009896800000995d */ /* 0x002fea0003900000 */
[----:B------:R-:W1:Y:S02]  /*38e30*/  @!P1 SYNCS.PHASECHK.TRANS64 P1, [R18+URZ+0x22870], R3 ;  /* 0x02287003120095a7 */ /* 0x000e64000802007f */
[----:B-1----:R-:W-:Y:S05]  /*38e40*/  @!P1 BRA `(.L_x_2167) ;  /* 0xfffffffc00f09947 */ /* 0x002fea000383ffff */
[----:B------:R-:W-:Y:S05]  /*38e50*/  BRA `(.L_x_2495) ;  /* 0xffffff6400187947 */ /* 0x000fea000383ffff */
.L_x_2169:
[----:B0-----:R0:W1:Y:S02]  /*38e60*/  SYNCS.PHASECHK.TRANS64.TRYWAIT P1, [R18+URZ+0x22860], R3 ;  /* 0x02286003120075a7 */ /* 0x001064000802017f */
[----:B-1----:R-:W-:Y:S05]  /*38e70*/  @!P1 NANOSLEEP.SYNCS 0x989680 ;  /* 0x009896800000995d */ /* 0x002fea0003900000 */
[----:B------:R-:W1:Y:S02]  /*38e80*/  @!P1 SYNCS.PHASECHK.TRANS64 P1, [R18+URZ+0x22860], R3 ;  /* 0x02286003120095a7 */ /* 0x000e64000802007f */
[----:B-1----:R-:W-:Y:S05]  /*38e90*/  @!P1 BRA `(.L_x_2169) ;  /* 0xfffffffc00f09947 */ /* 0x002fea000383ffff */
[----:B------:R-:W-:Y:S05]  /*38ea0*/  BRA `(.L_x_2496) ;  /* 0xffffff6400207947 */ /* 0x000fea000383ffff */
.L_x_2174:
        /* <DEDUP_REMOVED lines=8> */
.L_x_2498:
[----:B------:R-:W-:Y:S05]  /*38f30*/  BSYNC B0 ;  /* 0x0000000000007941 */ /* 0x000fea0003800000 */
.L_x_2497:
[----:B------:R-:W-:Y:S02]  /*38f40*/  IMAD.MOV.U32 R13, RZ, RZ, R24 ;  /* 0x000000ffff0d7224 */ /* 0x000fe400078e0018 */
[----:B------:R-:W-:Y:S02]  /*38f50*/  IMAD.MOV.U32 R12, RZ, RZ, 0x1 ;  /* 0x00000001ff0c7424 */ /* 0x000fe400078e00ff */
[----:B------:R-:W-:Y:S02]  /*38f60*/  IMAD.MOV.U32 R11, RZ, RZ, 0x1f ;  /* 0x0000001fff0b7424 */ /* 0x000fe400078e00ff */
[----:B------:R-:W-:Y:S02]  /*38f70*/  IMAD.MOV.U32 R15, RZ, RZ, -0x1 ;  /* 0xffffffffff0f7424 */ /* 0x000fe400078e00ff */
[----:B------:R-:W-:Y:S02]  /*38f80*/  IMAD.IADD R9, R27, 0x1, R8 ;  /* 0x000000011b097824 */ /* 0x000fe400078e0208 */
[----:B------:R-:W-:-:S07]  /*38f90*/  IMAD.MOV.U32 R0, RZ, RZ, R14 ;  /* 0x000000ffff007224 */ /* 0x000fce00078e000e */
[----:B------:R-:W-:Y:S05]  /*38fa0*/  WARPSYNC.COLLECTIVE R15, `(.L_x_2499) ;  /* 0x000000000f087348 */ /* 0x000fea0003c00000 */
[----:B------:R0:W1:Y:S02]  /*38fb0*/  SHFL.IDX P6, R14, R13, R12, R11 ;  /* 0x0000000c0d0e7389 */ /* 0x00006400000c000b */
[----:B01----:R-:W-:Y:S01]  /*38fc0*/  ENDCOLLECTIVE ;  /* 0x000000000000791b */ /* 0x003fe20003800000 */
.L_x_2499:
[----:B------:R-:W-:Y:S01]  /*38fd0*/  ULDC UR4, c[0x0][0xc3c] ;  /* 0x00030f0000047ab9 */ /* 0x000fe20000000800 */
[----:B------:R-:W-:Y:S01]  /*38fe0*/  ULDC.64 UR6, c[0x0][0x208] ;  /* 0x0000820000067ab9 */ /* 0x000fe20000000a00 */
[----:B------:R-:W-:-:S13]  /*38ff0*/  ISETP.GE.OR P1, PT, R9, UR4, !P0 ;  /* 0x0000000409007c0c */ /* 0x000fda000c726670 */
[----:B------:R-:W0:Y:S08]  /*39000*/  @!P1 LDC.64 R2, c[0x0][0xc80] ;  /* 0x00032000ff029b82 */ /* 0x000e300000000a00 */
[----:B------:R-:W1:Y:S01]  /*39010*/  @!P1 LDC.64 R4, c[0x0][0xc78] ;  /* 0x00031e00ff049b82 */ /* 0x000e620000000a00 */
[----:B------:R-:W-:Y:S01]  /*39020*/  CS2R R24, SRZ ;  /* 0x0000000000187805 */ /* 0x000fe2000001ff00 */
[----:B------:R-:W-:-:S02]  /*39030*/  IMAD.MOV.U32 R11, RZ, RZ, RZ ;  /* 0x000000ffff0b7224 */ /* 0x000fc400078e00ff */
[----:B------:R-:W-:Y:S02]  /*39040*/  IMAD.MOV.U32 R6, RZ, RZ, R14 ;  /* 0x000000ffff067224 */ /* 0x000fe400078e000e */
[----:B0-----:R-:W-:-:S05]  /*39050*/  @!P1 IMAD.WIDE R2, R9, 0x4, R2 ;  /* 0x0000000409029825 */ /* 0x001fca00078e0202 */
[----:B------:R1:W2:Y:S02]  /*39060*/  @!P1 LDG.E R7, desc[UR6][R2.64] ;  /* 0x0000000602079981 */ /* 0x0002a4000c1e1900 */
[----:B-1----:R-:W-:-:S05]  /*39070*/  @!P1 IMAD.WIDE R2, R9, 0x4, R4 ;  /* 0x0000000409029825 */ /* 0x002fca00078e0204 */
[----:B------:R-:W3:Y:S01]  /*39080*/  @!P1 LDG.E R4, desc[UR6][R2.64] ;  /* 0x0000000602049981 */ /* 0x000ee2000c1e1900 */
[----:B------:R-:W-:Y:S01]  /*39090*/  IMAD.MOV.U32 R5, RZ, RZ, RZ ;  /* 0x000000ffff057224 */ /* 0x000fe200078e00ff */
[C---:B------:R-:W-:Y:S02]  /*390a0*/  ISETP.GE.U32.AND P2, PT, R8.reuse, 0x2, PT ;  /* 0x000000020800780c */ /* 0x040fe40003f46070 */
[C---:B------:R-:W-:Y:S02]  /*390b0*/  ISETP.GE.U32.AND P3, PT, R8.reuse, 0x4, PT ;  /* 0x000000040800780c */ /* 0x040fe40003f66070 */
[C---:B------:R-:W-:Y:S02]  /*390c0*/  ISETP.GE.U32.AND P4, PT, R8.reuse, 0x8, PT ;  /* 0x000000080800780c */ /* 0x040fe40003f86070 */
[C---:B------:R-:W-:Y:S01]  /*390d0*/  ISETP.GE.U32.AND P5, PT, R8.reuse, 0x10, PT ;  /* 0x000000100800780c */ /* 0x040fe20003fa6070 */
[----:B--2---:R-:W-:Y:S02]  /*390e0*/  @!P1 IMAD.MOV.U32 R25, RZ, RZ, R7 ;  /* 0x000000ffff199224 */ /* 0x004fe400078e0007 */
[----:B---3--:R-:W-:Y:S01]  /*390f0*/  @!P1 IMAD.MOV.U32 R5, RZ, RZ, R4 ;  /* 0x000000ffff059224 */ /* 0x008fe200078e0004 */
[----:B------:R-:W-:-:S03]  /*39100*/  ISETP.NE.AND P1, PT, R8, RZ, PT ;  /* 0x000000ff0800720c */ /* 0x000fc60003f25270 */
[----:B------:R-:W-:-:S10]  /*39110*/  IMAD R13, R5, R25, RZ ;  /* 0x00000019050d7224 */ /* 0x000fd400078e02ff */
[----:B------:R-:W-:Y:S05]  /*39120*/  WARPSYNC.COLLECTIVE R15, `(.L_x_2500) ;  /* 0x000000000f087348 */ /* 0x000fea0003c00000 */
[----:B------:R0:W1:Y:S02]  /*39130*/  SHFL.UP P6, R14, R13, R12, R11 ;  /* 0x0400000c0d0e7389 */ /* 0x00006400000c000b */
[----:B01----:R-:W-:Y:S01]  /*39140*/  ENDCOLLECTIVE ;  /* 0x000000000000791b */ /* 0x003fe20003800000 */
.L_x_2500:
[----:B------:R-:W-:Y:S01]  /*39150*/  IMAD.MOV.U32 R12, RZ, RZ, 0x2 ;  /* 0x00000002ff0c7424 */ /* 0x000fe200078e00ff */
[----:B------:R-:W-:-:S05]  /*39160*/  SEL R4, R14, RZ, P1 ;  /* 0x000000ff0e047207 */ /* 0x000fca0000800000 */
[----:B------:R-:W-:-:S04]  /*39170*/  IMAD.IADD R4, R13, 0x1, R4 ;  /* 0x000000010d047824 */ /* 0x000fc800078e0204 */
[----:B------:R-:W-:-:S07]  /*39180*/  IMAD.MOV.U32 R13, RZ, RZ, R4 ;  /* 0x000000ffff0d7224 */ /* 0x000fce00078e0004 */
[----:B------:R-:W-:Y:S05]  /*39190*/  WARPSYNC.COLLECTIVE R15, `(.L_x_2501) ;  /* 0x000000000f087348 */ /* 0x000fea0003c00000 */
[----:B------:R0:W1:Y:S02]  /*391a0*/  SHFL.UP P6, R14, R13, R12, R11 ;  /* 0x0400000c0d0e7389 */ /* 0x00006400000c000b */
[----:B01----:R-:W-:Y:S01]  /*391b0*/  ENDCOLLECTIVE ;  /* 0x000000000000791b */ /* 0x003fe20003800000 */
.L_x_2501:
[----:B------:R-:W-:Y:S01]  /*391c0*/  IMAD.MOV.U32 R12, RZ, RZ, 0x4 ;  /* 0x00000004ff0c7424 */ /* 0x000fe200078e00ff */
[----:B------:R-:W-:-:S05]  /*391d0*/  SEL R3, R14, RZ, P2 ;  /* 0x000000ff0e037207 */ /* 0x000fca0001000000 */
[----:B------:R-:W-:-:S04]  /*391e0*/  IMAD.IADD R2, R4, 0x1, R3 ;  /* 0x0000000104027824 */ /* 0x000fc800078e0203 */
[----:B------:R-:W-:-:S07]  /*391f0*/  IMAD.MOV.U32 R13, RZ, RZ, R2 ;  /* 0x000000ffff0d7224 */ /* 0x000fce00078e0002 */
[----:B------:R-:W-:Y:S05]  /*39200*/  WARPSYNC.COLLECTIVE R15, `(.L_x_2502) ;  /* 0x000000000f087348 */ /* 0x000fea0003c00000 */
[----:B------:R0:W1:Y:S02]  /*39210*/  SHFL.UP P6, R14, R13, R12, R11 ;  /* 0x0400000c0d0e7389 */ /* 0x00006400000c000b */
[----:B01----:R-:W-:Y:S01]  /*39220*/  ENDCOLLECTIVE ;  /* 0x000000000000791b */ /* 0x003fe20003800000 */
.L_x_2502:
[----:B------:R-:W-:Y:S01]  /*39230*/  IMAD.MOV.U32 R12, RZ, RZ, 0x8 ;  /* 0x00000008ff0c7424 */ /* 0x000fe200078e00ff */
[----:B------:R-:W-:-:S05]  /*39240*/  SEL R3, R14, RZ, P3 ;  /* 0x000000ff0e037207 */ /* 0x000fca0001800000 */
[----:B------:R-:W-:-:S04]  /*39250*/  IMAD.IADD R3, R2, 0x1, R3 ;  /* 0x0000000102037824 */ /* 0x000fc800078e0203 */
[----:B------:R-:W-:-:S07]  /*39260*/  IMAD.MOV.U32 R13, RZ, RZ, R3 ;  /* 0x000000ffff0d7224 */ /* 0x000fce00078e0003 */
[----:B------:R-:W-:Y:S05]  /*39270*/  WARPSYNC.COLLECTIVE R15, `(.L_x_2503) ;  /* 0x000000000f087348 */ /* 0x000fea0003c00000 */
[----:B------:R0:W1:Y:S02]  /*39280*/  SHFL.UP P6, R14, R13, R12, R11 ;  /* 0x0400000c0d0e7389 */ /* 0x00006400000c000b */
[----:B01----:R-:W-:Y:S01]  /*39290*/  ENDCOLLECTIVE ;  /* 0x000000000000791b */ /* 0x003fe20003800000 */
.L_x_2503:
[----:B------:R-:W-:Y:S01]  /*392a0*/  IMAD.MOV.U32 R12, RZ, RZ, 0x10 ;  /* 0x00000010ff0c7424 */ /* 0x000fe200078e00ff */
[----:B------:R-:W-:-:S05]  /*392b0*/  SEL R4, R14, RZ, P4 ;  /* 0x000000ff0e047207 */ /* 0x000fca0002000000 */
[----:B------:R-:W-:-:S04]  /*392c0*/  IMAD.IADD R4, R3, 0x1, R4 ;  /* 0x0000000103047824 */ /* 0x000fc800078e0204 */
[----:B------:R-:W-:-:S07]  /*392d0*/  IMAD.MOV.U32 R13, RZ, RZ, R4 ;  /* 0x000000ffff0d7224 */ /* 0x000fce00078e0004 */
[----:B------:R-:W-:Y:S05]  /*392e0*/  WARPSYNC.COLLECTIVE R15, `(.L_x_2504) ;  /* 0x000000000f087348 */ /* 0x000fea0003c00000 */
[----:B------:R0:W1:Y:S02]  /*392f0*/  SHFL.UP P6, R14, R13, R12, R11 ;  /* 0x0400000c0d0e7389 */ /* 0x00006400000c000b */
[----:B01----:R-:W-:Y:S01]  /*39300*/  ENDCOLLECTIVE ;  /* 0x000000000000791b */ /* 0x003fe20003800000 */
.L_x_2504:
[----:B------:R-:W-:Y:S02]  /*39310*/  IMAD.MOV.U32 R12, RZ, RZ, 0x1f ;  /* 0x0000001fff0c7424 */ /* 0x000fe400078e00ff */
[----:B------:R-:W-:Y:S01]  /*39320*/  IMAD.MOV.U32 R11, RZ, RZ, 0x1f ;  /* 0x0000001fff0b7424 */ /* 0x000fe200078e00ff */
[----:B------:R-:W-:-:S05]  /*39330*/  SEL R3, R14, RZ, P5 ;  /* 0x000000ff0e037207 */ /* 0x000fca0002800000 */
[----:B------:R-:W-:-:S04]  /*39340*/  IMAD.IADD R2, R4, 0x1, R3 ;  /* 0x0000000104027824 */ /* 0x000fc800078e0203 */
[----:B------:R-:W-:-:S07]  /*39350*/  IMAD.MOV.U32 R13, RZ, RZ, R2 ;  /* 0x000000ffff0d7224 */ /* 0x000fce00078e0002 */
[----:B------:R-:W-:Y:S05]  /*39360*/  WARPSYNC.COLLECTIVE R15, `(.L_x_2505) ;  /* 0x000000000f087348 */ /* 0x000fea0003c00000 */
[----:B------:R0:W1:Y:S02]  /*39370*/  SHFL.IDX P6, R14, R13, R12, R11 ;  /* 0x0000000c0d0e7389 */ /* 0x00006400000c000b */
[----:B01----:R-:W-:Y:S01]  /*39380*/  ENDCOLLECTIVE ;  /* 0x000000000000791b */ /* 0x003fe20003800000 */
.L_x_2505:
[----:B------:R-:W-:Y:S05]  /*39390*/  BRA `(.L_x_2506) ;  /* 0xffffff6800347947 */ /* 0x000fea000383ffff */
.L_x_2177:
[----:B------:R-:W-:Y:S01]  /*393a0*/  BSSY B0, `(.L_x_2507) ;  /* 0x0000007000007945 */ /* 0x000fe20003800000 */
[----:B------:R-:W-:Y:S02]  /*393b0*/  IMAD.MOV.U32 R12, RZ, RZ, 0x1 ;  /* 0x00000001ff0c7424 */ /* 0x000fe400078e00ff */
[----:B------:R-:W-:Y:S02]  /*393c0*/  IMAD.MOV.U32 R11, RZ, RZ, RZ ;  /* 0x000000ffff0b7224 */ /* 0x000fe400078e00ff */
[----:B------:R-:W-:-:S07]  /*393d0*/  IMAD.MOV.U32 R15, RZ, RZ, -0x1 ;  /* 0xffffffffff0f7424 */ /* 0x000fce00078e00ff */
[----:B------:R-:W-:Y:S05]  /*393e0*/  WARPSYNC.COLLECTIVE R15, `(.L_x_2508) ;  /* 0x000000000f087348 */ /* 0x000fea0003c00000 */
[----:B------:R0:W1:Y:S02]  /*393f0*/  SHFL.UP P6, R14, R13, R12, R11 ;  /* 0x0400000c0d0e7389 */ /* 0x00006400000c000b */
[----:B01----:R-:W-:Y:S01]  /*39400*/  ENDCOLLECTIVE ;  /* 0x000000000000791b */ /* 0x003fe20003800000 */
.L_x_2508:
[----:B------:R-:W-:Y:S05]  /*39410*/  BSYNC B0 ;  /* 0x0000000000007941 */ /* 0x000fea0003800000 */
.L_x_2507:
[----:B------:R-:W-:Y:S01]  /*39420*/  SEL R14, R14, RZ, P1 ;  /* 0x000000ff0e0e7207 */ /* 0x000fe20000800000 */
[----:B------:R-:W-:Y:S02]  /*39430*/  IMAD.MOV.U32 R12, RZ, RZ, 0x2 ;  /* 0x00000002ff0c7424 */ /* 0x000fe400078e00ff */
[----:B------:R-:W-:Y:S02]  /*39440*/  IMAD.MOV.U32 R11, RZ, RZ, RZ ;  /* 0x000000ffff0b7224 */ /* 0x000fe400078e00ff */
[----:B------:R-:W-:Y:S02]  /*39450*/  IMAD.IADD R13, R13, 0x1, R14 ;  /* 0x000000010d0d7824 */ /* 0x000fe400078e020e */
[----:B------:R-:W-:-:S07]  /*39460*/  IMAD.MOV.U32 R15, RZ, RZ, -0x1 ;  /* 0xffffffffff0f7424 */ /* 0x000fce00078e00ff */
[----:B------:R-:W-:Y:S05]  /*39470*/  WARPSYNC.COLLECTIVE R15, `(.L_x_2509) ;  /* 0x000000000f087348 */ /* 0x000fea0003c00000 */
[----:B------:R0:W1:Y:S02]  /*39480*/  SHFL.UP P6, R14, R13, R12, R11 ;  /* 0x0400000c0d0e7389 */ /* 0x00006400000c000b */
[----:B01----:R-:W-:Y:S01]  /*39490*/  ENDCOLLECTIVE ;  /* 0x000000000000791b */ /* 0x003fe20003800000 */
.L_x_2509:
[----:B------:R-:W-:Y:S01]  /*394a0*/  IMAD.MOV.U32 R12, RZ, RZ, 0x4 ;  /* 0x00000004ff0c7424 */ /* 0x000fe200078e00ff */
[----:B------:R-:W-:-:S05]  /*394b0*/  SEL R2, R14, RZ, P2 ;  /* 0x000000ff0e027207 */ /* 0x000fca0001000000 */
[----:B------:R-:W-:-:S04]  /*394c0*/  IMAD.IADD R2, R13, 0x1, R2 ;  /* 0x000000010d027824 */ /* 0x000fc800078e0202 */
[----:B------:R-:W-:-:S07]  /*394d0*/  IMAD.MOV.U32 R13, RZ, RZ, R2 ;  /* 0x000000ffff0d7224 */ /* 0x000fce00078e0002 */
[----:B------:R-:W-:Y:S05]  /*394e0*/  WARPSYNC.COLLECTIVE R15, `(.L_x_2510) ;  /* 0x000000000f087348 */ /* 0x000fea0003c00000 */
[----:B------:R0:W1:Y:S02]  /*394f0*/  SHFL.UP P6, R14, R13, R12, R11 ;  /* 0x0400000c0d0e7389 */ /* 0x00006400000c000b */
[----:B01----:R-:W-:Y:S01]  /*39500*/  ENDCOLLECTIVE ;  /* 0x000000000000791b */ /* 0x003fe20003800000 */
.L_x_2510:
[----:B------:R-:W-:Y:S01]  /*39510*/  IMAD.MOV.U32 R12, RZ, RZ, 0x8 ;  /* 0x00000008ff0c7424 */ /* 0x000fe200078e00ff */
[----:B------:R-:W-:-:S05]  /*39520*/  SEL R3, R14, RZ, P3 ;  /* 0x000000ff0e037207 */ /* 0x000fca0001800000 */
[----:B------:R-:W-:-:S04]  /*39530*/  IMAD.IADD R3, R2, 0x1, R3 ;  /* 0x0000000102037824 */ /* 0x000fc800078e0203 */
[----:B------:R-:W-:-:S07]  /*39540*/  IMAD.MOV.U32 R13, RZ, RZ, R3 ;  /* 0x000000ffff0d7224 */ /* 0x000fce00078e0003 */
[----:B------:R-:W-:Y:S05]  /*39550*/  WARPSYNC.COLLECTIVE R15, `(.L_x_2511) ;  /* 0x000000000f087348 */ /* 0x000fea0003c00000 */
[----:B------:R0:W1:Y:S02]  /*39560*/  SHFL.UP P6, R14, R13, R12, R11 ;  /* 0x0400000c0d0e7389 */ /* 0x00006400000c000b */
[----:B01----:R-:W-:Y:S01]  /*39570*/  ENDCOLLECTIVE ;  /* 0x000000000000791b */ /* 0x003fe20003800000 */
.L_x_2511:
[----:B------:R-:W-:Y:S01]  /*39580*/  IMAD.MOV.U32 R12, RZ, RZ, 0x10 ;  /* 0x00000010ff0c7424 */ /* 0x000fe200078e00ff */
[----:B------:R-:W-:-:S05]  /*39590*/  SEL R4, R14, RZ, P4 ;  /* 0x000000ff0e047207 */ /* 0x000fca0002000000 */
[----:B------:R-:W-:-:S04]  /*395a0*/  IMAD.IADD R4, R3, 0x1, R4 ;  /* 0x0000000103047824 */ /* 0x000fc800078e0204 */
[----:B------:R-:W-:-:S07]  /*395b0*/  IMAD.MOV.U32 R13, RZ, RZ, R4 ;  /* 0x000000ffff0d7224 */ /* 0x000fce00078e0004 */
[----:B------:R-:W-:Y:S05]  /*395c0*/  WARPSYNC.COLLECTIVE R15, `(.L_x_2512) ;  /* 0x000000000f087348 */ /* 0x000fea0003c00000 */
[----:B------:R0:W1:Y:S02]  /*395d0*/  SHFL.UP P6, R14, R13, R12, R11 ;  /* 0x0400000c0d0e7389 */ /* 0x00006400000c000b */
[----:B01----:R-:W-:Y:S01]  /*395e0*/  ENDCOLLECTIVE ;  /* 0x000000000000791b */ /* 0x003fe20003800000 */
.L_x_2512:
        /* <DEDUP_REMOVED lines=8> */
.L_x_2513:
[----:B------:R-:W-:Y:S05]  /*39670*/  BRA `(.L_x_2514) ;  /* 0xffffff6800247947 */ /* 0x000fea000383ffff */
.L_x_2179:
[----:B------:R-:W-:Y:S01]  /*39680*/  BSSY B0, `(.L_x_2515) ;  /* 0x0000006000007945 */ /* 0x000fe20003800000 */
[----:B------:R-:W-:Y:S01]  /*39690*/  PLOP3.LUT P6, PT, P6, PT, PT, 0x8, 0x0 ;  /* 0x000000000000781c */ /* 0x000fe200037ce170 */
[----:B------:R-:W-:-:S12]  /*396a0*/  IMAD.MOV.U32 R15, RZ, RZ, -0x1 ;  /* 0xffffffffff0f7424 */ /* 0x000fd800078e00ff */
[----:B0-----:R-:W-:Y:S05]  /*396b0*/  WARPSYNC.COLLECTIVE R15, `(.L_x_2516) ;  /* 0x000000000f087348 */ /* 0x001fea0003c00000 */
[----:B------:R-:W-:Y:S01]  /*396c0*/  VOTE.ANY R14, PT, P6 ;  /* 0x00000000000e7806 */ /* 0x000fe200030e0100 */
[----:B0-----:R-:W-:Y:S06]  /*396d0*/  ENDCOLLECTIVE ;  /* 0x000000000000791b */ /* 0x001fec0003800000 */
.L_x_2516:
[----:B------:R-:W-:Y:S05]  /*396e0*/  BSYNC B0 ;  /* 0x0000000000007941 */ /* 0x000fea0003800000 */
.L_x_2515:
[----:B------:R-:W-:Y:S02]  /*396f0*/  IMAD.MOV.U32 R3, RZ, RZ, R14 ;  /* 0x000000ffff037224 */ /* 0x000fe400078e000e */
[----:B------:R-:W-:Y:S02]  /*39700*/  IMAD.MOV.U32 R13, RZ, RZ, R25 ;  /* 0x000000ffff0d7224 */ /* 0x000fe400078e0019 */
[----:B------:R-:W0:Y:S01]  /*39710*/  POPC R7, R3 ;  /* 0x0000000300077309 */ /* 0x000e220000000000 */
[----:B------:R-:W-:Y:S02]  /*39720*/  IMAD.MOV.U32 R11, RZ, RZ, 0x1f ;  /* 0x0000001fff0b7424 */ /* 0x000fe400078e00ff */
[----:B------:R-:W-:Y:S02]  /*39730*/  IMAD.MOV.U32 R15, RZ, RZ, -0x1 ;  /* 0xffffffffff0f7424 */ /* 0x000fe400078e00ff */
[----:B0-----:R-:W-:Y:S02]  /*39740*/  IMAD.MOV.U32 R12, RZ, RZ, R7 ;  /* 0x000000ffff0c7224 */ /* 0x001fe400078e0007 */
[----:B------:R-:W-:-:S07]  /*39750*/  IMAD.IADD R27, R7, 0x1, R27 ;  /* 0x00000001071b7824 */ /* 0x000fce00078e021b */
[----:B------:R-:W-:Y:S05]  /*39760*/  WARPSYNC.COLLECTIVE R15, `(.L_x_2517) ;  /* 0x000000000f087348 */ /* 0x000fea0003c00000 */
[----:B------:R0:W1:Y:S02]  /*39770*/  SHFL.IDX P6, R14, R13, R12, R11 ;  /* 0x0000000c0d0e7389 */ /* 0x00006400000c000b */
[----:B01----:R-:W-:Y:S01]  /*39780*/  ENDCOLLECTIVE ;  /* 0x000000000000791b */ /* 0x003fe20003800000 */
.L_x_2517:
[----:B------:R-:W-:Y:S02]  /*39790*/  IMAD.MOV.U32 R13, RZ, RZ, R5 ;  /* 0x000000ffff0d7224 */ /* 0x000fe400078e0005 */
[----:B------:R-:W-:-:S07]  /*397a0*/  IMAD.MOV.U32 R25, RZ, RZ, R14 ;  /* 0x000000ffff197224 */ /* 0x000fce00078e000e */
[----:B------:R-:W-:Y:S05]  /*397b0*/  WARPSYNC.COLLECTIVE R15, `(.L_x_2518) ;  /* 0x000000000f087348 */ /* 0x000fea0003c00000 */
[----:B------:R0:W1:Y:S02]  /*397c0*/  SHFL.IDX P6, R14, R13, R12, R11 ;  /* 0x0000000c0d0e7389 */ /* 0x00006400000c000b */
[----:B01----:R-:W-:Y:S01]  /*397d0*/  ENDCOLLECTIVE ;  /* 0x000000000000791b */ /* 0x003fe20003800000 */
.L_x_2518:
[----:B------:R-:W-:Y:S01]  /*397e0*/  IMAD.MOV.U32 R5, RZ, RZ, R14 ;  /* 0x000000ffff057224 */ /* 0x000fe200078e000e */
[----:B------:R-:W-:Y:S06]  /*397f0*/  BRA `(.L_x_2519) ;  /* 0xffffff6800047947 */ /* 0x000fec000383ffff */
.L_x_2181:
[----:B------:R-:W-:Y:S01]  /*39800*/  BSSY B0, `(.L_x_2520) ;  /* 0x0000007000007945 */ /* 0x000fe20003800000 */
[----:B------:R-:W-:Y:S02]  /*39810*/  IMAD.MOV.U32 R13, RZ, RZ, R2 ;  /* 0x000000ffff0d7224 */ /* 0x000fe400078e0002 */
[----:B------:R-:W-:Y:S02]  /*39820*/  IMAD.MOV.U32 R11, RZ, RZ, 0x1f ;  /* 0x0000001fff0b7424 */ /* 0x000fe400078e00ff */
[----:B------:R-:W-:-:S07]  /*39830*/  IMAD.MOV.U32 R15, RZ, RZ, -0x1 ;  /* 0xffffffffff0f7424 */ /* 0x000fce00078e00ff */
[----:B0123--:R-:W-:Y:S05]  /*39840*/  WARPSYNC.COLLECTIVE R15, `(.L_x_2521) ;  /* 0x000000000f087348 */ /* 0x00ffea0003c00000 */
[----:B------:R4:W0:Y:S02]  /*39850*/  SHFL.IDX P6, R14, R13, R12, R11 ;  /* 0x0000000c0d0e7389 */ /* 0x00082400000c000b */
[----:B01234-:R-:W-:Y:S01]  /*39860*/  ENDCOLLECTIVE ;  /* 0x000000000000791b */ /* 0x01ffe20003800000 */
.L_x_2521:
[----:B------:R-:W-:Y:S05]  /*39870*/  BSYNC B0 ;  /* 0x0000000000007941 */ /* 0x000fea0003800000 */
.L_x_2520:
[----:B------:R-:W-:Y:S01]  /*39880*/  IMAD.MOV.U32 R24, RZ, RZ, R14 ;  /* 0x000000ffff187224 */ /* 0x000fe200078e000e */
[----:B------:R-:W-:Y:S06]  /*39890*/  BRA `(.L_x_2180) ;  /* 0xffffff6400f47947 */ /* 0x000fec000383ffff */
.L_x_2187:
[----:B0-----:R0:W2:Y:S02]  /*398a0*/  SYNCS.PHASECHK.TRANS64.TRYWAIT P0, [R5+URZ+0x22820], R0 ;  /* 0x02282000050075a7 */ /* 0x0010a4000800017f */
[----:B--2---:R-:W-:Y:S05]  /*398b0*/  @!P0 NANOSLEEP.SYNCS 0x989680 ;  /* 0x009896800000895d */ /* 0x004fea0003900000 */
[----:B------:R-:W2:Y:S02]  /*398c0*/  @!P0 SYNCS.PHASECHK.TRANS64 P0, [R5+URZ+0x22820], R0 ;  /* 0x02282000050085a7 */ /* 0x000ea4000800007f */
[----:B--2---:R-:W-:Y:S05]  /*398d0*/  @!P0 BRA `(.L_x_2187) ;  /* 0xfffffffc00f08947 */ /* 0x004fea000383ffff */
[----:B------:R-:W-:Y:S05]  /*398e0*/  BRA `(.L_x_2522) ;  /* 0xffffff7000587947 */ /* 0x000fea000383ffff */
.L_x_2188:
        /* <DEDUP_REMOVED lines=11> */
.L_x_2524:
[----:B------:R-:W-:Y:S05]  /*399a0*/  BSYNC B0 ;  /* 0x0000000000007941 */ /* 0x000fea0003800000 */
.L_x_2523:
[----:B------:R-:W-:Y:S05]  /*399b0*/  BRA `(.L_x_2525) ;  /* 0xffffff7000407947 */ /* 0x000fea000383ffff */
.L_x_2189:
[----:B------:R-:W-:Y:S01]  /*399c0*/  BSSY B0, `(.L_x_2526) ;  /* 0x0000006000007945 */ /* 0x000fe20003800000 */
[----:B------:R-:W-:-:S07]  /*399d0*/  IMAD.MOV.U32 R15, RZ, RZ, -0x1 ;  /* 0xffffffffff0f7424 */ /* 0x000fce00078e00ff */
[----:B01----:R-:W-:Y:S05]  /*399e0*/  WARPSYNC.COLLECTIVE R15, `(.L_x_2527) ;  /* 0x000000000f0c7348 */ /* 0x003fea0003c00000 */
[----:B------:R-:W-:Y:S02]  /*399f0*/  ELECT P6, UR62, PT ;  /* 0x00000000003e782f */ /* 0x000fe400038c0000 */
[----:B------:R-:W-:Y:S01]  /*39a00*/  MOV R14, UR62 ;  /* 0x0000003e000e7c02 */ /* 0x000fe20008000f00 */
[----:B01----:R-:W-:Y:S10]  /*39a10*/  ENDCOLLECTIVE ;  /* 0x000000000000791b */ /* 0x003ff40003800000 */
.L_x_2527:
[----:B------:R-:W-:Y:S05]  /*39a20*/  BSYNC B0 ;  /* 0x0000000000007941 */ /* 0x000fea0003800000 */
.L_x_2526:
[----:B------:R-:W-:Y:S05]  /*39a30*/  BRA `(.L_x_2528) ;  /* 0xffffff7000347947 */ /* 0x000fea000383ffff */
.L_x_2191:
[----:B0-----:R0:W2:Y:S02]  /*39a40*/  SYNCS.PHASECHK.TRANS64.TRYWAIT P1, [R3+URZ+0x22840], R2 ;  /* 0x02284002030075a7 */ /* 0x0010a4000802017f */
[----:B--2---:R-:W-:Y:S05]  /*39a50*/  @!P1 NANOSLEEP.SYNCS 0x989680 ;  /* 0x009896800000995d */ /* 0x004fea0003900000 */
[----:B------:R-:W2:Y:S02]  /*39a60*/  @!P1 SYNCS.PHASECHK.TRANS64 P1, [R3+URZ+0x22840], R2 ;  /* 0x02284002030095a7 */ /* 0x000ea4000802007f */
[----:B--2---:R-:W-:Y:S05]  /*39a70*/  @!P1 BRA `(.L_x_2191) ;  /* 0xfffffffc00f09947 */ /* 0x004fea000383ffff */
[----:B------:R-:W-:Y:S05]  /*39a80*/  BRA `(.L_x_2529) ;  /* 0xffffff70005c7947 */ /* 0x000fea000383ffff */
.L_x_2193:
[----:B--2---:R2:W3:Y:S02]  /*39a90*/  SYNCS.PHASECHK.TRANS64.TRYWAIT P1, [R33+URZ+0x22840], R0 ;  /* 0x02284000210075a7 */ /* 0x0044e4000802017f */
[----:B---3--:R-:W-:Y:S05]  /*39aa0*/  @!P1 NANOSLEEP.SYNCS 0x989680 ;  /* 0x009896800000995d */ /* 0x008fea0003900000 */
[----:B------:R-:W3:Y:S02]  /*39ab0*/  @!P1 SYNCS.PHASECHK.TRANS64 P1, [R33+URZ+0x22840], R0 ;  /* 0x02284000210095a7 */ /* 0x000ee4000802007f */
[----:B---3--:R-:W-:Y:S05]  /*39ac0*/  @!P1 BRA `(.L_x_2193) ;  /* 0xfffffffc00f09947 */ /* 0x008fea000383ffff */
[----:B------:R-:W-:Y:S05]  /*39ad0*/  BRA `(.L_x_2530) ;  /* 0xffffff7000687947 */ /* 0x000fea000383ffff */
.L_x_2195:
[----:B---3--:R3:W4:Y:S02]  /*39ae0*/  SYNCS.PHASECHK.TRANS64.TRYWAIT P1, [R3+URZ+0x22860], R2 ;  /* 0x02286002030075a7 */ /* 0x008724000802017f */
[----:B----4-:R-:W-:Y:S05]  /*39af0*/  @!P1 NANOSLEEP.SYNCS 0x989680 ;  /* 0x009896800000995d */ /* 0x010fea0003900000 */
[----:B------:R-:W4:Y:S02]  /*39b00*/  @!P1 SYNCS.PHASECHK.TRANS64 P1, [R3+URZ+0x22860], R2 ;  /* 0x02286002030095a7 */ /* 0x000f24000802007f */
[----:B----4-:R-:W-:Y:S05]  /*39b10*/  @!P1 BRA `(.L_x_2195) ;  /* 0xfffffffc00f09947 */ /* 0x010fea000383ffff */
[----:B------:R-:W-:Y:S05]  /*39b20*/  BRA `(.L_x_2531) ;  /* 0xffffff7000647947 */ /* 0x000fea000383ffff */
.L_x_2197:
[----:B----4-:R4:W0:Y:S02]  /*39b30*/  SYNCS.PHASECHK.TRANS64.TRYWAIT P1, [R33+URZ+0x22860], R0 ;  /* 0x02286000210075a7 */ /* 0x010824000802017f */
[----:B0-----:R-:W-:Y:S05]  /*39b40*/  @!P1 NANOSLEEP.SYNCS 0x989680 ;  /* 0x009896800000995d */ /* 0x001fea0003900000 */
[----:B------:R-:W0:Y:S02]  /*39b50*/  @!P1 SYNCS.PHASECHK.TRANS64 P1, [R33+URZ+0x22860], R0 ;  /* 0x02286000210095a7 */ /* 0x000e24000802007f */
[----:B0-----:R-:W-:Y:S05]  /*39b60*/  @!P1 BRA `(.L_x_2197) ;  /* 0xfffffffc00f09947 */ /* 0x001fea000383ffff */
[----:B------:R-:W-:Y:S05]  /*39b70*/  BRA `(.L_x_2532) ;  /* 0xffffff7000607947 */ /* 0x000fea000383ffff */
.L_x_2199:
[----:B------:R0:W0:Y:S02]  /*39b80*/  SYNCS.PHASECHK.TRANS64.TRYWAIT P1, [R3+URZ+0x22880], R2 ;  /* 0x02288002030075a7 */ /* 0x000024000802017f */
[----:B0-----:R-:W-:Y:S05]  /*39b90*/  @!P1 NANOSLEEP.SYNCS 0x989680 ;  /* 0x009896800000995d */ /* 0x001fea0003900000 */
[----:B------:R-:W0:Y:S02]  /*39ba0*/  @!P1 SYNCS.PHASECHK.TRANS64 P1, [R3+URZ+0x22880], R2 ;  /* 0x02288002030095a7 */ /* 0x000e24000802007f */
[----:B0-----:R-:W-:Y:S05]  /*39bb0*/  @!P1 BRA `(.L_x_2199) ;  /* 0xfffffffc00f09947 */ /* 0x001fea000383ffff */
[----:B------:R-:W-:Y:S05]  /*39bc0*/  BRA `(.L_x_2533) ;  /* 0xffffff70005c7947 */ /* 0x000fea000383ffff */
.L_x_2534:
        /* <DEDUP_REMOVED lines=11> */
.L_x_3745:


//--------------------- .text._ZN7cutlass13device_kernelIN5flash11enable_sm90INS1_16FlashAttnFwdSm90INS1_25CollectiveMainloopFwdSm90ILi2EN4cute5tupleIJNS5_1CILi1EEES8_S8_EEENS6_IJNS7_ILi128EEENS7_ILi160EEESA_EEELi128ENS_12float_e4m3_tEfNS_4arch4Sm90ELb1ELb0ELb1ELb0ELb1ELb0ELb0ELb1ELb1ELb1ELb1ELb0EEENS1_21CollectiveEpilogueFwdINS6_IJSA_SA_SB_EEES9_NS_10bfloat16_tESF_Li256ELb0ELb1ELb1ELb1EEENS1_19SingleTileSchedulerILb0ELb1ELb1ELi128EEEEEEEEEvNT_6ParamsE --------------------------
	.section	.text._ZN7cutlass13device_kernelIN5flash11enable_sm90INS1_16FlashAttnFwdSm90INS1_25CollectiveMainloopFwdSm90ILi2EN4cute5tupleIJNS5_1CILi1EEES8_S8_EEENS6_IJNS7_ILi128EEENS7_ILi160EEESA_EEELi128ENS_12float_e4m3_tEfNS_4arch4Sm90ELb1ELb0ELb1ELb0ELb1ELb0ELb0ELb1ELb1ELb1ELb1ELb0EEENS1_21CollectiveEpilogueFwdINS6_IJSA_SA_SB_EEES9_NS_10bfloat16_tESF_Li256ELb0ELb1ELb1ELb1EEENS1_19SingleTileSchedulerILb0ELb1ELb1ELi128EEEEEEEEEvNT_6ParamsE,"ax",@progbits
	.align	128
.text._ZN7cutlass13device_kernelIN5flash11enable_sm90INS1_16FlashAttnFwdSm90INS1_25CollectiveMainloopFwdSm90ILi2EN4cute5tupleIJNS5_1CILi1EEES8_S8_EEENS6_IJNS7_ILi128EEENS7_ILi160EEESA_EEELi128ENS_12float_e4m3_tEfNS_4arch4Sm90ELb1ELb0ELb1ELb0ELb1ELb0ELb0ELb1ELb1ELb1ELb1ELb0EEENS1_21CollectiveEpilogueFwdINS6_IJSA_SA_SB_EEES9_NS_10bfloat16_tESF_Li256ELb0ELb1ELb1ELb1EEENS1_19SingleTileSchedulerILb0ELb1ELb1ELi128EEEEEEEEEvNT_6ParamsE:
        .type           _ZN7cutlass13device_kernelIN5flash11enable_sm90INS1_16FlashAttnFwdSm90INS1_25CollectiveMainloopFwdSm90ILi2EN4cute5tupleIJNS5_1CILi1EEES8_S8_EEENS6_IJNS7_ILi128EEENS7_ILi160EEESA_EEELi128ENS_12float_e4m3_tEfNS_4arch4Sm90ELb1ELb0ELb1ELb0ELb1ELb0ELb0ELb1ELb1ELb1ELb1ELb0EEENS1_21CollectiveEpilogueFwdINS6_IJSA_SA_SB_EEES9_NS_10bfloat16_tESF_Li256ELb0ELb1ELb1ELb1EEENS1_19SingleTileSchedulerILb0ELb1ELb1ELi128EEEEEEEEEvNT_6ParamsE,@function
        .size           _ZN7cutlass13device_kernelIN5flash11enable_sm90INS1_16FlashAttnFwdSm90INS1_25CollectiveMainloopFwdSm90ILi2EN4cute5tupleIJNS5_1CILi1EEES8_S8_EEENS6_IJNS7_ILi128EEENS7_ILi160EEESA_EEELi128ENS_12float_e4m3_tEfNS_4arch4Sm90ELb1ELb0ELb1ELb0ELb1ELb0ELb0ELb1ELb1ELb1ELb1ELb0EEENS1_21CollectiveEpilogueFwdINS6_IJSA_SA_SB_EEES9_NS_10bfloat16_tESF_Li256ELb0ELb1ELb1ELb1EEENS1_19SingleTileSchedulerILb0ELb1ELb1ELi128EEEEEEEEEvNT_6ParamsE,(.L_x_3746 - _ZN7cutlass13device_kernelIN5flash11enable_sm90INS1_16FlashAttnFwdSm90INS1_25CollectiveMainloopFwdSm90ILi2EN4cute5tupleIJNS5_1CILi1EEES8_S8_EEENS6_IJNS7_ILi128EEENS7_ILi160EEESA_EEELi128ENS_12float_e4m3_tEfNS_4arch4Sm90ELb1ELb0ELb1ELb0ELb1ELb0ELb0ELb1ELb1ELb1ELb1ELb0EEENS1_21CollectiveEpilogueFwdINS6_IJSA_SA_SB_EEES9_NS_10bfloat16_tESF_Li256ELb0ELb1ELb1ELb1EEENS1_19SingleTileSchedulerILb0ELb1ELb1ELi128EEEEEEEEEvNT_6ParamsE)
        .other          _ZN7cutlass13device_kernelIN5flash11enable_sm90INS1_16FlashAttnFwdSm90INS1_25CollectiveMainloopFwdSm90ILi2EN4cute5tupleIJNS5_1CILi1EEES8_S8_EEENS6_IJNS7_ILi128EEENS7_ILi160EEESA_EEELi128ENS_12float_e4m3_tEfNS_4arch4Sm90ELb1ELb0ELb1ELb0ELb1ELb0ELb0ELb1ELb1ELb1ELb1ELb0EEENS1_21CollectiveEpilogueFwdINS6_IJSA_SA_SB_EEES9_NS_10bfloat16_tESF_Li256ELb0ELb1ELb1ELb1EEENS1_19SingleTileSchedulerILb0ELb1ELb1ELi128EEEEEEEEEvNT_6ParamsE,@"STO_CUDA_ENTRY STV_DEFAULT"
_ZN7cutlass13device_kernelIN5flash11enable_sm90INS1_16FlashAttnFwdSm90INS1_25CollectiveMainloopFwdSm90ILi2EN4cute5tupleIJNS5_1CILi1EEES8_S8_EEENS6_IJNS7_ILi128EEENS7_ILi160EEESA_EEELi128ENS_12float_e4m3_tEfNS_4arch4Sm90ELb1ELb0ELb1ELb0ELb1ELb0ELb0ELb1ELb1ELb1ELb1ELb0EEENS1_21CollectiveEpilogueFwdINS6_IJSA_SA_SB_EEES9_NS_10bfloat16_tESF_Li256ELb0ELb1ELb1ELb1EEENS1_19SingleTileSchedulerILb0ELb1ELb1ELi128EEEEEEEEEvNT_6ParamsE:
        /* <DEDUP_REMOVED lines=45> */
.L_x_2535:
        /* <DEDUP_REMOVED lines=22> */
.L_x_2536:
        /* <DEDUP_REMOVED lines=18> */
.L_x_2537:
        /* <DEDUP_REMOVED lines=22> */
.L_x_2538:
        /* <DEDUP_REMOVED lines=23> */
.L_x_2539:
        /* <DEDUP_REMOVED lines=9> */
.L_x_2542:
        /* <DEDUP_REMOVED lines=21> */
[----:B------:R-:W0:Y:S01]  /*0a00*/  S2UR UR48, SR_CTAID.X ;  /* 0x00000000003079c3 */ /* 0x000e220000002500 */
[----:B------:R-:W-:Y:S01]  /*0a10*/  ULDC UR4, c[0x0][0x448] ;  /* 0x0001120000047ab9 */ /* 0x000fe20000000800 */
[----:B------:R-:W-:Y:S01]  /*0a20*/  ULDC UR43, c[0x0][0x424] ;  /* 0x00010900002b7ab9 */ /* 0x000fe20000000800 */
[----:B------:R-:W-:Y:S01]  /*0a30*/  UISETP.NE.AND UP1, UPT, UR4, 0x1, UPT ;  /* 0x000000010400788c */ /* 0x000fe2000bf25270 */
[----:B------:R-:W-:Y:S02]  /*0a40*/  ULDC UR7, c[0x0][0x288] ;  /* 0x0000a20000077ab9 */ /* 0x000fe40000000800 */
[----:B------:R-:W-:Y:S01]  /*0a50*/  ULDC.64 UR4, c[0x0][0x418] ;  /* 0x0001060000047ab9 */ /* 0x000fe20000000a00 */
[----:B------:R-:W-:Y:S02]  /*0a60*/  UIADD3 UR7, -UR7, 0xa0, URZ ;  /* 0x000000a007077890 */ /* 0x000fe4000fffe13f */
[----:B------:R-:W-:Y:S01]  /*0a70*/  UISETP.NE.U32.AND UP0, UPT, UR4, URZ, UPT ;  /* 0x0000003f0400728c */ /* 0x000fe2000bf05070 */
[----:B------:R-:W-:Y:S01]  /*0a80*/  ULDC UR49, c[0x0][0x2f0] ;  /* 0x0000bc0000317ab9 */ /* 0x000fe20000000800 */
[----:B------:R-:W-:-:S02]  /*0a90*/  UP2UR UR44, UPR, URZ, 0x2 ;  /* 0x000000023f2c7883 */ /* 0x000fc40008000000 */
[----:B------:R-:W-:Y:S01]  /*0aa0*/  UISETP.NE.AND.EX UP0, UPT, UR5, URZ, UPT, UP0 ;  /* 0x0000003f0500728c */ /* 0x000fe2000bf05300 */
[----:B------:R-:W-:Y:S02]  /*0ab0*/  @UP1 ULDC UR8, c[0x0][0x450] ;  /* 0x0001140000081ab9 */ /* 0x000fe40000000800 */
[----:B------:R-:W-:Y:S01]  /*0ac0*/  @UP1 ULDC UR5, c[0x0][0x44c] ;  /* 0x0001130000051ab9 */ /* 0x000fe20000000800 */
[----:B------:R-:W-:Y:S02]  /*0ad0*/  USEL UR43, UR43, 0x1, UP0 ;  /* 0x000000012b2b7887 */ /* 0x000fe40008000000 */
[----:B------:R-:W-:Y:S02]  /*0ae0*/  USHF.R.U32.HI UR10, URZ, 0x10, UR38 ;  /* 0x000000103f0a7899 */ /* 0x000fe40008011626 */
[----:B------:R-:W-:Y:S02]  /*0af0*/  UIMAD UR7, UR43, UR49, UR7 ;  /* 0x000000312b0772a4 */ /* 0x000fe4000f8e0207 */
[----:B0-----:R-:W-:-:S02]  /*0b00*/  USHF.L.U32 UR48, UR48, 0x7, URZ ;  /* 0x0000000730307899 */ /* 0x001fc4000800063f */
[----:B------:R-:W-:Y:S02]  /*0b10*/  ULOP3.LUT UR38, UR38, 0xffff, URZ, 0xc0, !UPT ;  /* 0x0000ffff26267892 */ /* 0x000fe4000f8ec03f */
[----:B------:R-:W-:Y:S02]  /*0b20*/  @UP1 UIADD3 UR4, UR48, 0x7f, URZ ;  /* 0x0000007f30041890 */ /* 0x000fe4000fffe03f */
[----:B------:R-:W-:Y:S02]  /*0b30*/  UIADD3 UR6, UR48, 0x7f, URZ ;  /* 0x0000007f30067890 */ /* 0x000fe4000fffe03f */
[----:B------:R-:W-:Y:S02]  /*0b40*/  UIMAD.WIDE.U32 UR4, UR4, UR5, URZ ;  /* 0x00000005040472a5 */ /* 0x000fe4000f8e003f */
[----:B------:R-:W-:Y:S02]  /*0b50*/  UIMAD UR4, UR43, UR49, 0x9f ;  /* 0x0000009f2b0474a4 */ /* 0x000fe4000f8e0231 */
[----:B------:R-:W-:-:S02]  /*0b60*/  @UP1 USHF.R.U32.HI UR6, URZ, UR8, UR5 ;  /* 0x000000083f061299 */ /* 0x000fc40008011605 */
[----:B------:R-:W-:Y:S02]  /*0b70*/  UIMAD.WIDE UR4, UR4, 0x66666667, URZ ;  /* 0x66666667040478a5 */ /* 0x000fe4000f8e023f */
[----:B------:R-:W-:Y:S02]  /*0b80*/  UIADD3 UR6, UR7, UR6, URZ ;  /* 0x0000000607067290 */ /* 0x000fe4000fffe03f */
[----:B------:R-:W-:Y:S02]  /*0b90*/  USHF.R.U32.HI UR4, URZ, 0x1f, UR5 ;  /* 0x0000001f3f047899 */ /* 0x000fe40008011605 */
[----:B------:R-:W-:Y:S02]  /*0ba0*/  UIMAD.WIDE UR6, UR6, 0x66666667, URZ ;  /* 0x66666667060678a5 */ /* 0x000fe4000f8e023f */
[----:B------:R-:W-:Y:S02]  /*0bb0*/  ULEA.HI.SX32 UR4, UR5, UR4, 0x1a ;  /* 0x0000000405047291 */ /* 0x000fe4000f8fd23f */
[----:B------:R-:W-:-:S04]  /*0bc0*/  USHF.R.U32.HI UR6, URZ, 0x1f, UR7 ;  /* 0x0000001f3f067899 */ /* 0x000fc80008011607 */
[----:B------:R-:W-:-:S04]  /*0bd0*/  ULEA.HI.SX32 UR6, UR7, UR6, 0x1a ;  /* 0x0000000607067291 */ /* 0x000fc8000f8fd23f */
[----:B------:R-:W-:-:S04]  /*0be0*/  UISETP.LT.AND UP0, UPT, UR4, UR6, UPT ;  /* 0x000000060400728c */ /* 0x000fc8000bf01270 */
[----:B------:R-:W-:Y:S02]  /*0bf0*/  USEL UR9, UR4, UR6, UP0 ;  /* 0x0000000604097287 */ /* 0x000fe40008000000 */
[----:B------:R-:W-:Y:S02]  /*0c00*/  UISETP.NE.AND UP0, UPT, UR10, URZ, UPT ;  /* 0x0000003f0a00728c */ /* 0x000fe4000bf05270 */
[----:B------:R-:W-:Y:S01]  /*0c10*/  UISETP.GE.AND UP1, UPT, UR9, 0x1, UPT ;  /* 0x000000010900788c */ /* 0x000fe2000bf26270 */
[----:B------:R-:W-:-:S05]  /*0c20*/  UMOV UR4, URZ ;  /* 0x0000003f00047c82 */ /* 0x000fca0008000000 */
[----:B------:R-:W-:-:S03]  /*0c30*/  PLOP3.LUT P0, PT, PT, PT, UP1, 0x80, 0x0 ;  /* 0x000000000000781c */ /* 0x000fc60003f0f018 */
[----:B------:R-:W-:-:S10]  /*0c40*/  @!UP0 ULDC UR10, c[0x0][0x9f0] ;  /* 0x00027c00000a8ab9 */ /* 0x000fd40000000800 */
[----:B------:R-:W-:Y:S05]  /*0c50*/  @!P0 BRA `(.L_x_2544) ;  /* 0x0000000000848947 */ /* 0x000fea0003800000 */
[----:B------:R-:W-:Y:S01]  /*0c60*/  IMAD.U32 R3, RZ, RZ, UR10 ;  /* 0x0000000aff037e24 */ /* 0x000fe2000f8e00ff */
[----:B------:R-:W-:Y:S01]  /*0c70*/  UIADD3 UR6, UR10, -0x1, UR9 ;  /* 0xffffffff0a067890 */ /* 0x000fe2000fffe009 */
[----:B------:R-:W-:-:S03]  /*0c80*/  UMOV UR4, URZ ;  /* 0x0000003f00047c82 */ /* 0x000fc60008000000 */
[-C--:B------:R-:W-:Y:S02]  /*0c90*/  IABS R0, R3.reuse ;  /* 0x0000000300007213 */ /* 0x080fe40000000000 */
[----:B------:R-:W-:Y:S01]  /*0ca0*/  IMAD.U32 R4, RZ, RZ, UR6 ;  /* 0x00000006ff047e24 */ /* 0x000fe2000f8e00ff */
[----:B------:R-:W-:Y:S01]  /*0cb0*/  IABS R5, R3 ;  /* 0x0000000300057213 */ /* 0x000fe20000000000 */
[----:B------:R-:W-:Y:S01]  /*0cc0*/  ULOP3.LUT UR6, UR6, UR10, URZ, 0x3c, !UPT ;  /* 0x0000000a06067292 */ /* 0x000fe2000f8e3c3f */
        /* <DEDUP_REMOVED lines=26> */
.L_x_2544:
[----:B------:R-:W-:Y:S01]  /*0e70*/  UIMAD UR38, UR38, UR4, URZ ;  /* 0x00000004262672a4 */ /* 0x000fe2000f8e023f */
[----:B------:R-:W-:Y:S01]  /*0e80*/  IMAD.U32 R0, RZ, RZ, UR9 ;  /* 0x00000009ff007e24 */ /* 0x000fe2000f8e00ff */
[----:B------:R-:W-:Y:S01]  /*0e90*/  MOV R3, UR4 ;  /* 0x0000000400037c02 */ /* 0x000fe20008000f00 */
[----:B------:R-:W-:Y:S01]  /*0ea0*/  USHF.R.S32.HI UR39, URZ, 0x1f, UR37 ;  /* 0x0000001f3f277899 */ /* 0x000fe20008011425 */
[----:B------:R-:W-:Y:S01]  /*0eb0*/  VIADD R17, R17, 0xffffff80 ;  /* 0xffffff8011117836 */ /* 0x000fe20000000000 */
[----:B------:R-:W-:Y:S01]  /*0ec0*/  UIMAD UR49, UR43, UR49, URZ ;  /* 0x000000312b3172a4 */ /* 0x000fe2000f8e023f */
[----:B------:R-:W-:Y:S02]  /*0ed0*/  VIADDMNMX R0, R3, UR38, R0, PT ;  /* 0x0000002603007c46 */ /* 0x000fe4000b800100 */
[----:B------:R-:W-:Y:S02]  /*0ee0*/  CS2R R28, SRZ ;  /* 0x00000000001c7805 */ /* 0x000fe4000001ff00 */
[----:B------:R-:W-:Y:S01]  /*0ef0*/  PLOP3.LUT P0, PT, PT, PT, PT, 0x80, 0x0 ;  /* 0x000000000000781c */ /* 0x000fe20003f0f070 */
[----:B------:R-:W-:Y:S01]  /*0f00*/  IMAD.MOV.U32 R2, RZ, RZ, RZ ;  /* 0x000000ffff027224 */ /* 0x000fe200078e00ff */
[----:B------:R-:W-:Y:S01]  /*0f10*/  R2UR UR46, R0 ;  /* 0x00000000002e72ca */ /* 0x000fe200000e0000 */
[----:B------:R-:W-:Y:S01]  /*0f20*/  IMAD.MOV.U32 R0, RZ, RZ, RZ ;  /* 0x000000ffff007224 */ /* 0x000fe200078e00ff */
        /* <DEDUP_REMOVED lines=11> */
[----:B------:R-:W-:Y:S01]  /*0fe0*/  UISETP.GT.AND UP0, UPT, UR46, UR38, UPT ;  /* 0x000000262e00728c */ /* 0x000fe2000bf04270 */
[----:B------:R-:W-:Y:S02]  /*0ff0*/  CS2R R52, SRZ ;  /* 0x0000000000347805 */ /* 0x000fe4000001ff00 */
[----:B------:R-:W-:-:S02]  /*1000*/  CS2R R48, SRZ ;  /* 0x0000000000307805 */ /* 0x000fc4000001ff00 */
[----:B------:R-:W-:Y:S02]  /*1010*/  CS2R R54, SRZ ;  /* 0x0000000000367805 */ /* 0x000fe4000001ff00 */
[----:B------:R-:W-:Y:S02]  /*1020*/  CS2R R50, SRZ ;  /* 0x0000000000327805 */ /* 0x000fe4000001ff00 */
[----:B------:R-:W-:Y:S02]  /*1030*/  CS2R R60, SRZ ;  /* 0x00000000003c7805 */ /* 0x000fe4000001ff00 */
[----:B------:R-:W-:Y:S02]  /*1040*/  PLOP3.LUT P1, PT, PT, PT, UP0, 0x80, 0x0 ;  /* 0x000000000000781c */ /* 0x000fe40003f2f008 */
        /* <DEDUP_REMOVED lines=41> */
[----:B------:R-:W-:Y:S01]  /*12e0*/  MOV R10, UR6 ;  /* 0x00000006000a7c02 */ /* 0x000fe20008000f00 */
        /* <DEDUP_REMOVED lines=8> */
.L_x_2546:
        /* <DEDUP_REMOVED lines=10> */
[----:B------:R-:W-:Y:S02]  /*1410*/  @UP0 ULDC.64 UR16, c[0x0][0x9a8] ;  /* 0x00026a0000100ab9 */ /* 0x000fe40000000a00 */
[----:B------:R-:W-:Y:S01]  /*1420*/  @UP1 ULDC.64 UR14, c[0x0][0x9b8] ;  /* 0x00026e00000e1ab9 */ /* 0x000fe20000000a00 */
[----:B------:R-:W-:Y:S02]  /*1430*/  @UP0 UIMAD UR8, UR39, UR16, URZ ;  /* 0x00000010270802a4 */ /* 0x000fe4000f8e023f */
[----:B------:R-:W-:Y:S02]  /*1440*/  @UP1 UIMAD UR10, UR39, UR14, URZ ;  /* 0x0000000e270a12a4 */ /* 0x000fe4000f8e023f */
[----:B------:R-:W-:Y:S02]  /*1450*/  @UP0 UIMAD.WIDE.U32 UR12, UR37, UR16, URZ ;  /* 0x00000010250c02a5 */ /* 0x000fe4000f8e003f */
[----:B------:R-:W-:Y:S02]  /*1460*/  @UP0 UIMAD UR17, UR37, UR17, UR8 ;  /* 0x00000011251102a4 */ /* 0x000fe4000f8e0208 */
[----:B------:R-:W-:-:S02]  /*1470*/  @UP0 USHF.R.S32.HI UR16, URZ, 0x1f, UR42 ;  /* 0x0000001f3f100899 */ /* 0x000fc4000801142a */
[----:B------:R-:W-:Y:S02]  /*1480*/  @UP1 USHF.R.S32.HI UR19, URZ, 0x1f, UR42 ;  /* 0x0000001f3f131899 */ /* 0x000fe4000801142a */
[----:B------:R-:W-:Y:S02]  /*1490*/  @UP1 UIMAD.WIDE.U32 UR8, UR37, UR14, URZ ;  /* 0x0000000e250812a5 */ /* 0x000fe4000f8e003f */
[----:B------:R-:W-:Y:S02]  /*14a0*/  @UP1 UIMAD UR18, UR37, UR15, UR10 ;  /* 0x0000000f251212a4 */ /* 0x000fe4000f8e020a */
[----:B------:R-:W-:Y:S01]  /*14b0*/  @UP0 UIADD3 UR13, UR13, UR17, URZ ;  /* 0x000000110d0d0290 */ /* 0x000fe2000fffe03f */
[----:B------:R-:W-:Y:S01]  /*14c0*/  @UP0 ULDC.64 UR14, c[0x0][0x9b0] ;  /* 0x00026c00000e0ab9 */ /* 0x000fe20000000a00 */
[----:B------:R-:W-:Y:S01]  /*14d0*/  @UP1 ULDC.64 UR10, c[0x0][0x9c0] ;  /* 0x00027000000a1ab9 */ /* 0x000fe20000000a00 */
        /* <DEDUP_REMOVED lines=25> */
.L_x_2641:
[----:B------:R-:W-:-:S06]  /*1670*/  ULOP3.LUT UR4, UR36, 0x1, URZ, 0xfc, !UPT ;  /* 0x0000000124047892 */ /* 0x000fcc000f8efc3f */
[----:B------:R-:W-:-:S05]  /*1680*/  IMAD.U32 R2, RZ, RZ, UR4 ;  /* 0x00000004ff027e24 */ /* 0x000fca000f8e00ff */
[----:B------:R-:W-:-:S13]  /*1690*/  ISETP.NE.AND P0, PT, R2, 0x3, PT ;  /* 0x000000030200780c */ /* 0x000fda0003f05270 */
[----:B------:R-:W-:Y:S05]  /*16a0*/  @!P0 BRA `(.L_x_2548) ;  /* 0x0000000000048947 */ /* 0x000fea0003800000 */
[----:B------:R-:W-:Y:S01]  /*16b0*/  BPT.TRAP 0x1 ;  /* 0x000000040000795c */ /* 0x000fe20000300000 */
.L_x_2548:
[----:B------:R1:W2:Y:S01]  /*16c0*/  SYNCS.PHASECHK.TRANS64.TRYWAIT P1, [UR41+0x22830], R6 ;  /* 0x02283006ff0075a7 */ /* 0x0002a20008020169 */
[----:B------:R-:W-:Y:S05]  /*16d0*/  @!P0 BRA `(.L_x_2549) ;  /* 0x0000000000048947 */ /* 0x000fea0003800000 */
[----:B------:R-:W-:Y:S01]  /*16e0*/  BPT.TRAP 0x1 ;  /* 0x000000040000795c */ /* 0x000fe20000300000 */
.L_x_2549:
[----:B------:R-:W-:-:S05]  /*16f0*/  IMAD.U32 R2, RZ, RZ, UR45 ;  /* 0x0000002dff027e24 */ /* 0x000fca000f8e00ff */
[----:B------:R-:W-:Y:S01]  /*1700*/  LOP3.LUT R2, R2, 0x10000, RZ, 0xfc, !PT ;  /* 0x0001000002027812 */ /* 0x000fe200078efcff */
[----:B--2---:R-:W-:Y:S06]  /*1710*/  @P1 BRA `(.L_x_2550) ;  /* 0x0000000000081947 */ /* 0x004fec0003800000 */
[----:B------:R-:W2:Y:S02]  /*1720*/  SYNCS.PHASECHK.TRANS64.TRYWAIT P1, [UR41+0x22830], R6 ;  /* 0x02283006ff0075a7 */ /* 0x000ea40008020169 */
[----:B--2---:R-:W-:Y:S05]  /*1730*/  @!P1 BRA `(.L_x_2551) ;  /* 0x0000012c00b49947 */ /* 0x004fea0003800000 */
.L_x_2550:
[----:B------:R-:W-:Y:S05]  /*1740*/  WARPSYNC.ALL ;  /* 0x0000000000007948 */ /* 0x000fea0003800000 */
[----:B0-----:R-:W-:Y:S01]  /*1750*/  IMAD.MOV.U32 R3, RZ, RZ, 0x40000040 ;  /* 0x40000040ff037424 */ /* 0x001fe200078e00ff */
        /* <DEDUP_REMOVED lines=138> */
.L_x_2552:
[----:B------:R-:W-:Y:S01]  /*2000*/  LOP3.LUT R10, R105, 0xffffff80, RZ, 0xc0, !PT ;  /* 0xffffff80690a7812 */ /* 0x000fe200078ec0ff */
[C---:B-12---:R-:W-:Y:S01]  /*2010*/  FMUL.FTZ R6, R0.reuse, R58 ;  /* 0x0000003a00067220 */ /* 0x046fe20000410000 */
[----:B------:R-:W-:Y:S01]  /*2020*/  FMUL.FTZ R59, R0, R59 ;  /* 0x0000003b003b7220 */ /* 0x000fe20000410000 */
[----:B------:R-:W-:Y:S01]  /*2030*/  LEA.HI R104, R104, R17, RZ, 0x2 ;  /* 0x0000001168687211 */ /* 0x000fe200078f10ff */
[C---:B------:R-:W-:Y:S01]  /*2040*/  FMUL.FTZ R74, R0.reuse, R74 ;  /* 0x0000004a004a7220 */ /* 0x040fe20000410000 */
[C---:B------:R-:W-:Y:S02]  /*2050*/  IMAD.IADD R10, R17.reuse, 0x1, -R10 ;  /* 0x00000001110a7824 */ /* 0x040fe400078e0a0a */
[C---:B------:R-:W-:Y:S01]  /*2060*/  FMUL.FTZ R5, R0.reuse, R89 ;  /* 0x0000005900057220 */ /* 0x040fe20000410000 */
[----:B------:R-:W-:Y:S01]  /*2070*/  FMUL.FTZ R20, R0, R76 ;  /* 0x0000004c00147220 */ /* 0x000fe20000410000 */
[----:B------:R0:W-:Y:S01]  /*2080*/  MUFU.TANH R89, R59 ;  /* 0x0000003b00597308 */ /* 0x0001e20000002400 */
[----:B------:R-:W-:Y:S01]  /*2090*/  LOP3.LUT R104, R104, 0xfffffffc, RZ, 0xc0, !PT ;  /* 0xfffffffc68687812 */ /* 0x000fe200078ec0ff */
[C---:B------:R-:W-:Y:S01]  /*20a0*/  FMUL.FTZ R62, R0.reuse, R62 ;  /* 0x0000003e003e7220 */ /* 0x040fe20000410000 */
[----:B------:R-:W-:Y:S01]  /*20b0*/  SHF.R.S32.HI R7, RZ, 0x1f, R10 ;  /* 0x0000001fff077819 */ /* 0x000fe2000001140a */
[C---:B------:R-:W-:Y:S01]  /*20c0*/  FMUL.FTZ R58, R0.reuse, R61 ;  /* 0x0000003d003a7220 */ /* 0x040fe20000410000 */
[C---:B------:R-:W-:Y:S01]  /*20d0*/  FMUL.FTZ R21, R0.reuse, R77 ;  /* 0x0000004d00157220 */ /* 0x040fe20000410000 */
[----:B------:R-:W-:Y:S01]  /*20e0*/  IMAD.IADD R104, R17, 0x1, -R104 ;  /* 0x0000000111687824 */ /* 0x000fe200078e0a68 */
[CC--:B------:R-:W-:Y:S01]  /*20f0*/  LEA.HI R13, R7.reuse, R10.reuse, RZ, 0x2 ;  /* 0x0000000a070d7211 */ /* 0x0c0fe200078f10ff */
[----:B------:R1:W-:Y:S01]  /*2100*/  MUFU.TANH R76, R6 ;  /* 0x00000006004c7308 */ /* 0x0003e20000002400 */
[----:B------:R-:W-:Y:S01]  /*2110*/  LEA.HI R7, R7, R10, RZ, 0x5 ;  /* 0x0000000a07077211 */ /* 0x000fe200078f28ff */
[----:B------:R-:W-:Y:S01]  /*2120*/  UISETP.NE.AND UP0, UPT, UR44, URZ, UPT ;  /* 0x0000003f2c00728c */ /* 0x000fe2000bf05270 */
[----:B0-----:R-:W-:Y:S01]  /*2130*/  SHF.R.S32.HI R59, RZ, 0x1f, R13 ;  /* 0x0000001fff3b7819 */ /* 0x001fe2000001140d */
[----:B------:R-:W-:Y:S01]  /*2140*/  FMUL.FTZ R17, R0, R64 ;  /* 0x0000004000117220 */ /* 0x000fe20000410000 */
[----:B------:R-:W-:Y:S01]  /*2150*/  SHF.R.S32.HI R7, RZ, 0x5, R7 ;  /* 0x00000005ff077819 */ /* 0x000fe20000011407 */
[----:B------:R-:W-:Y:S01]  /*2160*/  UMOV UR7, 0xffffff60 ;  /* 0xffffff6000077882 */ /* 0x000fe20000000000 */
[----:B------:R-:W-:Y:S01]  /*2170*/  LEA.HI R61, R106, R106, RZ, 0x1 ;  /* 0x0000006a6a3d7211 */ /* 0x000fe200078f08ff */
[----:B------:R0:W-:Y:S01]  /*2180*/  MUFU.TANH R119, R74 ;  /* 0x0000004a00777308 */ /* 0x0001e20000002400 */
[----:B-1----:R-:W-:Y:S01]  /*2190*/  SHF.R.S32.HI R6, RZ, 0x2, R13 ;  /* 0x00000002ff067819 */ /* 0x002fe2000001140d */
[----:B------:R-:W-:Y:S01]  /*21a0*/  UIMAD UR7, UR46, UR7, 0xa1 ;  /* 0x000000a12e0774a4 */ /* 0x000fe2000f8e0207 */
[----:B------:R-:W-:Y:S01]  /*21b0*/  LOP3.LUT R61, R61, 0x3fffffe, RZ, 0xc0, !PT ;  /* 0x03fffffe3d3d7812 */ /* 0x000fe200078ec0ff */
[----:B------:R-:W-:Y:S01]  /*21c0*/  FMUL.FTZ R90, R0, R90 ;  /* 0x0000005a005a7220 */ /* 0x000fe20000410000 */
[----:B------:R-:W-:Y:S01]  /*21d0*/  PLOP3.LUT P1, PT, PT, PT, UP0, 0x80, 0x0 ;  /* 0x000000000000781c */ /* 0x000fe20003f2f008 */
[----:B------:R-:W-:Y:S01]  /*21e0*/  @UP0 ULDC UR6, c[0x0][0x44c] ;  /* 0x0001130000060ab9 */ /* 0x000fe20000000800 */
[----:B------:R-:W-:Y:S01]  /*21f0*/  IADD3 R61, R106, -R61, RZ ;  /* 0x8000003d6a3d7210 */ /* 0x000fe20007ffe0ff */
[----:B------:R1:W-:Y:S01]  /*2200*/  MUFU.TANH R77, R62 ;  /* 0x0000003e004d7308 */ /* 0x0003e20000002400 */
[C---:B0-----:R-:W-:Y:S01]  /*2210*/  FMUL.FTZ R74, R0.reuse, R56 ;  /* 0x00000038004a7220 */ /* 0x041fe20000410000 */
[C---:B------:R-:W-:Y:S01]  /*2220*/  FMUL.FTZ R56, R0.reuse, R57 ;  /* 0x0000003900387220 */ /* 0x040fe20000410000 */
[C---:B------:R-:W-:Y:S01]  /*2230*/  FMUL.FTZ R57, R0.reuse, R60 ;  /* 0x0000003c00397220 */ /* 0x040fe20000410000 */
[----:B------:R-:W-:Y:S01]  /*2240*/  LEA.HI R60, R59, R6, RZ, 0x3 ;  /* 0x000000063b3c7211 */ /* 0x000fe200078f18ff */
[C---:B------:R-:W-:Y:S01]  /*2250*/  FMUL.FTZ R91, R0.reuse, R91 ;  /* 0x0000005b005b7220 */ /* 0x040fe20000410000 */
[----:B------:R-:W-:Y:S01]  /*2260*/  PLOP3.LUT P2, PT, PT, PT, UP0, 0x80, 0x0 ;  /* 0x000000000000781c */ /* 0x000fe20003f4f008 */
[C---:B------:R-:W-:Y:S01]  /*2270*/  FMUL.FTZ R103, R0.reuse, R103 ;  /* 0x0000006700677220 */ /* 0x040fe20000410000 */
[C---:B------:R-:W-:Y:S01]  /*2280*/  FMUL.FTZ R66, R0.reuse, R66 ;  /* 0x0000004200427220 */ /* 0x040fe20000410000 */
[----:B-1----:R-:W-:Y:S01]  /*2290*/  LEA R62, R7, UR48, 0x4 ;  /* 0x00000030073e7c11 */ /* 0x002fe2000f8e20ff */
[----:B------:R-:W-:Y:S01]  /*22a0*/  FMUL.FTZ R94, R0, R94 ;  /* 0x0000005e005e7220 */ /* 0x000fe20000410000 */
[----:B------:R-:W-:Y:S01]  /*22b0*/  LOP3.LUT R7, R60, 0xfffffff8, RZ, 0xc0, !PT ;  /* 0xfffffff83c077812 */ /* 0x000fe200078ec0ff */
[----:B------:R-:W-:Y:S01]  /*22c0*/  FMUL.FTZ R59, R0, R65 ;  /* 0x00000041003b7220 */ /* 0x000fe20000410000 */
[----:B------:R-:W-:Y:S01]  /*22d0*/  LEA.HI R60, R104, R104, RZ, 0x1 ;  /* 0x00000068683c7211 */ /* 0x000fe200078f08ff */
[----:B------:R-:W-:Y:S01]  /*22e0*/  MUFU.TANH R113, R103 ;  /* 0x0000006700717308 */ /* 0x000fe20000002400 */
[----:B------:R-:W-:Y:S01]  /*22f0*/  IADD3 R62, R62, R6, -R7 ;  /* 0x000000063e3e7210 */ /* 0x000fe20007ffe807 */
[----:B------:R-:W-:Y:S01]  /*2300*/  FMUL.FTZ R95, R0, R95 ;  /* 0x0000005f005f7220 */ /* 0x000fe20000410000 */
[----:B------:R-:W-:Y:S01]  /*2310*/  LOP3.LUT R7, R60, 0x1ffffffe, RZ, 0xc0, !PT ;  /* 0x1ffffffe3c077812 */ /* 0x000fe200078ec0ff */
[----:B------:R-:W-:Y:S01]  /*2320*/  ULDC UR11, c[0x0][0x288] ;  /* 0x0000a200000b7ab9 */ /* 0x000fe20000000800 */
[----:B------:R-:W-:Y:S01]  /*2330*/  FMUL.FTZ R98, R0, R98 ;  /* 0x0000006200627220 */ /* 0x000fe20000410000 */
[----:B------:R-:W-:-:S02]  /*2340*/  IMAD R61, R61, 0x40, R62 ;  /* 0x000000403d3d7824 */ /* 0x000fc400078e023e */
[----:B------:R-:W-:Y:S01]  /*2350*/  FMUL.FTZ R99, R0, R99 ;  /* 0x0000006300637220 */ /* 0x000fe20000410000 */
[----:B------:R-:W-:Y:S01]  /*2360*/  IMAD.IADD R6, R104, 0x1, -R7 ;  /* 0x0000000168067824 */ /* 0x000fe200078e0a07 */
[----:B------:R0:W-:Y:S01]  /*2370*/  MUFU.TANH R65, R66 ;  /* 0x0000004200417308 */ /* 0x0001e20000002400 */
[C---:B------:R-:W-:Y:S01]  /*2380*/  FMUL.FTZ R102, R0.reuse, R102 ;  /* 0x0000006600667220 */ /* 0x040fe20000410000 */
[----:B------:R-:W-:Y:S01]  /*2390*/  FMUL.FTZ R75, R0, R75 ;  /* 0x0000004b004b7220 */ /* 0x000fe20000410000 */
[----:B------:R-:W-:Y:S02]  /*23a0*/  IMAD R6, R6, 0x8, R61 ;  /* 0x0000000806067824 */ /* 0x000fe400078e023d */
[C---:B------:R-:W-:Y:S01]  /*23b0*/  FMUL.FTZ R78, R0.reuse, R78 ;  /* 0x0000004e004e7220 */ /* 0x040fe20000410000 */
[C---:B------:R-:W-:Y:S01]  /*23c0*/  FMUL.FTZ R79, R0.reuse, R79 ;  /* 0x0000004f004f7220 */ /* 0x040fe20000410000 */
[----:B------:R-:W-:Y:S01]  /*23d0*/  FMUL.FTZ R82, R0, R82 ;  /* 0x0000005200527220 */ /* 0x000fe20000410000 */
[----:B------:R-:W-:Y:S01]  /*23e0*/  @P1 IMAD.HI.U32 R7, R6, UR6, RZ ;  /* 0x0000000606071c27 */ /* 0x000fe2000f8e00ff */
[----:B------:R-:W-:Y:S01]  /*23f0*/  @UP0 ULDC UR6, c[0x0][0x450] ;  /* 0x0001140000060ab9 */ /* 0x000fe20000000800 */
[----:B------:R-:W1:Y:S02]  /*2400*/  MUFU.TANH R90, R90 ;  /* 0x0000005a005a7308 */ /* 0x000e640000002400 */
[C---:B------:R-:W-:Y:S01]  /*2410*/  FMUL.FTZ R83, R0.reuse, R83 ;  /* 0x0000005300537220 */ /* 0x040fe20000410000 */
[----:B------:R-:W-:Y:S01]  /*2420*/  IMAD.MOV.U32 R64, RZ, RZ, R6 ;  /* 0x000000ffff407224 */ /* 0x000fe200078e0006 */
[----:B------:R-:W-:Y:S01]  /*2430*/  @P2 SHF.R.U32.HI R64, RZ, UR6, R7 ;  /* 0x00000006ff402c19 */ /* 0x000fe20008011607 */
[----:B------:R-:W-:Y:S01]  /*2440*/  UIMAD UR6, UR46, -0xa0, UR49 ;  /* 0xffffff602e0678a4 */ /* 0x000fe2000f8e0231 */
[----:B------:R-:W-:Y:S01]  /*2450*/  LOP3.LUT R7, R13, 0x7ffffffc, RZ, 0xc0, !PT ;  /* 0x7ffffffc0d077812 */ /* 0x000fe200078ec0ff */
[C---:B------:R-:W-:Y:S01]  /*2460*/  FMUL.FTZ R86, R0.reuse, R86 ;  /* 0x0000005600567220 */ /* 0x040fe20000410000 */
[----:B------:R-:W-:Y:S01]  /*2470*/  FMUL.FTZ R87, R0, R87 ;  /* 0x0000005700577220 */ /* 0x000fe20000410000 */
[----:B------:R-:W2:Y:S01]  /*2480*/  SHFL.IDX PT, R62, R64, 0x1, 0x1c1f ;  /* 0x003c1f00403e7f89 */ /* 0x000ea200000e0000 */
[----:B------:R-:W-:Y:S01]  /*2490*/  UIADD3 UR6, UR6, 0xa0, URZ ;  /* 0x000000a006067890 */ /* 0x000fe2000fffe03f */
[----:B------:R-:W-:Y:S01]  /*24a0*/  IMAD.IADD R7, R10, 0x1, -R7 ;  /* 0x000000010a077824 */ /* 0x000fe200078e0a07 */
[----:B------:R-:W3:Y:S01]  /*24b0*/  MUFU.TANH R91, R91 ;  /* 0x0000005b005b7308 */ /* 0x000ee20000002400 */
[----:B------:R-:W-:-:S02]  /*24c0*/  IMAD.U32 R10, RZ, RZ, UR7 ;  /* 0x00000007ff0a7e24 */ /* 0x000fc4000f8e00ff */
[C---:B------:R-:W-:Y:S01]  /*24d0*/  FMUL.FTZ R15, R0.reuse, R101 ;  /* 0x00000065000f7220 */ /* 0x040fe20000410000 */
[C---:B------:R-:W-:Y:S01]  /*24e0*/  FMUL.FTZ R12, R0.reuse, R97 ;  /* 0x00000061000c7220 */ /* 0x040fe20000410000 */
[----:B0-----:R-:W-:Y:S02]  /*24f0*/  IMAD.U32 R66, RZ, RZ, UR6 ;  /* 0x00000006ff427e24 */ /* 0x001fe4000f8e00ff */
[C---:B------:R-:W-:Y:S01]  /*2500*/  FMUL.FTZ R63, R0.reuse, R63 ;  /* 0x0000003f003f7220 */ /* 0x040fe20000410000 */
[C---:B------:R-:W-:Y:S01]  /*2510*/  IMAD R103, R7.reuse, -0x2, R10 ;  /* 0xfffffffe07677824 */ /* 0x040fe200078e020a */
[----:B------:R-:W-:Y:S01]  /*2520*/  MOV R10, UR49 ;  /* 0x00000031000a7c02 */ /* 0x000fe20008000f00 */
[----:B------:R-:W0:Y:S01]  /*2530*/  MUFU.TANH R94, R94 ;  /* 0x0000005e005e7308 */ /* 0x000e220000002400 */
[----:B------:R-:W-:Y:S02]  /*2540*/  IMAD R66, R7, -0x2, R66 ;  /* 0xfffffffe07427824 */ /* 0x000fe400078e0242 */
[C---:B------:R-:W-:Y:S01]  /*2550*/  FMUL.FTZ R9, R0.reuse, R93 ;  /* 0x0000005d00097220 */ /* 0x040fe20000410000 */
[----:B------:R-:W-:Y:S01]  /*2560*/  IADD3 R103, R103, -UR11, R10 ;  /* 0x8000000b67677c10 */ /* 0x000fe2000fffe00a */
[C---:B------:R-:W-:Y:S01]  /*2570*/  FMUL.FTZ R67, R0.reuse, R67 ;  /* 0x0000004300437220 */ /* 0x040fe20000410000 */
[C---:B------:R-:W-:Y:S01]  /*2580*/  FMUL.FTZ R70, R0.reuse, R70 ;  /* 0x0000004600467220 */ /* 0x040fe20000410000 */
[C---:B------:R-:W-:Y:S01]  /*2590*/  FMUL.FTZ R71, R0.reuse, R71 ;  /* 0x0000004700477220 */ /* 0x040fe20000410000 */
[C---:B------:R-:W-:Y:S01]  /*25a0*/  FMUL.FTZ R18, R0.reuse, R72 ;  /* 0x0000004800127220 */ /* 0x040fe20000410000 */
[----:B------:R-:W4:Y:S01]  /*25b0*/  MUFU.TANH R95, R95 ;  /* 0x0000005f005f7308 */ /* 0x000f220000002400 */
[C---:B------:R-:W-:Y:S01]  /*25c0*/  FMUL.FTZ R72, R0.reuse, R85 ;  /* 0x0000005500487220 */ /* 0x040fe20000410000 */
[C---:B------:R-:W-:Y:S01]  /*25d0*/  FMUL.FTZ R42, R0.reuse, R42 ;  /* 0x0000002a002a7220 */ /* 0x040fe20000410000 */
[C---:B------:R-:W-:Y:S01]  /*25e0*/  FMUL.FTZ R43, R0.reuse, R43 ;  /* 0x0000002b002b7220 */ /* 0x040fe20000410000 */
[----:B------:R-:W-:Y:S01]  /*25f0*/  FMUL.FTZ R60, R0, R68 ;  /* 0x00000044003c7220 */ /* 0x000fe20000410000 */
[----:B--2---:R-:W-:Y:S01]  /*2600*/  VIADDMNMX R13, R62, R103, R66, PT ;  /* 0x000000673e0d7246 */ /* 0x004fe20003800142 */
[C---:B------:R-:W-:Y:S01]  /*2610*/  FMUL.FTZ R46, R0.reuse, R46 ;  /* 0x0000002e002e7220 */ /* 0x040fe20000410000 */
[C---:B------:R-:W-:Y:S01]  /*2620*/  FMUL.FTZ R47, R0.reuse, R47 ;  /* 0x0000002f002f7220 */ /* 0x040fe20000410000 */
[----:B------:R-:W2:Y:S01]  /*2630*/  MUFU.TANH R98, R98 ;  /* 0x0000006200627308 */ /* 0x000ea20000002400 */
        /* <DEDUP_REMOVED lines=8> */
[----:B---3--:R-:W-:Y:S01]  /*26c0*/  FSEL R123, R91, -INF , P2 ;  /* 0xff8000005b7b7808 */ /* 0x008fe20001000000 */
[C---:B------:R-:W-:Y:S01]  /*26d0*/  FMUL.FTZ R51, R0.reuse, R51 ;  /* 0x0000003300337220 */ /* 0x040fe20000410000 */
[----:B------:R-:W-:Y:S01]  /*26e0*/  ISETP.GT.AND P1, PT, R13, 0x9, PT ;  /* 0x000000090d00780c */ /* 0x000fe20003f24270 */
[----:B------:R-:W-:Y:S01]  /*26f0*/  FMUL.FTZ R54, R0, R54 ;  /* 0x0000003600367220 */ /* 0x000fe20000410000 */
[----:B0-----:R-:W-:Y:S01]  /*2700*/  FSEL R121, R94, -INF , P3 ;  /* 0xff8000005e797808 */ /* 0x001fe20001800000 */
[C---:B------:R-:W-:Y:S01]  /*2710*/  FMUL.FTZ R61, R0.reuse, R69 ;  /* 0x00000045003d7220 */ /* 0x040fe20000410000 */
[----:B------:R-:W-:Y:S01]  /*2720*/  FMNMX.FTZ R10, R125, R123, !PT ;  /* 0x0000007b7d0a7209 */ /* 0x000fe20007810000 */
[----:B------:R-:W0:Y:S01]  /*2730*/  MUFU.TANH R102, R102 ;  /* 0x0000006600667308 */ /* 0x000e220000002400 */
[----:B------:R-:W-:Y:S01]  /*2740*/  ISETP.GT.AND P2, PT, R13, 0x10, PT ;  /* 0x000000100d00780c */ /* 0x000fe20003f44270 */
[C---:B------:R-:W-:Y:S01]  /*2750*/  FMUL.FTZ R55, R0.reuse, R55 ;  /* 0x0000003700377220 */ /* 0x040fe20000410000 */
[----:B----4-:R-:W-:Y:S01]  /*2760*/  FSEL R105, R95, -INF , P1 ;  /* 0xff8000005f697808 */ /* 0x010fe20000800000 */
[C---:B------:R-:W-:Y:S01]  /*2770*/  FMUL.FTZ R26, R0.reuse, R26 ;  /* 0x0000001a001a7220 */ /* 0x040fe20000410000 */
[----:B------:R-:W-:Y:S01]  /*2780*/  FMNMX.FTZ R10, R121, R10, !PT ;  /* 0x0000000a790a7209 */ /* 0x000fe20007810000 */
[----:B------:R-:W-:Y:S01]  /*2790*/  FMUL.FTZ R30, R0, R30 ;  /* 0x0000001e001e7220 */ /* 0x000fe20000410000 */
[----:B------:R-:W-:Y:S01]  /*27a0*/  ISETP.GT.AND P1, PT, R13, 0x11, PT ;  /* 0x000000110d00780c */ /* 0x000fe20003f24270 */
[----:B------:R-:W3:Y:S01]  /*27b0*/  MUFU.TANH R75, R75 ;  /* 0x0000004b004b7308 */ /* 0x000ee20000002400 */
[----:B--2---:R-:W-:Y:S01]  /*27c0*/  FSEL R117, R98, -INF , P2 ;  /* 0xff80000062757808 */ /* 0x004fe20001000000 */
[C---:B------:R-:W-:Y:S01]  /*27d0*/  FMUL.FTZ R34, R0.reuse, R34 ;  /* 0x0000002200227220 */ /* 0x040fe20000410000 */
[----:B------:R-:W-:Y:S01]  /*27e0*/  FMNMX.FTZ R10, R105, R10, !PT ;  /* 0x0000000a690a7209 */ /* 0x000fe20007810000 */
[C---:B------:R-:W-:Y:S01]  /*27f0*/  FMUL.FTZ R38, R0.reuse, R38 ;  /* 0x0000002600267220 */ /* 0x040fe20000410000 */
[----:B------:R-:W-:Y:S01]  /*2800*/  ISETP.GT.AND P2, PT, R13, 0x18, PT ;  /* 0x000000180d00780c */ /* 0x000fe20003f44270 */
[C---:B------:R-:W-:Y:S01]  /*2810*/  FMUL.FTZ R23, R0.reuse, R81 ;  /* 0x0000005100177220 */ /* 0x040fe20000410000 */
[----:B-1----:R-:W-:Y:S01]  /*2820*/  FSEL R111, R99, -INF , P1 ;  /* 0xff800000636f7808 */ /* 0x002fe20000800000 */
[----:B------:R-:W1:Y:S01]  /*2830*/  MUFU.TANH R78, R78 ;  /* 0x0000004e004e7308 */ /* 0x000e620000002400 */
[----:B------:R-:W-:Y:S01]  /*2840*/  FMNMX.FTZ R10, R117, R10, !PT ;  /* 0x0000000a750a7209 */ /* 0x000fe20007810000 */
[C---:B------:R-:W-:Y:S01]  /*2850*/  FMUL.FTZ R4, R0.reuse, R88 ;  /* 0x0000005800047220 */ /* 0x040fe20000410000 */
[----:B------:R-:W-:Y:S01]  /*2860*/  ISETP.GT.AND P1, PT, R13, 0x19, PT ;  /* 0x000000190d00780c */ /* 0x000fe20003f24270 */
[----:B------:R-:W-:Y:S01]  /*2870*/  FMUL.FTZ R8, R0, R92 ;  /* 0x0000005c00087220 */ /* 0x000fe20000410000 */
[----:B0-----:R-:W-:Y:S01]  /*2880*/  FSEL R107, R102, -INF , P2 ;  /* 0xff800000666b7808 */ /* 0x001fe20001000000 */
[----:B------:R-:W-:Y:S01]  /*2890*/  ULDC UR6, c[0x0][0x988] ;  /* 0x0002620000067ab9 */ /* 0x000fe20000000800 */
[----:B------:R-:W-:Y:S01]  /*28a0*/  FMNMX.FTZ R10, R111, R10, !PT ;  /* 0x0000000a6f0a7209 */ /* 0x000fe20007810000 */
[----:B------:R-:W0:Y:S01]  /*28b0*/  MUFU.TANH R79, R79 ;  /* 0x0000004f004f7308 */ /* 0x000e220000002400 */
[----:B------:R-:W-:Y:S01]  /*28c0*/  ISETP.GT.AND P2, PT, R13, 0x20, PT ;  /* 0x000000200d00780c */ /* 0x000fe20003f44270 */
[C---:B------:R-:W-:Y:S01]  /*28d0*/  FMUL.FTZ R24, R0.reuse, R24 ;  /* 0x0000001800187220 */ /* 0x040fe20000410000 */
[----:B------:R-:W-:Y:S01]  /*28e0*/  FSEL R113, R113, -INF , P1 ;  /* 0xff80000071717808 */ /* 0x000fe20000800000 */
[C---:B------:R-:W-:Y:S01]  /*28f0*/  FMUL.FTZ R11, R0.reuse, R96 ;  /* 0x00000060000b7220 */ /* 0x040fe20000410000 */
[----:B------:R-:W-:Y:S01]  /*2900*/  FMNMX.FTZ R10, R107, R10, !PT ;  /* 0x0000000a6b0a7209 */ /* 0x000fe20007810000 */
[C---:B------:R-:W-:Y:S01]  /*2910*/  FMUL.FTZ R29, R0.reuse, R29 ;  /* 0x0000001d001d7220 */ /* 0x040fe20000410000 */
[----:B------:R-:W-:Y:S01]  /*2920*/  ISETP.GT.AND P1, PT, R13, 0x21, PT ;  /* 0x000000210d00780c */ /* 0x000fe20003f24270 */
[----:B------:R-:W2:Y:S01]  /*2930*/  MUFU.TANH R82, R82 ;  /* 0x0000005200527308 */ /* 0x000ea20000002400 */
[----:B------:R-:W-:Y:S01]  /*2940*/  FSEL R119, R119, -INF , P2 ;  /* 0xff80000077777808 */ /* 0x000fe20001000000 */
[C---:B------:R-:W-:Y:S01]  /*2950*/  FMUL.FTZ R14, R0.reuse, R100 ;  /* 0x00000064000e7220 */ /* 0x040fe20000410000 */
[----:B------:R-:W-:Y:S01]  /*2960*/  FMNMX.FTZ R10, R113, R10, !PT ;  /* 0x0000000a710a7209 */ /* 0x000fe20007810000 */
[C---:B------:R-:W-:Y:S01]  /*2970*/  FMUL.FTZ R53, R0.reuse, R53 ;  /* 0x0000003500357220 */ /* 0x040fe20000410000 */
[----:B------:R-:W-:Y:S01]  /*2980*/  ISETP.GT.AND P2, PT, R13, 0x28, PT ;  /* 0x000000280d00780c */ /* 0x000fe20003f44270 */
[C---:B------:R-:W-:Y:S01]  /*2990*/  FMUL.FTZ R32, R0.reuse, R32 ;  /* 0x0000002000207220 */ /* 0x040fe20000410000 */
[----:B---3--:R-:W-:Y:S01]  /*29a0*/  FSEL R115, R75, -INF , P1 ;  /* 0xff8000004b737808 */ /* 0x008fe20000800000 */
[----:B------:R-:W3:Y:S01]  /*29b0*/  MUFU.TANH R83, R83 ;  /* 0x0000005300537308 */ /* 0x000ee20000002400 */
[----:B------:R-:W-:Y:S01]  /*29c0*/  FMNMX.FTZ R10, R119, R10, !PT ;  /* 0x0000000a770a7209 */ /* 0x000fe20007810000 */
[C---:B------:R-:W-:Y:S01]  /*29d0*/  FMUL.FTZ R19, R0.reuse, R73 ;  /* 0x0000004900137220 */ /* 0x040fe20000410000 */
[----:B------:R-:W-:Y:S01]  /*29e0*/  ISETP.GT.AND P1, PT, R13, 0x29, PT ;  /* 0x000000290d00780c */ /* 0x000fe20003f24270 */
[----:B------:R-:W-:Y:S01]  /*29f0*/  FMUL.FTZ R22, R0, R80 ;  /* 0x0000005000167220 */ /* 0x000fe20000410000 */
[----:B-1----:R-:W-:Y:S01]  /*2a00*/  FSEL R109, R78, -INF , P2 ;  /* 0xff8000004e6d7808 */ /* 0x002fe20001000000 */
[C---:B------:R-:W-:Y:S01]  /*2a10*/  FMUL.FTZ R28, R0.reuse, R28 ;  /* 0x0000001c001c7220 */ /* 0x040fe20000410000 */
[----:B------:R-:W-:Y:S01]  /*2a20*/  FMNMX.FTZ R10, R115, R10, !PT ;  /* 0x0000000a730a7209 */ /* 0x000fe20007810000 */
[----:B------:R-:W1:Y:S01]  /*2a30*/  MUFU.TANH R86, R86 ;  /* 0x0000005600567308 */ /* 0x000e620000002400 */
[----:B------:R-:W-:Y:S01]  /*2a40*/  ISETP.GT.AND P2, PT, R13, 0x30, PT ;  /* 0x000000300d00780c */ /* 0x000fe20003f44270 */
[C---:B------:R-:W-:Y:S01]  /*2a50*/  FMUL.FTZ R73, R0.reuse, R84 ;  /* 0x0000005400497220 */ /* 0x040fe20000410000 */
[----:B0-----:R-:W-:Y:S01]  /*2a60*/  FSEL R101, R79, -INF , P1 ;  /* 0xff8000004f657808 */ /* 0x001fe20000800000 */
[C---:B------:R-:W-:Y:S01]  /*2a70*/  FMUL.FTZ R25, R0.reuse, R25 ;  /* 0x0000001900197220 */ /* 0x040fe20000410000 */
[----:B------:R-:W-:Y:S01]  /*2a80*/  FMNMX.FTZ R10, R109, R10, !PT ;  /* 0x0000000a6d0a7209 */ /* 0x000fe20007810000 */
[----:B------:R-:W-:Y:S01]  /*2a90*/  FMUL.FTZ R44, R0, R44 ;  /* 0x0000002c002c7220 */ /* 0x000fe20000410000 */
[----:B------:R-:W-:Y:S01]  /*2aa0*/  ISETP.GT.AND P1, PT, R13, 0x31, PT ;  /* 0x000000310d00780c */ /* 0x000fe20003f24270 */
[----:B------:R-:W0:Y:S01]  /*2ab0*/  MUFU.TANH R87, R87 ;  /* 0x0000005700577308 */ /* 0x000e220000002400 */
[----:B--2---:R-:W-:Y:S01]  /*2ac0*/  FSEL R99, R82, -INF , P2 ;  /* 0xff80000052637808 */ /* 0x004fe20001000000 */
[C---:B------:R-:W-:Y:S01]  /*2ad0*/  FMUL.FTZ R48, R0.reuse, R48 ;  /* 0x0000003000307220 */ /* 0x040fe20000410000 */
[----:B------:R-:W-:Y:S01]  /*2ae0*/  FMNMX.FTZ R10, R101, R10, !PT ;  /* 0x0000000a650a7209 */ /* 0x000fe20007810000 */
[C---:B------:R-:W-:Y:S01]  /*2af0*/  FMUL.FTZ R49, R0.reuse, R49 ;  /* 0x0000003100317220 */ /* 0x040fe20000410000 */
[----:B------:R-:W-:Y:S01]  /*2b00*/  ISETP.GT.AND P2, PT, R13, 0x38, PT ;  /* 0x000000380d00780c */ /* 0x000fe20003f44270 */
[C---:B------:R-:W-:Y:S01]  /*2b10*/  FMUL.FTZ R52, R0.reuse, R52 ;  /* 0x0000003400347220 */ /* 0x040fe20000410000 */
[----:B---3--:R-:W-:Y:S01]  /*2b20*/  FSEL R97, R83, -INF , P1 ;  /* 0xff80000053617808 */ /* 0x008fe20000800000 */
[----:B------:R-:W2:Y:S01]  /*2b30*/  MUFU.TANH R63, R63 ;  /* 0x0000003f003f7308 */ /* 0x000ea20000002400 */
[----:B------:R-:W-:Y:S01]  /*2b40*/  FMNMX.FTZ R10, R99, R10, !PT ;  /* 0x0000000a630a7209 */ /* 0x000fe20007810000 */
[C---:B------:R-:W-:Y:S01]  /*2b50*/  FMUL.FTZ R33, R0.reuse, R33 ;  /* 0x0000002100217220 */ /* 0x040fe20000410000 */
[----:B------:R-:W-:Y:S01]  /*2b60*/  ISETP.GT.AND P1, PT, R13, 0x39, PT ;  /* 0x000000390d00780c */ /* 0x000fe20003f24270 */
[----:B------:R-:W-:Y:S01]  /*2b70*/  FMUL.FTZ R37, R0, R37 ;  /* 0x0000002500257220 */ /* 0x000fe20000410000 */
[----:B-1----:R-:W-:Y:S01]  /*2b80*/  FSEL R95, R86, -INF , P2 ;  /* 0xff800000565f7808 */ /* 0x002fe20001000000 */
[----:B------:R-:W-:Y:S01]  /*2b90*/  FMUL.FTZ R36, R0, R36 ;  /* 0x0000002400247220 */ /* 0x000fe20000410000 */
[----:B------:R-:W-:Y:S01]  /*2ba0*/  FMNMX.FTZ R10, R97, R10, !PT ;  /* 0x0000000a610a7209 */ /* 0x000fe20007810000 */
[----:B------:R-:W1:Y:S01]  /*2bb0*/  MUFU.TANH R67, R67 ;  /* 0x0000004300437308 */ /* 0x000e620000002400 */
[----:B------:R-:W-:Y:S01]  /*2bc0*/  ISETP.GT.AND P2, PT, R13, 0x40, PT ;  /* 0x000000400d00780c */ /* 0x000fe20003f44270 */
[----:B------:R-:W-:Y:S01]  /*2bd0*/  @UP0 ULDC UR14, c[0x0][0x450] ;  /* 0x00011400000e0ab9 */ /* 0x000fe20000000800 */
[----:B0-----:R-:W-:Y:S01]  /*2be0*/  FSEL R93, R87, -INF , P1 ;  /* 0xff800000575d7808 */ /* 0x001fe20000800000 */
[----:B------:R-:W-:Y:S01]  /*2bf0*/  UIADD3 UR52, UR46, -0x2, URZ ;  /* 0xfffffffe2e347890 */ /* 0x000fe2000fffe03f */
[----:B------:R-:W-:Y:S01]  /*2c00*/  FMNMX.FTZ R10, R95, R10, !PT ;  /* 0x0000000a5f0a7209 */ /* 0x000fe20007810000 */
[----:B------:R-:W-:Y:S01]  /*2c10*/  UIADD3 UR10, UR41, 0x22840, URZ ;  /* 0x00022840290a7890 */ /* 0x000fe2000fffe03f */
[----:B------:R-:W-:Y:S01]  /*2c20*/  ISETP.GT.AND P1, PT, R13, 0x41, PT ;  /* 0x000000410d00780c */ /* 0x000fe20003f24270 */
[----:B------:R-:W0:Y:S01]  /*2c30*/  MUFU.TANH R70, R70 ;  /* 0x0000004600467308 */ /* 0x000e220000002400 */
[----:B------:R-:W-:Y:S01]  /*2c40*/  FSEL R91, R76, -INF , P2 ;  /* 0xff8000004c5b7808 */ /* 0x000fe20001000000 */
[----:B------:R-:W-:Y:S01]  /*2c50*/  UPRMT UR10, UR47, 0x654, UR10 ;  /* 0x000006542f0a7896 */ /* 0x000fe2000800000a */
[----:B------:R-:W-:Y:S01]  /*2c60*/  FMNMX.FTZ R10, R93, R10, !PT ;  /* 0x0000000a5d0a7209 */ /* 0x000fe20007810000 */
[----:B------:R-:W3:Y:S01]  /*2c70*/  S2UR UR46, SR_CgaCtaId ;  /* 0x00000000002e79c3 */ /* 0x000ee20000008800 */
[----:B------:R-:W-:Y:S01]  /*2c80*/  ISETP.GT.AND P2, PT, R13, 0x48, PT ;  /* 0x000000480d00780c */ /* 0x000fe20003f44270 */
[----:B------:R-:W-:Y:S01]  /*2c90*/  UMOV UR47, URZ ;  /* 0x0000003f002f7c82 */ /* 0x000fe20008000000 */
[----:B------:R-:W-:Y:S01]  /*2ca0*/  FSEL R89, R89, -INF , P1 ;  /* 0xff80000059597808 */ /* 0x000fe20000800000 */
[----:B------:R-:W4:Y:S01]  /*2cb0*/  MUFU.TANH R71, R71 ;  /* 0x0000004700477308 */ /* 0x000f220000002400 */
[----:B------:R-:W-:-:S02]  /*2cc0*/  FMNMX.FTZ R10, R91, R10, !PT ;  /* 0x0000000a5b0a7209 */ /* 0x000fc40007810000 */
[----:B------:R-:W-:Y:S01]  /*2cd0*/  ISETP.GT.AND P1, PT, R13, 0x49, PT ;  /* 0x000000490d00780c */ /* 0x000fe20003f24270 */
[----:B------:R-:W-:Y:S01]  /*2ce0*/  SYNCS.ARRIVE.TRANS64.RED.A1T0 RZ, [UR10], RZ ;  /* 0x000000ffffff79a7 */ /* 0x000fe2000810040a */
[----:B------:R-:W-:Y:S02]  /*2cf0*/  FSEL R87, R77, -INF , P2 ;  /* 0xff8000004d577808 */ /* 0x000fe40001000000 */
[----:B------:R-:W-:Y:S01]  /*2d00*/  FMNMX.FTZ R10, R89, R10, !PT ;  /* 0x0000000a590a7209 */ /* 0x000fe20007810000 */
[----:B------:R5:W3:Y:S01]  /*2d10*/  MUFU.TANH R68, R42 ;  /* 0x0000002a00447308 */ /* 0x000ae20000002400 */
[----:B------:R-:W-:Y:S02]  /*2d20*/  ISETP.GT.AND P2, PT, R13, 0x50, PT ;  /* 0x000000500d00780c */ /* 0x000fe40003f44270 */
[----:B--2---:R-:W-:Y:S02]  /*2d30*/  FSEL R85, R63, -INF , P1 ;  /* 0xff8000003f557808 */ /* 0x004fe40000800000 */
[----:B------:R-:W-:-:S02]  /*2d40*/  FMNMX.FTZ R10, R87, R10, !PT ;  /* 0x0000000a570a7209 */ /* 0x000fc40007810000 */
[----:B------:R-:W-:Y:S01]  /*2d50*/  ISETP.GT.AND P1, PT, R13, 0x51, PT ;  /* 0x000000510d00780c */ /* 0x000fe20003f24270 */
[----:B------:R-:W2:Y:S01]  /*2d60*/  MUFU.TANH R43, R43 ;  /* 0x0000002b002b7308 */ /* 0x000ea20000002400 */
[----:B------:R-:W-:Y:S02]  /*2d70*/  FSEL R83, R65, -INF , P2 ;  /* 0xff80000041537808 */ /* 0x000fe40001000000 */
[----:B------:R-:W-:Y:S02]  /*2d80*/  FMNMX.FTZ R10, R85, R10, !PT ;  /* 0x0000000a550a7209 */ /* 0x000fe40007810000 */
[----:B------:R-:W-:Y:S02]  /*2d90*/  ISETP.GT.AND P2, PT, R13, 0x58, PT ;  /* 0x000000580d00780c */ /* 0x000fe40003f44270 */
[----:B-1----:R-:W-:Y:S01]  /*2da0*/  FSEL R77, R67, -INF , P1 ;  /* 0xff800000434d7808 */ /* 0x002fe20000800000 */
[----:B------:R-:W-:Y:S01]  /*2db0*/  MUFU.TANH R46, R46 ;  /* 0x0000002e002e7308 */ /* 0x000fe20000002400 */
[----:B-----5:R-:W-:Y:S01]  /*2dc0*/  FMNMX.FTZ R42, R83, R10, !PT ;  /* 0x0000000a532a7209 */ /* 0x020fe20007810000 */
[----:B------:R-:W-:Y:S01]  /*2dd0*/  FMUL.FTZ R10, R0, R27 ;  /* 0x0000001b000a7220 */ /* 0x000fe20000410000 */
[----:B------:R-:W-:-:S02]  /*2de0*/  ISETP.GT.AND P1, PT, R13, 0x59, PT ;  /* 0x000000590d00780c */ /* 0x000fc40003f24270 */
[----:B0-----:R-:W-:Y:S02]  /*2df0*/  FSEL R63, R70, -INF , P2 ;  /* 0xff800000463f7808 */ /* 0x001fe40001000000 */
[----:B------:R-:W-:Y:S01]  /*2e00*/  FMNMX.FTZ R42, R77, R42, !PT ;  /* 0x0000002a4d2a7209 */ /* 0x000fe20007810000 */
[----:B------:R-:W0:Y:S01]  /*2e10*/  MUFU.TANH R47, R47 ;  /* 0x0000002f002f7308 */ /* 0x000e220000002400 */
[----:B------:R-:W-:Y:S02]  /*2e20*/  ISETP.GT.AND P2, PT, R13, 0x60, PT ;  /* 0x000000600d00780c */ /* 0x000fe40003f44270 */
[----:B----4-:R-:W-:Y:S02]  /*2e30*/  FSEL R41, R71, -INF , P1 ;  /* 0xff80000047297808 */ /* 0x010fe40000800000 */
[----:B------:R-:W-:Y:S02]  /*2e40*/  FMNMX.FTZ R42, R63, R42, !PT ;  /* 0x0000002a3f2a7209 */ /* 0x000fe40007810000 */
[----:B------:R-:W-:Y:S01]  /*2e50*/  ISETP.GT.AND P1, PT, R13, 0x61, PT ;  /* 0x000000610d00780c */ /* 0x000fe20003f24270 */
[----:B------:R-:W1:Y:S01]  /*2e60*/  MUFU.TANH R50, R50 ;  /* 0x0000003200327308 */ /* 0x000e620000002400 */
[----:B---3--:R-:W-:-:S02]  /*2e70*/  FSEL R27, R68, -INF , P2 ;  /* 0xff800000441b7808 */ /* 0x008fc40001000000 */
[----:B------:R-:W-:Y:S02]  /*2e80*/  FMNMX.FTZ R42, R41, R42, !PT ;  /* 0x0000002a292a7209 */ /* 0x000fe40007810000 */
[----:B------:R-:W-:Y:S02]  /*2e90*/  ISETP.GT.AND P2, PT, R13, 0x68, PT ;  /* 0x000000680d00780c */ /* 0x000fe40003f44270 */
[----:B--2---:R-:W-:Y:S01]  /*2ea0*/  FSEL R43, R43, -INF , P1 ;  /* 0xff8000002b2b7808 */ /* 0x004fe20000800000 */
[----:B------:R-:W2:Y:S01]  /*2eb0*/  MUFU.TANH R69, R51 ;  /* 0x0000003300457308 */ /* 0x000ea20000002400 */
[----:B------:R-:W-:Y:S02]  /*2ec0*/  FMNMX.FTZ R42, R27, R42, !PT ;  /* 0x0000002a1b2a7209 */ /* 0x000fe40007810000 */
[----:B------:R-:W-:Y:S02]  /*2ed0*/  ISETP.GT.AND P1, PT, R13, 0x69, PT ;  /* 0x000000690d00780c */ /* 0x000fe40003f24270 */
[----:B------:R-:W-:-:S02]  /*2ee0*/  FMNMX.FTZ R42, R43, R42, !PT ;  /* 0x0000002a2b2a7209 */ /* 0x000fc40007810000 */
[----:B0-----:R-:W-:Y:S01]  /*2ef0*/  FSEL R47, R47, -INF , P1 ;  /* 0xff8000002f2f7808 */ /* 0x001fe20000800000 */
[----:B------:R0:W-:Y:S01]  /*2f00*/  MUFU.TANH R70, R10 ;  /* 0x0000000a00467308 */ /* 0x0001e20000002400 */
[----:B------:R-:W-:-:S07]  /*2f10*/  ISETP.GT.AND P1, PT, R13, 0x71, PT ;  /* 0x000000710d00780c */ /* 0x000fce0003f24270 */
[----:B------:R-:W-:Y:S01]  /*2f20*/  MUFU.TANH R54, R54 ;  /* 0x0000003600367308 */ /* 0x000fe20000002400 */
[----:B0-----:R-:W-:Y:S01]  /*2f30*/  FMUL.FTZ R10, R0, R31 ;  /* 0x0000001f000a7220 */ /* 0x001fe20000410000 */
[----:B------:R-:W-:Y:S02]  /*2f40*/  FSEL R31, R46, -INF , P2 ;  /* 0xff8000002e1f7808 */ /* 0x000fe40001000000 */
[----:B------:R-:W-:Y:S02]  /*2f50*/  ISETP.GT.AND P2, PT, R13, 0x70, PT ;  /* 0x000000700d00780c */ /* 0x000fe40003f44270 */
[----:B------:R-:W-:Y:S02]  /*2f60*/  FMNMX.FTZ R42, R31, R42, !PT ;  /* 0x0000002a1f2a7209 */ /* 0x000fe40007810000 */
[----:B------:R2:W0:Y:S01]  /*2f70*/  MUFU.TANH R75, R55 ;  /* 0x00000037004b7308 */ /* 0x0004220000002400 */
[----:B-1----:R-:W-:Y:S02]  /*2f80*/  FSEL R51, R50, -INF , P2 ;  /* 0xff80000032337808 */ /* 0x002fe40001000000 */
[----:B------:R-:W-:-:S02]  /*2f90*/  FMNMX.FTZ R42, R47, R42, !PT ;  /* 0x0000002a2f2a7209 */ /* 0x000fc40007810000 */
[----:B------:R-:W-:Y:S02]  /*2fa0*/  ISETP.GT.AND P2, PT, R13, 0x78, PT ;  /* 0x000000780d00780c */ /* 0x000fe40003f44270 */
[----:B------:R-:W-:Y:S01]  /*2fb0*/  FMNMX.FTZ R42, R51, R42, !PT ;  /* 0x0000002a332a7209 */ /* 0x000fe20007810000 */
[----:B------:R-:W1:Y:S01]  /*2fc0*/  MUFU.TANH R26, R26 ;  /* 0x0000001a001a7308 */ /* 0x000e620000002400 */
[----:B--2---:R-:W-:Y:S02]  /*2fd0*/  FSEL R55, R69, -INF , P1 ;  /* 0xff80000045377808 */ /* 0x004fe40000800000 */
[----:B------:R-:W-:Y:S02]  /*2fe0*/  ISETP.GT.AND P1, PT, R13, 0x79, PT ;  /* 0x000000790d00780c */ /* 0x000fe40003f24270 */
[----:B------:R-:W-:-:S03]  /*2ff0*/  FMNMX.FTZ R42, R55, R42, !PT ;  /* 0x0000002a372a7209 */ /* 0x000fc60007810000 */
[----:B------:R2:W3:Y:S01]  /*3000*/  MUFU.TANH R46, R10 ;  /* 0x0000000a002e7308 */ /* 0x0004e20000002400 */
[----:B0-----:R-:W-:Y:S02]  /*3010*/  FSEL R65, R75, -INF , P1 ;  /* 0xff8000004b417808 */ /* 0x001fe40000800000 */
[----:B------:R-:W-:-:S04]  /*3020*/  ISETP.GT.AND P1, PT, R13, 0x81, PT ;  /* 0x000000810d00780c */ /* 0x000fc80003f24270 */
[----:B------:R-:W-:Y:S01]  /*3030*/  FSEL R69, R70, -INF , P1 ;  /* 0xff80000046457808 */ /* 0x000fe20000800000 */
[----:B------:R-:W0:Y:S01]  /*3040*/  MUFU.TANH R30, R30 ;  /* 0x0000001e001e7308 */ /* 0x000e220000002400 */
[----:B--2---:R-:W-:Y:S01]  /*3050*/  FMUL.FTZ R10, R0, R35 ;  /* 0x00000023000a7220 */ /* 0x004fe20000410000 */
[----:B------:R-:W-:Y:S02]  /*3060*/  FSEL R35, R54, -INF , P2 ;  /* 0xff80000036237808 */ /* 0x000fe40001000000 */
[----:B------:R-:W-:Y:S02]  /*3070*/  ISETP.GT.AND P2, PT, R13, 0x80, PT ;  /* 0x000000800d00780c */ /* 0x000fe40003f44270 */
[----:B------:R-:W-:Y:S02]  /*3080*/  FMNMX.FTZ R42, R35, R42, !PT ;  /* 0x0000002a232a7209 */ /* 0x000fe40007810000 */
[----:B------:R-:W2:Y:S01]  /*3090*/  MUFU.TANH R34, R34 ;  /* 0x0000002200227308 */ /* 0x000ea20000002400 */
[----:B-1----:R-:W-:-:S02]  /*30a0*/  FSEL R67, R26, -INF , P2 ;  /* 0xff8000001a437808 */ /* 0x002fc40001000000 */
[----:B------:R-:W-:Y:S02]  /*30b0*/  FMNMX.FTZ R42, R65, R42, !PT ;  /* 0x0000002a412a7209 */ /* 0x000fe40007810000 */
[----:B------:R-:W-:Y:S02]  /*30c0*/  ISETP.GT.AND P2, PT, R13, 0x88, PT ;  /* 0x000000880d00780c */ /* 0x000fe40003f44270 */
[----:B------:R-:W-:Y:S01]  /*30d0*/  FMNMX.FTZ R42, R67, R42, !PT ;  /* 0x0000002a432a7209 */ /* 0x000fe20007810000 */
[----:B------:R1:W4:Y:S01]  /*30e0*/  MUFU.TANH R79, R10 ;  /* 0x0000000a004f7308 */ /* 0x0003220000002400 */
[----:B------:R-:W-:Y:S02]  /*30f0*/  ISETP.GT.AND P1, PT, R13, 0x89, PT ;  /* 0x000000890d00780c */ /* 0x000fe40003f24270 */
[----:B------:R-:W-:Y:S02]  /*3100*/  FMNMX.FTZ R42, R69, R42, !PT ;  /* 0x0000002a452a7209 */ /* 0x000fe40007810000 */
[----:B---3--:R-:W-:-:S02]  /*3110*/  FSEL R75, R46, -INF , P1 ;  /* 0xff8000002e4b7808 */ /* 0x008fc40000800000 */
[C---:B------:R-:W-:Y:S01]  /*3120*/  ISETP.GT.AND P1, PT, R13.reuse, 0x91, PT ;  /* 0x000000910d00780c */ /* 0x040fe20003f24270 */
[----:B------:R-:W3:Y:S01]  /*3130*/  MUFU.TANH R38, R38 ;  /* 0x0000002600267308 */ /* 0x000ee20000002400 */
[----:B-1----:R-:W-:Y:S01]  /*3140*/  FMUL.FTZ R10, R0, R39 ;  /* 0x00000027000a7220 */ /* 0x002fe20000410000 */
[----:B0-----:R-:W-:Y:S02]  /*3150*/  FSEL R39, R30, -INF , P2 ;  /* 0xff8000001e277808 */ /* 0x001fe40001000000 */
[----:B------:R-:W-:Y:S01]  /*3160*/  ISETP.GT.AND P2, PT, R13, 0x90, PT ;  /* 0x000000900d00780c */ /* 0x000fe20003f44270 */
[----:B------:R-:W0:Y:S01]  /*3170*/  SHFL.IDX PT, R30, R64, RZ, 0x1c1f ;  /* 0x001c1fff401e7589 */ /* 0x000e2200000e0000 */
[----:B------:R-:W-:Y:S02]  /*3180*/  FMNMX.FTZ R42, R39, R42, !PT ;  /* 0x0000002a272a7209 */ /* 0x000fe40007810000 */
[----:B------:R1:W5:Y:S01]  /*3190*/  MUFU.TANH R81, R10 ;  /* 0x0000000a00517308 */ /* 0x0003620000002400 */
[----:B--2---:R-:W-:-:S02]  /*31a0*/  FSEL R71, R34, -INF , P2 ;  /* 0xff80000022477808 */ /* 0x004fc40001000000 */
[----:B------:R-:W-:Y:S02]  /*31b0*/  FMNMX.FTZ R42, R75, R42, !PT ;  /* 0x0000002a4b2a7209 */ /* 0x000fe40007810000 */
[----:B------:R-:W-:Y:S02]  /*31c0*/  ISETP.GT.AND P2, PT, R13, 0x98, PT ;  /* 0x000000980d00780c */ /* 0x000fe40003f44270 */
[----:B----4-:R-:W-:Y:S01]  /*31d0*/  FSEL R79, R79, -INF , P1 ;  /* 0xff8000004f4f7808 */ /* 0x010fe20000800000 */
[----:B------:R-:W-:Y:S01]  /*31e0*/  MUFU.TANH R4, R4 ;  /* 0x0000000400047308 */ /* 0x000fe20000002400 */
[----:B------:R-:W-:Y:S01]  /*31f0*/  FMNMX.FTZ R42, R71, R42, !PT ;  /* 0x0000002a472a7209 */ /* 0x000fe20007810000 */
[----:B-1----:R-:W-:Y:S01]  /*3200*/  FMUL.FTZ R10, R0, R45 ;  /* 0x0000002d000a7220 */ /* 0x002fe20000410000 */
[----:B------:R-:W-:Y:S02]  /*3210*/  ISETP.GT.AND P1, PT, R13, 0x99, PT ;  /* 0x000000990d00780c */ /* 0x000fe40003f24270 */
[----:B---3--:R-:W-:-:S02]  /*3220*/  FSEL R45, R38, -INF , P2 ;  /* 0xff800000262d7808 */ /* 0x008fc40001000000 */
[----:B------:R-:W-:Y:S01]  /*3230*/  FMNMX.FTZ R42, R79, R42, !PT ;  /* 0x0000002a4f2a7209 */ /* 0x000fe20007810000 */
[----:B------:R-:W-:Y:S01]  /*3240*/  MUFU.TANH R34, R10 ;  /* 0x0000000a00227308 */ /* 0x000fe20000002400 */
[----:B-----5:R-:W-:Y:S02]  /*3250*/  FSEL R81, R81, -INF , P1 ;  /* 0xff80000051517808 */ /* 0x020fe40000800000 */
[----:B------:R-:W-:Y:S02]  /*3260*/  FMNMX.FTZ R42, R45, R42, !PT ;  /* 0x0000002a2d2a7209 */ /* 0x000fe40007810000 */
[----:B0-----:R-:W-:Y:S02]  /*3270*/  VIADDMNMX R66, R30, R103, R66, PT ;  /* 0x000000671e427246 */ /* 0x001fe40003800142 */
[----:B------:R-:W-:Y:S01]  /*3280*/  FMNMX.FTZ R42, R81, R42, !PT ;  /* 0x0000002a512a7209 */ /* 0x000fe20007810000 */
[----:B------:R-:W0:Y:S01]  /*3290*/  MUFU.TANH R5, R5 ;  /* 0x0000000500057308 */ /* 0x000e220000002400 */
[----:B------:R-:W-:-:S02]  /*32a0*/  ISETP.GT.AND P2, PT, R66, 0x1, PT ;  /* 0x000000014200780c */ /* 0x000fc40003f44270 */
[----:B------:R-:W-:Y:S01]  /*32b0*/  ISETP.GT.AND P3, PT, R66, 0x8, PT ;  /* 0x000000084200780c */ /* 0x000fe20003f64270 */
[----:B------:R-:W1:Y:S04]  /*32c0*/  SHFL.BFLY PT, R13, R42, 0x2, 0x1f ;  /* 0x0c401f002a0d7f89 */ /* 0x000e6800000e0000 */
[----:B------:R-:W2:Y:S08]  /*32d0*/  MUFU.TANH R8, R8 ;  /* 0x0000000800087308 */ /* 0x000eb00000002400 */
[----:B------:R3:W-:Y:S01]  /*32e0*/  MUFU.TANH R46, R24 ;  /* 0x00000018002e7308 */ /* 0x0007e20000002400 */
[----:B0-----:R-:W-:-:S02]  /*32f0*/  FSEL R50, R5, -INF , P2 ;  /* 0xff80000005327808 */ /* 0x001fc40001000000 */
[----:B------:R-:W-:-:S05]  /*3300*/  ISETP.GT.AND P2, PT, R66, 0x10, PT ;  /* 0x000000104200780c */ /* 0x000fca0003f44270 */
[----:B------:R-:W0:Y:S01]  /*3310*/  MUFU.TANH R9, R9 ;  /* 0x0000000900097308 */ /* 0x000e220000002400 */
[----:B-1----:R-:W-:-:S07]  /*3320*/  FMNMX.FTZ R10, R42, R13, !PT ;  /* 0x0000000d2a0a7209 */ /* 0x002fce0007810000 */
[----:B------:R-:W1:Y:S01]  /*3330*/  MUFU.TANH R11, R11 ;  /* 0x0000000b000b7308 */ /* 0x000e620000002400 */
[----:B------:R-:W4:Y:S07]  /*3340*/  SHFL.BFLY PT, R13, R10, 0x1, 0x1f ;  /* 0x0c201f000a0d7f89 */ /* 0x000f2e00000e0000 */
[----:B------:R5:W-:Y:S08]  /*3350*/  MUFU.TANH R139, R29 ;  /* 0x0000001d008b7308 */ /* 0x000bf00000002400 */
[----:B------:R-:W-:Y:S08]  /*3360*/  MUFU.TANH R12, R12 ;  /* 0x0000000c000c7308 */ /* 0x000ff00000002400 */
[----:B------:R-:W1:Y:S01]  /*3370*/  MUFU.TANH R14, R14 ;  /* 0x0000000e000e7308 */ /* 0x000e620000002400 */
[----:B----4-:R-:W-:Y:S01]  /*3380*/  FMNMX.FTZ R13, R10, R13, !PT ;  /* 0x0000000d0a0d7209 */ /* 0x010fe20007810000 */
[----:B------:R-:W-:Y:S01]  /*3390*/  IMAD.U32 R10, RZ, RZ, UR6 ;  /* 0x00000006ff0a7e24 */ /* 0x000fe2000f8e00ff */
[----:B------:R-:W-:-:S02]  /*33a0*/  @UP0 ULDC UR6, c[0x0][0x44c] ;  /* 0x0001130000060ab9 */ /* 0x000fc40000000800 */
[C---:B------:R-:W-:Y:S01]  /*33b0*/  FSETP.NEU.FTZ.AND P1, PT, R13.reuse, -INF , PT ;  /* 0xff8000000d00780b */ /* 0x040fe20003f3d000 */
[----:B---3--:R-:W-:Y:S01]  /*33c0*/  FFMA.FTZ R24, R13, R10, -8 ;  /* 0xc10000000d187423 */ /* 0x008fe2000001000a */
[----:B------:R-:W-:Y:S01]  /*33d0*/  UIMAD.WIDE.U32 UR6, UR48, UR6, URZ ;  /* 0x00000006300672a5 */ /* 0x000fe2000f8e003f */
[----:B------:R2:W-:Y:S03]  /*33e0*/  MUFU.TANH R38, R53 ;  /* 0x0000003500267308 */ /* 0x0005e60000002400 */
[----:B------:R-:W-:Y:S01]  /*33f0*/  FSEL R24, R24, RZ, P1 ;  /* 0x000000ff18187208 */ /* 0x000fe20000800000 */
[----:B------:R-:W-:Y:S01]  /*3400*/  @UP0 USHF.R.U32.HI UR48, URZ, UR14, UR7 ;  /* 0x0000000e3f300299 */ /* 0x000fe20008011607 */
[----:B------:R-:W-:-:S03]  /*3410*/  ISETP.GT.AND P1, PT, R66, RZ, PT ;  /* 0x000000ff4200720c */ /* 0x000fc60003f24270 */
[-CC-:B-----5:R-:W-:Y:S01]  /*3420*/  FFMA.FTZ R29, R105, R10.reuse, -R24.reuse ;  /* 0x0000000a691d7223 */ /* 0x1a0fe20000010818 */
[----:B------:R-:W-:Y:S01]  /*3430*/  FSEL R105, R4, -INF , P1 ;  /* 0xff80000004697808 */ /* 0x000fe20000800000 */
[----:B------:R-:W-:Y:S01]  /*3440*/  MUFU.TANH R15, R15 ;  /* 0x0000000f000f7308 */ /* 0x000fe20000002400 */
[----:B------:R-:W-:Y:S01]  /*3450*/  ISETP.GT.AND P1, PT, R66, 0x9, PT ;  /* 0x000000094200780c */ /* 0x000fe20003f24270 */
[-CC-:B------:R-:W-:Y:S01]  /*3460*/  FFMA.FTZ R111, R111, R10.reuse, -R24.reuse ;  /* 0x0000000a6f6f7223 */ /* 0x180fe20000010818 */
[----:B--2---:R-:W-:Y:S01]  /*3470*/  FSEL R53, R8, -INF , P3 ;  /* 0xff80000008357808 */ /* 0x004fe20001800000 */
[--C-:B------:R-:W-:Y:S01]  /*3480*/  FFMA.FTZ R30, R117, R10, -R24.reuse ;  /* 0x0000000a751e7223 */ /* 0x100fe20000010818 */
[----:B------:R-:W-:Y:S01]  /*3490*/  FMNMX.FTZ R4, R105, R50, !PT ;  /* 0x0000003269047209 */ /* 0x000fe20007810000 */
[--C-:B------:R-:W-:Y:S01]  /*34a0*/  FFMA.FTZ R26, R123, R10, -R24.reuse ;  /* 0x0000000a7b1a7223 */ /* 0x100fe20000010818 */
[----:B0-----:R-:W-:Y:S01]  /*34b0*/  FSEL R103, R9, -INF , P1 ;  /* 0xff80000009677808 */ /* 0x001fe20000800000 */
[----:B------:R0:W-:Y:S01]  /*34c0*/  MUFU.TANH R54, R32 ;  /* 0x0000002000367308 */ /* 0x0001e20000002400 */
[----:B------:R-:W-:Y:S01]  /*34d0*/  FMNMX.FTZ R8, R53, R4, !PT ;  /* 0x0000000435087209 */ /* 0x000fe20007810000 */
[-CC-:B------:R-:W-:Y:S01]  /*34e0*/  FFMA.FTZ R9, R113, R10.reuse, -R24.reuse ;  /* 0x0000000a71097223 */ /* 0x180fe20000010818 */
[C---:B------:R-:W-:Y:S01]  /*34f0*/  ISETP.GT.AND P1, PT, R66.reuse, 0x11, PT ;  /* 0x000000114200780c */ /* 0x040fe20003f24270 */
[--C-:B------:R-:W-:Y:S01]  /*3500*/  FFMA.FTZ R41, R41, R10, -R24.reuse ;  /* 0x0000000a29297223 */ /* 0x100fe20000010818 */
[----:B------:R-:W-:Y:S01]  /*3510*/  FMNMX.FTZ R8, R103, R8, !PT ;  /* 0x0000000867087209 */ /* 0x000fe20007810000 */
[-CC-:B------:R-:W-:Y:S01]  /*3520*/  FFMA.FTZ R27, R27, R10.reuse, -R24.reuse ;  /* 0x0000000a1b1b7223 */ /* 0x180fe20000010818 */
[-CC-:B------:R-:W-:Y:S01]  /*3530*/  FFMA.FTZ R31, R31, R10.reuse, -R24.reuse ;  /* 0x0000000a1f1f7223 */ /* 0x180fe20000010818 */
[----:B------:R-:W2:Y:S01]  /*3540*/  MUFU.TANH R18, R18 ;  /* 0x0000001200127308 */ /* 0x000ea20000002400 */
[-CC-:B0-----:R-:W-:Y:S01]  /*3550*/  FFMA.FTZ R32, R107, R10.reuse, -R24.reuse ;  /* 0x0000000a6b207223 */ /* 0x181fe20000010818 */
[----:B-1----:R-:W-:Y:S01]  /*3560*/  FSEL R107, R11, -INF , P2 ;  /* 0xff8000000b6b7808 */ /* 0x002fe20001000000 */
[-CC-:B------:R-:W-:Y:S01]  /*3570*/  FFMA.FTZ R11, R119, R10.reuse, -R24.reuse ;  /* 0x0000000a770b7223 */ /* 0x180fe20000010818 */
[----:B------:R-:W-:Y:S01]  /*3580*/  ISETP.GT.AND P2, PT, R66, 0x18, PT ;  /* 0x000000184200780c */ /* 0x000fe20003f44270 */
[--C-:B------:R-:W-:Y:S01]  /*3590*/  FFMA.FTZ R35, R35, R10, -R24.reuse ;  /* 0x0000000a23237223 */ /* 0x100fe20000010818 */
[----:B------:R-:W-:Y:S01]  /*35a0*/  FMNMX.FTZ R8, R107, R8, !PT ;  /* 0x000000086b087209 */ /* 0x000fe20007810000 */
[-CC-:B------:R-:W-:Y:S01]  /*35b0*/  FFMA.FTZ R39, R39, R10.reuse, -R24.reuse ;  /* 0x0000000a27277223 */ /* 0x180fe20000010818 */
[----:B------:R-:W-:Y:S01]  /*35c0*/  MUFU.TANH R19, R19 ;  /* 0x0000001300137308 */ /* 0x000fe20000002400 */
[----:B------:R-:W-:Y:S01]  /*35d0*/  FSEL R113, R14, -INF , P2 ;  /* 0xff8000000e717808 */ /* 0x000fe20001000000 */
[-CC-:B------:R-:W-:Y:S01]  /*35e0*/  FFMA.FTZ R45, R45, R10.reuse, -R24.reuse ;  /* 0x0000000a2d2d7223 */ /* 0x180fe20000010818 */
[----:B------:R-:W-:Y:S01]  /*35f0*/  ISETP.GT.AND P2, PT, R66, 0x20, PT ;  /* 0x000000204200780c */ /* 0x000fe20003f44270 */
[----:B------:R-:W-:Y:S01]  /*3600*/  FFMA.FTZ R81, R81, R10, -R24 ;  /* 0x0000000a51517223 */ /* 0x000fe20000010818 */
[----:B------:R-:W-:-:S03]  /*3610*/  UIADD3 UR6, UR48, -UR11, UR49 ;  /* 0x8000000b30067290 */ /* 0x000fc6000fffe031 */
[----:B------:R0:W-:Y:S01]  /*3620*/  MUFU.EX2 R5, R111 ;  /* 0x0000006f00057308 */ /* 0x0001e20000000800 */
[----:B--2---:R-:W-:Y:S01]  /*3630*/  FSEL R119, R18, -INF , P2 ;  /* 0xff80000012777808 */ /* 0x004fe20001000000 */
[----:B------:R-:W-:Y:S01]  /*3640*/  UIMAD.WIDE UR6, UR6, 0x66666667, URZ ;  /* 0x66666667060678a5 */ /* 0x000fe2000f8e023f */
[----:B------:R-:W-:Y:S01]  /*3650*/  ISETP.GT.AND P2, PT, R66, 0x28, PT ;  /* 0x000000284200780c */ /* 0x000fe20003f44270 */
[----:B------:R-:W-:Y:S02]  /*3660*/  UMOV UR48, URZ ;  /* 0x0000003f00307c82 */ /* 0x000fe40008000000 */
[----:B------:R-:W-:Y:S02]  /*3670*/  USHF.R.U32.HI UR6, URZ, 0x1f, UR7 ;  /* 0x0000001f3f067899 */ /* 0x000fe40008011607 */
[----:B------:R-:W1:Y:S01]  /*3680*/  MUFU.TANH R20, R20 ;  /* 0x0000001400147308 */ /* 0x000e620000002400 */
[----:B0-----:R-:W-:Y:S01]  /*3690*/  FSEL R111, R12, -INF , P1 ;  /* 0xff8000000c6f7808 */ /* 0x001fe20000800000 */
[----:B------:R-:W-:Y:S01]  /*36a0*/  ULEA.HI.SX32 UR6, UR7, UR6, 0x1a ;  /* 0x0000000607067291 */ /* 0x000fe2000f8fd23f */
[----:B------:R-:W-:-:S02]  /*36b0*/  ISETP.GT.AND P1, PT, R66, 0x19, PT ;  /* 0x000000194200780c */ /* 0x000fc40003f24270 */
[----:B------:R-:W-:Y:S01]  /*36c0*/  FMNMX.FTZ R8, R111, R8, !PT ;  /* 0x000000086f087209 */ /* 0x000fe20007810000 */
[----:B------:R-:W-:Y:S01]  /*36d0*/  UISETP.LT.AND UP0, UPT, UR38, UR6, UPT ;  /* 0x000000062600728c */ /* 0x000fe2000bf01270 */
[----:B------:R-:W-:Y:S01]  /*36e0*/  FSEL R117, R15, -INF , P1 ;  /* 0xff8000000f757808 */ /* 0x000fe20000800000 */
[----:B------:R-:W0:Y:S01]  /*36f0*/  MUFU.TANH R21, R21 ;  /* 0x0000001500157308 */ /* 0x000e220000002400 */
[----:B------:R-:W-:Y:S01]  /*3700*/  FMNMX.FTZ R12, R113, R8, !PT ;  /* 0x00000008710c7209 */ /* 0x000fe20007810000 */
[----:B------:R-:W-:Y:S01]  /*3710*/  FFMA.FTZ R15, R115, R10, -R24 ;  /* 0x0000000a730f7223 */ /* 0x000fe20000010818 */
[----:B------:R-:W-:Y:S01]  /*3720*/  ISETP.GT.AND P1, PT, R66, 0x21, PT ;  /* 0x000000214200780c */ /* 0x000fe20003f24270 */
[----:B------:R-:W-:Y:S01]  /*3730*/  USEL UR49, UR38, UR6, !UP0 ;  /* 0x0000000626317287 */ /* 0x000fe2000c000000 */
[----:B------:R-:W-:-:S03]  /*3740*/  FMNMX.FTZ R12, R117, R12, !PT ;  /* 0x0000000c750c7209 */ /* 0x000fc60007810000 */
[----:B------:R-:W2:Y:S01]  /*3750*/  MUFU.TANH R22, R22 ;  /* 0x0000001600167308 */ /* 0x000ea20000002400 */
[----:B------:R-:W-:Y:S01]  /*3760*/  FMNMX.FTZ R12, R119, R12, !PT ;  /* 0x0000000c770c7209 */ /* 0x000fe20007810000 */
[----:B------:R-:W-:Y:S01]  /*3770*/  UISETP.GE.AND UP0, UPT, UR52, UR49, UPT ;  /* 0x000000313400728c */ /* 0x000fe2000bf06270 */
[----:B-1----:R-:W-:Y:S01]  /*3780*/  FSEL R115, R20, -INF , P2 ;  /* 0xff80000014737808 */ /* 0x002fe20001000000 */
[----:B------:R-:W-:Y:S01]  /*3790*/  FFMA.FTZ R20, R93, R10, -R24 ;  /* 0x0000000a5d147223 */ /* 0x000fe20000010818 */
[----:B------:R-:W-:-:S03]  /*37a0*/  ISETP.GT.AND P2, PT, R66, 0x30, PT ;  /* 0x000000304200780c */ /* 0x000fc60003f44270 */
[----:B------:R1:W-:Y:S08]  /*37b0*/  MUFU.TANH R42, R28 ;  /* 0x0000001c002a7308 */ /* 0x0003f00000002400 */
[----:B------:R-:W-:Y:S01]  /*37c0*/  MUFU.TANH R23, R23 ;  /* 0x0000001700177308 */ /* 0x000fe20000002400 */
[-CC-:B-1----:R-:W-:Y:S01]  /*37d0*/  FFMA.FTZ R28, R121, R10.reuse, -R24.reuse ;  /* 0x0000000a791c7223 */ /* 0x182fe20000010818 */
[----:B------:R-:W-:Y:S01]  /*37e0*/  FSEL R121, R19, -INF , P1 ;  /* 0xff80000013797808 */ /* 0x000fe20000800000 */
[----:B------:R-:W-:Y:S01]  /*37f0*/  FFMA.FTZ R19, R101, R10, -R24 ;  /* 0x0000000a65137223 */ /* 0x000fe20000010818 */
[----:B------:R-:W-:-:S02]  /*3800*/  ISETP.GT.AND P1, PT, R66, 0x29, PT ;  /* 0x000000294200780c */ /* 0x000fc40003f24270 */
[----:B------:R-:W-:Y:S02]  /*3810*/  FMNMX.FTZ R12, R121, R12, !PT ;  /* 0x0000000c790c7209 */ /* 0x000fe40007810000 */
[----:B------:R-:W1:Y:S01]  /*3820*/  MUFU.TANH R73, R73 ;  /* 0x0000004900497308 */ /* 0x000e620000002400 */
[----:B0-----:R-:W-:Y:S01]  /*3830*/  FSEL R123, R21, -INF , P1 ;  /* 0xff800000157b7808 */ /* 0x001fe20000800000 */
[--C-:B------:R-:W-:Y:S01]  /*3840*/  FFMA.FTZ R21, R97, R10, -R24.reuse ;  /* 0x0000000a61157223 */ /* 0x100fe20000010818 */
[----:B------:R-:W-:Y:S02]  /*3850*/  FMNMX.FTZ R14, R115, R12, !PT ;  /* 0x0000000c730e7209 */ /* 0x000fe40007810000 */
[----:B------:R-:W-:Y:S02]  /*3860*/  ISETP.GT.AND P1, PT, R66, 0x31, PT ;  /* 0x000000314200780c */ /* 0x000fe40003f24270 */
[----:B------:R-:W-:Y:S01]  /*3870*/  FMNMX.FTZ R14, R123, R14, !PT ;  /* 0x0000000e7b0e7209 */ /* 0x000fe20007810000 */
[----:B------:R-:W0:Y:S08]  /*3880*/  MUFU.TANH R72, R72 ;  /* 0x0000004800487308 */ /* 0x000e300000002400 */
[----:B------:R3:W-:Y:S08]  /*3890*/  MUFU.EX2 R8, R11 ;  /* 0x0000000b00087308 */ /* 0x0007f00000000800 */
[----:B------:R-:W-:Y:S01]  /*38a0*/  MUFU.TANH R74, R74 ;  /* 0x0000004a004a7308 */ /* 0x000fe20000002400 */
[----:B---3--:R-:W-:Y:S01]  /*38b0*/  FFMA.FTZ R11, R109, R10, -R24 ;  /* 0x0000000a6d0b7223 */ /* 0x008fe20000010818 */
[----:B--2---:R-:W-:-:S02]  /*38c0*/  FSEL R109, R22, -INF , P2 ;  /* 0xff800000166d7808 */ /* 0x004fc40001000000 */
[C---:B------:R-:W-:Y:S02]  /*38d0*/  ISETP.GT.AND P2, PT, R66.reuse, 0x38, PT ;  /* 0x000000384200780c */ /* 0x040fe40003f44270 */
[----:B------:R-:W-:Y:S02]  /*38e0*/  FMNMX.FTZ R14, R109, R14, !PT ;  /* 0x0000000e6d0e7209 */ /* 0x000fe40007810000 */
[----:B------:R2:W-:Y:S01]  /*38f0*/  MUFU.TANH R137, R25 ;  /* 0x0000001900897308 */ /* 0x0005e20000002400 */
[----:B-1----:R-:W-:Y:S02]  /*3900*/  FSEL R73, R73, -INF , P2 ;  /* 0xff80000049497808 */ /* 0x002fe40001000000 */
[----:B------:R-:W-:-:S05]  /*3910*/  ISETP.GT.AND P2, PT, R66, 0x40, PT ;  /* 0x000000404200780c */ /* 0x000fca0003f44270 */
[----:B------:R-:W1:Y:S01]  /*3920*/  MUFU.TANH R56, R56 ;  /* 0x0000003800387308 */ /* 0x000e620000002400 */
[-CC-:B--2---:R-:W-:Y:S01]  /*3930*/  FFMA.FTZ R25, R125, R10.reuse, -R24.reuse ;  /* 0x0000000a7d197223 */ /* 0x184fe20000010818 */
[----:B------:R-:W-:Y:S01]  /*3940*/  FSEL R125, R23, -INF , P1 ;  /* 0xff800000177d7808 */ /* 0x000fe20000800000 */
[----:B------:R-:W-:Y:S01]  /*3950*/  FFMA.FTZ R23, R89, R10, -R24 ;  /* 0x0000000a59177223 */ /* 0x000fe20000010818 */
[----:B------:R-:W-:Y:S02]  /*3960*/  ISETP.GT.AND P1, PT, R66, 0x39, PT ;  /* 0x000000394200780c */ /* 0x000fe40003f24270 */
[----:B------:R-:W-:Y:S02]  /*3970*/  FMNMX.FTZ R14, R125, R14, !PT ;  /* 0x0000000e7d0e7209 */ /* 0x000fe40007810000 */
[----:B------:R-:W2:Y:S01]  /*3980*/  MUFU.TANH R57, R57 ;  /* 0x0000003900397308 */ /* 0x000ea20000002400 */
[----:B0-----:R-:W-:Y:S02]  /*3990*/  FSEL R101, R72, -INF , P1 ;  /* 0xff80000048657808 */ /* 0x001fe40000800000 */
[----:B------:R-:W-:-:S02]  /*39a0*/  FMNMX.FTZ R18, R73, R14, !PT ;  /* 0x0000000e49127209 */ /* 0x000fc40007810000 */
[----:B------:R-:W-:Y:S02]  /*39b0*/  ISETP.GT.AND P1, PT, R66, 0x41, PT ;  /* 0x000000414200780c */ /* 0x000fe40003f24270 */
[----:B------:R-:W-:Y:S01]  /*39c0*/  FMNMX.FTZ R18, R101, R18, !PT ;  /* 0x0000001265127209 */ /* 0x000fe20007810000 */
[----:B------:R-:W0:Y:S01]  /*39d0*/  MUFU.TANH R58, R58 ;  /* 0x0000003a003a7308 */ /* 0x000e220000002400 */
[----:B-1----:R-:W-:Y:S02]  /*39e0*/  FSEL R127, R56, -INF , P1 ;  /* 0xff800000387f7808 */ /* 0x002fe40000800000 */
[----:B------:R-:W-:-:S05]  /*39f0*/  ISETP.GT.AND P1, PT, R66, 0x49, PT ;  /* 0x000000494200780c */ /* 0x000fca0003f24270 */
[----:B------:R1:W-:Y:S08]  /*3a00*/  MUFU.EX2 R12, R11 ;  /* 0x0000000b000c7308 */ /* 0x0003f00000000800 */
[----:B------:R-:W-:Y:S01]  /*3a10*/  MUFU.TANH R17, R17 ;  /* 0x0000001100117308 */ /* 0x000fe20000002400 */
[----:B-1----:R-:W-:Y:S01]  /*3a20*/  FFMA.FTZ R11, R99, R10, -R24 ;  /* 0x0000000a630b7223 */ /* 0x002fe20000010818 */
[----:B------:R-:W-:-:S02]  /*3a30*/  FSEL R99, R74, -INF , P2 ;  /* 0xff8000004a637808 */ /* 0x000fc40001000000 */
[C---:B------:R-:W-:Y:S02]  /*3a40*/  ISETP.GT.AND P2, PT, R66.reuse, 0x48, PT ;  /* 0x000000484200780c */ /* 0x040fe40003f44270 */
[----:B------:R-:W-:Y:S02]  /*3a50*/  FMNMX.FTZ R18, R99, R18, !PT ;  /* 0x0000001263127209 */ /* 0x000fe40007810000 */
[----:B------:R-:W1:Y:S01]  /*3a60*/  MUFU.TANH R59, R59 ;  /* 0x0000003b003b7308 */ /* 0x000e620000002400 */
[----:B--2---:R-:W-:Y:S02]  /*3a70*/  FSEL R97, R57, -INF , P2 ;  /* 0xff80000039617808 */ /* 0x004fe40001000000 */
[----:B------:R-:W-:Y:S02]  /*3a80*/  FMNMX.FTZ R18, R127, R18, !PT ;  /* 0x000000127f127209 */ /* 0x000fe40007810000 */
[----:B------:R-:W-:Y:S02]  /*3a90*/  ISETP.GT.AND P2, PT, R66, 0x50, PT ;  /* 0x000000504200780c */ /* 0x000fe40003f44270 */
[----:B0-----:R-:W-:Y:S01]  /*3aa0*/  FSEL R129, R58, -INF , P1 ;  /* 0xff8000003a817808 */ /* 0x001fe20000800000 */
[----:B------:R-:W0:Y:S01]  /*3ab0*/  MUFU.TANH R60, R60 ;  /* 0x0000003c003c7308 */ /* 0x000e220000002400 */
[----:B------:R-:W-:-:S02]  /*3ac0*/  FMNMX.FTZ R18, R97, R18, !PT ;  /* 0x0000001261127209 */ /* 0x000fc40007810000 */
[----:B------:R-:W-:Y:S02]  /*3ad0*/  ISETP.GT.AND P1, PT, R66, 0x51, PT ;  /* 0x000000514200780c */ /* 0x000fe40003f24270 */
[----:B------:R-:W-:-:S03]  /*3ae0*/  FMNMX.FTZ R18, R129, R18, !PT ;  /* 0x0000001281127209 */ /* 0x000fc60007810000 */
[----:B------:R-:W2:Y:S01]  /*3af0*/  MUFU.TANH R61, R61 ;  /* 0x0000003d003d7308 */ /* 0x000ea20000002400 */
[----:B-1----:R-:W-:Y:S02]  /*3b00*/  FSEL R131, R59, -INF , P1 ;  /* 0xff8000003b837808 */ /* 0x002fe40000800000 */
[----:B------:R-:W-:-:S05]  /*3b10*/  ISETP.GT.AND P1, PT, R66, 0x59, PT ;  /* 0x000000594200780c */ /* 0x000fca0003f24270 */
[----:B------:R1:W-:Y:S08]  /*3b20*/  MUFU.EX2 R14, R11 ;  /* 0x0000000b000e7308 */ /* 0x0003f00000000800 */
[----:B------:R-:W-:Y:S01]  /*3b30*/  MUFU.TANH R62, R62 ;  /* 0x0000003e003e7308 */ /* 0x000fe20000002400 */
[----:B-1----:R-:W-:Y:S01]  /*3b40*/  FFMA.FTZ R11, R95, R10, -R24 ;  /* 0x0000000a5f0b7223 */ /* 0x002fe20000010818 */
[----:B------:R-:W-:-:S02]  /*3b50*/  FSEL R95, R17, -INF , P2 ;  /* 0xff800000115f7808 */ /* 0x000fc40001000000 */
[----:B------:R-:W-:Y:S02]  /*3b60*/  ISETP.GT.AND P2, PT, R66, 0x58, PT ;  /* 0x000000584200780c */ /* 0x000fe40003f44270 */
[----:B------:R-:W-:Y:S02]  /*3b70*/  FMNMX.FTZ R18, R95, R18, !PT ;  /* 0x000000125f127209 */ /* 0x000fe40007810000 */
[----:B------:R-:W1:Y:S01]  /*3b80*/  MUFU.TANH R40, R40 ;  /* 0x0000002800287308 */ /* 0x000e620000002400 */
[----:B0-----:R-:W-:Y:S02]  /*3b90*/  FSEL R93, R60, -INF , P2 ;  /* 0xff8000003c5d7808 */ /* 0x001fe40001000000 */
[----:B------:R-:W-:Y:S02]  /*3ba0*/  FMNMX.FTZ R18, R131, R18, !PT ;  /* 0x0000001283127209 */ /* 0x000fe40007810000 */
[----:B------:R-:W-:Y:S02]  /*3bb0*/  ISETP.GT.AND P2, PT, R66, 0x60, PT ;  /* 0x000000604200780c */ /* 0x000fe40003f44270 */
[----:B--2---:R-:W-:Y:S01]  /*3bc0*/  FSEL R133, R61, -INF , P1 ;  /* 0xff8000003d857808 */ /* 0x004fe20000800000 */
[----:B------:R-:W0:Y:S01]  /*3bd0*/  MUFU.TANH R44, R44 ;  /* 0x0000002c002c7308 */ /* 0x000e220000002400 */
[----:B------:R-:W-:-:S02]  /*3be0*/  FMNMX.FTZ R22, R93, R18, !PT ;  /* 0x000000125d167209 */ /* 0x000fc40007810000 */
[----:B------:R-:W-:Y:S02]  /*3bf0*/  ISETP.GT.AND P1, PT, R66, 0x61, PT ;  /* 0x000000614200780c */ /* 0x000fe40003f24270 */
[----:B------:R-:W-:-:S03]  /*3c00*/  FMNMX.FTZ R22, R133, R22, !PT ;  /* 0x0000001685167209 */ /* 0x000fc60007810000 */
[----:B------:R2:W-:Y:S01]  /*3c10*/  MUFU.EX2 R17, R11 ;  /* 0x0000000b00117308 */ /* 0x0005e20000000800 */
[----:B-1----:R-:W-:Y:S01]  /*3c20*/  FSEL R135, R40, -INF , P1 ;  /* 0xff80000028877808 */ /* 0x002fe20000800000 */
[-CC-:B------:R-:W-:Y:S01]  /*3c30*/  FFMA.FTZ R40, R47, R10.reuse, -R24.reuse ;  /* 0x0000000a2f287223 */ /* 0x180fe20000010818 */
[----:B------:R-:W-:Y:S01]  /*3c40*/  ISETP.GT.AND P1, PT, R66, 0x69, PT ;  /* 0x000000694200780c */ /* 0x000fe20003f24270 */
[----:B------:R-:W-:-:S03]  /*3c50*/  FFMA.FTZ R47, R69, R10, -R24 ;  /* 0x0000000a452f7223 */ /* 0x000fc60000010818 */
[----:B------:R-:W-:Y:S01]  /*3c60*/  FSEL R57, R34, -INF , P1 ;  /* 0xff80000022397808 */ /* 0x000fe20000800000 */
[----:B------:R-:W1:Y:S01]  /*3c70*/  MUFU.TANH R48, R48 ;  /* 0x0000003000307308 */ /* 0x000e620000002400 */
[--C-:B--2---:R-:W-:Y:S01]  /*3c80*/  FFMA.FTZ R11, R91, R10, -R24.reuse ;  /* 0x0000000a5b0b7223 */ /* 0x104fe20000010818 */
[----:B------:R-:W-:Y:S02]  /*3c90*/  FSEL R91, R62, -INF , P2 ;  /* 0xff8000003e5b7808 */ /* 0x000fe40001000000 */
[----:B------:R-:W-:Y:S02]  /*3ca0*/  ISETP.GT.AND P2, PT, R66, 0x68, PT ;  /* 0x000000684200780c */ /* 0x000fe40003f44270 */
[----:B------:R-:W-:Y:S02]  /*3cb0*/  FMNMX.FTZ R22, R91, R22, !PT ;  /* 0x000000165b167209 */ /* 0x000fe40007810000 */
[----:B------:R-:W-:Y:S01]  /*3cc0*/  MUFU.TANH R49, R49 ;  /* 0x0000003100317308 */ /* 0x000fe20000002400 */
[----:B0-----:R-:W-:Y:S01]  /*3cd0*/  FSEL R89, R44, -INF , P2 ;  /* 0xff8000002c597808 */ /* 0x001fe20001000000 */
[----:B------:R-:W-:Y:S01]  /*3ce0*/  FFMA.FTZ R44, R65, R10, -R24 ;  /* 0x0000000a412c7223 */ /* 0x000fe20000010818 */
[----:B------:R-:W-:-:S02]  /*3cf0*/  FMNMX.FTZ R22, R135, R22, !PT ;  /* 0x0000001687167209 */ /* 0x000fc40007810000 */
[C---:B------:R-:W-:Y:S02]  /*3d00*/  ISETP.GT.AND P2, PT, R66.reuse, 0x70, PT ;  /* 0x000000704200780c */ /* 0x040fe40003f44270 */
[----:B------:R-:W-:Y:S01]  /*3d10*/  ISETP.GT.AND P1, PT, R66, 0x71, PT ;  /* 0x000000714200780c */ /* 0x000fe20003f24270 */
[----:B------:R-:W0:Y:S01]  /*3d20*/  MUFU.TANH R52, R52 ;  /* 0x0000003400347308 */ /* 0x000e220000002400 */
[----:B-1----:R-:W-:Y:S02]  /*3d30*/  FSEL R59, R48, -INF , P2 ;  /* 0xff800000303b7808 */ /* 0x002fe40001000000 */
[----:B------:R-:W-:-:S05]  /*3d40*/  ISETP.GT.AND P2, PT, R66, 0x78, PT ;  /* 0x000000784200780c */ /* 0x000fca0003f44270 */
[----:B------:R1:W-:Y:S08]  /*3d50*/  MUFU.EX2 R4, R32 ;  /* 0x0000002000047308 */ /* 0x0003f00000000800 */
[----:B------:R2:W-:Y:S01]  /*3d60*/  MUFU.EX2 R18, R11 ;  /* 0x0000000b00127308 */ /* 0x0005e20000000800 */
[----:B-1----:R-:W-:Y:S02]  /*3d70*/  FMNMX.FTZ R32, R89, R22, !PT ;  /* 0x0000001659207209 */ /* 0x002fe40007810000 */
[----:B0-----:R-:W-:-:S02]  /*3d80*/  FSEL R61, R52, -INF , P2 ;  /* 0xff800000343d7808 */ /* 0x001fc40001000000 */
[----:B------:R-:W-:Y:S02]  /*3d90*/  FMNMX.FTZ R32, R57, R32, !PT ;  /* 0x0000002039207209 */ /* 0x000fe40007810000 */
[C---:B------:R-:W-:Y:S01]  /*3da0*/  ISETP.GT.AND P2, PT, R66.reuse, 0x80, PT ;  /* 0x000000804200780c */ /* 0x040fe20003f44270 */
[----:B------:R0:W1:Y:S01]  /*3db0*/  MUFU.TANH R141, R33 ;  /* 0x00000021008d7308 */ /* 0x0000620000002400 */
[-CC-:B--2---:R-:W-:Y:S01]  /*3dc0*/  FFMA.FTZ R11, R87, R10.reuse, -R24.reuse ;  /* 0x0000000a570b7223 */ /* 0x184fe20000010818 */
[----:B------:R-:W-:Y:S01]  /*3dd0*/  FSEL R87, R49, -INF , P1 ;  /* 0xff80000031577808 */ /* 0x000fe20000800000 */
[--C-:B------:R-:W-:Y:S01]  /*3de0*/  FFMA.FTZ R49, R79, R10, -R24.reuse ;  /* 0x0000000a4f317223 */ /* 0x100fe20000010818 */
[----:B------:R-:W-:Y:S02]  /*3df0*/  FMNMX.FTZ R32, R59, R32, !PT ;  /* 0x000000203b207209 */ /* 0x000fe40007810000 */
[----:B------:R-:W-:Y:S02]  /*3e00*/  ISETP.GT.AND P1, PT, R66, 0x79, PT ;  /* 0x000000794200780c */ /* 0x000fe40003f24270 */
[----:B------:R-:W-:Y:S01]  /*3e10*/  FMNMX.FTZ R32, R87, R32, !PT ;  /* 0x0000002057207209 */ /* 0x000fe20007810000 */
[--C-:B0-----:R-:W-:Y:S01]  /*3e20*/  FFMA.FTZ R33, R85, R10, -R24.reuse ;  /* 0x0000000a55217223 */ /* 0x101fe20000010818 */
[----:B------:R-:W-:Y:S01]  /*3e30*/  FSEL R85, R38, -INF , P1 ;  /* 0xff80000026557808 */ /* 0x000fe20000800000 */
[----:B------:R0:W-:Y:S01]  /*3e40*/  MUFU.EX2 R22, R11 ;  /* 0x0000000b00167308 */ /* 0x0001e20000000800 */
[----:B------:R-:W-:Y:S01]  /*3e50*/  FMNMX.FTZ R34, R61, R32, !PT ;  /* 0x000000203d227209 */ /* 0x000fe20007810000 */
[----:B------:R-:W-:Y:S01]  /*3e60*/  FFMA.FTZ R38, R51, R10, -R24 ;  /* 0x0000000a33267223 */ /* 0x000fe20000010818 */
[----:B------:R-:W-:-:S02]  /*3e70*/  ISETP.GT.AND P1, PT, R66, 0x81, PT ;  /* 0x000000814200780c */ /* 0x000fc40003f24270 */
[----:B------:R-:W-:Y:S02]  /*3e80*/  FMNMX.FTZ R34, R85, R34, !PT ;  /* 0x0000002255227209 */ /* 0x000fe40007810000 */
[----:B------:R-:W-:Y:S01]  /*3e90*/  FSEL R137, R137, -INF , P1 ;  /* 0xff80000089897808 */ /* 0x000fe20000800000 */
[----:B------:R2:W-:Y:S01]  /*3ea0*/  MUFU.TANH R145, R37 ;  /* 0x0000002500917308 */ /* 0x0005e20000002400 */
[-CC-:B0-----:R-:W-:Y:S01]  /*3eb0*/  FFMA.FTZ R11, R83, R10.reuse, -R24.reuse ;  /* 0x0000000a530b7223 */ /* 0x181fe20000010818 */
[----:B------:R-:W-:Y:S01]  /*3ec0*/  FSEL R83, R46, -INF , P2 ;  /* 0xff8000002e537808 */ /* 0x000fe20001000000 */
[--C-:B------:R-:W-:Y:S01]  /*3ed0*/  FFMA.FTZ R46, R75, R10, -R24.reuse ;  /* 0x0000000a4b2e7223 */ /* 0x100fe20000010818 */
[C---:B------:R-:W-:Y:S02]  /*3ee0*/  ISETP.GT.AND P2, PT, R66.reuse, 0x88, PT ;  /* 0x000000884200780c */ /* 0x040fe40003f44270 */
[----:B------:R-:W-:Y:S02]  /*3ef0*/  FMNMX.FTZ R34, R83, R34, !PT ;  /* 0x0000002253227209 */ /* 0x000fe40007810000 */
[----:B------:R0:W3:Y:S01]  /*3f00*/  MUFU.TANH R143, R36 ;  /* 0x00000024008f7308 */ /* 0x0000e20000002400 */
[----:B--2---:R-:W-:Y:S01]  /*3f10*/  FFMA.FTZ R37, R77, R10, -R24 ;  /* 0x0000000a4d257223 */ /* 0x004fe20000010818 */
[----:B------:R-:W-:-:S02]  /*3f20*/  ISETP.GT.AND P1, PT, R66, 0x89, PT ;  /* 0x000000894200780c */ /* 0x000fc40003f24270 */
[----:B------:R-:W-:Y:S02]  /*3f30*/  FSEL R77, R42, -INF , P2 ;  /* 0xff8000002a4d7808 */ /* 0x000fe40001000000 */
[----:B------:R-:W-:Y:S02]  /*3f40*/  FMNMX.FTZ R34, R137, R34, !PT ;  /* 0x0000002289227209 */ /* 0x000fe40007810000 */
[C---:B------:R-:W-:Y:S01]  /*3f50*/  ISETP.GT.AND P2, PT, R66.reuse, 0x90, PT ;  /* 0x000000904200780c */ /* 0x040fe20003f44270 */
[----:B------:R2:W-:Y:S01]  /*3f60*/  MUFU.EX2 R32, R11 ;  /* 0x0000000b00207308 */ /* 0x0005e20000000800 */
[----:B------:R-:W-:Y:S02]  /*3f70*/  FSEL R139, R139, -INF , P1 ;  /* 0xff8000008b8b7808 */ /* 0x000fe40000800000 */
[----:B0-----:R-:W-:Y:S02]  /*3f80*/  FMNMX.FTZ R36, R77, R34, !PT ;  /* 0x000000224d247209 */ /* 0x001fe40007810000 */
[----:B------:R-:W-:-:S02]  /*3f90*/  ISETP.GT.AND P1, PT, R66, 0x91, PT ;  /* 0x000000914200780c */ /* 0x000fc40003f24270 */
[----:B------:R-:W-:Y:S01]  /*3fa0*/  FMNMX.FTZ R36, R139, R36, !PT ;  /* 0x000000248b247209 */ /* 0x000fe20007810000 */
[----:B------:R-:W-:Y:S01]  /*3fb0*/  MUFU.EX2 R25, R25 ;  /* 0x0000001900197308 */ /* 0x000fe20000000800 */
[----:B--2---:R-:W-:Y:S01]  /*3fc0*/  FFMA.FTZ R11, R63, R10, -R24 ;  /* 0x0000000a3f0b7223 */ /* 0x004fe20000010818 */
[----:B------:R-:W-:Y:S02]  /*3fd0*/  FSEL R63, R54, -INF , P2 ;  /* 0xff800000363f7808 */ /* 0x000fe40001000000 */
[C---:B------:R-:W-:Y:S02]  /*3fe0*/  ISETP.GT.AND P2, PT, R66.reuse, 0x98, PT ;  /* 0x000000984200780c */ /* 0x040fe40003f44270 */
[----:B-1----:R-:W-:Y:S02]  /*3ff0*/  FSEL R141, R141, -INF , P1 ;  /* 0xff8000008d8d7808 */ /* 0x002fe40000800000 */
[----:B------:R-:W-:Y:S01]  /*4000*/  FMNMX.FTZ R36, R63, R36, !PT ;  /* 0x000000243f247209 */ /* 0x000fe20007810000 */
[----:B------:R0:W-:Y:S01]  /*4010*/  MUFU.EX2 R34, R11 ;  /* 0x0000000b00227308 */ /* 0x0001e20000000800 */
[----:B------:R-:W-:-:S02]  /*4020*/  ISETP.GT.AND P1, PT, R66, 0x99, PT ;  /* 0x000000994200780c */ /* 0x000fc40003f24270 */
[----:B---3--:R-:W-:Y:S02]  /*4030*/  FSEL R143, R143, -INF , P2 ;  /* 0xff8000008f8f7808 */ /* 0x008fe40001000000 */
[----:B------:R-:W-:Y:S02]  /*4040*/  FMNMX.FTZ R36, R141, R36, !PT ;  /* 0x000000248d247209 */ /* 0x000fe40007810000 */
[----:B------:R-:W-:Y:S01]  /*4050*/  FSEL R145, R145, -INF , P1 ;  /* 0xff80000091917808 */ /* 0x000fe20000800000 */
[----:B------:R-:W1:Y:S01]  /*4060*/  MUFU.EX2 R26, R26 ;  /* 0x0000001a001a7308 */ /* 0x000e620000000800 */
[----:B------:R-:W-:-:S04]  /*4070*/  FMNMX.FTZ R36, R143, R36, !PT ;  /* 0x000000248f247209 */ /* 0x000fc80007810000 */
[----:B0-----:R-:W-:Y:S01]  /*4080*/  FMNMX.FTZ R11, R145, R36, !PT ;  /* 0x00000024910b7209 */ /* 0x001fe20007810000 */
[-CC-:B------:R-:W-:Y:S01]  /*4090*/  FFMA.FTZ R36, R43, R10.reuse, -R24.reuse ;  /* 0x0000000a2b247223 */ /* 0x180fe20000010818 */
[--C-:B------:R-:W-:Y:S01]  /*40a0*/  FFMA.FTZ R43, R55, R10, -R24.reuse ;  /* 0x0000000a372b7223 */ /* 0x100fe20000010818 */
[----:B------:R-:W0:Y:S02]  /*40b0*/  MUFU.EX2 R28, R28 ;  /* 0x0000001c001c7308 */ /* 0x000e240000000800 */
[----:B------:R-:W2:Y:S06]  /*40c0*/  SHFL.BFLY PT, R42, R11, 0x2, 0x1f ;  /* 0x0c401f000b2a7f89 */ /* 0x000eac00000e0000 */
[----:B------:R-:W3:Y:S08]  /*40d0*/  MUFU.EX2 R29, R29 ;  /* 0x0000001d001d7308 */ /* 0x000ef00000000800 */
[----:B------:R-:W4:Y:S08]  /*40e0*/  MUFU.EX2 R30, R30 ;  /* 0x0000001e001e7308 */ /* 0x000f300000000800 */
[----:B------:R-:W-:Y:S01]  /*40f0*/  MUFU.EX2 R9, R9 ;  /* 0x0000000900097308 */ /* 0x000fe20000000800 */
[----:B--2---:R-:W-:Y:S01]  /*4100*/  FMNMX.FTZ R48, R11, R42, !PT ;  /* 0x0000002a0b307209 */ /* 0x004fe20007810000 */
[----:B------:R-:W-:-:S04]  /*4110*/  FFMA.FTZ R42, R67, R10, -R24 ;  /* 0x0000000a432a7223 */ /* 0x000fc80000010818 */
[----:B------:R-:W2:Y:S02]  /*4120*/  SHFL.BFLY PT, R11, R48, 0x1, 0x1f ;  /* 0x0c201f00300b7f89 */ /* 0x000ea400000e0000 */
[----:B------:R-:W-:Y:S08]  /*4130*/  MUFU.EX2 R15, R15 ;  /* 0x0000000f000f7308 */ /* 0x000ff00000000800 */
[----:B------:R-:W-:Y:S08]  /*4140*/  MUFU.EX2 R19, R19 ;  /* 0x0000001300137308 */ /* 0x000ff00000000800 */
[----:B------:R-:W-:Y:S01]  /*4150*/  MUFU.EX2 R21, R21 ;  /* 0x0000001500157308 */ /* 0x000fe20000000800 */
[----:B--2---:R-:W-:Y:S01]  /*4160*/  FMNMX.FTZ R11, R48, R11, !PT ;  /* 0x0000000b300b7209 */ /* 0x004fe20007810000 */
[----:B------:R-:W-:-:S06]  /*4170*/  FFMA.FTZ R48, R71, R10, -R24 ;  /* 0x0000000a47307223 */ /* 0x000fcc0000010818 */
[----:B------:R-:W-:Y:S01]  /*4180*/  MUFU.EX2 R20, R20 ;  /* 0x0000001400147308 */ /* 0x000fe20000000800 */
[C---:B------:R-:W-:Y:S01]  /*4190*/  FSETP.NEU.FTZ.AND P1, PT, R11.reuse, -INF , PT ;  /* 0xff8000000b00780b */ /* 0x040fe20003f3d000 */
[----:B------:R-:W-:-:S05]  /*41a0*/  FFMA.FTZ R51, R11, R10, -8 ;  /* 0xc10000000b337423 */ /* 0x000fca000001000a */
[----:B------:R-:W-:Y:S01]  /*41b0*/  FSEL R52, R51, RZ, P1 ;  /* 0x000000ff33347208 */ /* 0x000fe20000800000 */
[----:B-1----:R-:W-:Y:S01]  /*41c0*/  FADD.FTZ R51, R25, R26 ;  /* 0x0000001a19337221 */ /* 0x002fe20000010000 */
[----:B------:R-:W-:Y:S01]  /*41d0*/  MUFU.EX2 R23, R23 ;  /* 0x0000001700177308 */ /* 0x000fe20000000800 */
[----:B------:R-:W-:Y:S02]  /*41e0*/  PLOP3.LUT P1, PT, PT, PT, UP0, 0x80, 0x0 ;  /* 0x000000000000781c */ /* 0x000fe40003f2f008 */
        /* <DEDUP_REMOVED lines=9> */
[----:B0-----:R-:W-:Y:S01]  /*4280*/  FADD.FTZ R78, R28, R51 ;  /* 0x000000331c4e7221 */ /* 0x001fe20000010000 */
[-CC-:B------:R-:W-:Y:S01]  /*4290*/  FFMA.FTZ R119, R119, R10.reuse, -R52.reuse ;  /* 0x0000000a77777223 */ /* 0x180fe20000010834 */
[-CC-:B------:R-:W-:Y:S01]  /*42a0*/  FFMA.FTZ R121, R121, R10.reuse, -R52.reuse ;  /* 0x0000000a79797223 */ /* 0x180fe20000010834 */
[-C--:B------:R-:W-:Y:S01]  /*42b0*/  FFMA.FTZ R115, R115, R10.reuse, -R52 ;  /* 0x0000000a73737223 */ /* 0x080fe20000010834 */
[----:B---3--:R-:W-:Y:S01]  /*42c0*/  FADD.FTZ R55, R29, R78 ;  /* 0x0000004e1d377221 */ /* 0x008fe20000010000 */
[----:B------:R-:W0:Y:S01]  /*42d0*/  MUFU.EX2 R50, R50 ;  /* 0x0000003200327308 */ /* 0x000e220000000800 */
[-CC-:B------:R-:W-:Y:S01]  /*42e0*/  FFMA.FTZ R123, R123, R10.reuse, -R52.reuse ;  /* 0x0000000a7b7b7223 */ /* 0x180fe20000010834 */
[-CC-:B------:R-:W-:Y:S01]  /*42f0*/  FFMA.FTZ R109, R109, R10.reuse, -R52.reuse ;  /* 0x0000000a6d6d7223 */ /* 0x180fe20000010834 */
[----:B----4-:R-:W-:Y:S01]  /*4300*/  FADD.FTZ R80, R30, R55 ;  /* 0x000000371e507221 */ /* 0x010fe20000010000 */
[-CC-:B------:R-:W-:Y:S01]  /*4310*/  FFMA.FTZ R125, R125, R10.reuse, -R52.reuse ;  /* 0x0000000a7d7d7223 */ /* 0x180fe20000010834 */
[-CC-:B------:R-:W-:Y:S01]  /*4320*/  FFMA.FTZ R73, R73, R10.reuse, -R52.reuse ;  /* 0x0000000a49497223 */ /* 0x180fe20000010834 */
[-C--:B------:R-:W-:Y:S01]  /*4330*/  FFMA.FTZ R101, R101, R10.reuse, -R52 ;  /* 0x0000000a65657223 */ /* 0x080fe20000010834 */
[----:B------:R-:W-:Y:S01]  /*4340*/  FADD.FTZ R55, R5, R80 ;  /* 0x0000005005377221 */ /* 0x000fe20000010000 */
[----:B------:R-:W1:Y:S01]  /*4350*/  MUFU.EX2 R53, R53 ;  /* 0x0000003500357308 */ /* 0x000e620000000800 */
[-CC-:B------:R-:W-:Y:S01]  /*4360*/  FFMA.FTZ R99, R99, R10.reuse, -R52.reuse ;  /* 0x0000000a63637223 */ /* 0x180fe20000010834 */
[-CC-:B------:R-:W-:Y:S01]  /*4370*/  FFMA.FTZ R127, R127, R10.reuse, -R52.reuse ;  /* 0x0000000a7f7f7223 */ /* 0x180fe20000010834 */
[-CC-:B------:R-:W-:Y:S01]  /*4380*/  FFMA.FTZ R97, R97, R10.reuse, -R52.reuse ;  /* 0x0000000a61617223 */ /* 0x180fe20000010834 */
[-CC-:B------:R-:W-:Y:S01]  /*4390*/  FFMA.FTZ R129, R129, R10.reuse, -R52.reuse ;  /* 0x0000000a81817223 */ /* 0x180fe20000010834 */
[-CC-:B------:R-:W-:Y:S01]  /*43a0*/  FFMA.FTZ R95, R95, R10.reuse, -R52.reuse ;  /* 0x0000000a5f5f7223 */ /* 0x180fe20000010834 */
[-CC-:B------:R-:W-:Y:S01]  /*43b0*/  FFMA.FTZ R57, R57, R10.reuse, -R52.reuse ;  /* 0x0000000a39397223 */ /* 0x180fe20000010834 */
[-C--:B------:R-:W-:Y:S01]  /*43c0*/  FFMA.FTZ R131, R131, R10.reuse, -R52 ;  /* 0x0000000a83837223 */ /* 0x080fe20000010834 */
[----:B------:R-:W2:Y:S01]  /*43d0*/  MUFU.EX2 R54, R103 ;  /* 0x0000006700367308 */ /* 0x000ea20000000800 */
[----:B0-----:R-:W-:Y:S01]  /*43e0*/  FADD.FTZ R76, R105, R50 ;  /* 0x00000032694c7221 */ /* 0x001fe20000010000 */
[-CC-:B------:R-:W-:Y:S01]  /*43f0*/  FFMA.FTZ R93, R93, R10.reuse, -R52.reuse ;  /* 0x0000000a5d5d7223 */ /* 0x180fe20000010834 */
[-CC-:B------:R-:W-:Y:S01]  /*4400*/  FFMA.FTZ R133, R133, R10.reuse, -R52.reuse ;  /* 0x0000000a85857223 */ /* 0x180fe20000010834 */
[-CC-:B------:R-:W-:Y:S01]  /*4410*/  FFMA.FTZ R91, R91, R10.reuse, -R52.reuse ;  /* 0x0000000a5b5b7223 */ /* 0x180fe20000010834 */
[-CC-:B------:R-:W-:Y:S01]  /*4420*/  FFMA.FTZ R135, R135, R10.reuse, -R52.reuse ;  /* 0x0000000a87877223 */ /* 0x180fe20000010834 */
[-CC-:B------:R-:W-:Y:S01]  /*4430*/  FFMA.FTZ R89, R89, R10.reuse, -R52.reuse ;  /* 0x0000000a59597223 */ /* 0x180fe20000010834 */
[-C--:B------:R-:W-:Y:S01]  /*4440*/  FFMA.FTZ R59, R59, R10.reuse, -R52 ;  /* 0x0000000a3b3b7223 */ /* 0x080fe20000010834 */
[----:B------:R-:W0:Y:S01]  /*4450*/  MUFU.EX2 R107, R107 ;  /* 0x0000006b006b7308 */ /* 0x000e220000000800 */
[----:B-1----:R-:W-:Y:S01]  /*4460*/  FADD.FTZ R51, R53, R76 ;  /* 0x0000004c35337221 */ /* 0x002fe20000010000 */
[-CC-:B------:R-:W-:Y:S01]  /*4470*/  FFMA.FTZ R87, R87, R10.reuse, -R52.reuse ;  /* 0x0000000a57577223 */ /* 0x180fe20000010834 */
[-CC-:B------:R-:W-:Y:S01]  /*4480*/  FFMA.FTZ R61, R61, R10.reuse, -R52.reuse ;  /* 0x0000000a3d3d7223 */ /* 0x180fe20000010834 */
[-CC-:B------:R-:W-:Y:S01]  /*4490*/  FFMA.FTZ R85, R85, R10.reuse, -R52.reuse ;  /* 0x0000000a55557223 */ /* 0x180fe20000010834 */
[-CC-:B------:R-:W-:Y:S01]  /*44a0*/  FFMA.FTZ R83, R83, R10.reuse, -R52.reuse ;  /* 0x0000000a53537223 */ /* 0x180fe20000010834 */
[-CC-:B------:R-:W-:Y:S01]  /*44b0*/  FFMA.FTZ R137, R137, R10.reuse, -R52.reuse ;  /* 0x0000000a89897223 */ /* 0x180fe20000010834 */
[-CC-:B------:R-:W-:Y:S01]  /*44c0*/  FFMA.FTZ R77, R77, R10.reuse, -R52.reuse ;  /* 0x0000000a4d4d7223 */ /* 0x180fe20000010834 */
[----:B------:R-:W1:Y:S01]  /*44d0*/  MUFU.EX2 R56, R111 ;  /* 0x0000006f00387308 */ /* 0x000e620000000800 */
[C---:B--2---:R-:W-:Y:S01]  /*44e0*/  FADD.FTZ R78, R54.reuse, R51 ;  /* 0x00000033364e7221 */ /* 0x044fe20000010000 */
[----:B------:R-:W-:Y:S01]  /*44f0*/  F2FP.SATFINITE.E4M3.F32.PACK_AB_MERGE_C R53, R54, R53, RZ ;  /* 0x000000353635723e */ /* 0x000fe200048070ff */
[-CC-:B------:R-:W-:Y:S01]  /*4500*/  FFMA.FTZ R139, R139, R10.reuse, -R52.reuse ;  /* 0x0000000a8b8b7223 */ /* 0x180fe20000010834 */
[-CC-:B------:R-:W-:Y:S01]  /*4510*/  FFMA.FTZ R63, R63, R10.reuse, -R52.reuse ;  /* 0x0000000a3f3f7223 */ /* 0x180fe20000010834 */
[-CC-:B------:R-:W-:Y:S01]  /*4520*/  FFMA.FTZ R141, R141, R10.reuse, -R52.reuse ;  /* 0x0000000a8d8d7223 */ /* 0x180fe20000010834 */
[-CC-:B------:R-:W-:Y:S01]  /*4530*/  FFMA.FTZ R143, R143, R10.reuse, -R52.reuse ;  /* 0x0000000a8f8f7223 */ /* 0x180fe20000010834 */
[----:B------:R-:W-:Y:S01]  /*4540*/  FFMA.FTZ R52, R145, R10, -R52 ;  /* 0x0000000a91347223 */ /* 0x000fe20000010834 */
[----:B------:R-:W2:Y:S01]  /*4550*/  MUFU.EX2 R113, R113 ;  /* 0x0000007100717308 */ /* 0x000ea20000000800 */
[----:B0-----:R-:W-:Y:S01]  /*4560*/  FADD.FTZ R51, R107, R78 ;  /* 0x0000004e6b337221 */ /* 0x001fe20000010000 */
[----:B------:R-:W-:Y:S01]  /*4570*/  FADD.FTZ R78, R4, R55 ;  /* 0x00000037044e7221 */ /* 0x000fe20000010000 */
[----:B------:R-:W-:-:S03]  /*4580*/  F2FP.SATFINITE.E4M3.F32.PACK_AB_MERGE_C R184, R50, R105, R53 ;  /* 0x0000006932b8723e */ /* 0x000fc60004807035 */
[----:B------:R-:W-:Y:S02]  /*4590*/  FADD.FTZ R55, R9, R78 ;  /* 0x0000004e09377221 */ /* 0x000fe40000010000 */
[----:B------:R-:W0:Y:S01]  /*45a0*/  MUFU.EX2 R58, R117 ;  /* 0x00000075003a7308 */ /* 0x000e220000000800 */
[----:B-1----:R-:W-:Y:S01]  /*45b0*/  FADD.FTZ R24, R56, R51 ;  /* 0x0000003338187221 */ /* 0x002fe20000010000 */
[----:B------:R-:W-:-:S04]  /*45c0*/  FADD.FTZ R80, R8, R55 ;  /* 0x0000003708507221 */ /* 0x000fc80000010000 */
[----:B------:R-:W-:Y:S02]  /*45d0*/  FADD.FTZ R55, R15, R80 ;  /* 0x000000500f377221 */ /* 0x000fe40000010000 */
[----:B------:R-:W1:Y:S01]  /*45e0*/  MUFU.EX2 R119, R119 ;  /* 0x0000007700777308 */ /* 0x000e620000000800 */
[----:B--2---:R-:W-:Y:S01]  /*45f0*/  FADD.FTZ R51, R113, R24 ;  /* 0x0000001871337221 */ /* 0x004fe20000010000 */
[----:B------:R-:W-:-:S04]  /*4600*/  FADD.FTZ R80, R12, R55 ;  /* 0x000000370c507221 */ /* 0x000fc80000010000 */
[----:B------:R-:W-:Y:S02]  /*4610*/  FADD.FTZ R55, R19, R80 ;  /* 0x0000005013377221 */ /* 0x000fe40000010000 */
[----:B------:R-:W2:Y:S01]  /*4620*/  MUFU.EX2 R60, R121 ;  /* 0x00000079003c7308 */ /* 0x000ea20000000800 */
[----:B0-----:R-:W-:Y:S01]  /*4630*/  FADD.FTZ R78, R58, R51 ;  /* 0x000000333a4e7221 */ /* 0x001fe20000010000 */
[----:B------:R-:W-:Y:S01]  /*4640*/  FADD.FTZ R82, R14, R55 ;  /* 0x000000370e527221 */ /* 0x000fe20000010000 */
[----:B------:R-:W-:-:S03]  /*4650*/  F2FP.SATFINITE.E4M3.F32.PACK_AB_MERGE_C R58, R58, R113, RZ ;  /* 0x000000713a3a723e */ /* 0x000fc600048070ff */
[----:B------:R-:W-:Y:S01]  /*4660*/  FADD.FTZ R82, R21, R82 ;  /* 0x0000005215527221 */ /* 0x000fe20000010000 */
[----:B------:R-:W-:Y:S01]  /*4670*/  F2FP.SATFINITE.E4M3.F32.PACK_AB_MERGE_C R186, R56, R107, R58 ;  /* 0x0000006b38ba723e */ /* 0x000fe2000480703a */
[----:B------:R-:W0:Y:S01]  /*4680*/  MUFU.EX2 R115, R115 ;  /* 0x0000007300737308 */ /* 0x000e220000000800 */
[----:B-1----:R-:W-:Y:S01]  /*4690*/  FADD.FTZ R51, R119, R78 ;  /* 0x0000004e77337221 */ /* 0x002fe20000010000 */
[----:B------:R-:W-:-:S04]  /*46a0*/  FADD.FTZ R55, R17, R82 ;  /* 0x0000005211377221 */ /* 0x000fc80000010000 */
[----:B------:R-:W-:Y:S02]  /*46b0*/  FADD.FTZ R55, R20, R55 ;  /* 0x0000003714377221 */ /* 0x000fe40000010000 */
[----:B------:R-:W1:Y:S01]  /*46c0*/  MUFU.EX2 R62, R123 ;  /* 0x0000007b003e7308 */ /* 0x000e620000000800 */
[----:B--2---:R-:W-:-:S07]  /*46d0*/  FADD.FTZ R78, R60, R51 ;  /* 0x000000333c4e7221 */ /* 0x004fce0000010000 */
[----:B------:R-:W2:Y:S01]  /*46e0*/  MUFU.EX2 R109, R109 ;  /* 0x0000006d006d7308 */ /* 0x000ea20000000800 */
[----:B0-----:R-:W-:-:S07]  /*46f0*/  FADD.FTZ R51, R115, R78 ;  /* 0x0000004e73337221 */ /* 0x001fce0000010000 */
[----:B------:R-:W0:Y:S01]  /*4700*/  MUFU.EX2 R64, R125 ;  /* 0x0000007d00407308 */ /* 0x000e220000000800 */
[C---:B-1----:R-:W-:Y:S01]  /*4710*/  FADD.FTZ R80, R62.reuse, R51 ;  /* 0x000000333e507221 */ /* 0x042fe20000010000 */
[----:B------:R-:W-:-:S04]  /*4720*/  F2FP.SATFINITE.E4M3.F32.PACK_AB_MERGE_C R62, R62, R115, RZ ;  /* 0x000000733e3e723e */ /* 0x000fc800048070ff */
[----:B------:R-:W-:Y:S02]  /*4730*/  F2FP.SATFINITE.E4M3.F32.PACK_AB_MERGE_C R180, R60, R119, R62 ;  /* 0x000000773cb4723e */ /* 0x000fe4000480703e */
[----:B------:R-:W1:Y:S01]  /*4740*/  MUFU.EX2 R73, R73 ;  /* 0x0000004900497308 */ /* 0x000e620000000800 */
[----:B--2---:R-:W-:-:S07]  /*4750*/  FADD.FTZ R51, R109, R80 ;  /* 0x000000506d337221 */ /* 0x004fce0000010000 */
[----:B------:R-:W2:Y:S01]  /*4760*/  MUFU.EX2 R66, R101 ;  /* 0x0000006500427308 */ /* 0x000ea20000000800 */
[----:B0-----:R-:W-:-:S07]  /*4770*/  FADD.FTZ R80, R64, R51 ;  /* 0x0000003340507221 */ /* 0x001fce0000010000 */
[----:B------:R-:W0:Y:S01]  /*4780*/  MUFU.EX2 R99, R99 ;  /* 0x0000006300637308 */ /* 0x000e220000000800 */
[----:B-1----:R-:W-:Y:S01]  /*4790*/  FADD.FTZ R51, R73, R80 ;  /* 0x0000005049337221 */ /* 0x002fe20000010000 */
[----:B------:R-:W-:-:S06]  /*47a0*/  FADD.FTZ R80, R18, R55 ;  /* 0x0000003712507221 */ /* 0x000fcc0000010000 */
[----:B------:R-:W1:Y:S01]  /*47b0*/  MUFU.EX2 R68, R127 ;  /* 0x0000007f00447308 */ /* 0x000e620000000800 */
[C---:B--2---:R-:W-:Y:S01]  /*47c0*/  FADD.FTZ R54, R66.reuse, R51 ;  /* 0x0000003342367221 */ /* 0x044fe20000010000 */
[----:B------:R-:W-:Y:S01]  /*47d0*/  F2FP.SATFINITE.E4M3.F32.PACK_AB_MERGE_C R51, R9, R4, RZ ;  /* 0x000000040933723e */ /* 0x000fe200048070ff */
[----:B------:R-:W-:Y:S01]  /*47e0*/  FADD.FTZ R9, R23, R80 ;  /* 0x0000005017097221 */ /* 0x000fe20000010000 */
[----:B------:R-:W-:Y:S02]  /*47f0*/  F2FP.SATFINITE.E4M3.F32.PACK_AB_MERGE_C R66, R66, R73, RZ ;  /* 0x000000494242723e */ /* 0x000fe400048070ff */
[----:B------:R-:W-:Y:S02]  /*4800*/  F2FP.SATFINITE.E4M3.F32.PACK_AB_MERGE_C R187, R5, R30, R51 ;  /* 0x0000001e05bb723e */ /* 0x000fe40004807033 */
[----:B------:R-:W-:Y:S01]  /*4810*/  CS2R R50, SRZ ;  /* 0x0000000000327805 */ /* 0x000fe2000001ff00 */
[----:B------:R-:W-:Y:S01]  /*4820*/  MUFU.EX2 R97, R97 ;  /* 0x0000006100617308 */ /* 0x000fe20000000800 */
[----:B------:R-:W-:-:S02]  /*4830*/  F2FP.SATFINITE.E4M3.F32.PACK_AB_MERGE_C R182, R64, R109, R66 ;  /* 0x0000006d40b6723e */ /* 0x000fc40004807042 */
[----:B------:R-:W-:Y:S02]  /*4840*/  CS2R R64, SRZ ;  /* 0x0000000000407805 */ /* 0x000fe4000001ff00 */
[----:B------:R-:W-:-:S03]  /*4850*/  CS2R R66, SRZ ;  /* 0x0000000000427805 */ /* 0x000fc6000001ff00 */
[----:B------:R-:W2:Y:S08]  /*4860*/  MUFU.EX2 R33, R33 ;  /* 0x0000002100217308 */ /* 0x000eb00000000800 */
[----:B------:R-:W3:Y:S08]  /*4870*/  MUFU.EX2 R70, R129 ;  /* 0x0000008100467308 */ /* 0x000ef00000000800 */
[----:B------:R4:W-:Y:S08]  /*4880*/  MUFU.EX2 R24, R57 ;  /* 0x0000003900187308 */ /* 0x0009f00000000800 */
[----:B------:R-:W5:Y:S01]  /*4890*/  MUFU.EX2 R95, R95 ;  /* 0x0000005f005f7308 */ /* 0x000f620000000800 */
[----:B----4-:R-:W-:Y:S01]  /*48a0*/  F2FP.SATFINITE.E4M3.F32.PACK_AB_MERGE_C R57, R29, R28, RZ ;  /* 0x0000001c1d39723e */ /* 0x010fe200048070ff */
[----:B0-----:R-:W-:Y:S01]  /*48b0*/  FADD.FTZ R29, R99, R54 ;  /* 0x00000036631d7221 */ /* 0x001fe20000010000 */
[----:B------:R-:W-:-:S02]  /*48c0*/  FADD.FTZ R54, R22, R9 ;  /* 0x0000000916367221 */ /* 0x000fc40000010000 */
[----:B------:R-:W-:Y:S01]  /*48d0*/  F2FP.SATFINITE.E4M3.F32.PACK_AB_MERGE_C R185, R26, R25, R57 ;  /* 0x000000191ab9723e */ /* 0x000fe20004807039 */
[----:B-1----:R-:W-:Y:S01]  /*48e0*/  FADD.FTZ R4, R68, R29 ;  /* 0x0000001d44047221 */ /* 0x002fe20000010000 */
[----:B------:R-:W-:Y:S01]  /*48f0*/  F2FP.SATFINITE.E4M3.F32.PACK_AB_MERGE_C R29, R19, R12, RZ ;  /* 0x0000000c131d723e */ /* 0x000fe200048070ff */
[----:B------:R-:W0:Y:S01]  /*4900*/  MUFU.EX2 R37, R37 ;  /* 0x0000002500257308 */ /* 0x000e220000000800 */
[----:B--2---:R-:W-:Y:S01]  /*4910*/  FADD.FTZ R19, R33, R54 ;  /* 0x0000003621137221 */ /* 0x004fe20000010000 */
[----:B------:R-:W-:Y:S01]  /*4920*/  FADD.FTZ R9, R97, R4 ;  /* 0x0000000461097221 */ /* 0x000fe20000010000 */
[----:B------:R-:W-:Y:S02]  /*4930*/  F2FP.SATFINITE.E4M3.F32.PACK_AB_MERGE_C R54, R20, R17, RZ ;  /* 0x000000111436723e */ /* 0x000fe400048070ff */
[----:B------:R-:W-:Y:S01]  /*4940*/  CS2R R56, SRZ ;  /* 0x0000000000387805 */ /* 0x000fe2000001ff00 */
[----:B------:R-:W-:Y:S01]  /*4950*/  FADD.FTZ R20, R32, R19 ;  /* 0x0000001320147221 */ /* 0x000fe20000010000 */
[----:B---3--:R-:W-:Y:S01]  /*4960*/  FADD.FTZ R12, R70, R9 ;  /* 0x00000009460c7221 */ /* 0x008fe20000010000 */
[----:B------:R-:W-:Y:S01]  /*4970*/  F2FP.SATFINITE.E4M3.F32.PACK_AB_MERGE_C R33, R33, R22, RZ ;  /* 0x000000162121723e */ /* 0x000fe200048070ff */
[----:B------:R-:W1:Y:S01]  /*4980*/  MUFU.EX2 R72, R131 ;  /* 0x0000008300487308 */ /* 0x000e620000000800 */
[----:B------:R-:W-:Y:S01]  /*4990*/  F2FP.SATFINITE.E4M3.F32.PACK_AB_MERGE_C R183, R21, R14, R54 ;  /* 0x0000000e15b7723e */ /* 0x000fe20004807036 */
[----:B-----5:R-:W-:Y:S01]  /*49a0*/  FADD.FTZ R9, R95, R12 ;  /* 0x0000000c5f097221 */ /* 0x020fe20000010000 */
[----:B------:R-:W-:-:S02]  /*49b0*/  F2FP.SATFINITE.E4M3.F32.PACK_AB_MERGE_C R181, R15, R8, R29 ;  /* 0x000000080fb5723e */ /* 0x000fc4000480701d */
[----:B------:R-:W-:Y:S02]  /*49c0*/  CS2R R54, SRZ ;  /* 0x0000000000367805 */ /* 0x000fe4000001ff00 */
[----:B------:R-:W-:Y:S02]  /*49d0*/  F2FP.SATFINITE.E4M3.F32.PACK_AB_MERGE_C R177, R23, R18, R33 ;  /* 0x0000001217b1723e */ /* 0x000fe40004807021 */
[----:B------:R-:W-:Y:S01]  /*49e0*/  F2FP.SATFINITE.E4M3.F32.PACK_AB_MERGE_C R70, R70, R97, RZ ;  /* 0x000000614646723e */ /* 0x000fe200048070ff */
[----:B------:R-:W2:Y:S01]  /*49f0*/  MUFU.EX2 R93, R93 ;  /* 0x0000005d005d7308 */ /* 0x000ea20000000800 */
[----:B0-----:R-:W-:Y:S02]  /*4a00*/  FADD.FTZ R17, R37, R20 ;  /* 0x0000001425117221 */ /* 0x001fe40000010000 */
[----:B------:R-:W-:Y:S02]  /*4a10*/  F2FP.SATFINITE.E4M3.F32.PACK_AB_MERGE_C R176, R68, R99, R70 ;  /* 0x0000006344b0723e */ /* 0x000fe40004807046 */
[----:B------:R-:W-:Y:S01]  /*4a20*/  CS2R R68, SRZ ;  /* 0x0000000000447805 */ /* 0x000fe2000001ff00 */
[----:B------:R-:W-:Y:S01]  /*4a30*/  FADD.FTZ R20, R34, R17 ;  /* 0x0000001122147221 */ /* 0x000fe20000010000 */
[----:B------:R-:W-:Y:S01]  /*4a40*/  CS2R R70, SRZ ;  /* 0x0000000000467805 */ /* 0x000fe2000001ff00 */
[----:B------:R-:W0:Y:S01]  /*4a50*/  MUFU.EX2 R74, R133 ;  /* 0x00000085004a7308 */ /* 0x000e220000000800 */
[----:B-1----:R-:W-:-:S07]  /*4a60*/  FADD.FTZ R12, R72, R9 ;  /* 0x00000009480c7221 */ /* 0x002fce0000010000 */
[----:B------:R-:W1:Y:S01]  /*4a70*/  MUFU.EX2 R41, R41 ;  /* 0x0000002900297308 */ /* 0x000e620000000800 */
[----:B--2---:R-:W-:-:S07]  /*4a80*/  FADD.FTZ R9, R93, R12 ;  /* 0x0000000c5d097221 */ /* 0x004fce0000010000 */
[----:B------:R-:W2:Y:S01]  /*4a90*/  MUFU.EX2 R27, R27 ;  /* 0x0000001b001b7308 */ /* 0x000ea20000000800 */
[C---:B0-----:R-:W-:Y:S01]  /*4aa0*/  F2FP.SATFINITE.E4M3.F32.PACK_AB_MERGE_C R93, R74.reuse, R93, RZ ;  /* 0x0000005d4a5d723e */ /* 0x041fe200048070ff */
[----:B------:R-:W-:-:S03]  /*4ab0*/  FADD.FTZ R74, R74, R9 ;  /* 0x000000094a4a7221 */ /* 0x000fc60000010000 */
[----:B------:R-:W-:Y:S02]  /*4ac0*/  F2FP.SATFINITE.E4M3.F32.PACK_AB_MERGE_C R178, R72, R95, R93 ;  /* 0x0000005f48b2723e */ /* 0x000fe4000480705d */
[----:B------:R-:W-:Y:S01]  /*4ad0*/  CS2R R72, SRZ ;  /* 0x0000000000487805 */ /* 0x000fe2000001ff00 */
[----:B------:R-:W0:Y:S01]  /*4ae0*/  MUFU.EX2 R91, R91 ;  /* 0x0000005b005b7308 */ /* 0x000e220000000800 */
[C---:B-1----:R-:W-:Y:S01]  /*4af0*/  FADD.FTZ R20, R41.reuse, R20 ;  /* 0x0000001429147221 */ /* 0x042fe20000010000 */
[----:B------:R-:W-:-:S04]  /*4b00*/  F2FP.SATFINITE.E4M3.F32.PACK_AB_MERGE_C R34, R41, R34, RZ ;  /* 0x000000222922723e */ /* 0x000fc800048070ff */
[----:B------:R-:W-:Y:S02]  /*4b10*/  F2FP.SATFINITE.E4M3.F32.PACK_AB_MERGE_C R179, R37, R32, R34 ;  /* 0x0000002025b3723e */ /* 0x000fe40004807022 */
[----:B------:R-:W-:Y:S01]  /*4b20*/  CS2R R32, SRZ ;  /* 0x0000000000207805 */ /* 0x000fe2000001ff00 */
[----:B------:R-:W1:Y:S01]  /*4b30*/  MUFU.EX2 R36, R36 ;  /* 0x0000002400247308 */ /* 0x000e620000000800 */
[----:B--2---:R-:W-:-:S07]  /*4b40*/  FADD.FTZ R17, R27, R20 ;  /* 0x000000141b117221 */ /* 0x004fce0000010000 */
[----:B------:R-:W2:Y:S01]  /*4b50*/  MUFU.EX2 R76, R135 ;  /* 0x00000087004c7308 */ /* 0x000ea20000000800 */
[----:B0-----:R-:W-:Y:S01]  /*4b60*/  FADD.FTZ R9, R91, R74 ;  /* 0x0000004a5b097221 */ /* 0x001fe20000010000 */
[----:B------:R-:W-:-:S06]  /*4b70*/  CS2R R74, SRZ ;  /* 0x00000000004a7805 */ /* 0x000fcc000001ff00 */
[----:B------:R-:W0:Y:S01]  /*4b80*/  MUFU.EX2 R31, R31 ;  /* 0x0000001f001f7308 */ /* 0x000e220000000800 */
[----:B-1----:R-:W-:-:S07]  /*4b90*/  FADD.FTZ R22, R36, R17 ;  /* 0x0000001124167221 */ /* 0x002fce0000010000 */
[----:B------:R-:W1:Y:S01]  /*4ba0*/  MUFU.EX2 R89, R89 ;  /* 0x0000005900597308 */ /* 0x000e620000000800 */
[----:B--2---:R-:W-:-:S07]  /*4bb0*/  FADD.FTZ R20, R76, R9 ;  /* 0x000000094c147221 */ /* 0x004fce0000010000 */
[----:B------:R-:W2:Y:S01]  /*4bc0*/  MUFU.EX2 R40, R40 ;  /* 0x0000002800287308 */ /* 0x000ea20000000800 */
[----:B0-----:R-:W-:-:S07]  /*4bd0*/  FADD.FTZ R9, R31, R22 ;  /* 0x000000161f097221 */ /* 0x001fce0000010000 */
[----:B------:R-:W0:Y:S01]  /*4be0*/  MUFU.EX2 R38, R38 ;  /* 0x0000002600267308 */ /* 0x000e220000000800 */
[----:B-1----:R-:W-:Y:S01]  /*4bf0*/  FADD.FTZ R5, R89, R20 ;  /* 0x0000001459057221 */ /* 0x002fe20000010000 */
[----:B------:R-:W-:-:S03]  /*4c00*/  F2FP.SATFINITE.E4M3.F32.PACK_AB_MERGE_C R89, R24, R89, RZ ;  /* 0x000000591859723e */ /* 0x000fc600048070ff */
[----:B------:R-:W-:Y:S01]  /*4c10*/  FADD.FTZ R24, R24, R5 ;  /* 0x0000000518187221 */ /* 0x000fe20000010000 */
[----:B------:R-:W-:Y:S02]  /*4c20*/  F2FP.SATFINITE.E4M3.F32.PACK_AB_MERGE_C R172, R76, R91, R89 ;  /* 0x0000005b4cac723e */ /* 0x000fe40004807059 */
[----:B------:R-:W1:Y:S01]  /*4c30*/  MUFU.EX2 R59, R59 ;  /* 0x0000003b003b7308 */ /* 0x000e620000000800 */
[C---:B--2---:R-:W-:Y:S01]  /*4c40*/  FADD.FTZ R9, R40.reuse, R9 ;  /* 0x0000000928097221 */ /* 0x044fe20000010000 */
[----:B------:R-:W-:Y:S02]  /*4c50*/  F2FP.SATFINITE.E4M3.F32.PACK_AB_MERGE_C R31, R40, R31, RZ ;  /* 0x0000001f281f723e */ /* 0x000fe400048070ff */
[----:B------:R-:W-:Y:S02]  /*4c60*/  CS2R R40, SRZ ;  /* 0x0000000000287805 */ /* 0x000fe4000001ff00 */
[----:B------:R-:W-:Y:S02]  /*4c70*/  F2FP.SATFINITE.E4M3.F32.PACK_AB_MERGE_C R173, R36, R27, R31 ;  /* 0x0000001b24ad723e */ /* 0x000fe4000480701f */
[----:B------:R-:W-:Y:S01]  /*4c80*/  CS2R R26, SRZ ;  /* 0x00000000001a7805 */ /* 0x000fe2000001ff00 */
[----:B------:R-:W2:Y:S01]  /*4c90*/  MUFU.EX2 R43, R43 ;  /* 0x0000002b002b7308 */ /* 0x000ea20000000800 */
[----:B0-----:R-:W-:Y:S01]  /*4ca0*/  FADD.FTZ R20, R38, R9 ;  /* 0x0000000926147221 */ /* 0x001fe20000010000 */
[----:B------:R-:W-:-:S02]  /*4cb0*/  CS2R R30, SRZ ;  /* 0x00000000001e7805 */ /* 0x000fc4000001ff00 */
[----:B------:R-:W-:-:S04]  /*4cc0*/  CS2R R36, SRZ ;  /* 0x0000000000247805 */ /* 0x000fc8000001ff00 */
[----:B------:R0:W3:Y:S01]  /*4cd0*/  MUFU.EX2 R78, R87 ;  /* 0x00000057004e7308 */ /* 0x0000e20000000800 */
[----:B-1----:R-:W-:Y:S01]  /*4ce0*/  FADD.FTZ R5, R59, R24 ;  /* 0x000000183b057221 */ /* 0x002fe20000010000 */
[----:B------:R-:W-:-:S06]  /*4cf0*/  CS2R R24, SRZ ;  /* 0x0000000000187805 */ /* 0x000fcc000001ff00 */
[----:B------:R-:W1:Y:S01]  /*4d00*/  MUFU.EX2 R35, R35 ;  /* 0x0000002300237308 */ /* 0x000e620000000800 */
[----:B--2---:R-:W-:Y:S01]  /*4d10*/  FADD.FTZ R20, R43, R20 ;  /* 0x000000142b147221 */ /* 0x004fe20000010000 */
[----:B0-----:R-:W-:-:S06]  /*4d20*/  CS2R R86, SRZ ;  /* 0x0000000000567805 */ /* 0x001fcc000001ff00 */
[----:B------:R-:W0:Y:S01]  /*4d30*/  MUFU.EX2 R61, R61 ;  /* 0x0000003d003d7308 */ /* 0x000e220000000800 */
[----:B---3--:R-:W-:-:S07]  /*4d40*/  FADD.FTZ R14, R78, R5 ;  /* 0x000000054e0e7221 */ /* 0x008fce0000010000 */
[----:B------:R2:W3:Y:S01]  /*4d50*/  MUFU.EX2 R28, R85 ;  /* 0x00000055001c7308 */ /* 0x0004e20000000800 */
[----:B-1----:R-:W-:-:S07]  /*4d60*/  FADD.FTZ R9, R35, R20 ;  /* 0x0000001423097221 */ /* 0x002fce0000010000 */
[----:B------:R-:W1:Y:S01]  /*4d70*/  MUFU.EX2 R44, R44 ;  /* 0x0000002c002c7308 */ /* 0x000e620000000800 */
[----:B0-----:R-:W-:Y:S01]  /*4d80*/  FADD.FTZ R5, R61, R14 ;  /* 0x0000000e3d057221 */ /* 0x001fe20000010000 */
[----:B--2---:R-:W-:-:S06]  /*4d90*/  CS2R R84, SRZ ;  /* 0x0000000000547805 */ /* 0x004fcc000001ff00 */
[----:B------:R-:W0:Y:S01]  /*4da0*/  MUFU.EX2 R42, R42 ;  /* 0x0000002a002a7308 */ /* 0x000e220000000800 */
[C---:B---3--:R-:W-:Y:S01]  /*4db0*/  F2FP.SATFINITE.E4M3.F32.PACK_AB_MERGE_C R61, R28.reuse, R61, RZ ;  /* 0x0000003d1c3d723e */ /* 0x048fe200048070ff */
[----:B------:R-:W-:-:S03]  /*4dc0*/  FADD.FTZ R28, R28, R5 ;  /* 0x000000051c1c7221 */ /* 0x000fc60000010000 */
[----:B------:R-:W-:Y:S02]  /*4dd0*/  F2FP.SATFINITE.E4M3.F32.PACK_AB_MERGE_C R174, R78, R59, R61 ;  /* 0x0000003b4eae723e */ /* 0x000fe4000480703d */
[----:B------:R-:W-:Y:S02]  /*4de0*/  CS2R R58, SRZ ;  /* 0x00000000003a7805 */ /* 0x000fe4000001ff00 */
[----:B------:R-:W-:Y:S01]  /*4df0*/  CS2R R60, SRZ ;  /* 0x00000000003c7805 */ /* 0x000fe2000001ff00 */
[----:B------:R-:W2:Y:S01]  /*4e00*/  MUFU.EX2 R83, R83 ;  /* 0x0000005300537308 */ /* 0x000ea20000000800 */
[C---:B-1----:R-:W-:Y:S01]  /*4e10*/  FADD.FTZ R9, R44.reuse, R9 ;  /* 0x000000092c097221 */ /* 0x042fe20000010000 */
[----:B------:R-:W-:Y:S02]  /*4e20*/  F2FP.SATFINITE.E4M3.F32.PACK_AB_MERGE_C R35, R44, R35, RZ ;  /* 0x000000232c23723e */ /* 0x000fe400048070ff */
[----:B------:R-:W-:Y:S02]  /*4e30*/  CS2R R78, SRZ ;  /* 0x00000000004e7805 */ /* 0x000fe4000001ff00 */
[----:B------:R-:W-:-:S02]  /*4e40*/  F2FP.SATFINITE.E4M3.F32.PACK_AB_MERGE_C R175, R43, R38, R35 ;  /* 0x000000262baf723e */ /* 0x000fc40004807023 */
[----:B------:R-:W-:Y:S01]  /*4e50*/  CS2R R34, SRZ ;  /* 0x0000000000227805 */ /* 0x000fe2000001ff00 */
[----:B------:R-:W1:Y:S01]  /*4e60*/  MUFU.EX2 R47, R47 ;  /* 0x0000002f002f7308 */ /* 0x000e620000000800 */
[----:B0-----:R-:W-:-:S07]  /*4e70*/  FADD.FTZ R14, R42, R9 ;  /* 0x000000092a0e7221 */ /* 0x001fce0000010000 */
[----:B------:R-:W0:Y:S01]  /*4e80*/  MUFU.EX2 R4, R137 ;  /* 0x0000008900047308 */ /* 0x000e220000000800 */
[----:B--2---:R-:W-:Y:S01]  /*4e90*/  FADD.FTZ R5, R83, R28 ;  /* 0x0000001c53057221 */ /* 0x004fe20000010000 */
[----:B------:R-:W-:-:S06]  /*4ea0*/  CS2R R28, SRZ ;  /* 0x00000000001c7805 */ /* 0x000fcc000001ff00 */
        /* <DEDUP_REMOVED lines=9> */
[C---:B0-----:R-:W-:Y:S01]  /*4f40*/  F2FP.SATFINITE.E4M3.F32.PACK_AB_MERGE_C R77, R12.reuse, R77, RZ ;  /* 0x0000004d0c4d723e */ /* 0x041fe200048070ff */
[----:B------:R-:W-:-:S03]  /*4f50*/  FADD.FTZ R12, R12, R5 ;  /* 0x000000050c0c7221 */ /* 0x000fc60000010000 */
[----:B------:R-:W-:Y:S02]  /*4f60*/  F2FP.SATFINITE.E4M3.F32.PACK_AB_MERGE_C R168, R4, R83, R77 ;  /* 0x0000005304a8723e */ /* 0x000fe4000480704d */
[----:B------:R-:W-:Y:S02]  /*4f70*/  CS2R R76, SRZ ;  /* 0x00000000004c7805 */ /* 0x000fe4000001ff00 */
[----:B------:R-:W-:Y:S01]  /*4f80*/  CS2R R82, SRZ ;  /* 0x0000000000527805 */ /* 0x000fe2000001ff00 */
[----:B------:R-:W0:Y:S01]  /*4f90*/  MUFU.EX2 R63, R63 ;  /* 0x0000003f003f7308 */ /* 0x000e220000000800 */
[C---:B--2---:R-:W-:Y:S01]  /*4fa0*/  FADD.FTZ R9, R46.reuse, R9 ;  /* 0x000000092e097221 */ /* 0x044fe20000010000 */
[----:B------:R-:W-:-:S04]  /*4fb0*/  F2FP.SATFINITE.E4M3.F32.PACK_AB_MERGE_C R39, R46, R39, RZ ;  /* 0x000000272e27723e */ /* 0x000fc800048070ff */
[----:B------:R-:W-:Y:S02]  /*4fc0*/  F2FP.SATFINITE.E4M3.F32.PACK_AB_MERGE_C R169, R47, R42, R39 ;  /* 0x0000002a2fa9723e */ /* 0x000fe40004807027 */
[----:B------:R-:W-:Y:S01]  /*4fd0*/  CS2R R38, SRZ ;  /* 0x0000000000267805 */ /* 0x000fe2000001ff00 */
[----:B------:R-:W2:Y:S01]  /*4fe0*/  MUFU.EX2 R49, R49 ;  /* 0x0000003100317308 */ /* 0x000ea20000000800 */
[----:B-1----:R-:W-:Y:S01]  /*4ff0*/  FADD.FTZ R18, R48, R9 ;  /* 0x0000000930127221 */ /* 0x002fe20000010000 */
[----:B------:R-:W-:Y:S02]  /*5000*/  CS2R R42, SRZ ;  /* 0x00000000002a7805 */ /* 0x000fe4000001ff00 */
[----:B------:R-:W-:-:S04]  /*5010*/  CS2R R46, SRZ ;  /* 0x00000000002e7805 */ /* 0x000fc8000001ff00 */
[----:B------:R-:W1:Y:S01]  /*5020*/  MUFU.EX2 R8, R141 ;  /* 0x0000008d00087308 */ /* 0x000e620000000800 */
[----:B0-----:R-:W-:-:S07]  /*5030*/  FADD.FTZ R5, R63, R12 ;  /* 0x0000000c3f057221 */ /* 0x001fce0000010000 */
[----:B------:R-:W-:Y:S01]  /*5040*/  MUFU.EX2 R45, R45 ;  /* 0x0000002d002d7308 */ /* 0x000fe20000000800 */
[----:B--2---:R-:W-:-:S07]  /*5050*/  FADD.FTZ R18, R49, R18 ;  /* 0x0000001231127221 */ /* 0x004fce0000010000 */
[----:B------:R0:W2:Y:S01]  /*5060*/  MUFU.EX2 R14, R81 ;  /* 0x00000051000e7308 */ /* 0x0000a20000000800 */
[----:B-1----:R-:W-:-:S07]  /*5070*/  FADD.FTZ R4, R8, R5 ;  /* 0x0000000508047221 */ /* 0x002fce0000010000 */
[----:B------:R-:W1:Y:S01]  /*5080*/  MUFU.EX2 R143, R143 ;  /* 0x0000008f008f7308 */ /* 0x000e620000000800 */
[----:B0-----:R-:W-:-:S07]  /*5090*/  CS2R R80, SRZ ;  /* 0x0000000000507805 */ /* 0x001fce000001ff00 */
[----:B------:R-:W0:Y:S01]  /*50a0*/  MUFU.EX2 R52, R52 ;  /* 0x0000003400347308 */ /* 0x000e220000000800 */
[----:B--2---:R-:W-:Y:S01]  /*50b0*/  F2FP.SATFINITE.E4M3.F32.PACK_AB_MERGE_C R12, R14, R45, RZ ;  /* 0x0000002d0e0c723e */ /* 0x004fe200048070ff */
[----:B------:R-:W-:-:S03]  /*50c0*/  FADD.FTZ R45, R45, R18 ;  /* 0x000000122d2d7221 */ /* 0x000fc60000010000 */
[----:B------:R-:W-:Y:S02]  /*50d0*/  F2FP.SATFINITE.E4M3.F32.PACK_AB_MERGE_C R171, R49, R48, R12 ;  /* 0x0000003031ab723e */ /* 0x000fe4000480700c */
[----:B------:R-:W-:Y:S01]  /*50e0*/  CS2R R48, SRZ ;  /* 0x0000000000307805 */ /* 0x000fe2000001ff00 */
[----:B-1----:R-:W-:Y:S01]  /*50f0*/  FADD.FTZ R5, R143, R4 ;  /* 0x000000048f057221 */ /* 0x002fe20000010000 */
[----:B------:R-:W-:Y:S01]  /*5100*/  FADD.FTZ R4, R14, R45 ;  /* 0x0000002d0e047221 */ /* 0x000fe20000010000 */
[----:B------:R-:W-:Y:S02]  /*5110*/  CS2R R44, SRZ ;  /* 0x00000000002c7805 */ /* 0x000fe4000001ff00 */
[C---:B0-----:R-:W-:Y:S01]  /*5120*/  F2FP.SATFINITE.E4M3.F32.PACK_AB_MERGE_C R9, R52.reuse, R143, RZ ;  /* 0x0000008f3409723e */ /* 0x041fe200048070ff */
[----:B------:R-:W-:Y:S01]  /*5130*/  FADD.FTZ R5, R52, R5 ;  /* 0x0000000534057221 */ /* 0x000fe20000010000 */
[----:B------:R-:W-:Y:S02]  /*5140*/  CS2R R52, SRZ ;  /* 0x0000000000347805 */ /* 0x000fe4000001ff00 */
[----:B------:R-:W-:-:S02]  /*5150*/  F2FP.SATFINITE.E4M3.F32.PACK_AB_MERGE_C R170, R8, R63, R9 ;  /* 0x0000003f08aa723e */ /* 0x000fc40004807009 */
        /* <DEDUP_REMOVED lines=37> */
[----:B------:R-:W-:Y:S01]  /*53b0*/  UMOV UR56, URZ ;  /* 0x0000003f00387c82 */ /* 0x000fe20008000000 */
[----:B------:R-:W-:Y:S01]  /*53c0*/  UMOV UR54, URZ ;  /* 0x0000003f00367c82 */ /* 0x000fe20008000000 */
[----:B------:R-:W-:Y:S01]  /*53d0*/  ULDC UR52, c[0x0][0x288] ;  /* 0x0000a20000347ab9 */ /* 0x000fe20000000800 */
[----:B------:R-:W-:-:S05]  /*53e0*/  ULDC UR53, c[0x0][0x2f0] ;  /* 0x0000bc0000357ab9 */ /* 0x000fca0000000800 */
.L_x_2564:
[----:B------:R-:W-:Y:S01]  /*53f0*/  ISETP.NE.AND P2, PT, RZ, UR40, PT ;  /* 0x00000028ff007c0c */ /* 0x000fe2000bf45270 */
[----:B------:R-:W-:-:S04]  /*5400*/  UISETP.NE.AND UP0, UPT, UR54, 0x1, UPT ;  /* 0x000000013600788c */ /* 0x000fc8000bf05270 */
[----:B------:R-:W-:-:S04]  /*5410*/  USEL UR47, URZ, 0x1, UP0 ;  /* 0x000000013f2f7887 */ /* 0x000fc80008000000 */
[----:B------:R-:W-:-:S04]  /*5420*/  ULOP3.LUT UR47, UR56, UR47, URZ, 0x3c, !UPT ;  /* 0x0000002f382f7292 */ /* 0x000fc8000f8e3c3f */
[----:B------:R-:W-:Y:S08]  /*5430*/  @P2 BRA `(.L_x_2554) ;  /* 0x0000000000382947 */ /* 0x000ff00003800000 */
[----:B------:R-:W-:Y:S05]  /*5440*/  @!P0 BRA `(.L_x_2555) ;  /* 0x0000000000048947 */ /* 0x000fea0003800000 */
[----:B------:R-:W-:Y:S01]  /*5450*/  BPT.TRAP 0x1 ;  /* 0x000000040000795c */ /* 0x000fe20000300000 */
.L_x_2555:
        /* <DEDUP_REMOVED lines=9> */
.L_x_2556:
[----:B-1----:R-:W-:Y:S05]  /*54f0*/  @P1 BRA `(.L_x_2554) ;  /* 0x0000000000081947 */ /* 0x002fea0003800000 */
[----:B------:R-:W1:Y:S02]  /*5500*/  SYNCS.PHASECHK.TRANS64.TRYWAIT P1, [UR6+0x22830], R10 ;  /* 0x0228300aff0075a7 */ /* 0x000e640008020146 */
[----:B-1----:R-:W-:Y:S05]  /*5510*/  @!P1 BRA `(.L_x_2557) ;  /* 0x000000f000549947 */ /* 0x002fea0003800000 */
.L_x_2554:
        /* <DEDUP_REMOVED lines=134> */
.L_x_2559:
[----:B------:R-:W-:Y:S01]  /*5d80*/  ULEA UR6, UR54, UR41, 0x3 ;  /* 0x0000002936067291 */ /* 0x000fe2000f8e183f */
[----:B------:R-:W-:-:S05]  /*5d90*/  IMAD.U32 R10, RZ, RZ, UR56 ;  /* 0x00000038ff0a7e24 */ /* 0x000fca000f8e00ff */
[----:B------:R-:W-:-:S04]  /*5da0*/  SHF.L.U32 R10, R10, 0x1f, RZ ;  /* 0x0000001f0a0a7819 */ /* 0x000fc800000006ff */
[----:B------:R0:W1:Y:S01]  /*5db0*/  SYNCS.PHASECHK.TRANS64.TRYWAIT P1, [UR6+0x22850], R10 ;  /* 0x0228500aff0075a7 */ /* 0x0000620008020146 */
[----:B------:R-:W-:Y:S05]  /*5dc0*/  @!P0 BRA `(.L_x_2560) ;  /* 0x0000000000048947 */ /* 0x000fea0003800000 */
[----:B------:R-:W-:Y:S01]  /*5dd0*/  BPT.TRAP 0x1 ;  /* 0x000000040000795c */ /* 0x000fe20000300000 */
.L_x_2560:
[----:B-1----:R-:W-:Y:S05]  /*5de0*/  @P1 BRA `(.L_x_2558) ;  /* 0x0000000000081947 */ /* 0x002fea0003800000 */
[----:B------:R-:W1:Y:S02]  /*5df0*/  SYNCS.PHASECHK.TRANS64.TRYWAIT P1, [UR6+0x22850], R10 ;  /* 0x0228500aff0075a7 */ /* 0x000e640008020146 */
[----:B-1----:R-:W-:Y:S05]  /*5e00*/  @!P1 BRA `(.L_x_2561) ;  /* 0x000000e800309947 */ /* 0x002fea0003800000 */
.L_x_2558:
        /* <DEDUP_REMOVED lines=34> */
.L_x_2562:
[----:B------:R-:W-:Y:S01]  /*6030*/  UISETP.NE.AND UP0, UPT, UR44, URZ, UPT ;  /* 0x0000003f2c00728c */ /* 0x000fe2000bf05270 */
[C---:B------:R-:W-:Y:S01]  /*6040*/  FMUL.FTZ R175, R0.reuse, R141 ;  /* 0x0000008d00af7220 */ /* 0x040fe20000410000 */
[C---:B------:R-:W-:Y:S01]  /*6050*/  FMUL.FTZ R141, R0.reuse, R125 ;  /* 0x0000007d008d7220 */ /* 0x040fe20000410000 */
[C---:B------:R-:W-:Y:S01]  /*6060*/  FMUL.FTZ R23, R0.reuse, R142 ;  /* 0x0000008e00177220 */ /* 0x040fe20000410000 */
[C---:B------:R-:W-:Y:S01]  /*6070*/  FMUL.FTZ R142, R0.reuse, R128 ;  /* 0x00000080008e7220 */ /* 0x040fe20000410000 */
[----:B------:R-:W-:Y:S01]  /*6080*/  IMAD.MOV.U32 R128, RZ, RZ, R6 ;  /* 0x000000ffff807224 */ /* 0x000fe200078e0006 */
[----:B------:R-:W-:Y:S01]  /*6090*/  PLOP3.LUT P1, PT, PT, PT, UP0, 0x80, 0x0 ;  /* 0x000000000000781c */ /* 0x000fe20003f2f008 */
[C---:B------:R-:W-:Y:S01]  /*60a0*/  FMUL.FTZ R171, R0.reuse, R145 ;  /* 0x0000009100ab7220 */ /* 0x040fe20000410000 */
[----:B------:R-:W-:Y:S01]  /*60b0*/  PLOP3.LUT P2, PT, PT, PT, UP0, 0x80, 0x0 ;  /* 0x000000000000781c */ /* 0x000fe20003f4f008 */
[C---:B------:R-:W-:Y:S01]  /*60c0*/  FMUL.FTZ R12, R0.reuse, R155 ;  /* 0x0000009b000c7220 */ /* 0x040fe20000410000 */
[C---:B------:R-:W-:Y:S01]  /*60d0*/  FMUL.FTZ R155, R0.reuse, R161 ;  /* 0x000000a1009b7220 */ /* 0x040fe20000410000 */
[----:B------:R-:W-:Y:S01]  /*60e0*/  @UP0 ULDC UR6, c[0x0][0x44c] ;  /* 0x0001130000060ab9 */ /* 0x000fe20000000800 */
[C---:B------:R-:W-:Y:S01]  /*60f0*/  FMUL.FTZ R161, R0.reuse, R124 ;  /* 0x0000007c00a17220 */ /* 0x040fe20000410000 */
[C---:B0-----:R-:W-:Y:S01]  /*6100*/  FMUL.FTZ R10, R0.reuse, R152 ;  /* 0x00000098000a7220 */ /* 0x041fe20000410000 */
        /* <DEDUP_REMOVED lines=8> */
[----:B------:R-:W0:Y:S01]  /*6190*/  MUFU.TANH R10, R10 ;  /* 0x0000000a000a7308 */ /* 0x000e220000002400 */
[----:B------:R-:W-:Y:S01]  /*61a0*/  IMAD.U32 R127, RZ, RZ, UR53 ;  /* 0x00000035ff7f7e24 */ /* 0x000fe2000f8e00ff */
[----:B------:R-:W-:Y:S01]  /*61b0*/  @P2 SHF.R.U32.HI R128, RZ, UR6, R125 ;  /* 0x00000006ff802c19 */ /* 0x000fe2000801167d */
[----:B------:R-:W-:Y:S01]  /*61c0*/  UMOV UR6, 0x1 ;  /* 0x0000000100067882 */ /* 0x000fe20000000000 */
[C---:B------:R-:W-:Y:S01]  /*61d0*/  FMUL.FTZ R152, R0.reuse, R156 ;  /* 0x0000009c00987220 */ /* 0x040fe20000410000 */
[----:B------:R-:W-:Y:S01]  /*61e0*/  UIMAD UR6, UR55, -0xa0, UR6 ;  /* 0xffffff60370678a4 */ /* 0x000fe2000f8e0206 */
[C---:B------:R-:W-:Y:S01]  /*61f0*/  FMUL.FTZ R15, R0.reuse, R158 ;  /* 0x0000009e000f7220 */ /* 0x040fe20000410000 */
[----:B------:R-:W1:Y:S01]  /*6200*/  SHFL.IDX PT, R145, R128, RZ, 0x1c1f ;  /* 0x001c1fff80917589 */ /* 0x000e6200000e0000 */
[----:B------:R-:W2:Y:S01]  /*6210*/  MUFU.TANH R11, R11 ;  /* 0x0000000b000b7308 */ /* 0x000ea20000002400 */
[C---:B------:R-:W-:Y:S01]  /*6220*/  FMUL.FTZ R153, R0.reuse, R157 ;  /* 0x0000009d00997220 */ /* 0x040fe20000410000 */
[C---:B------:R-:W-:Y:S01]  /*6230*/  FMUL.FTZ R158, R0.reuse, R136 ;  /* 0x00000088009e7220 */ /* 0x040fe20000410000 */
[----:B------:R-:W-:Y:S01]  /*6240*/  MOV R130, UR6 ;  /* 0x0000000600827c02 */ /* 0x000fe20008000f00 */
[C---:B------:R-:W-:Y:S01]  /*6250*/  FMUL.FTZ R136, R0.reuse, R143 ;  /* 0x0000008f00887220 */ /* 0x040fe20000410000 */
[C---:B------:R-:W-:Y:S01]  /*6260*/  FMUL.FTZ R143, R0.reuse, R132 ;  /* 0x00000084008f7220 */ /* 0x040fe20000410000 */
[C---:B------:R-:W-:Y:S01]  /*6270*/  FMUL.FTZ R13, R0.reuse, R154 ;  /* 0x0000009a000d7220 */ /* 0x040fe20000410000 */
[C---:B------:R-:W-:Y:S01]  /*6280*/  FMUL.FTZ R154, R0.reuse, R160 ;  /* 0x000000a0009a7220 */ /* 0x040fe20000410000 */
[----:B------:R-:W-:Y:S01]  /*6290*/  IMAD R130, R7, -0x2, R130 ;  /* 0xfffffffe07827824 */ /* 0x000fe200078e0282 */
[----:B------:R-:W3:Y:S01]  /*62a0*/  MUFU.TANH R152, R152 ;  /* 0x0000009800987308 */ /* 0x000ee20000002400 */
[C---:B------:R-:W-:Y:S01]  /*62b0*/  FMUL.FTZ R157, R0.reuse, R164 ;  /* 0x000000a4009d7220 */ /* 0x040fe20000410000 */
[----:B------:R-:W-:Y:S01]  /*62c0*/  FMUL.FTZ R156, R0, R165 ;  /* 0x000000a5009c7220 */ /* 0x000fe20000410000 */
[----:B------:R-:W-:-:S02]  /*62d0*/  IMAD R130, R127, UR43, R130 ;  /* 0x0000002b7f827c24 */ /* 0x000fc4000f8e0282 */
        /* <DEDUP_REMOVED lines=8> */
[C---:B------:R-:W-:Y:S01]  /*6360*/  FMUL.FTZ R165, R0.reuse, R120 ;  /* 0x0000007800a57220 */ /* 0x040fe20000410000 */
[C---:B------:R-:W-:Y:S01]  /*6370*/  FMUL.FTZ R129, R0.reuse, R129 ;  /* 0x0000008100817220 */ /* 0x040fe20000410000 */
[----:B-1----:R-:W-:Y:S01]  /*6380*/  IADD3 R132, R145, -UR52, R130 ;  /* 0x8000003491847c10 */ /* 0x002fe2000fffe082 */
[C---:B------:R-:W-:Y:S01]  /*6390*/  FMUL.FTZ R125, R0.reuse, R131 ;  /* 0x00000083007d7220 */ /* 0x040fe20000410000 */
[----:B------:R-:W1:Y:S01]  /*63a0*/  MUFU.TANH R154, R154 ;  /* 0x0000009a009a7308 */ /* 0x000e620000002400 */
[----:B------:R-:W-:Y:S01]  /*63b0*/  FMUL.FTZ R131, R0, R133 ;  /* 0x0000008500837220 */ /* 0x000fe20000410000 */
[----:B------:R-:W-:Y:S01]  /*63c0*/  ISETP.GT.AND P1, PT, R132, RZ, PT ;  /* 0x000000ff8400720c */ /* 0x000fe20003f24270 */
[----:B------:R-:W-:Y:S01]  /*63d0*/  FMUL.FTZ R104, R0, R104 ;  /* 0x0000006800687220 */ /* 0x000fe20000410000 */
[----:B------:R-:W-:Y:S01]  /*63e0*/  ISETP.GT.AND P2, PT, R132, 0x1, PT ;  /* 0x000000018400780c */ /* 0x000fe20003f44270 */
[----:B------:R-:W-:Y:S01]  /*63f0*/  FMUL.FTZ R109, R0, R109 ;  /* 0x0000006d006d7220 */ /* 0x000fe20000410000 */
[----:B0-----:R-:W-:Y:S01]  /*6400*/  FSEL R177, R10, -INF , P1 ;  /* 0xff8000000ab17808 */ /* 0x001fe20000800000 */
[----:B------:R-:W-:Y:S01]  /*6410*/  FMUL.FTZ R120, R0, R122 ;  /* 0x0000007a00787220 */ /* 0x000fe20000410000 */
[----:B------:R-:W0:Y:S01]  /*6420*/  MUFU.TANH R155, R155 ;  /* 0x0000009b009b7308 */ /* 0x000e220000002400 */
[----:B------:R-:W-:Y:S01]  /*6430*/  ISETP.GT.AND P1, PT, R132, 0x8, PT ;  /* 0x000000088400780c */ /* 0x000fe20003f24270 */
[C---:B------:R-:W-:Y:S01]  /*6440*/  FMUL.FTZ R122, R0.reuse, R126 ;  /* 0x0000007e007a7220 */ /* 0x040fe20000410000 */
[----:B--2---:R-:W-:Y:S01]  /*6450*/  FSEL R181, R11, -INF , P2 ;  /* 0xff8000000bb57808 */ /* 0x004fe20001000000 */
[C---:B------:R-:W-:Y:S01]  /*6460*/  FMUL.FTZ R126, R0.reuse, R134 ;  /* 0x00000086007e7220 */ /* 0x040fe20000410000 */
[----:B------:R-:W-:Y:S01]  /*6470*/  FMNMX.FTZ R10, R177, R8, !PT ;  /* 0x00000008b10a7209 */ /* 0x000fe20007810000 */
[----:B------:R-:W-:Y:S01]  /*6480*/  FMUL.FTZ R105, R0, R105 ;  /* 0x0000006900697220 */ /* 0x000fe20000410000 */
[----:B------:R-:W-:Y:S01]  /*6490*/  ISETP.GT.AND P2, PT, R132, 0x9, PT ;  /* 0x000000098400780c */ /* 0x000fe20003f44270 */
[----:B------:R-:W2:Y:S01]  /*64a0*/  MUFU.TANH R157, R157 ;  /* 0x0000009d009d7308 */ /* 0x000ea20000002400 */
[----:B---3--:R-:W-:Y:S01]  /*64b0*/  FSEL R185, R152, -INF , P1 ;  /* 0xff80000098b97808 */ /* 0x008fe20000800000 */
[C---:B------:R-:W-:Y:S01]  /*64c0*/  FMUL.FTZ R108, R0.reuse, R108 ;  /* 0x0000006c006c7220 */ /* 0x040fe20000410000 */
[----:B------:R-:W-:Y:S01]  /*64d0*/  FMNMX.FTZ R10, R181, R10, !PT ;  /* 0x0000000ab50a7209 */ /* 0x000fe20007810000 */
[----:B------:R-:W-:Y:S01]  /*64e0*/  FMUL.FTZ R113, R0, R113 ;  /* 0x0000007100717220 */ /* 0x000fe20000410000 */
[----:B------:R-:W-:Y:S01]  /*64f0*/  ISETP.GT.AND P1, PT, R132, 0x10, PT ;  /* 0x000000108400780c */ /* 0x000fe20003f24270 */
[C---:B------:R-:W-:Y:S01]  /*6500*/  FMUL.FTZ R112, R0.reuse, R112 ;  /* 0x0000007000707220 */ /* 0x040fe20000410000 */
[----:B----4-:R-:W-:Y:S01]  /*6510*/  FSEL R187, R153, -INF , P2 ;  /* 0xff80000099bb7808 */ /* 0x010fe20001000000 */
[----:B------:R-:W3:Y:S01]  /*6520*/  MUFU.TANH R156, R156 ;  /* 0x0000009c009c7308 */ /* 0x000ee20000002400 */
[----:B------:R-:W-:Y:S01]  /*6530*/  FMNMX.FTZ R10, R185, R10, !PT ;  /* 0x0000000ab90a7209 */ /* 0x000fe20007810000 */
[----:B------:R-:W-:Y:S01]  /*6540*/  FMUL.FTZ R127, R0, R135 ;  /* 0x00000087007f7220 */ /* 0x000fe20000410000 */
[----:B------:R-:W-:Y:S01]  /*6550*/  ISETP.GT.AND P2, PT, R132, 0x11, PT ;  /* 0x000000118400780c */ /* 0x000fe20003f44270 */
[----:B------:R-:W-:Y:S01]  /*6560*/  FMUL.FTZ R117, R0, R117 ;  /* 0x0000007500757220 */ /* 0x000fe20000410000 */
[----:B-1----:R-:W-:Y:S01]  /*6570*/  FSEL R189, R154, -INF , P1 ;  /* 0xff8000009abd7808 */ /* 0x002fe20000800000 */
[----:B------:R-:W-:Y:S01]  /*6580*/  FMUL.FTZ R116, R0, R116 ;  /* 0x0000007400747220 */ /* 0x000fe20000410000 */
        /* <DEDUP_REMOVED lines=13> */
[----:B------:R-:W-:Y:S01]  /*6660*/  FMUL.FTZ R96, R0, R96 ;  /* 0x0000006000607220 */ /* 0x000fe20000410000 */
[----:B------:R-:W-:Y:S01]  /*6670*/  ISETP.GT.AND P1, PT, R132, 0x20, PT ;  /* 0x000000208400780c */ /* 0x000fe20003f24270 */
[----:B------:R-:W-:Y:S01]  /*6680*/  FMUL.FTZ R100, R0, R100 ;  /* 0x0000006400647220 */ /* 0x000fe20000410000 */
[----:B---3--:R-:W-:Y:S01]  /*6690*/  FSEL R155, R156, -INF , P2 ;  /* 0xff8000009c9b7808 */ /* 0x008fe20001000000 */
[----:B------:R-:W2:Y:S01]  /*66a0*/  MUFU.TANH R179, R179 ;  /* 0x000000b300b37308 */ /* 0x000ea20000002400 */
        /* <DEDUP_REMOVED lines=9> */
[----:B------:R-:W3:Y:S01]  /*6740*/  SHFL.IDX PT, R99, R128, 0x1, 0x1c1f ;  /* 0x003c1f0080637f89 */ /* 0x000ee200000e0000 */
        /* <DEDUP_REMOVED lines=11> */
[C---:B------:R-:W-:Y:S01]  /*6800*/  FMUL.FTZ R139, R0.reuse, R150 ;  /* 0x00000096008b7220 */ /* 0x040fe20000410000 */
[----:B------:R-:W-:Y:S01]  /*6810*/  FMNMX.FTZ R10, R179, R10, !PT ;  /* 0x0000000ab30a7209 */ /* 0x000fe20007810000 */
[----:B------:R-:W2:Y:S01]  /*6820*/  MUFU.TANH R171, R171 ;  /* 0x000000ab00ab7308 */ /* 0x000ea20000002400 */
[----:B-1----:R-:W-:Y:S01]  /*6830*/  FSEL R175, R175, -INF , P2 ;  /* 0xff800000afaf7808 */ /* 0x002fe20001000000 */
[----:B------:R-:W-:Y:S01]  /*6840*/  FMUL.FTZ R102, R0, R102 ;  /* 0x0000006600667220 */ /* 0x000fe20000410000 */
[----:B------:R-:W-:Y:S01]  /*6850*/  ISETP.GT.AND P2, PT, R132, 0x31, PT ;  /* 0x000000318400780c */ /* 0x000fe20003f44270 */
[----:B------:R-:W-:Y:S01]  /*6860*/  ULEA UR6, UR48, UR41, 0x3 ;  /* 0x0000002930067291 */ /* 0x000fe2000f8e183f */
[----:B------:R-:W-:-:S03]  /*6870*/  FMNMX.FTZ R10, R175, R10, !PT ;  /* 0x0000000aaf0a7209 */ /* 0x000fc60007810000 */
[----:B------:R-:W1:Y:S01]  /*6880*/  MUFU.TANH R169, R169 ;  /* 0x000000a900a97308 */ /* 0x000e620000002400 */
[----:B0-----:R-:W-:Y:S01]  /*6890*/  FSEL R173, R173, -INF , P1 ;  /* 0xff800000adad7808 */ /* 0x001fe20000800000 */
[----:B------:R-:W-:Y:S01]  /*68a0*/  UIADD3 UR6, UR6, 0x22840, URZ ;  /* 0x0002284006067890 */ /* 0x000fe2000fffe03f */
[C---:B------:R-:W-:Y:S02]  /*68b0*/  ISETP.GT.AND P1, PT, R132.reuse, 0x38, PT ;  /* 0x000000388400780c */ /* 0x040fe40003f24270 */
[----:B------:R-:W-:Y:S01]  /*68c0*/  FMNMX.FTZ R10, R173, R10, !PT ;  /* 0x0000000aad0a7209 */ /* 0x000fe20007810000 */
[----:B------:R-:W-:Y:S01]  /*68d0*/  UPRMT UR6, UR46, 0x654, UR6 ;  /* 0x000006542e067896 */ /* 0x000fe20008000006 */
[----:B---3--:R-:W-:Y:S01]  /*68e0*/  IADD3 R130, R99, -UR52, R130 ;  /* 0x8000003463827c10 */ /* 0x008fe2000fffe082 */
[----:B------:R-:W0:Y:S01]  /*68f0*/  MUFU.TANH R167, R167 ;  /* 0x000000a700a77308 */ /* 0x000e220000002400 */
[----:B--2---:R-:W-:Y:S02]  /*6900*/  FSEL R171, R171, -INF , P2 ;  /* 0xff800000abab7808 */ /* 0x004fe40001000000 */
[----:B------:R-:W-:-:S02]  /*6910*/  ISETP.GT.AND P2, PT, R132, 0x39, PT ;  /* 0x000000398400780c */ /* 0x000fc40003f44270 */
[----:B------:R-:W-:Y:S02]  /*6920*/  FMNMX.FTZ R10, R171, R10, !PT ;  /* 0x0000000aab0a7209 */ /* 0x000fe40007810000 */
[----:B------:R-:W-:Y:S01]  /*6930*/  ISETP.GT.AND P3, PT, R130, 0x1, PT ;  /* 0x000000018200780c */ /* 0x000fe20003f64270 */
[----:B------:R-:W2:Y:S01]  /*6940*/  MUFU.TANH R165, R165 ;  /* 0x000000a500a57308 */ /* 0x000ea20000002400 */
[----:B-1----:R-:W-:Y:S01]  /*6950*/  FSEL R169, R169, -INF , P1 ;  /* 0xff800000a9a97808 */ /* 0x002fe20000800000 */
[----:B------:R-:W-:Y:S01]  /*6960*/  SYNCS.ARRIVE.TRANS64.RED.A1T0 RZ, [UR6], RZ ;  /* 0x000000ffffff79a7 */ /* 0x000fe20008100406 */
[----:B------:R-:W-:Y:S02]  /*6970*/  ISETP.GT.AND P1, PT, R132, 0x40, PT ;  /* 0x000000408400780c */ /* 0x000fe40003f24270 */
[----:B------:R-:W-:-:S03]  /*6980*/  FMNMX.FTZ R10, R169, R10, !PT ;  /* 0x0000000aa90a7209 */ /* 0x000fc60007810000 */
[----:B------:R-:W1:Y:S01]  /*6990*/  MUFU.TANH R163, R163 ;  /* 0x000000a300a37308 */ /* 0x000e620000002400 */
[----:B0-----:R-:W-:Y:S02]  /*69a0*/  FSEL R167, R167, -INF , P2 ;  /* 0xff800000a7a77808 */ /* 0x001fe40001000000 */
[----:B------:R-:W-:Y:S02]  /*69b0*/  ISETP.GT.AND P2, PT, R132, 0x41, PT ;  /* 0x000000418400780c */ /* 0x000fe40003f44270 */
[----:B------:R-:W-:-:S03]  /*69c0*/  FMNMX.FTZ R10, R167, R10, !PT ;  /* 0x0000000aa70a7209 */ /* 0x000fc60007810000 */
[----:B------:R-:W0:Y:S01]  /*69d0*/  MUFU.TANH R161, R161 ;  /* 0x000000a100a17308 */ /* 0x000e220000002400 */
[----:B--2---:R-:W-:Y:S02]  /*69e0*/  FSEL R165, R165, -INF , P1 ;  /* 0xff800000a5a57808 */ /* 0x004fe40000800000 */
[----:B------:R-:W-:Y:S02]  /*69f0*/  ISETP.GT.AND P1, PT, R132, 0x48, PT ;  /* 0x000000488400780c */ /* 0x000fe40003f24270 */
[----:B------:R-:W-:-:S03]  /*6a00*/  FMNMX.FTZ R10, R165, R10, !PT ;  /* 0x0000000aa50a7209 */ /* 0x000fc60007810000 */
[----:B------:R-:W2:Y:S01]  /*6a10*/  MUFU.TANH R141, R141 ;  /* 0x0000008d008d7308 */ /* 0x000ea20000002400 */
[----:B-1----:R-:W-:Y:S02]  /*6a20*/  FSEL R163, R163, -INF , P2 ;  /* 0xff800000a3a37808 */ /* 0x002fe40001000000 */
[----:B------:R-:W-:Y:S02]  /*6a30*/  ISETP.GT.AND P2, PT, R132, 0x49, PT ;  /* 0x000000498400780c */ /* 0x000fe40003f44270 */
[----:B------:R-:W-:-:S03]  /*6a40*/  FMNMX.FTZ R10, R163, R10, !PT ;  /* 0x0000000aa30a7209 */ /* 0x000fc60007810000 */
[----:B------:R-:W1:Y:S01]  /*6a50*/  MUFU.TANH R142, R142 ;  /* 0x0000008e008e7308 */ /* 0x000e620000002400 */
[----:B0-----:R-:W-:Y:S02]  /*6a60*/  FSEL R161, R161, -INF , P1 ;  /* 0xff800000a1a17808 */ /* 0x001fe40000800000 */
[----:B------:R-:W-:Y:S02]  /*6a70*/  ISETP.GT.AND P1, PT, R132, 0x50, PT ;  /* 0x000000508400780c */ /* 0x000fe40003f24270 */
[----:B------:R-:W-:-:S03]  /*6a80*/  FMNMX.FTZ R10, R161, R10, !PT ;  /* 0x0000000aa10a7209 */ /* 0x000fc60007810000 */
[----:B------:R-:W-:Y:S01]  /*6a90*/  MUFU.TANH R129, R129 ;  /* 0x0000008100817308 */ /* 0x000fe20000002400 */
[----:B--2---:R-:W-:Y:S02]  /*6aa0*/  FSEL R159, R141, -INF , P2 ;  /* 0xff8000008d9f7808 */ /* 0x004fe40001000000 */
[----:B------:R-:W-:Y:S02]  /*6ab0*/  ISETP.GT.AND P2, PT, R132, 0x51, PT ;  /* 0x000000518400780c */ /* 0x000fe40003f44270 */
[----:B------:R-:W-:-:S03]  /*6ac0*/  FMNMX.FTZ R10, R159, R10, !PT ;  /* 0x0000000a9f0a7209 */ /* 0x000fc60007810000 */
[----:B------:R-:W0:Y:S08]  /*6ad0*/  MUFU.TANH R143, R143 ;  /* 0x0000008f008f7308 */ /* 0x000e300000002400 */
[----:B------:R-:W2:Y:S08]  /*6ae0*/  MUFU.TANH R131, R131 ;  /* 0x0000008300837308 */ /* 0x000eb00000002400 */
[----:B------:R3:W-:Y:S08]  /*6af0*/  MUFU.TANH R133, R104 ;  /* 0x0000006800857308 */ /* 0x0007f00000002400 */
[----:B------:R1:W-:Y:S01]  /*6b00*/  MUFU.TANH R134, R109 ;  /* 0x0000006d00867308 */ /* 0x0003e20000002400 */
[----:B---3--:R-:W-:-:S07]  /*6b10*/  FMUL.FTZ R104, R0, R106 ;  /* 0x0000006a00687220 */ /* 0x008fce0000410000 */
[----:B------:R3:W4:Y:S01]  /*6b20*/  MUFU.TANH R11, R105 ;  /* 0x00000069000b7308 */ /* 0x0007220000002400 */
[----:B-1----:R-:W-:Y:S01]  /*6b30*/  FSEL R109, R142, -INF , P1 ;  /* 0xff8000008e6d7808 */ /* 0x002fe20000800000 */
[----:B------:R-:W-:Y:S01]  /*6b40*/  FMUL.FTZ R142, R0, R95 ;  /* 0x0000005f008e7220 */ /* 0x000fe20000410000 */
[----:B------:R-:W-:Y:S02]  /*6b50*/  ISETP.GT.AND P1, PT, R132, 0x58, PT ;  /* 0x000000588400780c */ /* 0x000fe40003f24270 */
[----:B------:R-:W-:Y:S01]  /*6b60*/  FMNMX.FTZ R106, R109, R10, !PT ;  /* 0x0000000a6d6a7209 */ /* 0x000fe20007810000 */
[C---:B------:R-:W-:Y:S01]  /*6b70*/  FMUL.FTZ R10, R0.reuse, R89 ;  /* 0x00000059000a7220 */ /* 0x040fe20000410000 */
[----:B0-----:R-:W-:Y:S01]  /*6b80*/  FSEL R89, R143, -INF , P1 ;  /* 0xff8000008f597808 */ /* 0x001fe20000800000 */
[----:B------:R-:W-:Y:S01]  /*6b90*/  MUFU.TANH R108, R108 ;  /* 0x0000006c006c7308 */ /* 0x000fe20000002400 */
[----:B---3--:R-:W-:Y:S01]  /*6ba0*/  FMUL.FTZ R105, R0, R107 ;  /* 0x0000006b00697220 */ /* 0x008fe20000410000 */
[----:B------:R-:W-:-:S02]  /*6bb0*/  FSEL R107, R129, -INF , P2 ;  /* 0xff800000816b7808 */ /* 0x000fc40001000000 */
[C---:B------:R-:W-:Y:S02]  /*6bc0*/  ISETP.GT.AND P2, PT, R132.reuse, 0x59, PT ;  /* 0x000000598400780c */ /* 0x040fe40003f44270 */
[----:B------:R-:W-:Y:S02]  /*6bd0*/  FMNMX.FTZ R106, R107, R106, !PT ;  /* 0x0000006a6b6a7209 */ /* 0x000fe40007810000 */
[----:B------:R2:W0:Y:S01]  /*6be0*/  MUFU.TANH R135, R113 ;  /* 0x0000007100877308 */ /* 0x0004220000002400 */
[----:B------:R-:W-:Y:S02]  /*6bf0*/  ISETP.GT.AND P1, PT, R132, 0x60, PT ;  /* 0x000000608400780c */ /* 0x000fe40003f24270 */
[----:B------:R-:W-:-:S05]  /*6c00*/  FMNMX.FTZ R106, R89, R106, !PT ;  /* 0x0000006a596a7209 */ /* 0x000fca0007810000 */
[----:B------:R-:W1:Y:S01]  /*6c10*/  MUFU.TANH R112, R112 ;  /* 0x0000007000707308 */ /* 0x000e620000002400 */
[----:B--2---:R-:W-:Y:S02]  /*6c20*/  FSEL R113, R131, -INF , P2 ;  /* 0xff80000083717808 */ /* 0x004fe40001000000 */
[C---:B------:R-:W-:Y:S02]  /*6c30*/  ISETP.GT.AND P2, PT, R132.reuse, 0x61, PT ;  /* 0x000000618400780c */ /* 0x040fe40003f44270 */
[----:B------:R-:W-:Y:S02]  /*6c40*/  FMNMX.FTZ R106, R113, R106, !PT ;  /* 0x0000006a716a7209 */ /* 0x000fe40007810000 */
[----:B----4-:R-:W-:Y:S01]  /*6c50*/  FSEL R129, R11, -INF , P2 ;  /* 0xff8000000b817808 */ /* 0x010fe20001000000 */
[----:B------:R2:W3:Y:S01]  /*6c60*/  MUFU.TANH R144, R117 ;  /* 0x0000007500907308 */ /* 0x0004e20000002400 */
[----:B------:R-:W-:-:S04]  /*6c70*/  ISETP.GT.AND P2, PT, R132, 0x69, PT ;  /* 0x000000698400780c */ /* 0x000fc80003f44270 */
[----:B------:R-:W-:Y:S01]  /*6c80*/  FSEL R131, R134, -INF , P2 ;  /* 0xff80000086837808 */ /* 0x000fe20001000000 */
[----:B------:R-:W-:Y:S01]  /*6c90*/  FMUL.FTZ R134, R0, R94 ;  /* 0x0000005e00867220 */ /* 0x000fe20000410000 */
[C---:B------:R-:W-:Y:S01]  /*6ca0*/  ISETP.GT.AND P2, PT, R132.reuse, 0x71, PT ;  /* 0x000000718400780c */ /* 0x040fe20003f44270 */
[----:B------:R4:W-:Y:S01]  /*6cb0*/  MUFU.TANH R143, R10 ;  /* 0x0000000a008f7308 */ /* 0x0009e20000002400 */
[----:B--2---:R-:W-:Y:S02]  /*6cc0*/  FSEL R117, R133, -INF , P1 ;  /* 0xff80000085757808 */ /* 0x004fe40000800000 */
[----:B------:R-:W-:Y:S02]  /*6cd0*/  ISETP.GT.AND P1, PT, R132, 0x68, PT ;  /* 0x000000688400780c */ /* 0x000fe40003f24270 */
[----:B------:R-:W-:Y:S02]  /*6ce0*/  FMNMX.FTZ R106, R117, R106, !PT ;  /* 0x0000006a756a7209 */ /* 0x000fe40007810000 */
[----:B0-----:R-:W-:Y:S01]  /*6cf0*/  FSEL R135, R135, -INF , P2 ;  /* 0xff80000087877808 */ /* 0x001fe20001000000 */
[----:B------:R-:W0:Y:S01]  /*6d00*/  MUFU.TANH R116, R116 ;  /* 0x0000007400747308 */ /* 0x000e220000002400 */
[----:B----4-:R-:W-:Y:S01]  /*6d10*/  FMUL.FTZ R10, R0, R93 ;  /* 0x0000005d000a7220 */ /* 0x010fe20000410000 */
[----:B------:R-:W-:Y:S01]  /*6d20*/  FSEL R93, R108, -INF , P1 ;  /* 0xff8000006c5d7808 */ /* 0x000fe20000800000 */
[----:B------:R-:W-:Y:S01]  /*6d30*/  FMUL.FTZ R108, R0, R111 ;  /* 0x0000006f006c7220 */ /* 0x000fe20000410000 */
[----:B------:R-:W-:-:S02]  /*6d40*/  FMNMX.FTZ R106, R129, R106, !PT ;  /* 0x0000006a816a7209 */ /* 0x000fc40007810000 */
[----:B------:R-:W-:Y:S02]  /*6d50*/  ISETP.GT.AND P1, PT, R132, 0x70, PT ;  /* 0x000000708400780c */ /* 0x000fe40003f24270 */
[----:B------:R-:W-:Y:S01]  /*6d60*/  FMNMX.FTZ R106, R93, R106, !PT ;  /* 0x0000006a5d6a7209 */ /* 0x000fe20007810000 */
[----:B------:R-:W2:Y:S01]  /*6d70*/  MUFU.TANH R88, R88 ;  /* 0x0000005800587308 */ /* 0x000ea20000002400 */
[----:B-1----:R-:W-:Y:S01]  /*6d80*/  FSEL R133, R112, -INF , P1 ;  /* 0xff80000070857808 */ /* 0x002fe20000800000 */
[----:B------:R-:W-:Y:S01]  /*6d90*/  FMUL.FTZ R112, R0, R115 ;  /* 0x0000007300707220 */ /* 0x000fe20000410000 */
[----:B------:R-:W-:Y:S02]  /*6da0*/  FMNMX.FTZ R106, R131, R106, !PT ;  /* 0x0000006a836a7209 */ /* 0x000fe40007810000 */
[C---:B------:R-:W-:Y:S02]  /*6db0*/  ISETP.GT.AND P1, PT, R132.reuse, 0x78, PT ;  /* 0x000000788400780c */ /* 0x040fe40003f24270 */
[----:B------:R-:W-:Y:S01]  /*6dc0*/  FMNMX.FTZ R106, R133, R106, !PT ;  /* 0x0000006a856a7209 */ /* 0x000fe20007810000 */
[----:B------:R1:W4:Y:S01]  /*6dd0*/  MUFU.TANH R147, R10 ;  /* 0x0000000a00937308 */ /* 0x0003220000002400 */
[----:B------:R-:W-:-:S02]  /*6de0*/  ISETP.GT.AND P2, PT, R132, 0x79, PT ;  /* 0x000000798400780c */ /* 0x000fc40003f44270 */
[----:B------:R-:W-:Y:S02]  /*6df0*/  FMNMX.FTZ R106, R135, R106, !PT ;  /* 0x0000006a876a7209 */ /* 0x000fe40007810000 */
[----:B---3--:R-:W-:Y:S01]  /*6e00*/  FSEL R141, R144, -INF , P2 ;  /* 0xff800000908d7808 */ /* 0x008fe20001000000 */
[----:B------:R-:W-:Y:S01]  /*6e10*/  FMUL.FTZ R144, R0, R98 ;  /* 0x0000006200907220 */ /* 0x000fe20000410000 */
[----:B------:R-:W-:Y:S01]  /*6e20*/  ISETP.GT.AND P2, PT, R132, 0x81, PT ;  /* 0x000000818400780c */ /* 0x000fe20003f44270 */
[----:B------:R-:W3:Y:S01]  /*6e30*/  MUFU.TANH R92, R92 ;  /* 0x0000005c005c7308 */ /* 0x000ee20000002400 */
[----:B-1----:R-:W-:Y:S01]  /*6e40*/  FMUL.FTZ R10, R0, R97 ;  /* 0x00000061000a7220 */ /* 0x002fe20000410000 */
[----:B0-----:R-:W-:Y:S01]  /*6e50*/  FSEL R97, R116, -INF , P1 ;  /* 0xff80000074617808 */ /* 0x001fe20000800000 */
[----:B------:R-:W-:Y:S01]  /*6e60*/  FMUL.FTZ R116, R0, R119 ;  /* 0x0000007700747220 */ /* 0x000fe20000410000 */
[----:B------:R-:W-:Y:S02]  /*6e70*/  ISETP.GT.AND P1, PT, R132, 0x80, PT ;  /* 0x000000808400780c */ /* 0x000fe40003f24270 */
[----:B------:R-:W-:-:S02]  /*6e80*/  FMNMX.FTZ R106, R97, R106, !PT ;  /* 0x0000006a616a7209 */ /* 0x000fc40007810000 */
[----:B------:R-:W0:Y:S01]  /*6e90*/  MUFU.TANH R96, R96 ;  /* 0x0000006000607308 */ /* 0x000e220000002400 */
[----:B--2---:R-:W-:Y:S02]  /*6ea0*/  FSEL R145, R88, -INF , P1 ;  /* 0xff80000058917808 */ /* 0x004fe40000800000 */
[----:B------:R-:W-:Y:S02]  /*6eb0*/  FMNMX.FTZ R106, R141, R106, !PT ;  /* 0x0000006a8d6a7209 */ /* 0x000fe40007810000 */
[C---:B------:R-:W-:Y:S02]  /*6ec0*/  ISETP.GT.AND P1, PT, R132.reuse, 0x88, PT ;  /* 0x000000888400780c */ /* 0x040fe40003f24270 */
[----:B------:R-:W-:Y:S01]  /*6ed0*/  FSEL R143, R143, -INF , P2 ;  /* 0xff8000008f8f7808 */ /* 0x000fe20001000000 */
[----:B------:R1:W2:Y:S01]  /*6ee0*/  MUFU.TANH R151, R10 ;  /* 0x0000000a00977308 */ /* 0x0002a20000002400 */
[----:B------:R-:W-:Y:S02]  /*6ef0*/  FMNMX.FTZ R106, R145, R106, !PT ;  /* 0x0000006a916a7209 */ /* 0x000fe40007810000 */
[----:B------:R-:W-:-:S02]  /*6f00*/  ISETP.GT.AND P2, PT, R132, 0x89, PT ;  /* 0x000000898400780c */ /* 0x000fc40003f44270 */
[----:B------:R-:W-:Y:S02]  /*6f10*/  FMNMX.FTZ R106, R143, R106, !PT ;  /* 0x0000006a8f6a7209 */ /* 0x000fe40007810000 */
[----:B----4-:R-:W-:Y:S01]  /*6f20*/  FSEL R147, R147, -INF , P2 ;  /* 0xff80000093937808 */ /* 0x010fe20001000000 */
[----:B------:R-:W4:Y:S01]  /*6f30*/  MUFU.TANH R100, R100 ;  /* 0x0000006400647308 */ /* 0x000f220000002400 */
[----:B-1----:R-:W-:Y:S01]  /*6f40*/  FMUL.FTZ R10, R0, R101 ;  /* 0x00000065000a7220 */ /* 0x002fe20000410000 */
[----:B---3--:R-:W-:Y:S02]  /*6f50*/  FSEL R101, R92, -INF , P1 ;  /* 0xff8000005c657808 */ /* 0x008fe40000800000 */
[----:B------:R-:W-:Y:S02]  /*6f60*/  ISETP.GT.AND P1, PT, R132, 0x90, PT ;  /* 0x000000908400780c */ /* 0x000fe40003f24270 */
[----:B------:R-:W-:Y:S01]  /*6f70*/  FMNMX.FTZ R88, R101, R106, !PT ;  /* 0x0000006a65587209 */ /* 0x000fe20007810000 */
[----:B------:R-:W-:Y:S01]  /*6f80*/  FMUL.FTZ R106, R0, R110 ;  /* 0x0000006e006a7220 */ /* 0x000fe20000410000 */
[----:B------:R-:W1:Y:S01]  /*6f90*/  MUFU.TANH R10, R10 ;  /* 0x0000000a000a7308 */ /* 0x000e620000002400 */
[----:B------:R-:W-:Y:S01]  /*6fa0*/  ISETP.GT.AND P2, PT, R132, 0x91, PT ;  /* 0x000000918400780c */ /* 0x000fe20003f44270 */
[----:B------:R-:W-:Y:S01]  /*6fb0*/  FMUL.FTZ R110, R0, R114 ;  /* 0x00000072006e7220 */ /* 0x000fe20000410000 */
[----:B0-----:R-:W-:Y:S01]  /*6fc0*/  FSEL R149, R96, -INF , P1 ;  /* 0xff80000060957808 */ /* 0x001fe20000800000 */
[C---:B------:R-:W-:Y:S01]  /*6fd0*/  FMUL.FTZ R114, R0.reuse, R118 ;  /* 0x0000007600727220 */ /* 0x040fe20000410000 */
[----:B------:R-:W-:Y:S01]  /*6fe0*/  FMNMX.FTZ R88, R147, R88, !PT ;  /* 0x0000005893587209 */ /* 0x000fe20007810000 */
[----:B------:R-:W-:Y:S01]  /*6ff0*/  FMUL.FTZ R118, R0, R90 ;  /* 0x0000005a00767220 */ /* 0x000fe20000410000 */
[----:B------:R-:W-:Y:S01]  /*7000*/  ISETP.GT.AND P1, PT, R132, 0x98, PT ;  /* 0x000000988400780c */ /* 0x000fe20003f24270 */
[----:B------:R-:W0:Y:S01]  /*7010*/  MUFU.TANH R13, R13 ;  /* 0x0000000d000d7308 */ /* 0x000e220000002400 */
[----:B--2---:R-:W-:-:S02]  /*7020*/  FSEL R151, R151, -INF , P2 ;  /* 0xff80000097977808 */ /* 0x004fc40001000000 */
[----:B------:R-:W-:Y:S02]  /*7030*/  FMNMX.FTZ R88, R149, R88, !PT ;  /* 0x0000005895587209 */ /* 0x000fe40007810000 */
[----:B------:R-:W-:Y:S01]  /*7040*/  ISETP.GT.AND P2, PT, R132, 0x99, PT ;  /* 0x000000998400780c */ /* 0x000fe20003f44270 */
[----:B------:R-:W-:Y:S01]  /*7050*/  FMUL.FTZ R132, R0, R91 ;  /* 0x0000005b00847220 */ /* 0x000fe20000410000 */
[----:B----4-:R-:W-:Y:S01]  /*7060*/  FSEL R153, R100, -INF , P1 ;  /* 0xff80000064997808 */ /* 0x010fe20000800000 */
[----:B------:R-:W2:Y:S01]  /*7070*/  MUFU.TANH R12, R12 ;  /* 0x0000000c000c7308 */ /* 0x000ea20000002400 */
[----:B------:R-:W-:Y:S02]  /*7080*/  FMNMX.FTZ R88, R151, R88, !PT ;  /* 0x0000005897587209 */ /* 0x000fe40007810000 */
[----:B-1----:R-:W-:Y:S02]  /*7090*/  FSEL R111, R10, -INF , P2 ;  /* 0xff8000000a6f7808 */ /* 0x002fe40001000000 */
[----:B------:R-:W-:Y:S01]  /*70a0*/  FMNMX.FTZ R88, R153, R88, !PT ;  /* 0x0000005899587209 */ /* 0x000fe20007810000 */
[----:B------:R-:W1:Y:S01]  /*70b0*/  LDC R10, c[0x0][0x988] ;  /* 0x00026200ff0a7b82 */ /* 0x000e620000000800 */
[----:B------:R-:W-:Y:S01]  /*70c0*/  ISETP.GT.AND P2, PT, R130, RZ, PT ;  /* 0x000000ff8200720c */ /* 0x000fe20003f44270 */
[----:B------:R-:W3:Y:S01]  /*70d0*/  MUFU.TANH R15, R15 ;  /* 0x0000000f000f7308 */ /* 0x000ee20000002400 */
[----:B------:R-:W-:-:S02]  /*70e0*/  FMNMX.FTZ R88, R111, R88, !PT ;  /* 0x000000586f587209 */ /* 0x000fc40007810000 */
[----:B0-----:R-:W-:Y:S02]  /*70f0*/  FSEL R96, R13, -INF , P2 ;  /* 0xff8000000d607808 */ /* 0x001fe40001000000 */
[----:B------:R-:W-:Y:S01]  /*7100*/  ISETP.GT.AND P2, PT, R130, 0x8, PT ;  /* 0x000000088200780c */ /* 0x000fe20003f44270 */
[----:B------:R-:W0:Y:S01]  /*7110*/  SHFL.BFLY PT, R11, R88, 0x2, 0x1f ;  /* 0x0c401f00580b7f89 */ /* 0x000e2200000e0000 */
[----:B------:R-:W-:Y:S01]  /*7120*/  FMNMX.FTZ R98, R96, R9, !PT ;  /* 0x0000000960627209 */ /* 0x000fe20007810000 */
[----:B------:R-:W4:Y:S01]  /*7130*/  MUFU.TANH R14, R14 ;  /* 0x0000000e000e7308 */ /* 0x000f220000002400 */
[----:B--2---:R-:W-:Y:S02]  /*7140*/  FSEL R103, R12, -INF , P3 ;  /* 0xff8000000c677808 */ /* 0x004fe40001800000 */
[----:B------:R-:W-:Y:S02]  /*7150*/  ISETP.GT.AND P3, PT, R130, 0x9, PT ;  /* 0x000000098200780c */ /* 0x000fe40003f64270 */
[----:B------:R-:W-:-:S03]  /*7160*/  FMNMX.FTZ R98, R103, R98, !PT ;  /* 0x0000006267627209 */ /* 0x000fc60007810000 */
[----:B------:R-:W-:Y:S01]  /*7170*/  MUFU.TANH R18, R18 ;  /* 0x0000001200127308 */ /* 0x000fe20000002400 */
[----:B---3--:R-:W-:Y:S02]  /*7180*/  FSEL R15, R15, -INF , P2 ;  /* 0xff8000000f0f7808 */ /* 0x008fe40001000000 */
[----:B------:R-:W-:Y:S02]  /*7190*/  ISETP.GT.AND P2, PT, R130, 0x10, PT ;  /* 0x000000108200780c */ /* 0x000fe40003f44270 */
[----:B------:R-:W-:-:S03]  /*71a0*/  FMNMX.FTZ R98, R15, R98, !PT ;  /* 0x000000620f627209 */ /* 0x000fc60007810000 */
[----:B------:R-:W2:Y:S01]  /*71b0*/  MUFU.TANH R17, R17 ;  /* 0x0000001100117308 */ /* 0x000ea20000002400 */
[----:B----4-:R-:W-:Y:S02]  /*71c0*/  FSEL R119, R14, -INF , P3 ;  /* 0xff8000000e777808 */ /* 0x010fe40001800000 */
[----:B------:R-:W-:Y:S02]  /*71d0*/  ISETP.GT.AND P3, PT, R130, 0x11, PT ;  /* 0x000000118200780c */ /* 0x000fe40003f64270 */
[----:B------:R-:W-:Y:S02]  /*71e0*/  FMNMX.FTZ R98, R119, R98, !PT ;  /* 0x0000006277627209 */ /* 0x000fe40007810000 */
[----:B0-----:R-:W-:Y:S01]  /*71f0*/  FMNMX.FTZ R90, R88, R11, !PT ;  /* 0x0000000b585a7209 */ /* 0x001fe20007810000 */
[----:B------:R-:W0:Y:S04]  /*7200*/  MUFU.TANH R20, R20 ;  /* 0x0000001400147308 */ /* 0x000e280000002400 */
[----:B------:R-:W3:Y:S04]  /*7210*/  SHFL.BFLY PT, R11, R90, 0x1, 0x1f ;  /* 0x0c201f005a0b7f89 */ /* 0x000ee800000e0000 */
[----:B------:R-:W4:Y:S01]  /*7220*/  MUFU.TANH R19, R19 ;  /* 0x0000001300137308 */ /* 0x000f220000002400 */
[----:B--2---:R-:W-:-:S02]  /*7230*/  FSEL R17, R17, -INF , P3 ;  /* 0xff80000011117808 */ /* 0x004fc40001800000 */
[----:B------:R-:W-:-:S05]  /*7240*/  ISETP.GT.AND P3, PT, R130, 0x19, PT ;  /* 0x000000198200780c */ /* 0x000fca0003f64270 */
[----:B------:R-:W2:Y:S08]  /*7250*/  MUFU.TANH R21, R21 ;  /* 0x0000001500157308 */ /* 0x000eb00000002400 */
[----:B------:R-:W5:Y:S01]  /*7260*/  MUFU.TANH R22, R22 ;  /* 0x0000001600167308 */ /* 0x000f620000002400 */
[----:B---3--:R-:W-:-:S04]  /*7270*/  FMNMX.FTZ R11, R90, R11, !PT ;  /* 0x0000000b5a0b7209 */ /* 0x008fc80007810000 */
[C---:B------:R-:W-:Y:S01]  /*7280*/  FSETP.NEU.FTZ.AND P1, PT, R11.reuse, -INF , PT ;  /* 0xff8000000b00780b */ /* 0x040fe20003f3d000 */
[----:B-1----:R-:W-:-:S02]  /*7290*/  FFMA.FTZ R88, R11, R10, -8 ;  /* 0xc10000000b587423 */ /* 0x002fc4000001000a */
[----:B------:R-:W-:Y:S03]  /*72a0*/  MUFU.TANH R23, R23 ;  /* 0x0000001700177308 */ /* 0x000fe60000002400 */
[----:B------:R-:W-:-:S05]  /*72b0*/  FSEL R88, R88, RZ, P1 ;  /* 0x000000ff58587208 */ /* 0x000fca0000800000 */
[----:B------:R-:W1:Y:S01]  /*72c0*/  MUFU.TANH R136, R136 ;  /* 0x0000008800887308 */ /* 0x000e620000002400 */
[----:B------:R-:W-:-:S01]  /*72d0*/  FFMA.FTZ R115, R155, R10, -R88 ;  /* 0x0000000a9b737223 */ /* 0x000fc20000010858 */
[----:B------:R-:W-:Y:S01]  /*72e0*/  FSEL R155, R18, -INF , P2 ;  /* 0xff800000129b7808 */ /* 0x000fe20001000000 */
[----:B------:R-:W-:-:S01]  /*72f0*/  FFMA.FTZ R14, R157, R10, -R88 ;  /* 0x0000000a9d0e7223 */ /* 0x000fc20000010858 */
[----:B------:R-:W-:Y:S01]  /*7300*/  ISETP.GT.AND P2, PT, R130, 0x18, PT ;  /* 0x000000188200780c */ /* 0x000fe20003f44270 */
[----:B------:R-:W-:-:S01]  /*7310*/  FFMA.FTZ R90, R177, R10, -R88 ;  /* 0x0000000ab15a7223 */ /* 0x000fc20000010858 */
[----:B------:R-:W-:Y:S01]  /*7320*/  FMNMX.FTZ R98, R155, R98, !PT ;  /* 0x000000629b627209 */ /* 0x000fe20007810000 */
[----:B------:R-:W-:-:S01]  /*7330*/  FFMA.FTZ R91, R181, R10, -R88 ;  /* 0x0000000ab55b7223 */ /* 0x000fc20000010858 */
[----:B0-----:R-:W-:Y:S01]  /*7340*/  FSEL R157, R20, -INF , P2 ;  /* 0xff800000149d7808 */ /* 0x001fe20001000000 */
[----:B------:R-:W-:Y:S01]  /*7350*/  MUFU.TANH R137, R137 ;  /* 0x0000008900897308 */ /* 0x000fe20000002400 */
[----:B------:R-:W-:Y:S01]  /*7360*/  FMNMX.FTZ R98, R17, R98, !PT ;  /* 0x0000006211627209 */ /* 0x000fe20007810000 */
[-CC-:B------:R-:W-:Y:S01]  /*7370*/  FFMA.FTZ R183, R183, R10.reuse, -R88.reuse ;  /* 0x0000000ab7b77223 */ /* 0x180fe20000010858 */
[C---:B------:R-:W-:Y:S01]  /*7380*/  ISETP.GT.AND P2, PT, R130.reuse, 0x20, PT ;  /* 0x000000208200780c */ /* 0x040fe20003f44270 */
[-CC-:B------:R-:W-:Y:S01]  /*7390*/  FFMA.FTZ R18, R179, R10.reuse, -R88.reuse ;  /* 0x0000000ab3127223 */ /* 0x180fe20000010858 */
[----:B----4-:R-:W-:Y:S01]  /*73a0*/  FSEL R177, R19, -INF , P3 ;  /* 0xff80000013b17808 */ /* 0x010fe20001800000 */
[--C-:B------:R-:W-:Y:S01]  /*73b0*/  FFMA.FTZ R20, R173, R10, -R88.reuse ;  /* 0x0000000aad147223 */ /* 0x100fe20000010858 */
[----:B------:R-:W-:Y:S01]  /*73c0*/  FMNMX.FTZ R98, R157, R98, !PT ;  /* 0x000000629d627209 */ /* 0x000fe20007810000 */
[----:B------:R-:W0:Y:S01]  /*73d0*/  MUFU.TANH R138, R138 ;  /* 0x0000008a008a7308 */ /* 0x000e220000002400 */
[C---:B------:R-:W-:Y:S01]  /*73e0*/  ISETP.GT.AND P3, PT, R130.reuse, 0x21, PT ;  /* 0x000000218200780c */ /* 0x040fe20003f64270 */
[-CC-:B------:R-:W-:Y:S01]  /*73f0*/  FFMA.FTZ R92, R185, R10.reuse, -R88.reuse ;  /* 0x0000000ab95c7223 */ /* 0x180fe20000010858 */
[----:B--2---:R-:W-:Y:S01]  /*7400*/  FSEL R181, R21, -INF , P2 ;  /* 0xff80000015b57808 */ /* 0x004fe20001000000 */
[--C-:B------:R-:W-:Y:S01]  /*7410*/  FFMA.FTZ R21, R175, R10, -R88.reuse ;  /* 0x0000000aaf157223 */ /* 0x100fe20000010858 */
[----:B------:R-:W-:Y:S01]  /*7420*/  FMNMX.FTZ R98, R177, R98, !PT ;  /* 0x00000062b1627209 */ /* 0x000fe20007810000 */
[-CC-:B------:R-:W-:Y:S01]  /*7430*/  FFMA.FTZ R95, R187, R10.reuse, -R88.reuse ;  /* 0x0000000abb5f7223 */ /* 0x180fe20000010858 */
[----:B------:R-:W-:Y:S01]  /*7440*/  ISETP.GT.AND P2, PT, R130, 0x28, PT ;  /* 0x000000288200780c */ /* 0x000fe20003f44270 */
[----:B------:R-:W2:Y:S01]  /*7450*/  MUFU.TANH R139, R139 ;  /* 0x0000008b008b7308 */ /* 0x000ea20000002400 */
[----:B-----5:R-:W-:Y:S01]  /*7460*/  FSEL R179, R22, -INF , P3 ;  /* 0xff80000016b37808 */ /* 0x020fe20001800000 */
[--C-:B------:R-:W-:Y:S01]  /*7470*/  FFMA.FTZ R22, R169, R10, -R88.reuse ;  /* 0x0000000aa9167223 */ /* 0x100fe20000010858 */
[----:B------:R-:W-:Y:S01]  /*7480*/  FMNMX.FTZ R98, R181, R98, !PT ;  /* 0x00000062b5627209 */ /* 0x000fe20007810000 */
[-CC-:B------:R-:W-:Y:S01]  /*7490*/  FFMA.FTZ R94, R189, R10.reuse, -R88.reuse ;  /* 0x0000000abd5e7223 */ /* 0x180fe20000010858 */
[----:B------:R-:W-:Y:S01]  /*74a0*/  ISETP.GT.AND P3, PT, R130, 0x29, PT ;  /* 0x000000298200780c */ /* 0x000fe20003f64270 */
[--C-:B------:R-:W-:Y:S01]  /*74b0*/  FFMA.FTZ R13, R165, R10, -R88.reuse ;  /* 0x0000000aa50d7223 */ /* 0x100fe20000010858 */
[----:B------:R-:W-:Y:S01]  /*74c0*/  FMNMX.FTZ R98, R179, R98, !PT ;  /* 0x00000062b3627209 */ /* 0x000fe20007810000 */
[----:B------:R3:W-:Y:S01]  /*74d0*/  MUFU.EX2 R19, R183 ;  /* 0x000000b700137308 */ /* 0x0007e20000000800 */
[----:B-1----:R-:W-:Y:S01]  /*74e0*/  FSEL R175, R136, -INF , P3 ;  /* 0xff80000088af7808 */ /* 0x002fe20001800000 */
[-CC-:B------:R-:W-:Y:S01]  /*74f0*/  FFMA.FTZ R191, R191, R10.reuse, -R88.reuse ;  /* 0x0000000abfbf7223 */ /* 0x180fe20000010858 */
[----:B------:R-:W-:Y:S01]  /*7500*/  ISETP.GT.AND P3, PT, R130, 0x31, PT ;  /* 0x000000318200780c */ /* 0x000fe20003f64270 */
[-CC-:B------:R-:W-:Y:S01]  /*7510*/  FFMA.FTZ R193, R193, R10.reuse, -R88.reuse ;  /* 0x0000000ac1c17223 */ /* 0x180fe20000010858 */
[----:B------:R-:W-:-:S01]  /*7520*/  FFMA.FTZ R209, R129, R10, -R88 ;  /* 0x0000000a81d17223 */ /* 0x000fc20000010858 */
[-CC-:B------:R-:W-:Y:S01]  /*7530*/  FFMA.FTZ R107, R107, R10.reuse, -R88.reuse ;  /* 0x0000000a6b6b7223 */ /* 0x180fe20000010858 */
[----:B0-----:R-:W-:Y:S01]  /*7540*/  FSEL R173, R138, -INF , P3 ;  /* 0xff8000008aad7808 */ /* 0x001fe20001800000 */
[----:B------:R-:W0:Y:S01]  /*7550*/  MUFU.TANH R140, R140 ;  /* 0x0000008c008c7308 */ /* 0x000e220000002400 */
[----:B---3--:R-:W-:Y:S01]  /*7560*/  FSEL R183, R23, -INF , P2 ;  /* 0xff80000017b77808 */ /* 0x008fe20001000000 */
[-CC-:B------:R-:W-:Y:S01]  /*7570*/  FFMA.FTZ R23, R171, R10.reuse, -R88.reuse ;  /* 0x0000000aab177223 */ /* 0x180fe20000010858 */
[C---:B------:R-:W-:Y:S01]  /*7580*/  ISETP.GT.AND P2, PT, R130.reuse, 0x30, PT ;  /* 0x000000308200780c */ /* 0x040fe20003f44270 */
[--C-:B------:R-:W-:Y:S01]  /*7590*/  FFMA.FTZ R89, R89, R10, -R88.reuse ;  /* 0x0000000a59597223 */ /* 0x100fe20000010858 */
[----:B------:R-:W-:Y:S01]  /*75a0*/  FMNMX.FTZ R98, R183, R98, !PT ;  /* 0x00000062b7627209 */ /* 0x000fe20007810000 */
[--C-:B------:R-:W-:Y:S01]  /*75b0*/  FFMA.FTZ R93, R93, R10, -R88.reuse ;  /* 0x0000000a5d5d7223 */ /* 0x100fe20000010858 */
[----:B------:R-:W-:Y:S01]  /*75c0*/  FSEL R137, R137, -INF , P2 ;  /* 0xff80000089897808 */ /* 0x000fe20001000000 */
[----:B------:R-:W1:Y:S01]  /*75d0*/  MUFU.TANH R120, R120 ;  /* 0x0000007800787308 */ /* 0x000e620000002400 */
[----:B------:R-:W-:Y:S01]  /*75e0*/  FMNMX.FTZ R98, R175, R98, !PT ;  /* 0x00000062af627209 */ /* 0x000fe20007810000 */
[-CC-:B------:R-:W-:Y:S01]  /*75f0*/  FFMA.FTZ R97, R97, R10.reuse, -R88.reuse ;  /* 0x0000000a61617223 */ /* 0x180fe20000010858 */
[C---:B------:R-:W-:Y:S01]  /*7600*/  ISETP.GT.AND P2, PT, R130.reuse, 0x38, PT ;  /* 0x000000388200780c */ /* 0x040fe20003f44270 */
[--C-:B------:R-:W-:Y:S01]  /*7610*/  FFMA.FTZ R101, R101, R10, -R88.reuse ;  /* 0x0000000a65657223 */ /* 0x100fe20000010858 */
[----:B------:R-:W-:Y:S01]  /*7620*/  FMNMX.FTZ R98, R137, R98, !PT ;  /* 0x0000006289627209 */ /* 0x000fe20007810000 */
[----:B------:R-:W-:Y:S01]  /*7630*/  FFMA.FTZ R111, R111, R10, -R88 ;  /* 0x0000000a6f6f7223 */ /* 0x000fe20000010858 */
[----:B------:R-:W-:Y:S01]  /*7640*/  ISETP.GT.AND P3, PT, R130, 0x39, PT ;  /* 0x000000398200780c */ /* 0x000fe20003f64270 */
[----:B------:R-:W3:Y:S01]  /*7650*/  MUFU.TANH R121, R121 ;  /* 0x0000007900797308 */ /* 0x000ee20000002400 */
[----:B--2---:R-:W-:-:S02]  /*7660*/  FSEL R139, R139, -INF , P2 ;  /* 0xff8000008b8b7808 */ /* 0x004fc40001000000 */
[----:B------:R-:W-:Y:S02]  /*7670*/  FMNMX.FTZ R98, R173, R98, !PT ;  /* 0x00000062ad627209 */ /* 0x000fe40007810000 */
[----:B------:R-:W-:Y:S02]  /*7680*/  ISETP.GT.AND P2, PT, R130, 0x40, PT ;  /* 0x000000408200780c */ /* 0x000fe40003f44270 */
[----:B0-----:R-:W-:Y:S01]  /*7690*/  FSEL R171, R140, -INF , P3 ;  /* 0xff8000008cab7808 */ /* 0x001fe20001800000 */
[----:B------:R-:W0:Y:S01]  /*76a0*/  MUFU.TANH R122, R122 ;  /* 0x0000007a007a7308 */ /* 0x000e220000002400 */
[----:B------:R-:W-:Y:S02]  /*76b0*/  FMNMX.FTZ R98, R139, R98, !PT ;  /* 0x000000628b627209 */ /* 0x000fe40007810000 */
[----:B------:R-:W-:Y:S02]  /*76c0*/  ISETP.GT.AND P3, PT, R130, 0x41, PT ;  /* 0x000000418200780c */ /* 0x000fe40003f64270 */
[----:B-1----:R-:W-:-:S02]  /*76d0*/  FSEL R185, R120, -INF , P2 ;  /* 0xff80000078b97808 */ /* 0x002fc40001000000 */
[----:B------:R-:W-:Y:S01]  /*76e0*/  FMNMX.FTZ R98, R171, R98, !PT ;  /* 0x00000062ab627209 */ /* 0x000fe20007810000 */
[----:B------:R-:W1:Y:S01]  /*76f0*/  MUFU.TANH R123, R123 ;  /* 0x0000007b007b7308 */ /* 0x000e620000002400 */
[----:B------:R-:W-:Y:S02]  /*7700*/  ISETP.GT.AND P2, PT, R130, 0x48, PT ;  /* 0x000000488200780c */ /* 0x000fe40003f44270 */
[----:B---3--:R-:W-:Y:S01]  /*7710*/  FSEL R169, R121, -INF , P3 ;  /* 0xff80000079a97808 */ /* 0x008fe20001800000 */
[----:B------:R-:W-:-:S01]  /*7720*/  FFMA.FTZ R121, R167, R10, -R88 ;  /* 0x0000000aa7797223 */ /* 0x000fc20000010858 */
[----:B------:R-:W-:Y:S02]  /*7730*/  FMNMX.FTZ R98, R185, R98, !PT ;  /* 0x00000062b9627209 */ /* 0x000fe40007810000 */
[----:B------:R-:W-:Y:S01]  /*7740*/  ISETP.GT.AND P3, PT, R130, 0x49, PT ;  /* 0x000000498200780c */ /* 0x000fe20003f64270 */
[----:B------:R-:W2:Y:S01]  /*7750*/  MUFU.TANH R124, R124 ;  /* 0x0000007c007c7308 */ /* 0x000ea20000002400 */
[----:B0-----:R-:W-:-:S02]  /*7760*/  FSEL R187, R122, -INF , P2 ;  /* 0xff8000007abb7808 */ /* 0x001fc40001000000 */
[----:B------:R-:W-:Y:S02]  /*7770*/  FMNMX.FTZ R98, R169, R98, !PT ;  /* 0x00000062a9627209 */ /* 0x000fe40007810000 */
[C---:B------:R-:W-:Y:S02]  /*7780*/  ISETP.GT.AND P2, PT, R130.reuse, 0x50, PT ;  /* 0x000000508200780c */ /* 0x040fe40003f44270 */
[----:B------:R-:W-:Y:S01]  /*7790*/  FMNMX.FTZ R98, R187, R98, !PT ;  /* 0x00000062bb627209 */ /* 0x000fe20007810000 */
[----:B------:R-:W0:Y:S01]  /*77a0*/  MUFU.TANH R125, R125 ;  /* 0x0000007d007d7308 */ /* 0x000e220000002400 */
[----:B-1----:R-:W-:Y:S01]  /*77b0*/  FSEL R167, R123, -INF , P3 ;  /* 0xff8000007ba77808 */ /* 0x002fe20001800000 */
[----:B------:R-:W-:Y:S01]  /*77c0*/  FFMA.FTZ R123, R163, R10, -R88 ;  /* 0x0000000aa37b7223 */ /* 0x000fe20000010858 */
[----:B------:R-:W-:Y:S02]  /*77d0*/  ISETP.GT.AND P3, PT, R130, 0x51, PT ;  /* 0x000000518200780c */ /* 0x000fe40003f64270 */
[----:B------:R-:W-:-:S03]  /*77e0*/  FMNMX.FTZ R100, R167, R98, !PT ;  /* 0x00000062a7647209 */ /* 0x000fc60007810000 */
[----:B------:R-:W1:Y:S01]  /*77f0*/  MUFU.TANH R126, R126 ;  /* 0x0000007e007e7308 */ /* 0x000e620000002400 */
[----:B--2---:R-:W-:Y:S02]  /*7800*/  FSEL R189, R124, -INF , P2 ;  /* 0xff8000007cbd7808 */ /* 0x004fe40001000000 */
[----:B------:R-:W-:Y:S02]  /*7810*/  ISETP.GT.AND P2, PT, R130, 0x58, PT ;  /* 0x000000588200780c */ /* 0x000fe40003f44270 */
[----:B------:R-:W-:-:S03]  /*7820*/  FMNMX.FTZ R100, R189, R100, !PT ;  /* 0x00000064bd647209 */ /* 0x000fc60007810000 */
[----:B------:R-:W2:Y:S01]  /*7830*/  MUFU.TANH R127, R127 ;  /* 0x0000007f007f7308 */ /* 0x000ea20000002400 */
[----:B0-----:R-:W-:Y:S02]  /*7840*/  FSEL R125, R125, -INF , P3 ;  /* 0xff8000007d7d7808 */ /* 0x001fe40001800000 */
[----:B------:R-:W-:Y:S02]  /*7850*/  ISETP.GT.AND P3, PT, R130, 0x59, PT ;  /* 0x000000598200780c */ /* 0x000fe40003f64270 */
[----:B------:R-:W-:-:S03]  /*7860*/  FMNMX.FTZ R100, R125, R100, !PT ;  /* 0x000000647d647209 */ /* 0x000fc60007810000 */
[----:B------:R-:W0:Y:S01]  /*7870*/  MUFU.TANH R104, R104 ;  /* 0x0000006800687308 */ /* 0x000e220000002400 */
[----:B-1----:R-:W-:Y:S02]  /*7880*/  FSEL R165, R126, -INF , P2 ;  /* 0xff8000007ea57808 */ /* 0x002fe40001000000 */
[----:B------:R-:W-:Y:S02]  /*7890*/  ISETP.GT.AND P2, PT, R130, 0x60, PT ;  /* 0x000000608200780c */ /* 0x000fe40003f44270 */
[----:B------:R-:W-:-:S03]  /*78a0*/  FMNMX.FTZ R100, R165, R100, !PT ;  /* 0x00000064a5647209 */ /* 0x000fc60007810000 */
[----:B------:R-:W1:Y:S01]  /*78b0*/  MUFU.TANH R105, R105 ;  /* 0x0000006900697308 */ /* 0x000e620000002400 */
[----:B--2---:R-:W-:Y:S02]  /*78c0*/  FSEL R127, R127, -INF , P3 ;  /* 0xff8000007f7f7808 */ /* 0x004fe40001800000 */
[----:B------:R-:W-:-:S05]  /*78d0*/  ISETP.GT.AND P3, PT, R130, 0x61, PT ;  /* 0x000000618200780c */ /* 0x000fca0003f64270 */
[----:B------:R-:W-:Y:S01]  /*78e0*/  MUFU.TANH R106, R106 ;  /* 0x0000006a006a7308 */ /* 0x000fe20000002400 */
[----:B0-----:R-:W-:Y:S02]  /*78f0*/  FSEL R163, R104, -INF , P2 ;  /* 0xff80000068a37808 */ /* 0x001fe40001000000 */
[----:B------:R-:W-:Y:S02]  /*7900*/  FMNMX.FTZ R104, R127, R100, !PT ;  /* 0x000000647f687209 */ /* 0x000fe40007810000 */
[----:B------:R-:W-:Y:S02]  /*7910*/  ISETP.GT.AND P2, PT, R130, 0x68, PT ;  /* 0x000000688200780c */ /* 0x000fe40003f44270 */
[----:B------:R-:W-:Y:S01]  /*7920*/  FMNMX.FTZ R104, R163, R104, !PT ;  /* 0x00000068a3687209 */ /* 0x000fe20007810000 */
[----:B------:R-:W0:Y:S08]  /*7930*/  MUFU.TANH R108, R108 ;  /* 0x0000006c006c7308 */ /* 0x000e300000002400 */
[----:B------:R-:W2:Y:S08]  /*7940*/  MUFU.TANH R110, R110 ;  /* 0x0000006e006e7308 */ /* 0x000eb00000002400 */
[----:B------:R3:W-:Y:S08]  /*7950*/  MUFU.EX2 R98, R13 ;  /* 0x0000000d00627308 */ /* 0x0007f00000000800 */
[----:B------:R-:W-:Y:S01]  /*7960*/  MUFU.TANH R112, R112 ;  /* 0x0000007000707308 */ /* 0x000fe20000002400 */
[----:B---3--:R-:W-:-:S01]  /*7970*/  FFMA.FTZ R13, R161, R10, -R88 ;  /* 0x0000000aa10d7223 */ /* 0x008fc20000010858 */
[----:B-1----:R-:W-:Y:S01]  /*7980*/  FSEL R161, R105, -INF , P3 ;  /* 0xff80000069a17808 */ /* 0x002fe20001800000 */
[----:B------:R-:W-:-:S01]  /*7990*/  FFMA.FTZ R105, R159, R10, -R88 ;  /* 0x0000000a9f697223 */ /* 0x000fc20000010858 */
[----:B------:R-:W-:-:S02]  /*79a0*/  ISETP.GT.AND P3, PT, R130, 0x69, PT ;  /* 0x000000698200780c */ /* 0x000fc40003f64270 */
[----:B------:R-:W-:Y:S02]  /*79b0*/  FMNMX.FTZ R104, R161, R104, !PT ;  /* 0x00000068a1687209 */ /* 0x000fe40007810000 */
[----:B------:R-:W1:Y:S01]  /*79c0*/  MUFU.TANH R114, R114 ;  /* 0x0000007200727308 */ /* 0x000e620000002400 */
[----:B0-----:R-:W-:Y:S02]  /*79d0*/  FSEL R159, R108, -INF , P3 ;  /* 0xff8000006c9f7808 */ /* 0x001fe40001800000 */
[----:B------:R-:W-:-:S05]  /*79e0*/  ISETP.GT.AND P3, PT, R130, 0x71, PT ;  /* 0x000000718200780c */ /* 0x000fca0003f64270 */
[----:B------:R0:W-:Y:S08]  /*79f0*/  MUFU.EX2 R99, R191 ;  /* 0x000000bf00637308 */ /* 0x0001f00000000800 */
[----:B------:R-:W3:Y:S01]  /*7a00*/  MUFU.TANH R116, R116 ;  /* 0x0000007400747308 */ /* 0x000ee20000002400 */
[----:B0-----:R-:W-:Y:S02]  /*7a10*/  FSEL R191, R106, -INF , P2 ;  /* 0xff8000006abf7808 */ /* 0x001fe40001000000 */
[----:B------:R-:W-:-:S02]  /*7a20*/  ISETP.GT.AND P2, PT, R130, 0x70, PT ;  /* 0x000000708200780c */ /* 0x000fc40003f44270 */
[----:B------:R-:W-:-:S03]  /*7a30*/  FMNMX.FTZ R104, R191, R104, !PT ;  /* 0x00000068bf687209 */ /* 0x000fc60007810000 */
[----:B------:R-:W0:Y:S01]  /*7a40*/  MUFU.TANH R118, R118 ;  /* 0x0000007600767308 */ /* 0x000e220000002400 */
[----:B------:R-:W-:-:S07]  /*7a50*/  FMNMX.FTZ R106, R159, R104, !PT ;  /* 0x000000689f6a7209 */ /* 0x000fce0007810000 */
[----:B------:R2:W-:Y:S08]  /*7a60*/  MUFU.EX2 R12, R193 ;  /* 0x000000c1000c7308 */ /* 0x0005f00000000800 */
[----:B------:R4:W-:Y:S01]  /*7a70*/  MUFU.EX2 R100, R13 ;  /* 0x0000000d00647308 */ /* 0x0009e20000000800 */
[----:B--2---:R-:W-:Y:S02]  /*7a80*/  FSEL R193, R110, -INF , P2 ;  /* 0xff8000006ec17808 */ /* 0x004fe40001000000 */
[----:B------:R-:W-:-:S02]  /*7a90*/  ISETP.GT.AND P2, PT, R130, 0x78, PT ;  /* 0x000000788200780c */ /* 0x000fc40003f44270 */
[----:B------:R-:W-:Y:S02]  /*7aa0*/  FMNMX.FTZ R106, R193, R106, !PT ;  /* 0x0000006ac16a7209 */ /* 0x000fe40007810000 */
[----:B-1----:R-:W-:Y:S01]  /*7ab0*/  FSEL R195, R114, -INF , P2 ;  /* 0xff80000072c37808 */ /* 0x002fe20001000000 */
[----:B------:R-:W1:Y:S01]  /*7ac0*/  MUFU.TANH R132, R132 ;  /* 0x0000008400847308 */ /* 0x000e620000002400 */
[----:B----4-:R-:W-:-:S01]  /*7ad0*/  FFMA.FTZ R13, R109, R10, -R88 ;  /* 0x0000000a6d0d7223 */ /* 0x010fc20000010858 */
[----:B------:R-:W-:Y:S01]  /*7ae0*/  FSEL R109, R112, -INF , P3 ;  /* 0xff800000706d7808 */ /* 0x000fe20001800000 */
[----:B------:R-:W-:-:S01]  /*7af0*/  FFMA.FTZ R112, R117, R10, -R88 ;  /* 0x0000000a75707223 */ /* 0x000fc20000010858 */
[C---:B------:R-:W-:Y:S02]  /*7b00*/  ISETP.GT.AND P3, PT, R130.reuse, 0x79, PT ;  /* 0x000000798200780c */ /* 0x040fe40003f64270 */
[----:B------:R-:W-:Y:S02]  /*7b10*/  FMNMX.FTZ R106, R109, R106, !PT ;  /* 0x0000006a6d6a7209 */ /* 0x000fe40007810000 */
[----:B------:R-:W2:Y:S01]  /*7b20*/  MUFU.TANH R134, R134 ;  /* 0x0000008600867308 */ /* 0x000ea20000002400 */
[----:B------:R-:W-:-:S02]  /*7b30*/  ISETP.GT.AND P2, PT, R130, 0x80, PT ;  /* 0x000000808200780c */ /* 0x000fc40003f44270 */
[----:B---3--:R-:W-:Y:S01]  /*7b40*/  FSEL R197, R116, -INF , P3 ;  /* 0xff80000074c57808 */ /* 0x008fe20001800000 */
[----:B------:R-:W-:-:S01]  /*7b50*/  FFMA.FTZ R116, R147, R10, -R88 ;  /* 0x0000000a93747223 */ /* 0x000fc20000010858 */
[----:B------:R-:W-:Y:S02]  /*7b60*/  FMNMX.FTZ R106, R195, R106, !PT ;  /* 0x0000006ac36a7209 */ /* 0x000fe40007810000 */
[----:B------:R-:W-:Y:S01]  /*7b70*/  ISETP.GT.AND P3, PT, R130, 0x81, PT ;  /* 0x000000818200780c */ /* 0x000fe20003f64270 */
[----:B------:R-:W-:Y:S01]  /*7b80*/  MUFU.TANH R142, R142 ;  /* 0x0000008e008e7308 */ /* 0x000fe20000002400 */
[----:B0-----:R-:W-:Y:S01]  /*7b90*/  FSEL R199, R118, -INF , P2 ;  /* 0xff80000076c77808 */ /* 0x001fe20001000000 */
[----:B------:R-:W-:Y:S01]  /*7ba0*/  FFMA.FTZ R118, R149, R10, -R88 ;  /* 0x0000000a95767223 */ /* 0x000fe20000010858 */
[----:B------:R-:W-:Y:S02]  /*7bb0*/  FMNMX.FTZ R106, R197, R106, !PT ;  /* 0x0000006ac56a7209 */ /* 0x000fe40007810000 */
[----:B------:R-:W-:-:S02]  /*7bc0*/  ISETP.GT.AND P2, PT, R130, 0x88, PT ;  /* 0x000000888200780c */ /* 0x000fc40003f44270 */
[----:B-1----:R-:W-:Y:S01]  /*7bd0*/  FSEL R201, R132, -INF , P3 ;  /* 0xff80000084c97808 */ /* 0x002fe20001800000 */
[----:B------:R-:W0:Y:S01]  /*7be0*/  MUFU.TANH R144, R144 ;  /* 0x0000009000907308 */ /* 0x000e220000002400 */
[----:B------:R-:W-:Y:S02]  /*7bf0*/  FMNMX.FTZ R106, R199, R106, !PT ;  /* 0x0000006ac76a7209 */ /* 0x000fe40007810000 */
[----:B------:R-:W-:Y:S02]  /*7c00*/  ISETP.GT.AND P3, PT, R130, 0x89, PT ;  /* 0x000000898200780c */ /* 0x000fe40003f64270 */
[----:B--2---:R-:W-:Y:S02]  /*7c10*/  FSEL R203, R134, -INF , P2 ;  /* 0xff80000086cb7808 */ /* 0x004fe40001000000 */
[----:B------:R-:W-:Y:S01]  /*7c20*/  FMNMX.FTZ R108, R201, R106, !PT ;  /* 0x0000006ac96c7209 */ /* 0x000fe20007810000 */
[----:B------:R-:W1:Y:S01]  /*7c30*/  MUFU.TANH R146, R146 ;  /* 0x0000009200927308 */ /* 0x000e620000002400 */
[----:B------:R-:W-:-:S02]  /*7c40*/  ISETP.GT.AND P2, PT, R130, 0x90, PT ;  /* 0x000000908200780c */ /* 0x000fc40003f44270 */
[----:B------:R-:W-:Y:S02]  /*7c50*/  FMNMX.FTZ R108, R203, R108, !PT ;  /* 0x0000006ccb6c7209 */ /* 0x000fe40007810000 */
[----:B------:R-:W-:-:S03]  /*7c60*/  FSEL R147, R11, RZ, P1 ;  /* 0x000000ff0b937208 */ /* 0x000fc60000800000 */
[----:B------:R-:W2:Y:S01]  /*7c70*/  MUFU.TANH R102, R102 ;  /* 0x0000006600667308 */ /* 0x000ea20000002400 */
[----:B0-----:R-:W-:Y:S01]  /*7c80*/  FSEL R205, R144, -INF , P2 ;  /* 0xff80000090cd7808 */ /* 0x001fe20001000000 */
[----:B------:R-:W-:Y:S01]  /*7c90*/  FADD.FTZ R147, -R147, R8 ;  /* 0x0000000893937221 */ /* 0x000fe20000010100 */
[----:B------:R-:W-:-:S05]  /*7ca0*/  ISETP.GT.AND P2, PT, R130, 0x98, PT ;  /* 0x000000988200780c */ /* 0x000fca0003f44270 */
[----:B------:R0:W-:Y:S08]  /*7cb0*/  MUFU.EX2 R104, R13 ;  /* 0x0000000d00687308 */ /* 0x0001f00000000800 */
[----:B------:R-:W3:Y:S01]  /*7cc0*/  MUFU.TANH R148, R148 ;  /* 0x0000009400947308 */ /* 0x000ee20000002400 */
[----:B0-----:R-:W-:-:S01]  /*7cd0*/  FFMA.FTZ R13, R113, R10, -R88 ;  /* 0x0000000a710d7223 */ /* 0x001fc20000010858 */
[----:B------:R-:W-:Y:S01]  /*7ce0*/  FSEL R113, R142, -INF , P3 ;  /* 0xff8000008e717808 */ /* 0x000fe20001800000 */
[----:B------:R-:W-:Y:S01]  /*7cf0*/  FMUL.FTZ R142, R147, R10 ;  /* 0x0000000a938e7220 */ /* 0x000fe20000410000 */
[----:B------:R-:W-:-:S02]  /*7d00*/  ISETP.GT.AND P3, PT, R130, 0x91, PT ;  /* 0x000000918200780c */ /* 0x000fc40003f64270 */
[----:B------:R-:W-:Y:S02]  /*7d10*/  FMNMX.FTZ R110, R113, R108, !PT ;  /* 0x0000006c716e7209 */ /* 0x000fe40007810000 */
[----:B-1----:R-:W-:Y:S01]  /*7d20*/  FSEL R117, R146, -INF , P3 ;  /* 0xff80000092757808 */ /* 0x002fe20001800000 */
[----:B------:R0:W-:Y:S01]  /*7d30*/  MUFU.EX2 R106, R13 ;  /* 0x0000000d006a7308 */ /* 0x0001e20000000800 */
[----:B------:R-:W-:Y:S02]  /*7d40*/  FMNMX.FTZ R110, R205, R110, !PT ;  /* 0x0000006ecd6e7209 */ /* 0x000fe40007810000 */
[----:B------:R-:W-:Y:S02]  /*7d50*/  ISETP.GT.AND P3, PT, R130, 0x99, PT ;  /* 0x000000998200780c */ /* 0x000fe40003f64270 */
[----:B--2---:R-:W-:Y:S01]  /*7d60*/  FSEL R207, R102, -INF , P2 ;  /* 0xff80000066cf7808 */ /* 0x004fe20001000000 */
[--C-:B------:R-:W-:Y:S01]  /*7d70*/  FFMA.FTZ R102, R131, R10, -R88.reuse ;  /* 0x0000000a83667223 */ /* 0x100fe20000010858 */
[----:B------:R-:W-:Y:S01]  /*7d80*/  FMNMX.FTZ R110, R117, R110, !PT ;  /* 0x0000006e756e7209 */ /* 0x000fe20007810000 */
[----:B------:R1:W-:Y:S01]  /*7d90*/  MUFU.EX2 R108, R112 ;  /* 0x00000070006c7308 */ /* 0x0003e20000000800 */
[----:B---3--:R-:W-:Y:S01]  /*7da0*/  FSEL R129, R148, -INF , P3 ;  /* 0xff80000094817808 */ /* 0x008fe20001800000 */
[--C-:B------:R-:W-:Y:S01]  /*7db0*/  FFMA.FTZ R131, R135, R10, -R88.reuse ;  /* 0x0000000a87837223 */ /* 0x100fe20000010858 */
[----:B------:R-:W-:Y:S01]  /*7dc0*/  FMNMX.FTZ R110, R207, R110, !PT ;  /* 0x0000006ecf6e7209 */ /* 0x000fe20007810000 */
[----:B------:R-:W-:-:S03]  /*7dd0*/  FFMA.FTZ R135, R151, R10, -R88 ;  /* 0x0000000a97877223 */ /* 0x000fc60000010858 */
[----:B0-----:R-:W-:Y:S01]  /*7de0*/  FMNMX.FTZ R13, R129, R110, !PT ;  /* 0x0000006e810d7209 */ /* 0x001fe20007810000 */
[----:B------:R-:W-:-:S01]  /*7df0*/  FFMA.FTZ R110, R133, R10, -R88 ;  /* 0x0000000a856e7223 */ /* 0x000fc20000010858 */
[-CC-:B-1----:R-:W-:Y:S01]  /*7e00*/  FFMA.FTZ R112, R141, R10.reuse, -R88.reuse ;  /* 0x0000000a8d707223 */ /* 0x182fe20000010858 */
[----:B------:R-:W-:-:S01]  /*7e10*/  FFMA.FTZ R133, R143, R10, -R88 ;  /* 0x0000000a8f857223 */ /* 0x000fc20000010858 */
[----:B------:R-:W-:Y:S01]  /*7e20*/  MUFU.EX2 R90, R90 ;  /* 0x0000005a005a7308 */ /* 0x000fe20000000800 */
[----:B------:R-:W0:Y:S07]  /*7e30*/  SHFL.BFLY PT, R114, R13, 0x2, 0x1f ;  /* 0x0c401f000d727f89 */ /* 0x000e2e00000e0000 */
        /* <DEDUP_REMOVED lines=13> */
[----:B------:R-:W-:-:S03]  /*7f10*/  FFMA.FTZ R122, R13, R10, -8 ;  /* 0xc10000000d7a7423 */ /* 0x000fc6000001000a */
[----:B------:R-:W-:Y:S02]  /*7f20*/  FSEL R138, R13, RZ, P2 ;  /* 0x000000ff0d8a7208 */ /* 0x000fe40001000000 */
[----:B------:R-:W-:Y:S01]  /*7f30*/  FSEL R88, R122, RZ, P2 ;  /* 0x000000ff7a587208 */ /* 0x000fe20001000000 */
[----:B------:R-:W-:Y:S02]  /*7f40*/  MUFU.EX2 R21, R21 ;  /* 0x0000001500157308 */ /* 0x000fe40000000800 */
[----:B------:R-:W-:-:S02]  /*7f50*/  FADD.FTZ R147, -R138, R9 ;  /* 0x000000098a937221 */ /* 0x000fc40000010100 */
[-CC-:B------:R-:W-:Y:S01]  /*7f60*/  FFMA.FTZ R141, R96, R10.reuse, -R88.reuse ;  /* 0x0000000a608d7223 */ /* 0x180fe20000010858 */
[----:B------:R-:W-:-:S01]  /*7f70*/  FFMA.FTZ R96, R103, R10, -R88 ;  /* 0x0000000a67607223 */ /* 0x000fc20000010858 */
[-C--:B------:R-:W-:Y:S01]  /*7f80*/  FMUL.FTZ R138, R147, R10.reuse ;  /* 0x0000000a938a7220 */ /* 0x080fe20000410000 */
        /* <DEDUP_REMOVED lines=21> */
[----:B------:R-:W-:Y:S01]  /*80e0*/  FFMA.FTZ R147, R167, R10, -R88 ;  /* 0x0000000aa7937223 */ /* 0x000fe20000010858 */
[----:B------:R-:W-:-:S01]  /*80f0*/  FADD.FTZ R149, R91, R144 ;  /* 0x000000905b957221 */ /* 0x000fc20000010000 */
[-CC-:B------:R-:W-:Y:S01]  /*8100*/  FFMA.FTZ R140, R189, R10.reuse, -R88.reuse ;  /* 0x0000000abd8c7223 */ /* 0x180fe20000010858 */
[----:B------:R-:W-:-:S01]  /*8110*/  FFMA.FTZ R125, R125, R10, -R88 ;  /* 0x0000000a7d7d7223 */ /* 0x000fc20000010858 */
[----:B------:R-:W0:Y:S01]  /*8120*/  MUFU.EX2 R96, R96 ;  /* 0x0000006000607308 */ /* 0x000e220000000800 */
[----:B------:R-:W-:-:S01]  /*8130*/  FADD.FTZ R144, R92, R149 ;  /* 0x000000955c907221 */ /* 0x000fc20000010000 */
[-CC-:B------:R-:W-:Y:S01]  /*8140*/  FFMA.FTZ R165, R165, R10.reuse, -R88.reuse ;  /* 0x0000000aa5a57223 */ /* 0x180fe20000010858 */
[----:B------:R-:W-:-:S01]  /*8150*/  FFMA.FTZ R127, R127, R10, -R88 ;  /* 0x0000000a7f7f7223 */ /* 0x000fc20000010858 */
[----:B------:R-:W-:Y:S01]  /*8160*/  FFMA.FTZ R109, R109, R10, -R88 ;  /* 0x0000000a6d6d7223 */ /* 0x000fe20000010858 */
[----:B------:R-:W-:-:S01]  /*8170*/  FADD.FTZ R149, R95, R144 ;  /* 0x000000905f957221 */ /* 0x000fc20000010000 */
[-CC-:B------:R-:W-:Y:S01]  /*8180*/  FFMA.FTZ R144, R163, R10.reuse, -R88.reuse ;  /* 0x0000000aa3907223 */ /* 0x180fe20000010858 */
[----:B------:R-:W-:-:S01]  /*8190*/  FFMA.FTZ R152, R195, R10, -R88 ;  /* 0x0000000ac3987223 */ /* 0x000fc20000010858 */
[----:B------:R-:W2:Y:S01]  /*81a0*/  MUFU.EX2 R15, R15 ;  /* 0x0000000f000f7308 */ /* 0x000ea20000000800 */
[----:B-1----:R-:W-:-:S01]  /*81b0*/  FFMA.FTZ R5, R138, R4, R141 ;  /* 0x000000048a057223 */ /* 0x002fc2000001008d */
[----:B------:R-:W-:Y:S01]  /*81c0*/  FADD.FTZ R146, R94, R149 ;  /* 0x000000955e927221 */ /* 0x000fe20000010000 */
[----:B------:R-:W-:-:S01]  /*81d0*/  FFMA.FTZ R149, R161, R10, -R88 ;  /* 0x0000000aa1957223 */ /* 0x000fc20000010858 */
[-CC-:B------:R-:W-:Y:S01]  /*81e0*/  FFMA.FTZ R155, R197, R10.reuse, -R88.reuse ;  /* 0x0000000ac59b7223 */ /* 0x180fe20000010858 */
[----:B------:R-:W-:-:S01]  /*81f0*/  FFMA.FTZ R203, R203, R10, -R88 ;  /* 0x0000000acbcb7223 */ /* 0x000fc20000010858 */
[----:B------:R-:W-:Y:S01]  /*8200*/  FADD.FTZ R151, R99, R146 ;  /* 0x0000009263977221 */ /* 0x000fe20000010000 */
[----:B------:R-:W-:-:S01]  /*8210*/  FFMA.FTZ R113, R113, R10, -R88 ;  /* 0x0000000a71717223 */ /* 0x000fc20000010858 */
[----:B------:R-:W1:Y:S01]  /*8220*/  MUFU.EX2 R122, R122 ;  /* 0x0000007a007a7308 */ /* 0x000e620000000800 */
[----:B0-----:R-:W-:-:S01]  /*8230*/  FADD.FTZ R4, R96, R5 ;  /* 0x0000000560047221 */ /* 0x001fc20000010000 */
[----:B------:R-:W-:Y:S01]  /*8240*/  FADD.FTZ R146, R12, R151 ;  /* 0x000000970c927221 */ /* 0x000fe20000010000 */
[----:B------:R-:W-:-:S01]  /*8250*/  FFMA.FTZ R205, R205, R10, -R88 ;  /* 0x0000000acdcd7223 */ /* 0x000fc20000010858 */
[-CC-:B------:R-:W-:Y:S01]  /*8260*/  FFMA.FTZ R117, R117, R10.reuse, -R88.reuse ;  /* 0x0000000a75757223 */ /* 0x180fe20000010858 */
[----:B------:R-:W-:-:S01]  /*8270*/  FFMA.FTZ R207, R207, R10, -R88 ;  /* 0x0000000acfcf7223 */ /* 0x000fc20000010858 */
[----:B------:R-:W-:Y:S01]  /*8280*/  FADD.FTZ R151, R115, R146 ;  /* 0x0000009273977221 */ /* 0x000fe20000010000 */
[----:B------:R-:W-:-:S01]  /*8290*/  FFMA.FTZ R146, R191, R10, -R88 ;  /* 0x0000000abf927223 */ /* 0x000fc20000010858 */
[----:B------:R-:W0:Y:S01]  /*82a0*/  MUFU.EX2 R103, R103 ;  /* 0x0000006700677308 */ /* 0x000e220000000800 */
[----:B--2---:R-:W-:-:S01]  /*82b0*/  FADD.FTZ R5, R15, R4 ;  /* 0x000000040f057221 */ /* 0x004fc20000010000 */
[----:B------:R-:W-:Y:S01]  /*82c0*/  FADD.FTZ R148, R14, R151 ;  /* 0x000000970e947221 */ /* 0x000fe20000010000 */
[----:B------:R-:W-:-:S03]  /*82d0*/  FFMA.FTZ R151, R159, R10, -R88 ;  /* 0x0000000a9f977223 */ /* 0x000fc60000010858 */
[----:B------:R-:W-:Y:S02]  /*82e0*/  FADD.FTZ R153, R19, R148 ;  /* 0x0000009413997221 */ /* 0x000fe40000010000 */
        /* <DEDUP_REMOVED lines=12> */
[----:B------:R-:W-:-:S06]  /*83b0*/  FADD.FTZ R4, R18, R153 ;  /* 0x0000009912047221 */ /* 0x000fcc0000010000 */
[----:B------:R-:W2:Y:S01]  /*83c0*/  MUFU.EX2 R143, R143 ;  /* 0x0000008f008f7308 */ /* 0x000ea20000000800 */
[----:B-1----:R-:W-:-:S07]  /*83d0*/  FADD.FTZ R5, R128, R5 ;  /* 0x0000000580057221 */ /* 0x002fce0000010000 */
[----:B------:R-:W1:Y:S01]  /*83e0*/  MUFU.EX2 R20, R20 ;  /* 0x0000001400147308 */ /* 0x000e620000000800 */
[----:B0-----:R-:W-:-:S01]  /*83f0*/  FADD.FTZ R148, R130, R5 ;  /* 0x0000000582947221 */ /* 0x001fc20000010000 */
[----:B------:R-:W-:-:S06]  /*8400*/  FADD.FTZ R5, R21, R4 ;  /* 0x0000000415057221 */ /* 0x000fcc0000010000 */
        /* <DEDUP_REMOVED lines=16> */
[----:B-1----:R-:W-:-:S04]  /*8510*/  FADD.FTZ R5, R121, R4 ;  /* 0x0000000479057221 */ /* 0x002fc80000010000 */
[----:B------:R-:W-:-:S03]  /*8520*/  FADD.FTZ R4, R98, R5 ;  /* 0x0000000562047221 */ /* 0x000fc60000010000 */
        /* <DEDUP_REMOVED lines=15> */
[----:B0-----:R-:W-:-:S01]  /*8620*/  FADD.FTZ R153, R147, R150 ;  /* 0x0000009693997221 */ /* 0x001fc20000010000 */
[----:B------:R-:W-:-:S06]  /*8630*/  FFMA.FTZ R150, R199, R10, -R88 ;  /* 0x0000000ac7967223 */ /* 0x000fcc0000010858 */
[----:B------:R-:W0:Y:S01]  /*8640*/  MUFU.EX2 R125, R125 ;  /* 0x0000007d007d7308 */ /* 0x000e220000000800 */
[----:B--2---:R-:W-:-:S01]  /*8650*/  FADD.FTZ R154, R140, R153 ;  /* 0x000000998c9a7221 */ /* 0x004fc20000010000 */
[-CC-:B------:R-:W-:Y:S01]  /*8660*/  FFMA.FTZ R153, R201, R10.reuse, -R88.reuse ;  /* 0x0000000ac9997223 */ /* 0x180fe20000010858 */
[----:B------:R-:W-:-:S05]  /*8670*/  FFMA.FTZ R88, R129, R10, -R88 ;  /* 0x0000000a81587223 */ /* 0x000fca0000010858 */
[----:B------:R-:W2:Y:S01]  /*8680*/  MUFU.EX2 R89, R89 ;  /* 0x0000005900597308 */ /* 0x000ea20000000800 */
[----:B-1----:R-:W-:-:S07]  /*8690*/  FADD.FTZ R4, R107, R4 ;  /* 0x000000046b047221 */ /* 0x002fce0000010000 */
[----:B------:R-:W1:Y:S01]  /*86a0*/  MUFU.EX2 R142, R165 ;  /* 0x000000a5008e7308 */ /* 0x000e620000000800 */
[----:B0-----:R-:W-:-:S07]  /*86b0*/  FADD.FTZ R5, R125, R154 ;  /* 0x0000009a7d057221 */ /* 0x001fce0000010000 */
[----:B------:R-:W0:Y:S01]  /*86c0*/  MUFU.EX2 R127, R127 ;  /* 0x0000007f007f7308 */ /* 0x000e220000000800 */
[----:B--2---:R-:W-:-:S04]  /*86d0*/  FADD.FTZ R157, R89, R4 ;  /* 0x00000004599d7221 */ /* 0x004fc80000010000 */
[----:B------:R-:W-:-:S03]  /*86e0*/  FADD.FTZ R157, R106, R157 ;  /* 0x0000009d6a9d7221 */ /* 0x000fc60000010000 */
[----:B------:R-:W2:Y:S01]  /*86f0*/  MUFU.EX2 R144, R144 ;  /* 0x0000009000907308 */ /* 0x000ea20000000800 */
[----:B-1----:R-:W-:-:S07]  /*8700*/  FADD.FTZ R4, R142, R5 ;  /* 0x000000058e047221 */ /* 0x002fce0000010000 */
[----:B------:R-:W1:Y:S01]  /*8710*/  MUFU.EX2 R209, R209 ;  /* 0x000000d100d17308 */ /* 0x000e620000000800 */
[----:B0-----:R-:W-:-:S01]  /*8720*/  FADD.FTZ R5, R127, R4 ;  /* 0x000000047f057221 */ /* 0x001fc20000010000 */
[----:B------:R-:W-:-:S06]  /*8730*/  FADD.FTZ R4, R108, R157 ;  /* 0x0000009d6c047221 */ /* 0x000fcc0000010000 */
        /* <DEDUP_REMOVED lines=22> */
[----:B------:R-:W1:Y:S08]  /*88a0*/  MUFU.EX2 R112, R112 ;  /* 0x0000007000707308 */ /* 0x000e700000000800 */
[----:B------:R-:W3:Y:S08]  /*88b0*/  MUFU.EX2 R155, R155 ;  /* 0x0000009b009b7308 */ /* 0x000ef00000000800 */
[----:B------:R-:W4:Y:S08]  /*88c0*/  MUFU.EX2 R114, R114 ;  /* 0x0000007200727308 */ /* 0x000f300000000800 */
[----:B------:R-:W5:Y:S08]  /*88d0*/  MUFU.EX2 R150, R150 ;  /* 0x0000009600967308 */ /* 0x000f700000000800 */
[----:B------:R-:W5:Y:S08]  /*88e0*/  MUFU.EX2 R133, R133 ;  /* 0x0000008500857308 */ /* 0x000f700000000800 */
[----:B------:R-:W5:Y:S08]  /*88f0*/  MUFU.EX2 R153, R153 ;  /* 0x0000009900997308 */ /* 0x000f700000000800 */
[----:B------:R-:W5:Y:S08]  /*8900*/  MUFU.EX2 R101, R101 ;  /* 0x0000006500657308 */ /* 0x000f700000000800 */
[----:B------:R0:W-:Y:S08]  /*8910*/  MUFU.EX2 R156, R113 ;  /* 0x00000071009c7308 */ /* 0x0001f00000000800 */
[----:B------:R-:W5:Y:S01]  /*8920*/  MUFU.EX2 R203, R203 ;  /* 0x000000cb00cb7308 */ /* 0x000f620000000800 */
[----:B0-----:R-:W-:-:S01]  /*8930*/  FADD.FTZ R113, R97, R4 ;  /* 0x0000000461717221 */ /* 0x001fc20000010000 */
[----:B--2---:R-:W-:-:S03]  /*8940*/  FADD.FTZ R4, R152, R5 ;  /* 0x0000000598047221 */ /* 0x004fc60000010000 */
[----:B-1----:R-:W-:Y:S01]  /*8950*/  FADD.FTZ R113, R112, R113 ;  /* 0x0000007170717221 */ /* 0x002fe20000010000 */
[----:B---3--:R-:W-:-:S02]  /*8960*/  FADD.FTZ R5, R155, R4 ;  /* 0x000000049b057221 */ /* 0x008fc40000010000 */
[----:B------:R-:W0:Y:S01]  /*8970*/  MUFU.EX2 R116, R116 ;  /* 0x0000007400747308 */ /* 0x000e220000000800 */
[----:B----4-:R-:W-:-:S01]  /*8980*/  FADD.FTZ R4, R114, R113 ;  /* 0x0000007172047221 */ /* 0x010fc20000010000 */
[----:B-----5:R-:W-:-:S03]  /*8990*/  FADD.FTZ R154, R150, R5 ;  /* 0x00000005969a7221 */ /* 0x020fc60000010000 */
[----:B------:R-:W-:Y:S01]  /*89a0*/  FADD.FTZ R4, R133, R4 ;  /* 0x0000000485047221 */ /* 0x000fe20000010000 */
[----:B------:R-:W-:-:S02]  /*89b0*/  FADD.FTZ R154, R153, R154 ;  /* 0x0000009a999a7221 */ /* 0x000fc40000010000 */
[----:B------:R-:W1:Y:S01]  /*89c0*/  MUFU.EX2 R118, R118 ;  /* 0x0000007600767308 */ /* 0x000e620000000800 */
[----:B------:R-:W-:-:S01]  /*89d0*/  FADD.FTZ R5, R101, R4 ;  /* 0x0000000465057221 */ /* 0x000fc20000010000 */
[----:B------:R-:W-:-:S04]  /*89e0*/  FADD.FTZ R154, R203, R154 ;  /* 0x0000009acb9a7221 */ /* 0x000fc80000010000 */
[----:B------:R-:W-:Y:S02]  /*89f0*/  FADD.FTZ R154, R156, R154 ;  /* 0x0000009a9c9a7221 */ /* 0x000fe40000010000 */
        /* <DEDUP_REMOVED lines=18> */
.L_x_2563:
        /* <DEDUP_REMOVED lines=116> */
[----:B------:R-:W-:-:S05]  /*9260*/  UMOV UR52, UR55 ;  /* 0x0000003700347c82 */ /* 0x000fca0008000000 */
.L_x_2553:
[----:B------:R-:W-:-:S06]  /*9270*/  UISETP.GE.AND UP0, UPT, UR52, UR38, UPT ;  /* 0x000000263400728c */ /* 0x000fcc000bf06270 */
[----:B------:R-:W-:-:S13]  /*9280*/  PLOP3.LUT P1, PT, PT, PT, UP0, 0x80, 0x0 ;  /* 0x000000000000781c */ /* 0x000fda0003f2f008 */
[----:B------:R-:W-:Y:S05]  /*9290*/  @!P1 BRA `(.L_x_2565) ;  /* 0x0000003000cc9947 */ /* 0x000fea0003800000 */
[C---:B------:R-:W-:Y:S01]  /*92a0*/  VIADD R6, R16.reuse, 0x8 ;  /* 0x0000000810067836 */ /* 0x040fe20000000000 */
[----:B------:R-:W-:Y:S01]  /*92b0*/  IADD3 R16, -R16, 0xb, RZ ;  /* 0x0000000b10107810 */ /* 0x000fe20007ffe1ff */
[----:B------:R-:W-:Y:S01]  /*92c0*/  IMAD.MOV.U32 R12, RZ, RZ, R13 ;  /* 0x000000ffff0c7224 */ /* 0x000fe200078e000d */
[----:B------:R-:W-:Y:S01]  /*92d0*/  UMOV UR44, UR47 ;  /* 0x0000002f002c7c82 */ /* 0x000fe20008000000 */
[----:B------:R-:W-:Y:S01]  /*92e0*/  IMAD.MOV.U32 R8, RZ, RZ, R11 ;  /* 0x000000ffff087224 */ /* 0x000fe200078e000b */
[----:B------:R-:W-:-:S06]  /*92f0*/  UMOV UR43, UR48 ;  /* 0x00000030002b7c82 */ /* 0x000fcc0008000000 */
.L_x_2576:
[----:B------:R-:W-:Y:S01]  /*9300*/  UIADD3 UR48, UR43, 0x1, URZ ;  /* 0x000000012b307890 */ /* 0x000fe2000fffe03f */
[----:B------:R-:W-:-:S03]  /*9310*/  ISETP.NE.AND P2, PT, RZ, UR40, PT ;  /* 0x00000028ff007c0c */ /* 0x000fc6000bf45270 */
[----:B------:R-:W-:-:S04]  /*9320*/  UISETP.NE.AND UP0, UPT, UR48, 0x2, UPT ;  /* 0x000000023000788c */ /* 0x000fc8000bf05270 */
[----:B------:R-:W-:Y:S02]  /*9330*/  USEL UR47, URZ, 0x1, UP0 ;  /* 0x000000013f2f7887 */ /* 0x000fe40008000000 */
[----:B------:R-:W-:Y:S02]  /*9340*/  USEL UR48, UR48, URZ, UP0 ;  /* 0x0000003f30307287 */ /* 0x000fe40008000000 */
[----:B------:R-:W-:Y:S02]  /*9350*/  ULOP3.LUT UR47, UR44, UR47, URZ, 0x3c, !UPT ;  /* 0x0000002f2c2f7292 */ /* 0x000fe4000f8e3c3f */
[----:B--2---:R-:W-:Y:S10]  /*9360*/  @P2 BRA `(.L_x_2566) ;  /* 0x00000000002c2947 */ /* 0x004ff40003800000 */
[----:B------:R-:W-:Y:S05]  /*9370*/  @!P0 BRA `(.L_x_2567) ;  /* 0x0000000000048947 */ /* 0x000fea0003800000 */
[----:B------:R-:W-:Y:S01]  /*9380*/  BPT.TRAP 0x1 ;  /* 0x000000040000795c */ /* 0x000fe20000300000 */
.L_x_2567:
[----:B------:R-:W-:Y:S01]  /*9390*/  ULEA UR6, UR48, UR41, 0x3 ;  /* 0x0000002930067291 */ /* 0x000fe2000f8e183f */
[----:B------:R-:W-:-:S05]  /*93a0*/  IMAD.U32 R7, RZ, RZ, UR47 ;  /* 0x0000002fff077e24 */ /* 0x000fca000f8e00ff */
[----:B------:R-:W-:-:S04]  /*93b0*/  SHF.L.U32 R7, R7, 0x1f, RZ ;  /* 0x0000001f07077819 */ /* 0x000fc800000006ff */
[----:B------:R0:W1:Y:S01]  /*93c0*/  SYNCS.PHASECHK.TRANS64.TRYWAIT P1, [UR6+0x22830], R7 ;  /* 0x02283007ff0075a7 */ /* 0x0000620008020146 */
[----:B------:R-:W-:Y:S05]  /*93d0*/  @!P0 BRA `(.L_x_2568) ;  /* 0x0000000000048947 */ /* 0x000fea0003800000 */
[----:B------:R-:W-:Y:S01]  /*93e0*/  BPT.TRAP 0x1 ;  /* 0x000000040000795c */ /* 0x000fe20000300000 */
.L_x_2568:
[----:B-1----:R-:W-:Y:S05]  /*93f0*/  @P1 BRA `(.L_x_2566) ;  /* 0x0000000000081947 */ /* 0x002fea0003800000 */
[----:B------:R-:W1:Y:S02]  /*9400*/  SYNCS.PHASECHK.TRANS64.TRYWAIT P1, [UR6+0x22830], R7 ;  /* 0x02283007ff0075a7 */ /* 0x000e640008020146 */
[----:B-1----:R-:W-:Y:S05]  /*9410*/  @!P1 BRA `(.L_x_2569) ;  /* 0x000000b000c49947 */ /* 0x002fea0003800000 */
.L_x_2566:
        /* <DEDUP_REMOVED lines=130> */
.L_x_2571:
[----:B------:R-:W-:Y:S01]  /*9c40*/  ULEA UR6, UR43, UR41, 0x3 ;  /* 0x000000292b067291 */ /* 0x000fe2000f8e183f */
[----:B01----:R-:W-:-:S04]  /*9c50*/  MOV R7, UR44 ;  /* 0x0000002c00077c02 */ /* 0x003fc80008000f00 */
[----:B------:R-:W-:-:S04]  /*9c60*/  SHF.L.U32 R7, R7, 0x1f, RZ ;  /* 0x0000001f07077819 */ /* 0x000fc800000006ff */
[----:B------:R0:W1:Y:S01]  /*9c70*/  SYNCS.PHASECHK.TRANS64.TRYWAIT P1, [UR6+0x22850], R7 ;  /* 0x02285007ff0075a7 */ /* 0x0000620008020146 */
[----:B------:R-:W-:Y:S05]  /*9c80*/  @!P0 BRA `(.L_x_2572) ;  /* 0x0000000000048947 */ /* 0x000fea0003800000 */
[----:B------:R-:W-:Y:S01]  /*9c90*/  BPT.TRAP 0x1 ;  /* 0x000000040000795c */ /* 0x000fe20000300000 */
.L_x_2572:
[----:B-1----:R-:W-:Y:S05]  /*9ca0*/  @P1 BRA `(.L_x_2570) ;  /* 0x0000000000081947 */ /* 0x002fea0003800000 */
[----:B------:R-:W1:Y:S02]  /*9cb0*/  SYNCS.PHASECHK.TRANS64.TRYWAIT P1, [UR6+0x22850], R7 ;  /* 0x02285007ff0075a7 */ /* 0x000e640008020146 */
[----:B-1----:R-:W-:Y:S05]  /*9cc0*/  @!P1 BRA `(.L_x_2573) ;  /* 0x000000a800b09947 */ /* 0x002fea0003800000 */
.L_x_2570:
        /* <DEDUP_REMOVED lines=33> */
.L_x_2574:
[C---:B01----:R-:W-:Y:S01]  /*9ee0*/  FMUL.FTZ R7, R0.reuse, R152 ;  /* 0x0000009800077220 */ /* 0x043fe20000410000 */
[C---:B------:R-:W-:Y:S01]  /*9ef0*/  FMUL.FTZ R9, R0.reuse, R153 ;  /* 0x0000009900097220 */ /* 0x040fe20000410000 */
        /* <DEDUP_REMOVED lines=20> */
[----:B------:R-:W3:Y:S01]  /*a040*/  MUFU.TANH R15, R15 ;  /* 0x0000000f000f7308 */ /* 0x000ee20000002400 */
        /* <DEDUP_REMOVED lines=16> */
[----:B---3--:R-:W-:Y:S01]  /*a150*/  FMNMX.FTZ R14, R15, R12, !PT ;  /* 0x0000000c0f0e7209 */ /* 0x008fe20007810000 */
        /* <DEDUP_REMOVED lines=56> */
[----:B------:R-:W-:Y:S01]  /*a4e0*/  FMUL.FTZ R103, R0, R103 ;  /* 0x0000006700677220 */ /* 0x000fe20000410000 */
[----:B------:R-:W-:-:S04]  /*a4f0*/  ULEA UR6, UR48, UR41, 0x3 ;  /* 0x0000002930067291 */ /* 0x000fc8000f8e183f */
[----:B------:R-:W-:Y:S01]  /*a500*/  UIADD3 UR6, UR6, 0x22840, URZ ;  /* 0x0002284006067890 */ /* 0x000fe2000fffe03f */
[----:B------:R-:W0:Y:S01]  /*a510*/  MUFU.TANH R161, R161 ;  /* 0x000000a100a17308 */ /* 0x000e220000002400 */
[----:B-1----:R-:W-:Y:S02]  /*a520*/  FMNMX.FTZ R14, R159, R14, !PT ;  /* 0x0000000e9f0e7209 */ /* 0x002fe40007810000 */
[----:B------:R-:W-:-:S05]  /*a530*/  UPRMT UR6, UR46, 0x654, UR6 ;  /* 0x000006542e067896 */ /* 0x000fca0008000006 */
[----:B------:R-:W1:Y:S01]  /*a540*/  MUFU.TANH R165, R165 ;  /* 0x000000a500a57308 */ /* 0x000e620000002400 */
[----:B---3--:R-:W-:-:S03]  /*a550*/  FMNMX.FTZ R10, R163, R10, !PT ;  /* 0x0000000aa30a7209 */ /* 0x008fc60007810000 */
[----:B------:R-:W-:Y:S04]  /*a560*/  SYNCS.ARRIVE.TRANS64.RED.A1T0 RZ, [UR6], RZ ;  /* 0x000000ffffff79a7 */ /* 0x000fe80008100406 */
[----:B------:R-:W3:Y:S01]  /*a570*/  MUFU.TANH R169, R169 ;  /* 0x000000a900a97308 */ /* 0x000ee20000002400 */
[----:B0-----:R-:W-:-:S07]  /*a580*/  FMNMX.FTZ R14, R161, R14, !PT ;  /* 0x0000000ea10e7209 */ /* 0x001fce0007810000 */
[----:B------:R-:W0:Y:S01]  /*a590*/  MUFU.TANH R171, R171 ;  /* 0x000000ab00ab7308 */ /* 0x000e220000002400 */
[----:B-1----:R-:W-:-:S07]  /*a5a0*/  FMNMX.FTZ R10, R165, R10, !PT ;  /* 0x0000000aa50a7209 */ /* 0x002fce0007810000 */
[----:B------:R-:W1:Y:S01]  /*a5b0*/  MUFU.TANH R167, R167 ;  /* 0x000000a700a77308 */ /* 0x000e620000002400 */
[----:B---3--:R-:W-:-:S07]  /*a5c0*/  FMNMX.FTZ R14, R169, R14, !PT ;  /* 0x0000000ea90e7209 */ /* 0x008fce0007810000 */
        /* <DEDUP_REMOVED lines=59> */
[----:B---3--:R-:W-:Y:S01]  /*a980*/  FMNMX.FTZ R18, R131, R14, !PT ;  /* 0x0000000e83127209 */ /* 0x008fe20007810000 */
[C---:B------:R-:W-:Y:S01]  /*a990*/  FMUL.FTZ R14, R0.reuse, R97 ;  /* 0x00000061000e7220 */ /* 0x040fe20000410000 */
[----:B------:R-:W-:-:S05]  /*a9a0*/  FMUL.FTZ R97, R0, R98 ;  /* 0x0000006200617220 */ /* 0x000fca0000410000 */
        /* <DEDUP_REMOVED lines=24> */
[----:B------:R-:W-:-:S06]  /*ab30*/  FMUL.FTZ R18, R0, R100 ;  /* 0x0000006400127220 */ /* 0x000fcc0000410000 */
[----:B------:R-:W3:Y:S01]  /*ab40*/  MUFU.TANH R217, R217 ;  /* 0x000000d900d97308 */ /* 0x000ee20000002400 */
[----:B0-----:R-:W-:-:S07]  /*ab50*/  FMNMX.FTZ R10, R215, R10, !PT ;  /* 0x0000000ad70a7209 */ /* 0x001fce0007810000 */
[----:B------:R-:W0:Y:S01]  /*ab60*/  MUFU.TANH R115, R115 ;  /* 0x0000007300737308 */ /* 0x000e220000002400 */
[----:B-1----:R-:W-:-:S07]  /*ab70*/  FMNMX.FTZ R20, R113, R20, !PT ;  /* 0x0000001471147209 */ /* 0x002fce0007810000 */
[----:B------:R-:W1:Y:S01]  /*ab80*/  MUFU.TANH R219, R219 ;  /* 0x000000db00db7308 */ /* 0x000e620000002400 */
[----:B---3--:R-:W-:-:S07]  /*ab90*/  FMNMX.FTZ R10, R217, R10, !PT ;  /* 0x0000000ad90a7209 */ /* 0x008fce0007810000 */
[----:B------:R-:W3:Y:S01]  /*aba0*/  MUFU.TANH R117, R117 ;  /* 0x0000007500757308 */ /* 0x000ee20000002400 */
[----:B0-----:R-:W-:Y:S01]  /*abb0*/  FMNMX.FTZ R22, R115, R20, !PT ;  /* 0x0000001473167209 */ /* 0x001fe20007810000 */
[C---:B------:R-:W-:Y:S01]  /*abc0*/  FMUL.FTZ R20, R0.reuse, R101 ;  /* 0x0000006500147220 */ /* 0x040fe20000410000 */
[----:B------:R-:W-:-:S05]  /*abd0*/  FMUL.FTZ R101, R0, R102 ;  /* 0x0000006600657220 */ /* 0x000fca0000410000 */
        /* <DEDUP_REMOVED lines=21> */
[----:B---3--:R-:W-:Y:S02]  /*ad30*/  FMNMX.FTZ R11, R229, R10, !PT ;  /* 0x0000000ae50b7209 */ /* 0x008fe40007810000 */
[----:B------:R-:W3:Y:S05]  /*ad40*/  LDC R10, c[0x0][0x988] ;  /* 0x00026200ff0a7b82 */ /* 0x000eea0000000800 */
[----:B------:R-:W4:Y:S01]  /*ad50*/  MUFU.TANH R97, R97 ;  /* 0x0000006100617308 */ /* 0x000f220000002400 */
[----:B0-----:R-:W-:-:S07]  /*ad60*/  FMNMX.FTZ R22, R95, R22, !PT ;  /* 0x000000165f167209 */ /* 0x001fce0007810000 */
[----:B------:R-:W0:Y:S01]  /*ad70*/  MUFU.TANH R18, R18 ;  /* 0x0000001200127308 */ /* 0x000e220000002400 */
[----:B-1----:R-:W-:-:S07]  /*ad80*/  FMNMX.FTZ R11, R14, R11, !PT ;  /* 0x0000000b0e0b7209 */ /* 0x002fce0007810000 */
[----:B------:R-:W1:Y:S01]  /*ad90*/  MUFU.TANH R99, R99 ;  /* 0x0000006300637308 */ /* 0x000e620000002400 */
[----:B----4-:R-:W-:-:S07]  /*ada0*/  FMNMX.FTZ R22, R97, R22, !PT ;  /* 0x0000001661167209 */ /* 0x010fce0007810000 */
[----:B------:R-:W4:Y:S01]  /*adb0*/  MUFU.TANH R20, R20 ;  /* 0x0000001400147308 */ /* 0x000f220000002400 */
[----:B0-----:R-:W-:-:S07]  /*adc0*/  FMNMX.FTZ R11, R18, R11, !PT ;  /* 0x0000000b120b7209 */ /* 0x001fce0007810000 */
[----:B------:R-:W0:Y:S01]  /*add0*/  MUFU.TANH R101, R101 ;  /* 0x0000006500657308 */ /* 0x000e220000002400 */
[----:B-1----:R-:W-:-:S07]  /*ade0*/  FMNMX.FTZ R22, R99, R22, !PT ;  /* 0x0000001663167209 */ /* 0x002fce0007810000 */
[----:B------:R-:W1:Y:S01]  /*adf0*/  MUFU.TANH R103, R103 ;  /* 0x0000006700677308 */ /* 0x000e620000002400 */
[----:B----4-:R-:W-:-:S05]  /*ae00*/  FMNMX.FTZ R88, R20, R11, !PT ;  /* 0x0000000b14587209 */ /* 0x010fca0007810000 */
[----:B------:R-:W4:Y:S01]  /*ae10*/  SHFL.BFLY PT, R11, R88, 0x2, 0x1f ;  /* 0x0c401f00580b7f89 */ /* 0x000f2200000e0000 */
[----:B0-----:R-:W-:-:S04]  /*ae20*/  FMNMX.FTZ R22, R101, R22, !PT ;  /* 0x0000001665167209 */ /* 0x001fc80007810000 */
[----:B-1----:R-:W-:-:S05]  /*ae30*/  FMNMX.FTZ R22, R103, R22, !PT ;  /* 0x0000001667167209 */ /* 0x002fca0007810000 */
[----:B------:R-:W0:Y:S01]  /*ae40*/  SHFL.BFLY PT, R13, R22, 0x2, 0x1f ;  /* 0x0c401f00160d7f89 */ /* 0x000e2200000e0000 */
[----:B----4-:R-:W-:-:S05]  /*ae50*/  FMNMX.FTZ R90, R88, R11, !PT ;  /* 0x0000000b585a7209 */ /* 0x010fca0007810000 */
[----:B------:R-:W1:Y:S01]  /*ae60*/  SHFL.BFLY PT, R11, R90, 0x1, 0x1f ;  /* 0x0c201f005a0b7f89 */ /* 0x000e6200000e0000 */
[----:B0-----:R-:W-:-:S05]  /*ae70*/  FMNMX.FTZ R92, R22, R13, !PT ;  /* 0x0000000d165c7209 */ /* 0x001fca0007810000 */
[----:B------:R-:W0:Y:S01]  /*ae80*/  SHFL.BFLY PT, R13, R92, 0x1, 0x1f ;  /* 0x0c201f005c0d7f89 */ /* 0x000e2200000e0000 */
[----:B-1----:R-:W-:-:S05]  /*ae90*/  FMNMX.FTZ R11, R90, R11, !PT ;  /* 0x0000000b5a0b7209 */ /* 0x002fca0007810000 */
[C---:B------:R-:W-:Y:S01]  /*aea0*/  FADD.FTZ R175, -R11.reuse, R8 ;  /* 0x000000080baf7221 */ /* 0x040fe20000010100 */
[----:B---3--:R-:W-:-:S03]  /*aeb0*/  FFMA.FTZ R102, R11, R10, -8 ;  /* 0xc10000000b667423 */ /* 0x008fc6000001000a */
[-C--:B------:R-:W-:Y:S01]  /*aec0*/  FMUL.FTZ R8, R175, R10.reuse ;  /* 0x0000000aaf087220 */ /* 0x080fe20000410000 */
[----:B------:R-:W-:-:S01]  /*aed0*/  FFMA.FTZ R104, R193, R10, -R102 ;  /* 0x0000000ac1687223 */ /* 0x000fc20000010866 */
[-CC-:B------:R-:W-:Y:S01]  /*aee0*/  FFMA.FTZ R193, R14, R10.reuse, -R102.reuse ;  /* 0x0000000a0ec17223 */ /* 0x180fe20000010866 */
[----:B------:R-:W-:-:S01]  /*aef0*/  FFMA.FTZ R14, R18, R10, -R102 ;  /* 0x0000000a120e7223 */ /* 0x000fc20000010866 */
[-CC-:B------:R-:W-:Y:S01]  /*af00*/  FFMA.FTZ R7, R7, R10.reuse, -R102.reuse ;  /* 0x0000000a07077223 */ /* 0x180fe20000010866 */
[----:B------:R-:W-:-:S01]  /*af10*/  FFMA.FTZ R22, R21, R10, -R102 ;  /* 0x0000000a15167223 */ /* 0x000fc20000010866 */
[----:B------:R-:W-:Y:S01]  /*af20*/  MUFU.EX2 R8, R8 ;  /* 0x0000000800087308 */ /* 0x000fe20000000800 */
[----:B0-----:R-:W-:Y:S01]  /*af30*/  FMNMX.FTZ R13, R92, R13, !PT ;  /* 0x0000000d5c0d7209 */ /* 0x001fe20007810000 */
[-CC-:B------:R-:W-:Y:S01]  /*af40*/  FFMA.FTZ R88, R157, R10.reuse, -R102.reuse ;  /* 0x0000000a9d587223 */ /* 0x180fe20000010866 */
[----:B------:R-:W-:-:S01]  /*af50*/  FFMA.FTZ R21, R163, R10, -R102 ;  /* 0x0000000aa3157223 */ /* 0x000fc20000010866 */
[-CC-:B------:R-:W-:Y:S01]  /*af60*/  FFMA.FTZ R90, R165, R10.reuse, -R102.reuse ;  /* 0x0000000aa55a7223 */ /* 0x180fe20000010866 */
[----:B------:R-:W-:-:S01]  /*af70*/  FFMA.FTZ R92, R171, R10, -R102 ;  /* 0x0000000aab5c7223 */ /* 0x000fc20000010866 */
[----:B------:R-:W-:Y:S01]  /*af80*/  FADD.FTZ R175, -R13, R12 ;  /* 0x0000000c0daf7221 */ /* 0x000fe20000010100 */
[----:B------:R-:W-:-:S01]  /*af90*/  FFMA.FTZ R12, R9, R10, -R102 ;  /* 0x0000000a090c7223 */ /* 0x000fc20000010866 */
[-CC-:B------:R-:W-:Y:S01]  /*afa0*/  FFMA.FTZ R9, R19, R10.reuse, -R102.reuse ;  /* 0x0000000a13097223 */ /* 0x180fe20000010866 */
[----:B------:R-:W-:-:S01]  /*afb0*/  FFMA.FTZ R19, R155, R10, -R102 ;  /* 0x0000000a9b137223 */ /* 0x000fc20000010866 */
[-C--:B------:R-:W-:Y:S01]  /*afc0*/  FFMA.FTZ R18, R13, R10.reuse, -8 ;  /* 0xc10000000d127423 */ /* 0x080fe2000001000a */
[----:B------:R-:W-:-:S01]  /*afd0*/  FFMA.FTZ R155, R173, R10, -R102 ;  /* 0x0000000aad9b7223 */ /* 0x000fc20000010866 */
[-CC-:B------:R-:W-:Y:S01]  /*afe0*/  FFMA.FTZ R173, R195, R10.reuse, -R102.reuse ;  /* 0x0000000ac3ad7223 */ /* 0x180fe20000010866 */
[----:B------:R-:W-:-:S01]  /*aff0*/  FFMA.FTZ R195, R20, R10, -R102 ;  /* 0x0000000a14c37223 */ /* 0x000fc20000010866 */
[-C--:B------:R-:W-:Y:S01]  /*b000*/  FMUL.FTZ R175, R175, R10.reuse ;  /* 0x0000000aafaf7220 */ /* 0x080fe20000410000 */
[----:B------:R-:W-:-:S01]  /*b010*/  FFMA.FTZ R20, R15, R10, -R18 ;  /* 0x0000000a0f147223 */ /* 0x000fc20000010812 */
[-CC-:B------:R-:W-:Y:S01]  /*b020*/  FFMA.FTZ R15, R17, R10.reuse, -R18.reuse ;  /* 0x0000000a110f7223 */ /* 0x180fe20000010812 */
        /* <DEDUP_REMOVED lines=30> */
[-CC-:B------:R-:W-:Y:S01]  /*b210*/  FFMA.FTZ R102, R153, R10.reuse, -R18.reuse ;  /* 0x0000000a99667223 */ /* 0x180fe20000010812 */
[----:B------:R-:W-:-:S01]  /*b220*/  FFMA.FTZ R23, R159, R10, -R18 ;  /* 0x0000000a9f177223 */ /* 0x000fc20000010812 */
[----:B------:R-:W4:Y:S01]  /*b230*/  MUFU.EX2 R15, R15 ;  /* 0x0000000f000f7308 */ /* 0x000f220000000800 */
[----:B------:R-:W-:-:S01]  /*b240*/  FFMA.FTZ R124, R161, R10, -R18 ;  /* 0x0000000aa17c7223 */ /* 0x000fc20000010812 */
[----:B0-----:R-:W-:Y:S01]  /*b250*/  FFMA.FTZ R5, R8, R5, R7 ;  /* 0x0000000508057223 */ /* 0x001fe20000010007 */
[----:B-1----:R-:W-:-:S01]  /*b260*/  FFMA.FTZ R4, R175, R4, R20 ;  /* 0x00000004af047223 */ /* 0x002fc20000010014 */
[-CC-:B------:R-:W-:Y:S01]  /*b270*/  FFMA.FTZ R126, R169, R10.reuse, -R18.reuse ;  /* 0x0000000aa97e7223 */ /* 0x180fe20000010812 */
[----:B------:R-:W-:-:S01]  /*b280*/  FFMA.FTZ R153, R167, R10, -R18 ;  /* 0x0000000aa7997223 */ /* 0x000fc20000010812 */
[-CC-:B------:R-:W-:Y:S01]  /*b290*/  FFMA.FTZ R136, R123, R10.reuse, -R18.reuse ;  /* 0x0000000a7b887223 */ /* 0x180fe20000010812 */
[----:B------:R-:W-:-:S01]  /*b2a0*/  FFMA.FTZ R123, R125, R10, -R18 ;  /* 0x0000000a7d7b7223 */ /* 0x000fc20000010812 */
[----:B------:R-:W0:Y:S01]  /*b2b0*/  MUFU.EX2 R9, R9 ;  /* 0x0000000900097308 */ /* 0x000e220000000800 */
[----:B---3--:R-:W-:-:S01]  /*b2c0*/  FADD.FTZ R144, R12, R5 ;  /* 0x000000050c907221 */ /* 0x008fc20000010000 */
[-CC-:B------:R-:W-:Y:S01]  /*b2d0*/  FFMA.FTZ R125, R129, R10.reuse, -R18.reuse ;  /* 0x0000000a817d7223 */ /* 0x180fe20000010812 */
[----:B------:R-:W-:-:S01]  /*b2e0*/  FFMA.FTZ R128, R137, R10, -R18 ;  /* 0x0000000a89807223 */ /* 0x000fc20000010812 */
[-CC-:B------:R-:W-:Y:S01]  /*b2f0*/  FFMA.FTZ R137, R139, R10.reuse, -R18.reuse ;  /* 0x0000000a8b897223 */ /* 0x180fe20000010812 */
[----:B------:R-:W-:-:S01]  /*b300*/  FFMA.FTZ R130, R141, R10, -R18 ;  /* 0x0000000a8d827223 */ /* 0x000fc20000010812 */
[-CC-:B------:R-:W-:Y:S01]  /*b310*/  FFMA.FTZ R139, R143, R10.reuse, -R18.reuse ;  /* 0x0000000a8f8b7223 */ /* 0x180fe20000010812 */
[----:B------:R-:W-:-:S01]  /*b320*/  FFMA.FTZ R132, R145, R10, -R18 ;  /* 0x0000000a91847223 */ /* 0x000fc20000010812 */
[----:B------:R-:W1:Y:S01]  /*b330*/  MUFU.EX2 R17, R17 ;  /* 0x0000001100117308 */ /* 0x000e620000000800 */
[----:B----4-:R-:W-:-:S01]  /*b340*/  FADD.FTZ R4, R15, R4 ;  /* 0x000000040f047221 */ /* 0x010fc20000010000 */
[-CC-:B------:R-:W-:Y:S01]  /*b350*/  FFMA.FTZ R141, R147, R10.reuse, -R18.reuse ;  /* 0x0000000a938d7223 */ /* 0x180fe20000010812 */
[----:B------:R-:W-:-:S01]  /*b360*/  FFMA.FTZ R134, R149, R10, -R18 ;  /* 0x0000000a95867223 */ /* 0x000fc20000010812 */
[-CC-:B------:R-:W-:Y:S01]  /*b370*/  FFMA.FTZ R143, R151, R10.reuse, -R18.reuse ;  /* 0x0000000a978f7223 */ /* 0x180fe20000010812 */
[----:B------:R-:W-:-:S01]  /*b380*/  FFMA.FTZ R121, R121, R10, -R18 ;  /* 0x0000000a79797223 */ /* 0x000fc20000010812 */
[-CC-:B------:R-:W-:Y:S01]  /*b390*/  FFMA.FTZ R138, R127, R10.reuse, -R18.reuse ;  /* 0x0000000a7f8a7223 */ /* 0x180fe20000010812 */
[----:B------:R-:W-:-:S01]  /*b3a0*/  FFMA.FTZ R140, R131, R10, -R18 ;  /* 0x0000000a838c7223 */ /* 0x000fc20000010812 */
[----:B------:R-:W3:Y:S01]  /*b3b0*/  MUFU.EX2 R22, R22 ;  /* 0x0000001600167308 */ /* 0x000ee20000000800 */
        /* <DEDUP_REMOVED lines=12> */
[----:B------:R-:W-:-:S03]  /*b480*/  FFMA.FTZ R101, R101, R10, -R18 ;  /* 0x0000000a65657223 */ /* 0x000fc60000010812 */
[----:B------:R-:W1:Y:S01]  /*b490*/  MUFU.EX2 R19, R19 ;  /* 0x0000001300137308 */ /* 0x000e620000000800 */
[----:B---3--:R-:W-:-:S07]  /*b4a0*/  FADD.FTZ R4, R22, R5 ;  /* 0x0000000516047221 */ /* 0x008fce0000010000 */
[----:B------:R-:W3:Y:S01]  /*b4b0*/  MUFU.EX2 R23, R23 ;  /* 0x0000001700177308 */ /* 0x000ee20000000800 */
[----:B0-----:R-:W-:-:S07]  /*b4c0*/  FADD.FTZ R144, R102, R129 ;  /* 0x0000008166907221 */ /* 0x001fce0000010000 */
[----:B------:R-:W0:Y:S01]  /*b4d0*/  MUFU.EX2 R88, R88 ;  /* 0x0000005800587308 */ /* 0x000e220000000800 */
[----:B-1----:R-:W-:-:S07]  /*b4e0*/  FADD.FTZ R5, R19, R4 ;  /* 0x0000000413057221 */ /* 0x002fce0000010000 */
[----:B------:R-:W1:Y:S01]  /*b4f0*/  MUFU.EX2 R124, R124 ;  /* 0x0000007c007c7308 */ /* 0x000e620000000800 */
[----:B---3--:R-:W-:-:S01]  /*b500*/  FADD.FTZ R129, R23, R144 ;  /* 0x0000009017817221 */ /* 0x008fc20000010000 */
[-CC-:B------:R-:W-:Y:S01]  /*b510*/  FFMA.FTZ R144, R107, R10.reuse, -R18.reuse ;  /* 0x0000000a6b907223 */ /* 0x180fe20000010812 */
[----:B------:R-:W-:-:S05]  /*b520*/  FFMA.FTZ R107, R109, R10, -R18 ;  /* 0x0000000a6d6b7223 */ /* 0x000fca0000010812 */
        /* <DEDUP_REMOVED lines=19> */
[----:B0-----:R-:W-:-:S01]  /*b660*/  FADD.FTZ R109, R137, R146 ;  /* 0x00000092896d7221 */ /* 0x001fc20000010000 */
[----:B------:R-:W-:-:S06]  /*b670*/  FFMA.FTZ R146, R111, R10, -R18 ;  /* 0x0000000a6f927223 */ /* 0x000fcc0000010812 */
[----:B------:R-:W0:Y:S01]  /*b680*/  MUFU.EX2 R157, R157 ;  /* 0x0000009d009d7308 */ /* 0x000e220000000800 */
[----:B-1----:R-:W-:-:S07]  /*b690*/  FADD.FTZ R4, R94, R5 ;  /* 0x000000055e047221 */ /* 0x002fce0000010000 */
[----:B------:R-:W1:Y:S01]  /*b6a0*/  MUFU.EX2 R139, R139 ;  /* 0x0000008b008b7308 */ /* 0x000e620000000800 */
[----:B---3--:R-:W-:-:S01]  /*b6b0*/  FADD.FTZ R148, R130, R109 ;  /* 0x0000006d82947221 */ /* 0x008fc20000010000 */
[----:B------:R-:W-:-:S06]  /*b6c0*/  FFMA.FTZ R109, R113, R10, -R18 ;  /* 0x0000000a716d7223 */ /* 0x000fcc0000010812 */
        /* <DEDUP_REMOVED lines=16> */
[----:B-1----:R-:W-:-:S01]  /*b7d0*/  FADD.FTZ R150, R134, R111 ;  /* 0x0000006f86967221 */ /* 0x002fc20000010000 */
[----:B------:R-:W-:-:S06]  /*b7e0*/  FFMA.FTZ R111, R117, R10, -R18 ;  /* 0x0000000a756f7223 */ /* 0x000fcc0000010812 */
        /* <DEDUP_REMOVED lines=97> */
[----:B-1----:R-:W-:-:S01]  /*be00*/  FADD.FTZ R91, R160, R5 ;  /* 0x00000005a05b7221 */ /* 0x002fc20000010000 */
[----:B---3--:R-:W-:-:S03]  /*be10*/  FADD.FTZ R5, R195, R4 ;  /* 0x00000004c3057221 */ /* 0x008fc60000010000 */
[----:B0-----:R-:W-:Y:S01]  /*be20*/  FADD.FTZ R4, R93, R91 ;  /* 0x0000005b5d047221 */ /* 0x001fe20000010000 */
[----:B------:R-:W-:Y:S06]  /*be30*/  @!P0 BRA `(.L_x_2575) ;  /* 0x0000000000048947 */ /* 0x000fec0003800000 */
[----:B------:R-:W-:Y:S01]  /*be40*/  BPT.TRAP 0x1 ;  /* 0x000000040000795c */ /* 0x000fe20000300000 */
.L_x_2575:
        /* <DEDUP_REMOVED lines=118> */
[----:B------:R-:W-:Y:S01]  /*c5b0*/  F2FP.SATFINITE.E4M3.F32.PACK_AB_MERGE_C R171, R158, R97, R22 ;  /* 0x000000619eab723e */ /* 0x000fe20004807016 */
[----:B------:R-:W-:Y:S06]  /*c5c0*/  @P1 BRA `(.L_x_2576) ;  /* 0xffffffcc004c1947 */ /* 0x000fec000383ffff */
.L_x_2565:
[----:B------:R-:W-:Y:S06]  /*c5d0*/  BAR.ARV 0x8, 0x180 ;  /* 0x0206000000007b1d */ /* 0x000fec0000002000 */
[----:B------:R-:W-:Y:S05]  /*c5e0*/  @!P0 BRA `(.L_x_2577) ;  /* 0x0000000000048947 */ /* 0x000fea0003800000 */
[----:B------:R-:W-:Y:S01]  /*c5f0*/  BPT.TRAP 0x1 ;  /* 0x000000040000795c */ /* 0x000fe20000300000 */
.L_x_2577:
[----:B------:R-:W-:Y:S01]  /*c600*/  ULEA UR12, UR48, UR41, 0x3 ;  /* 0x00000029300c7291 */ /* 0x000fe2000f8e183f */
[----:B------:R-:W-:-:S05]  /*c610*/  IMAD.U32 R0, RZ, RZ, UR47 ;  /* 0x0000002fff007e24 */ /* 0x000fca000f8e00ff */
[----:B------:R-:W-:-:S04]  /*c620*/  SHF.L.U32 R0, R0, 0x1f, RZ ;  /* 0x0000001f00007819 */ /* 0x000fc800000006ff */
[----:B------:R0:W1:Y:S01]  /*c630*/  SYNCS.PHASECHK.TRANS64.TRYWAIT P1, [UR12+0x22850], R0 ;  /* 0x02285000ff0075a7 */ /* 0x000062000802014c */
[----:B------:R-:W-:Y:S05]  /*c640*/  @!P0 BRA `(.L_x_2578) ;  /* 0x0000000000048947 */ /* 0x000fea0003800000 */
[----:B------:R-:W-:Y:S01]  /*c650*/  BPT.TRAP 0x1 ;  /* 0x000000040000795c */ /* 0x000fe20000300000 */
.L_x_2578:
[----:B-1----:R-:W-:Y:S05]  /*c660*/  @P1 BRA `(.L_x_2579) ;  /* 0x0000000000081947 */ /* 0x002fea0003800000 */
[----:B------:R-:W1:Y:S02]  /*c670*/  SYNCS.PHASECHK.TRANS64.TRYWAIT P1, [UR12+0x22850], R0 ;  /* 0x02285000ff0075a7 */ /* 0x000e64000802014c */
[----:B-1----:R-:W-:Y:S05]  /*c680*/  @!P1 BRA `(.L_x_2580) ;  /* 0x0000008000589947 */ /* 0x002fea0003800000 */
.L_x_2579:
[----:B------:R-:W-:Y:S01]  /*c690*/  UIADD3 UR41, UR41, 0x400, URZ ;  /* 0x0000040029297890 */ /* 0x000fe2000fffe03f */
[----:B------:R-:W-:Y:S01]  /*c6a0*/  WARPGROUP.ARRIVE ;  /* 0x00000000000079c5 */ /* 0x000fe20000000000 */
[----:B------:R-:W-:Y:S01]  /*c6b0*/  UMOV UR7, 0xc0000010 ;  /* 0xc000001000077882 */ /* 0x000fe20000000000 */
[----:B------:R-:W-:Y:S01]  /*c6c0*/  ULDC.64 UR8, c[0x0][0x9a0] ;  /* 0x0002680000087ab9 */ /* 0x000fe20000000a00 */
[----:B------:R-:W-:Y:S01]  /*c6d0*/  USHF.R.U32.HI UR41, URZ, 0x4, UR41 ;  /* 0x000000043f297899 */ /* 0x000fe20008011629 */
[----:B------:R-:W-:Y:S01]  /*c6e0*/  MOV R6, 0x3f800000 ;  /* 0x3f80000000067802 */ /* 0x000fe20000000f00 */
        /* <DEDUP_REMOVED lines=41> */
[----:B------:R-:W4:Y:S01]  /*c980*/  SHFL.BFLY PT, R7, R4, 0x2, 0x1f ;  /* 0x0c401f0004077f89 */ /* 0x000f2200000e0000 */
[----:B------:R-:W-:Y:S02]  /*c990*/  WARPGROUP.DEPBAR.LE gsb0, 0x0 ;  /* 0x00008000000079c5 */ /* 0x000fe40000010000 */
[----:B------:R-:W-:-:S06]  /*c9a0*/  WARPGROUP.ARRIVE ;  /* 0x00000000000079c5 */ /* 0x000fcc0000000000 */
[----:B------:R-:W-:Y:S01]  /*c9b0*/  QGMMA.64x128x32.F32.E4M3.E4M3 R24, R172, gdesc[UR4], R24, gsb0 ;  /* 0x01e00004ac187df3 */ /* 0x000fe20008000818 */
[----:B------:R-:W-:Y:S01]  /*c9c0*/  UMOV UR6, UR48 ;  /* 0x0000003000067c82 */ /* 0x000fe20008000000 */
[----:B------:R-:W-:Y:S01]  /*c9d0*/  UMOV UR7, 0xc0000010 ;  /* 0xc000001000077882 */ /* 0x000fe20000000000 */
[----:B0-----:R-:W-:Y:S01]  /*c9e0*/  FADD.FTZ R0, R0, R5 ;  /* 0x0000000500007221 */ /* 0x001fe20000010000 */
[----:B----4-:R-:W-:-:S04]  /*c9f0*/  FADD.FTZ R7, R7, R4 ;  /* 0x0000000407077221 */ /* 0x010fc80000010000 */
        /* <DEDUP_REMOVED lines=18> */
[----:B------:R-:W4:Y:S01]  /*cb20*/  @P1 MUFU.RCP R7, R12 ;  /* 0x0000000c00071308 */ /* 0x000f220000001000 */
[C---:B------:R-:W-:Y:S01]  /*cb30*/  @P2 FMUL.FTZ R4, R10.reuse, 0.69314718246459960938 ;  /* 0x3f3172180a042820 */ /* 0x040fe20000410000 */
[----:B------:R-:W-:Y:S01]  /*cb40*/  @P3 FMUL.FTZ R17, R10, 0.69314718246459960938 ;  /* 0x3f3172180a113820 */ /* 0x000fe20000410000 */
[----:B0-----:R-:W-:Y:S01]  /*cb50*/  @P2 FMUL.FTZ R5, R5, 0.69314718246459960938 ;  /* 0x3f31721805052820 */ /* 0x001fe20000410000 */
[----:B------:R-:W-:-:S02]  /*cb60*/  IMAD.MOV.U32 R0, RZ, RZ, -0x800000 ;  /* 0xff800000ff007424 */ /* 0x000fc400078e00ff */
[----:B---3--:R-:W-:Y:S01]  /*cb70*/  FMUL.FTZ R3, R3, R6 ;  /* 0x0000000603037220 */ /* 0x008fe20000410000 */
[----:B------:R-:W-:Y:S02]  /*cb80*/  IMAD.MOV.U32 R2, RZ, RZ, -0x800000 ;  /* 0xff800000ff027424 */ /* 0x000fe400078e00ff */
[----:B-1----:R-:W-:Y:S01]  /*cb90*/  @P3 FMUL.FTZ R8, R8, 0.69314718246459960938 ;  /* 0x3f31721808083820 */ /* 0x002fe20000410000 */
[----:B------:R-:W-:-:S03]  /*cba0*/  @P2 FFMA.FTZ R0, R4, R11, R5 ;  /* 0x0000000b04002223 */ /* 0x000fc60000010005 */
[----:B------:R-:W-:Y:S01]  /*cbb0*/  @P3 FFMA.FTZ R2, R17, R13, R8 ;  /* 0x0000000d11023223 */ /* 0x000fe20000010008 */
[----:B----4-:R-:W-:Y:S01]  /*cbc0*/  FMUL.FTZ R7, R7, R6 ;  /* 0x0000000607077220 */ /* 0x010fe20000410000 */
[----:B------:R-:W-:Y:S02]  /*cbd0*/  WARPGROUP.DEPBAR.LE gsb0, 0x0 ;  /* 0x00008000000079c5 */ /* 0x000fe40000010000 */
[----:B------:R-:W-:Y:S05]  /*cbe0*/  @!P0 BRA `(.L_x_2581) ;  /* 0x0000000000048947 */ /* 0x000fea0003800000 */
[----:B------:R-:W-:Y:S01]  /*cbf0*/  BPT.TRAP 0x1 ;  /* 0x000000040000795c */ /* 0x000fe20000300000 */
.L_x_2581:
        /* <DEDUP_REMOVED lines=68> */
.L_x_2545:
        /* <DEDUP_REMOVED lines=9> */
[----:B------:R-:W-:-:S04]  /*d0d0*/  IADD3 R4, P0, R3, UR4, RZ ;  /* 0x0000000403047c10 */ /* 0x000fc8000ff1e0ff */
[----:B------:R-:W-:-:S06]  /*d0e0*/  IADD3.X R5, RZ, UR5, RZ, P0, !PT ;  /* 0x00000005ff057c10 */ /* 0x000fcc00087fe4ff */
[----:B------:R0:W3:Y:S01]  /*d0f0*/  LDG.E.CONSTANT R5, desc[UR50][R4.64] ;  /* 0x0000003204057981 */ /* 0x0000e2000c1e9900 */
        /* <DEDUP_REMOVED lines=30> */
[----:B------:R-:W-:Y:S02]  /*d2e0*/  SEL R89, R31, R30, P0 ;  /* 0x0000001e1f597207 */ /* 0x000fe40000000000 */
[----:B------:R-:W-:Y:S02]  /*d2f0*/  SEL R88, R72, R73, P0 ;  /* 0x0000004948587207 */ /* 0x000fe40000000000 */
[----:B------:R-:W-:-:S02]  /*d300*/  SEL R93, R73, R72, P0 ;  /* 0x00000048495d7207 */ /* 0x000fc40000000000 */
[----:B------:R-:W-:Y:S01]  /*d310*/  SHF.R.S32.HI R30, RZ, 0x7, R9 ;  /* 0x00000007ff1e7819 */ /* 0x000fe20000011409 */
[----:B------:R-:W0:Y:S01]  /*d320*/  S2R R73, SR_CTAID.X ;  /* 0x0000000000497919 */ /* 0x000e220000002500 */
[----:B------:R-:W-:Y:S02]  /*d330*/  LEA.HI R17, R42, R13, RZ, 0x2 ;  /* 0x0000000d2a117211 */ /* 0x000fe400078f10ff */
[----:B------:R-:W-:Y:S02]  /*d340*/  LEA.HI R23, R3, R4, RZ, 0x2 ;  /* 0x0000000403177211 */ /* 0x000fe400078f10ff */
[----:B------:R-:W-:Y:S02]  /*d350*/  SEL R18, R46, R47, P0 ;  /* 0x0000002f2e127207 */ /* 0x000fe40000000000 */
[----:B------:R-:W-:Y:S02]  /*d360*/  SEL R65, R47, R46, P0 ;  /* 0x0000002e2f417207 */ /* 0x000fe40000000000 */
[----:B------:R-:W-:-:S02]  /*d370*/  LEA.HI R3, R9, R30, RZ, 0x1 ;  /* 0x0000001e09037211 */ /* 0x000fc400078f08ff */
[--C-:B------:R-:W-:Y:S02]  /*d380*/  SHF.R.S32.HI R9, RZ, 0x2, R17.reuse ;  /* 0x00000002ff097819 */ /* 0x100fe40000011411 */
[----:B------:R-:W-:Y:S02]  /*d390*/  SHF.R.S32.HI R46, RZ, 0x1f, R17 ;  /* 0x0000001fff2e7819 */ /* 0x000fe40000011411 */
[----:B------:R-:W-:Y:S02]  /*d3a0*/  LOP3.LUT R23, R23, 0xfffffffc, RZ, 0xc0, !PT ;  /* 0xfffffffc17177812 */ /* 0x000fe400078ec0ff */
[----:B------:R-:W-:Y:S02]  /*d3b0*/  LEA.HI R46, R46, R9, RZ, 0x3 ;  /* 0x000000092e2e7211 */ /* 0x000fe400078f18ff */
[----:B------:R-:W-:Y:S01]  /*d3c0*/  LEA.HI R42, R42, R13, RZ, 0x5 ;  /* 0x0000000d2a2a7211 */ /* 0x000fe200078f28ff */
[----:B------:R-:W-:Y:S01]  /*d3d0*/  IMAD.IADD R23, R4, 0x1, -R23 ;  /* 0x0000000104177824 */ /* 0x000fe200078e0a17 */
[----:B------:R-:W-:-:S02]  /*d3e0*/  LOP3.LUT R4, R46, 0xfffffff8, RZ, 0xc0, !PT ;  /* 0xfffffff82e047812 */ /* 0x000fc400078ec0ff */
[----:B------:R-:W-:Y:S02]  /*d3f0*/  SEL R8, R24, R25, P0 ;  /* 0x0000001918087207 */ /* 0x000fe40000000000 */
[----:B------:R-:W-:Y:S01]  /*d400*/  SEL R7, R25, R24, P0 ;  /* 0x0000001819077207 */ /* 0x000fe20000000000 */
[----:B------:R-:W-:Y:S01]  /*d410*/  IMAD.IADD R4, R9, 0x1, -R4 ;  /* 0x0000000109047824 */ /* 0x000fe200078e0a04 */
[----:B------:R-:W-:Y:S02]  /*d420*/  LOP3.LUT R3, R3, 0x3fffffe, RZ, 0xc0, !PT ;  /* 0x03fffffe03037812 */ /* 0x000fe400078ec0ff */
        /* <DEDUP_REMOVED lines=20> */
[----:B------:R-:W4:Y:S01]  /*d570*/  LDC R80, c[0x0][0xbe8] ;  /* 0x0002fa00ff507b82 */ /* 0x000f220000000800 */
        /* <DEDUP_REMOVED lines=21> */
[----:B--2---:R-:W-:Y:S02]  /*d6d0*/  SEL R16, R54, R55, P0 ;  /* 0x0000003736107207 */ /* 0x004fe40000000000 */
[----:B------:R-:W-:Y:S02]  /*d6e0*/  SEL R27, R55, R54, P0 ;  /* 0x00000036371b7207 */ /* 0x000fe40000000000 */
[----:B------:R-:W-:Y:S02]  /*d6f0*/  SEL R52, R58, R59, P0 ;  /* 0x0000003b3a347207 */ /* 0x000fe40000000000 */
[----:B------:R-:W-:-:S02]  /*d700*/  SEL R55, R59, R58, P0 ;  /* 0x0000003a3b377207 */ /* 0x000fc40000000000 */
[----:B------:R-:W-:Y:S02]  /*d710*/  SEL R100, R36, R37, P0 ;  /* 0x0000002524647207 */ /* 0x000fe40000000000 */
[----:B------:R-:W-:Y:S02]  /*d720*/  SEL R107, R37, R36, P0 ;  /* 0x00000024256b7207 */ /* 0x000fe40000000000 */
[----:B------:R-:W-:Y:S02]  /*d730*/  LOP3.LUT R68, R17, 0x7ffffffc, RZ, 0xc0, !PT ;  /* 0x7ffffffc11447812 */ /* 0x000fe400078ec0ff */
[----:B------:R-:W-:Y:S02]  /*d740*/  SEL R98, R44, R45, P0 ;  /* 0x0000002d2c627207 */ /* 0x000fe40000000000 */
[----:B------:R-:W-:Y:S02]  /*d750*/  SEL R105, R45, R44, P0 ;  /* 0x0000002c2d697207 */ /* 0x000fe40000000000 */
[----:B------:R-:W-:-:S02]  /*d760*/  SEL R44, R62, R63, P0 ;  /* 0x0000003f3e2c7207 */ /* 0x000fc40000000000 */
[----:B------:R-:W-:Y:S02]  /*d770*/  SEL R53, R63, R62, P0 ;  /* 0x0000003e3f357207 */ /* 0x000fe40000000000 */
[C---:B------:R-:W-:Y:S02]  /*d780*/  LOP3.LUT P1, RZ, R13.reuse, 0x3, RZ, 0xc0, !PT ;  /* 0x000000030dff7812 */ /* 0x040fe4000782c0ff */
[----:B------:R-:W-:Y:S02]  /*d790*/  IADD3 R68, R13, -R68, RZ ;  /* 0x800000440d447210 */ /* 0x000fe40007ffe0ff */
[----:B------:R-:W-:Y:S02]  /*d7a0*/  SEL R81, R35, R34, P0 ;  /* 0x0000002223517207 */ /* 0x000fe40000000000 */
[----:B------:R-:W-:Y:S02]  /*d7b0*/  SEL R26, R78, R79, P0 ;  /* 0x0000004f4e1a7207 */ /* 0x000fe40000000000 */
[----:B------:R-:W-:-:S02]  /*d7c0*/  SEL R35, R79, R78, P0 ;  /* 0x0000004e4f237207 */ /* 0x000fc40000000000 */
[----:B------:R-:W-:Y:S02]  /*d7d0*/  SEL R40, R66, R67, P0 ;  /* 0x0000004342287207 */ /* 0x000fe40000000000 */
[----:B------:R-:W-:Y:S02]  /*d7e0*/  SEL R36, R74, R75, P0 ;  /* 0x0000004b4a247207 */ /* 0x000fe40000000000 */
[----:B------:R-:W-:Y:S02]  /*d7f0*/  SEL R34, R82, R83, P0 ;  /* 0x0000005352227207 */ /* 0x000fe40000000000 */
[----:B------:R-:W-:Y:S02]  /*d800*/  SEL R45, R67, R66, P0 ;  /* 0x00000042432d7207 */ /* 0x000fe40000000000 */
[----:B----4-:R-:W-:Y:S02]  /*d810*/  ISETP.NE.AND P2, PT, R80, 0x1, PT ;  /* 0x000000015000780c */ /* 0x010fe40003f45270 */
[----:B------:R-:W-:-:S02]  /*d820*/  SEL R39, R75, R74, P0 ;  /* 0x0000004a4b277207 */ /* 0x000fc40000000000 */
[----:B------:R-:W-:Y:S02]  /*d830*/  SEL R37, R83, R82, P0 ;  /* 0x0000005253257207 */ /* 0x000fe40000000000 */
[----:B------:R-:W-:Y:S01]  /*d840*/  MOV R31, UR5 ;  /* 0x00000005001f7c02 */ /* 0x000fe20008000f00 */
[----:B------:R-:W-:Y:S01]  /*d850*/  IMAD.U32 R31, RZ, RZ, UR9 ;  /* 0x00000009ff1f7e24 */ /* 0x000fe2000f8e00ff */
[----:B------:R-:W-:-:S05]  /*d860*/  ULDC.64 UR8, c[0x0][0xb28] ;  /* 0x0002ca0000087ab9 */ /* 0x000fca0000000a00 */
[----:B------:R-:W0:Y:S08]  /*d870*/  @P2 LDC R82, c[0x0][0xbec] ;  /* 0x0002fb00ff522b82 */ /* 0x000e300000000800 */
[----:B------:R-:W2:Y:S01]  /*d880*/  @P2 LDC R75, c[0x0][0xbf0] ;  /* 0x0002fc00ff4b2b82 */ /* 0x000ea20000000800 */
[----:B---3--:R3:W-:Y:S04]  /*d890*/  SHFL.IDX PT, R50, R12, R5, 0x1c1f ;  /* 0x001c1f050c327589 */ /* 0x0087e800000e0000 */
[----:B------:R-:W-:Y:S04]  /*d8a0*/  SHFL.IDX PT, R3, R6, R5, 0x1c1f ;  /* 0x001c1f0506037589 */ /* 0x000fe800000e0000 */
[----:B------:R-:W-:Y:S01]  /*d8b0*/  SHFL.IDX PT, R8, R8, R5, 0x1c1f ;  /* 0x001c1f0508087589 */ /* 0x000fe200000e0000 */
[----:B---3--:R-:W-:-:S03]  /*d8c0*/  LOP3.LUT R12, R5, 0x2, RZ, 0x3c, !PT ;  /* 0x00000002050c7812 */ /* 0x008fc600078e3cff */
[----:B------:R-:W-:Y:S04]  /*d8d0*/  SHFL.IDX PT, R58, R10, R5, 0x1c1f ;  /* 0x001c1f050a3a7589 */ /* 0x000fe800000e0000 */
[----:B------:R3:W-:Y:S04]  /*d8e0*/  SHFL.IDX PT, R6, R87, R12, 0x1c1f ;  /* 0x001c1f0c57067589 */ /* 0x0007e800000e0000 */
[----:B------:R-:W-:Y:S04]  /*d8f0*/  SHFL.IDX PT, R7, R7, R12, 0x1c1f ;  /* 0x001c1f0c07077589 */ /* 0x000fe800000e0000 */
[----:B------:R-:W-:Y:S01]  /*d900*/  SHFL.IDX PT, R9, R102, R5, 0x1c1f ;  /* 0x001c1f0566097589 */ /* 0x000fe200000e0000 */
[----:B---3--:R-:W3:Y:S03]  /*d910*/  LDC.64 R86, c[0x0][0xb40] ;  /* 0x0002d000ff567b82 */ /* 0x008ee60000000a00 */
[----:B------:R-:W-:Y:S04]  /*d920*/  SHFL.IDX PT, R10, R109, R12, 0x1c1f ;  /* 0x001c1f0c6d0a7589 */ /* 0x000fe800000e0000 */
[----:B------:R-:W-:Y:S04]  /*d930*/  SHFL.IDX PT, R14, R14, R5, 0x1c1f ;  /* 0x001c1f050e0e7589 */ /* 0x000fe800000e0000 */
[----:B------:R-:W-:Y:S04]  /*d940*/  SHFL.IDX PT, R15, R15, R12, 0x1c1f ;  /* 0x001c1f0c0f0f7589 */ /* 0x000fe800000e0000 */
[----:B------:R-:W-:Y:S04]  /*d950*/  SHFL.IDX PT, R20, R20, R5, 0x1c1f ;  /* 0x001c1f0514147589 */ /* 0x000fe800000e0000 */
[----:B------:R-:W-:Y:S04]  /*d960*/  SHFL.IDX PT, R54, R16, R5, 0x1c1f ;  /* 0x001c1f0510367589 */ /* 0x000fe800000e0000 */
[----:B------:R-:W-:Y:S01]  /*d970*/  SHFL.IDX PT, R21, R21, R12, 0x1c1f ;  /* 0x001c1f0c15157589 */ /* 0x000fe200000e0000 */
[----:B---3--:R-:W-:-:S03]  /*d980*/  IMAD.WIDE.U32 R42, R86, UR37, R42 ;  /* 0x00000025562a7c25 */ /* 0x008fc6000f8e002a */
[----:B------:R-:W-:Y:S04]  /*d990*/  SHFL.IDX PT, R13, R100, R5, 0x1c1f ;  /* 0x001c1f05640d7589 */ /* 0x000fe800000e0000 */
[----:B------:R-:W-:Y:S04]  /*d9a0*/  SHFL.IDX PT, R28, R28, R5, 0x1c1f ;  /* 0x001c1f051c1c7589 */ /* 0x000fe800000e0000 */
[----:B------:R-:W-:Y:S04]  /*d9b0*/  SHFL.IDX PT, R62, R18, R5, 0x1c1f ;  /* 0x001c1f05123e7589 */ /* 0x000fe800000e0000 */
[----:B------:R-:W-:Y:S04]  /*d9c0*/  SHFL.IDX PT, R16, R107, R12, 0x1c1f ;  /* 0x001c1f0c6b107589 */ /* 0x000fe800000e0000 */
[----:B------:R-:W3:Y:S04]  /*d9d0*/  SHFL.IDX PT, R29, R29, R12, 0x1c1f ;  /* 0x001c1f0c1d1d7589 */ /* 0x000ee800000e0000 */
        /* <DEDUP_REMOVED lines=33> */
[----:B---3--:R-:W-:-:S03]  /*dbf0*/  SEL R26, R28, R29, P0 ;  /* 0x0000001d1c1a7207 */ /* 0x008fc60000000000 */
[----:B------:R-:W3:Y:S01]  /*dc00*/  SHFL.IDX PT, R72, R95, R12, 0x1c1f ;  /* 0x001c1f0c5f487589 */ /* 0x000ee200000e0000 */
        /* <DEDUP_REMOVED lines=24> */
[----:B--2---:R-:W-:Y:S02]  /*dd90*/  SEL R25, R60, R33, P0 ;  /* 0x000000213c197207 */ /* 0x004fe40000000000 */
        /* <DEDUP_REMOVED lines=23> */
[----:B---3--:R-:W-:Y:S01]  /*df10*/  SEL R31, R61, R72, P0 ;  /* 0x000000483d1f7207 */ /* 0x008fe20000000000 */
        /* <DEDUP_REMOVED lines=12> */
[C---:B------:R-:W-:Y:S01]  /*dfe0*/  IMAD R66, R83.reuse, UR5, R43 ;  /* 0x0000000553427c24 */ /* 0x040fe2000f8e022b */
[----:B------:R-:W-:Y:S01]  /*dff0*/  MOV R60, R42 ;  /* 0x0000002a003c7202 */ /* 0x000fe20000000f00 */
        /* <DEDUP_REMOVED lines=44> */
[----:B------:R-:W-:Y:S01]  /*e2c0*/  SHFL.IDX PT, R74, R71, 0x1, 0x1c1f ;  /* 0x003c1f00474a7f89 */ /* 0x000fe200000e0000 */
[----:B------:R-:W-:Y:S01]  /*e2d0*/  VIADD R80, R70, 0x8 ;  /* 0x0000000846507836 */ /* 0x000fe20000000000 */
[----:B------:R-:W-:Y:S01]  /*e2e0*/  LEA R82, P3, R66, UR8, 0x2 ;  /* 0x0000000842527c11 */ /* 0x000fe2000f8610ff */
[----:B------:R-:W-:Y:S01]  /*e2f0*/  UPRMT UR4, URZ, 0x654, UR4 ;  /* 0x000006543f047896 */ /* 0x000fe20008000004 */
[----:B------:R-:W0:Y:S01]  /*e300*/  SHFL.IDX PT, R73, R49, RZ, 0x1c1f ;  /* 0x001c1fff31497589 */ /* 0x000e2200000e0000 */
[----:B------:R-:W-:-:S02]  /*e310*/  ISETP.GE.OR P2, PT, R70, R83, P1 ;  /* 0x000000534600720c */ /* 0x000fc40000f46670 */
[-C--:B------:R-:W-:Y:S01]  /*e320*/  ISETP.GE.OR P1, PT, R80, R83.reuse, P1 ;  /* 0x000000535000720c */ /* 0x080fe20000f26670 */
[----:B------:R1:W2:Y:S01]  /*e330*/  SHFL.IDX PT, R75, R49, 0x1, 0x1c1f ;  /* 0x003c1f00314b7f89 */ /* 0x0002a200000e0000 */
[----:B------:R-:W-:Y:S02]  /*e340*/  LEA.HI.X R84, R66, UR9, R43, 0x2, P3 ;  /* 0x0000000942547c11 */ /* 0x000fe400098f142b */
[----:B------:R-:W-:Y:S01]  /*e350*/  ISETP.GE.AND P3, PT, R70, R83, PT ;  /* 0x000000534600720c */ /* 0x000fe20003f66270 */
[----:B------:R-:W-:Y:S01]  /*e360*/  SYNCS.ARRIVE.TRANS64.RED.A1T0 RZ, [UR4], RZ ;  /* 0x000000ffffff79a7 */ /* 0x000fe20008100404 */
[----:B------:R3:W4:Y:S01]  /*e370*/  SHFL.IDX PT, R66, R82, RZ, 0x1c1f ;  /* 0x001c1fff52427589 */ /* 0x00072200000e0000 */
[----:B------:R-:W-:Y:S02]  /*e380*/  SEL R57, R48, R77, P0 ;  /* 0x0000004d30397207 */ /* 0x000fe40000000000 */
[----:B------:R-:W-:Y:S01]  /*e390*/  SEL R61, R77, R48, P0 ;  /* 0x000000304d3d7207 */ /* 0x000fe20000000000 */
[----:B------:R3:W3:Y:S01]  /*e3a0*/  SHFL.IDX PT, R67, R84, RZ, 0x1c1f ;  /* 0x001c1fff54437589 */ /* 0x0006e200000e0000 */
[----:B------:R-:W-:-:S02]  /*e3b0*/  SEL R42, R46, R79, P0 ;  /* 0x0000004f2e2a7207 */ /* 0x000fc40000000000 */
[----:B------:R-:W-:Y:S02]  /*e3c0*/  SEL R43, R47, R76, P0 ;  /* 0x0000004c2f2b7207 */ /* 0x000fe40000000000 */
[----:B------:R-:W-:Y:S02]  /*e3d0*/  SEL R48, R50, R81, P0 ;  /* 0x0000005132307207 */ /* 0x000fe40000000000 */
[----:B-1----:R-:W-:Y:S02]  /*e3e0*/  SEL R49, R51, R78, P0 ;  /* 0x0000004e33317207 */ /* 0x002fe40000000000 */
[----:B------:R-:W-:Y:S01]  /*e3f0*/  SEL R46, R79, R46, P0 ;  /* 0x0000002e4f2e7207 */ /* 0x000fe20000000000 */
[----:B0-----:R0:W-:Y:S01]  /*e400*/  @!P2 ST.E desc[UR50][R72.64], R0 ;  /* 0x000000004800a985 */ /* 0x0011e2000c101932 */
[----:B------:R-:W-:Y:S02]  /*e410*/  SEL R47, R76, R47, P0 ;  /* 0x0000002f4c2f7207 */ /* 0x000fe40000000000 */
[----:B------:R-:W-:Y:S01]  /*e420*/  SEL R50, R81, R50, P0 ;  /* 0x0000003251327207 */ /* 0x000fe20000000000 */
[----:B--2---:R0:W-:Y:S01]  /*e430*/  @!P1 ST.E desc[UR50][R74.64], R2 ;  /* 0x000000024a009985 */ /* 0x0041e2000c101932 */
[----:B------:R-:W-:-:S02]  /*e440*/  SEL R51, R78, R51, P0 ;  /* 0x000000334e337207 */ /* 0x000fc40000000000 */
[----:B------:R-:W-:Y:S01]  /*e450*/  SHF.L.U32 R71, R68, 0x1, RZ ;  /* 0x0000000144477819 */ /* 0x000fe200000006ff */
[----:B------:R-:W-:Y:S06]  /*e460*/  @P3 BRA `(.L_x_2584) ;  /* 0x0000000400783947 */ /* 0x000fec0003800000 */
[C---:B0-----:R-:W-:Y:S01]  /*e470*/  VIADD R0, R71.reuse, 0x8 ;  /* 0x0000000847007836 */ /* 0x041fe20000000000 */
        /* <DEDUP_REMOVED lines=10> */
[C-C-:B---34-:R-:W-:Y:S02]  /*e520*/  @!P2 IMAD.WIDE R72, R71.reuse, 0x4, R66.reuse ;  /* 0x000000044748a825 */ /* 0x158fe400078e0242 */
        /* <DEDUP_REMOVED lines=17> */
[----:B------:R0:W-:Y:S01]  /*e640*/  @!P4 ST.E.64 desc[UR50][R76.64], R10 ;  /* 0x0000000a4c00c985 */ /* 0x0001e2000c101b32 */
[----:B------:R-:W-:Y:S01]  /*e650*/  IADD3 R72, R71, 0x40, RZ ;  /* 0x0000004047487810 */ /* 0x000fe20007ffe0ff */
[----:B------:R-:W-:Y:S01]  /*e660*/  @!P1 IMAD.WIDE R6, R7, 0x4, R66 ;  /* 0x0000000407069825 */ /* 0x000fe200078e0242 */
[----:B------:R-:W-:-:S02]  /*e670*/  @!P2 LEA.HI R78, R78, R78, RZ, 0x1 ;  /* 0x0000004e4e4ea211 */ /* 0x000fc400078f08ff */
[----:B------:R-:W-:Y:S02]  /*e680*/  ISETP.GE.AND P4, PT, R72, UR4, PT ;  /* 0x0000000448007c0c */ /* 0x000fe4000bf86270 */
        /* <DEDUP_REMOVED lines=60> */
.L_x_2584:
[----:B------:R-:W-:Y:S05]  /*ea50*/  BSYNC B0 ;  /* 0x0000000000007941 */ /* 0x000fea0003800000 */
.L_x_2583:
[----:B------:R-:W-:Y:S01]  /*ea60*/  ISETP.GE.AND P1, PT, R80, R83, PT ;  /* 0x000000535000720c */ /* 0x000fe20003f26270 */
[----:B------:R2:W0:Y:S01]  /*ea70*/  SHFL.IDX PT, R27, R84, 0x1, 0x1c1f ;  /* 0x003c1f00541b7f89 */ /* 0x00042200000e0000 */
[----:B-1----:R-:W-:Y:S02]  /*ea80*/  SEL R14, R64, R69, P0 ;  /* 0x00000045400e7207 */ /* 0x002fe40000000000 */
[----:B------:R-:W-:Y:S01]  /*ea90*/  SEL R15, R62, R65, P0 ;  /* 0x000000413e0f7207 */ /* 0x000fe20000000000 */
[----:B------:R2:W1:Y:S01]  /*eaa0*/  SHFL.IDX PT, R26, R82, 0x1, 0x1c1f ;  /* 0x003c1f00521a7f89 */ /* 0x00046200000e0000 */
        /* <DEDUP_REMOVED lines=19> */
[----:B0-----:R-:W-:Y:S01]  /*ebe0*/  SEL R2, R37, R34, P0 ;  /* 0x0000002225027207 */ /* 0x001fe20000000000 */
[----:B-12---:R-:W-:Y:S06]  /*ebf0*/  @P1 BRA `(.L_x_2543) ;  /* 0x0000005800641947 */ /* 0x006fec0003800000 */
        /* <DEDUP_REMOVED lines=39> */
[----:B------:R-:W-:Y:S02]  /*ee70*/  @!P4 LOP3.LUT R29, R29, 0xfffffffe, RZ, 0xc0, !PT ;  /* 0xfffffffe1d1dc812 */ /* 0x000fe400078ec0ff */
[----:B------:R1:W-:Y:S01]  /*ee80*/  @!P2 ST.E.64 desc[UR50][R8.64], R50 ;  /* 0x000000320800a985 */ /* 0x0003e2000c101b32 */
[--C-:B------:R-:W-:Y:S01]  /*ee90*/  @!P5 IMAD.WIDE R12, R13, 0x4, R26.reuse ;  /* 0x000000040d0cd825 */ /* 0x100fe200078e021a */
[----:B------:R-:W-:Y:S02]  /*eea0*/  IADD3 R28, R71, 0x48, RZ ;  /* 0x00000048471c7810 */ /* 0x000fe40007ffe0ff */
[----:B------:R2:W-:Y:S01]  /*eeb0*/  @!P3 ST.E.64 desc[UR50][R10.64], R14 ;  /* 0x0000000e0a00b985 */ /* 0x0005e2000c101b32 */
[----:B0-----:R-:W-:Y:S01]  /*eec0*/  @!P4 IMAD.WIDE R6, R29, 0x4, R26 ;  /* 0x000000041d06c825 */ /* 0x001fe200078e021a */
[----:B------:R-:W-:-:S02]  /*eed0*/  ISETP.GE.AND P2, PT, R28, UR4, PT ;  /* 0x000000041c007c0c */ /* 0x000fc4000bf46270 */
[----:B------:R0:W-:Y:S01]  /*eee0*/  @!P5 ST.E.64 desc[UR50][R12.64], R64 ;  /* 0x000000400c00d985 */ /* 0x0001e2000c101b32 */
[----:B------:R-:W-:-:S03]  /*eef0*/  @!P1 LEA.HI R0, R0, R0, RZ, 0x1 ;  /* 0x0000000000009211 */ /* 0x000fc600078f08ff */
        /* <DEDUP_REMOVED lines=48> */
.L_x_2582:
[----:B------:R-:W0:Y:S02]  /*f200*/  S2R R0, SR_TID.X ;  /* 0x0000000000007919 */ /* 0x000e240000002100 */
[----:B0-----:R-:W-:-:S05]  /*f210*/  VIADD R2, R0, 0xffffff80 ;  /* 0xffffff8000027836 */ /* 0x001fca0000000000 */
[----:B------:R-:W-:-:S13]  /*f220*/  ISETP.GT.AND P0, PT, R2, 0x7f, PT ;  /* 0x0000007f0200780c */ /* 0x000fda0003f04270 */
[----:B------:R-:W-:Y:S05]  /*f230*/  @P0 BRA `(.L_x_2543) ;  /* 0x0000005000d40947 */ /* 0x000fea0003800000 */
[----:B------:R-:W0:Y:S01]  /*f240*/  S2R R3, SR_CTAID.X ;  /* 0x0000000000037919 */ /* 0x000e220000002500 */
[----:B------:R-:W1:Y:S01]  /*f250*/  LDC R6, c[0x0][0xbe8] ;  /* 0x0002fa00ff067b82 */ /* 0x000e620000000800 */
[----:B------:R-:W-:Y:S01]  /*f260*/  ULDC UR4, c[0x0][0xa88] ;  /* 0x0002a20000047ab9 */ /* 0x000fe20000000800 */
[----:B0-----:R-:W-:Y:S01]  /*f270*/  LEA R0, R3, R0, 0x7 ;  /* 0x0000000003007211 */ /* 0x001fe200078e38ff */
[----:B-1----:R-:W-:-:S04]  /*f280*/  IMAD R3, R6, UR4, RZ ;  /* 0x0000000406037c24 */ /* 0x002fc8000f8e02ff */
        /* <DEDUP_REMOVED lines=14> */
[----:B------:R-:W3:Y:S01]  /*f370*/  @P0 LDC R7, c[0x0][0xbec] ;  /* 0x0002fb00ff070b82 */ /* 0x000ee20000000800 */
[----:B------:R-:W-:Y:S01]  /*f380*/  IMAD.U32 R2, RZ, RZ, UR4 ;  /* 0x00000004ff027e24 */ /* 0x000fe2000f8e00ff */
[----:B------:R-:W-:Y:S01]  /*f390*/  ULDC.64 UR4, c[0x0][0xbe0] ;  /* 0x0002f80000047ab9 */ /* 0x000fe20000000a00 */
[----:B------:R-:W-:-:S05]  /*f3a0*/  IMAD.U32 R3, RZ, RZ, UR6 ;  /* 0x00000006ff037e24 */ /* 0x000fca000f8e00ff */
[----:B------:R-:W4:Y:S01]  /*f3b0*/  @P0 LDC R9, c[0x0][0xbf0] ;  /* 0x0002fc00ff090b82 */ /* 0x000f220000000800 */
[C---:B0-----:R-:W-:Y:S02]  /*f3c0*/  IMAD R12, R10.reuse, UR39, RZ ;  /* 0x000000270a0c7c24 */ /* 0x041fe4000f8e02ff */
[----:B------:R-:W-:-:S04]  /*f3d0*/  IMAD.WIDE.U32 R2, R10, UR37, R2 ;  /* 0x000000250a027c25 */ /* 0x000fc8000f8e0002 */
[----:B------:R-:W-:Y:S01]  /*f3e0*/  IMAD R11, R11, UR37, R12 ;  /* 0x000000250b0b7c24 */ /* 0x000fe2000f8e020c */
[----:B------:R-:W1:Y:S04]  /*f3f0*/  LDC R8, c[0x0][0xc50] ;  /* 0x00031400ff087b82 */ /* 0x000e680000000800 */
[----:B------:R-:W-:Y:S01]  /*f400*/  IADD3 R3, R11, R3, RZ ;  /* 0x000000030b037210 */ /* 0x000fe20007ffe0ff */
[----:B---3--:R-:W-:-:S04]  /*f410*/  @P0 IMAD.HI.U32 R4, R0, R7, RZ ;  /* 0x0000000700040227 */ /* 0x008fc800078e00ff */
[----:B------:R-:W-:Y:S01]  /*f420*/  IMAD R7, RZ, RZ, -UR42 ;  /* 0x8000002aff077e24 */ /* 0x000fe2000f8e02ff */
[----:B----4-:R-:W-:-:S03]  /*f430*/  @P0 SHF.R.U32.HI R5, RZ, R9, R4 ;  /* 0x00000009ff050219 */ /* 0x010fc60000011604 */
        /* <DEDUP_REMOVED lines=22> */
.L_x_2541:
        /* <DEDUP_REMOVED lines=18> */
.L_x_2585:
[----:B------:R-:W-:Y:S01]  /*f6c0*/  ULDC UR42, c[0x0][0xc50] ;  /* 0x00031400002a7ab9 */ /* 0x000fe20000000800 */
[----:B------:R-:W-:Y:S01]  /*f6d0*/  UMOV UR40, UR6 ;  /* 0x0000000600287c82 */ /* 0x000fe20008000000 */
[----:B------:R-:W-:-:S11]  /*f6e0*/  UISETP.NE.AND UP0, UPT, UR42, 0x1, UPT ;  /* 0x000000012a00788c */ /* 0x000fd6000bf05270 */
[----:B------:R-:W-:Y:S01]  /*f6f0*/  @UP0 ULDC UR4, c[0x0][0xc54] ;  /* 0x0003150000040ab9 */ /* 0x000fe20000000800 */
[----:B------:R-:W-:Y:S01]  /*f700*/  @UP0 ULDC UR7, c[0x0][0xc58] ;  /* 0x0003160000070ab9 */ /* 0x000fe20000000800 */
[----:B------:R-:W-:-:S04]  /*f710*/  UIMAD.WIDE.U32 UR4, UR6, UR4, URZ ;  /* 0x00000004060472a5 */ /* 0x000fc8000f8e003f */
[----:B------:R-:W-:-:S12]  /*f720*/  @UP0 USHF.R.U32.HI UR40, URZ, UR7, UR5 ;  /* 0x000000073f280299 */ /* 0x000fd80008011605 */
.L_x_2586:
        /* <DEDUP_REMOVED lines=8> */
[----:B------:R-:W-:Y:S01]  /*f7b0*/  ULDC UR4, c[0x0][0x448] ;  /* 0x0001120000047ab9 */ /* 0x000fe20000000800 */
[----:B------:R-:W-:Y:S01]  /*f7c0*/  ULDC UR7, c[0x0][0x2f0] ;  /* 0x0000bc0000077ab9 */ /* 0x000fe20000000800 */
[----:B------:R-:W-:-:S05]  /*f7d0*/  IMAD.MOV.U32 R18, RZ, RZ, RZ ;  /* 0x000000ffff127224 */ /* 0x000fca00078e00ff */
[----:B------:R-:W1:Y:S01]  /*f7e0*/  S2UR UR46, SR_CTAID.X ;  /* 0x00000000002e79c3 */ /* 0x000e620000002500 */
[----:B------:R-:W-:Y:S01]  /*f7f0*/  UISETP.NE.AND UP1, UPT, UR4, 0x1, UPT ;  /* 0x000000010400788c */ /* 0x000fe2000bf25270 */
[----:B------:R-:W-:Y:S02]  /*f800*/  ULDC UR8, c[0x0][0x288] ;  /* 0x0000a20000087ab9 */ /* 0x000fe40000000800 */
[----:B------:R-:W-:Y:S02]  /*f810*/  ULDC.64 UR4, c[0x0][0x418] ;  /* 0x0001060000047ab9 */ /* 0x000fe40000000a00 */
[----:B------:R-:W-:-:S03]  /*f820*/  UISETP.NE.U32.AND UP0, UPT, UR4, URZ, UPT ;  /* 0x0000003f0400728c */ /* 0x000fc6000bf05070 */
[----:B------:R-:W-:Y:S01]  /*f830*/  ULDC UR4, c[0x0][0x424] ;  /* 0x0001090000047ab9 */ /* 0x000fe20000000800 */
[----:B------:R-:W-:-:S03]  /*f840*/  UISETP.NE.AND.EX UP0, UPT, UR5, URZ, UPT, UP0 ;  /* 0x0000003f0500728c */ /* 0x000fc6000bf05300 */
[----:B------:R-:W-:Y:S01]  /*f850*/  @UP1 ULDC UR5, c[0x0][0x44c] ;  /* 0x0001130000051ab9 */ /* 0x000fe20000000800 */
[----:B0-----:R-:W-:Y:S01]  /*f860*/  ISETP.NE.U32.AND P0, PT, R2, RZ, PT ;  /* 0x000000ff0200720c */ /* 0x001fe20003f05070 */
[----:B------:R-:W-:-:S03]  /*f870*/  USEL UR38, UR4, 0x1, UP0 ;  /* 0x0000000104267887 */ /* 0x000fc60008000000 */
[----:B------:R-:W-:Y:S01]  /*f880*/  ISETP.NE.AND.EX P0, PT, R3, RZ, PT, P0 ;  /* 0x000000ff0300720c */ /* 0x000fe20003f05300 */
[----:B-1----:R-:W-:Y:S02]  /*f890*/  ULEA UR6, UR46, 0x7f, 0x7 ;  /* 0x0000007f2e067891 */ /* 0x002fe4000f8e383f */
[----:B------:R-:W-:Y:S02]  /*f8a0*/  UIMAD UR38, UR38, UR7, URZ ;  /* 0x00000007262672a4 */ /* 0x000fe4000f8e023f */
[----:B------:R-:W-:Y:S01]  /*f8b0*/  UIMAD.WIDE.U32 UR4, UR6, UR5, URZ ;  /* 0x00000005060472a5 */ /* 0x000fe2000f8e003f */
[----:B------:R-:W-:-:S03]  /*f8c0*/  @UP1 ULDC UR7, c[0x0][0x450] ;  /* 0x0001140000071ab9 */ /* 0x000fc60000000800 */
[----:B------:R-:W-:-:S04]  /*f8d0*/  @UP1 USHF.R.U32.HI UR6, URZ, UR7, UR5 ;  /* 0x000000073f061299 */ /* 0x000fc80008011605 */
[----:B------:R-:W0:Y:S01]  /*f8e0*/  @P0 LDC.64 R2, c[0x0][0xa28] ;  /* 0x00028a00ff020b82 */ /* 0x000e220000000a00 */
[----:B------:R-:W-:Y:S02]  /*f8f0*/  UIADD3 UR5, UR38, 0xa0, -UR8 ;  /* 0x000000a026057890 */ /* 0x000fe4000fffe808 */
[----:B------:R-:W-:Y:S02]  /*f900*/  UIADD3 UR4, UR38, 0x9f, URZ ;  /* 0x0000009f26047890 */ /* 0x000fe4000fffe03f */
[----:B------:R-:W-:Y:S02]  /*f910*/  UIADD3 UR6, UR5, UR6, URZ ;  /* 0x0000000605067290 */ /* 0x000fe4000fffe03f */
[----:B------:R-:W-:Y:S02]  /*f920*/  UIMAD.WIDE UR4, UR4, 0x66666667, URZ ;  /* 0x66666667040478a5 */ /* 0x000fe4000f8e023f */
[----:B------:R-:W-:Y:S02]  /*f930*/  UIMAD.WIDE UR6, UR6, 0x66666667, URZ ;  /* 0x66666667060678a5 */ /* 0x000fe4000f8e023f */
[----:B------:R-:W-:-:S02]  /*f940*/  USHF.R.U32.HI UR41, URZ, 0x1f, UR5 ;  /* 0x0000001f3f297899 */ /* 0x000fc40008011605 */
[----:B------:R-:W-:Y:S02]  /*f950*/  USHF.R.U32.HI UR43, URZ, 0x1f, UR7 ;  /* 0x0000001f3f2b7899 */ /* 0x000fe40008011607 */
[----:B------:R-:W-:Y:S02]  /*f960*/  ULEA.HI.SX32 UR41, UR5, UR41, 0x1a ;  /* 0x0000002905297291 */ /* 0x000fe4000f8fd23f */
[----:B------:R-:W-:-:S04]  /*f970*/  ULEA.HI.SX32 UR43, UR7, UR43, 0x1a ;  /* 0x0000002b072b7291 */ /* 0x000fc8000f8fd23f */
[----:B------:R-:W-:Y:S02]  /*f980*/  UISETP.LT.AND UP0, UPT, UR41, UR43, UPT ;  /* 0x0000002b2900728c */ /* 0x000fe4000bf01270 */
[----:B------:R-:W-:Y:S01]  /*f990*/  UP2UR UR47, UPR, URZ, 0x2 ;  /* 0x000000023f2f7883 */ /* 0x000fe20008000000 */
[----:B0-----:R-:W-:Y:S01]  /*f9a0*/  @P0 IMAD.WIDE R2, R27, 0x4, R2 ;  /* 0x000000041b020825 */ /* 0x001fe200078e0202 */
[----:B------:R-:W-:-:S04]  /*f9b0*/  USEL UR11, UR41, UR43, UP0 ;  /* 0x0000002b290b7287 */ /* 0x000fc80008000000 */
[----:B------:R-:W-:Y:S01]  /*f9c0*/  UISETP.GE.AND UP1, UPT, UR11, 0x1, UPT ;  /* 0x000000010b00788c */ /* 0x000fe2000bf26270 */
[----:B------:R0:W5:Y:S01]  /*f9d0*/  @P0 LDG.E R18, desc[UR50][R2.64] ;  /* 0x0000003202120981 */ /* 0x000162000c1e1900 */
[----:B------:R-:W-:Y:S02]  /*f9e0*/  USHF.R.U32.HI UR9, URZ, 0x10, UR42 ;  /* 0x000000103f097899 */ /* 0x000fe4000801162a */
[----:B------:R-:W-:Y:S02]  /*f9f0*/  ULOP3.LUT UR42, UR42, 0xffff, URZ, 0xc0, !UPT ;  /* 0x0000ffff2a2a7892 */ /* 0x000fe4000f8ec03f */
[----:B------:R-:W-:Y:S01]  /*fa00*/  PLOP3.LUT P0, PT, PT, PT, UP1, 0x80, 0x0 ;  /* 0x000000000000781c */ /* 0x000fe20003f0f018 */
[----:B------:R-:W-:Y:S01]  /*fa10*/  UISETP.NE.AND UP0, UPT, UR9, URZ, UPT ;  /* 0x0000003f0900728c */ /* 0x000fe2000bf05270 */
[----:B------:R-:W-:-:S10]  /*fa20*/  UMOV UR37, URZ ;  /* 0x0000003f00257c82 */ /* 0x000fd40008000000 */
[----:B------:R-:W-:Y:S01]  /*fa30*/  @!UP0 ULDC UR9, c[0x0][0x9f0] ;  /* 0x00027c0000098ab9 */ /* 0x000fe20000000800 */
[----:B0-----:R-:W-:Y:S05]  /*fa40*/  @!P0 BRA `(.L_x_2588) ;  /* 0x0000000000788947 */ /* 0x001fea0003800000 */
[----:B------:R-:W-:Y:S01]  /*fa50*/  IABS R0, UR9 ;  /* 0x0000000900007c13 */ /* 0x000fe20008000000 */
[----:B------:R-:W-:Y:S02]  /*fa60*/  UIADD3 UR6, UR9, -0x1, UR11 ;  /* 0xffffffff09067890 */ /* 0x000fe4000fffe00b */
[----:B------:R-:W-:Y:S01]  /*fa70*/  IABS R4, UR9 ;  /* 0x0000000900047c13 */ /* 0x000fe20008000000 */
[----:B------:R-:W-:Y:S01]  /*fa80*/  UMOV UR4, URZ ;  /* 0x0000003f00047c82 */ /* 0x000fe20008000000 */
[----:B------:R-:W-:Y:S02]  /*fa90*/  R2UR UR10, R0 ;  /* 0x00000000000a72ca */ /* 0x000fe400000e0000 */
[----:B------:R-:W-:Y:S01]  /*faa0*/  IABS R3, UR6 ;  /* 0x0000000600037c13 */ /* 0x000fe20008000000 */
[----:B------:R-:W-:-:S03]  /*fab0*/  ULOP3.LUT UR6, UR6, UR9, URZ, 0x3c, !UPT ;  /* 0x0000000906067292 */ /* 0x000fc6000f8e3c3f */
[----:B------:R-:W-:-:S07]  /*fac0*/  R2UR UR8, R3 ;  /* 0x00000000030872ca */ /* 0x000fce00000e0000 */
[----:B------:R-:W0:Y:S08]  /*fad0*/  I2F.RP R0, UR10 ;  /* 0x0000000a00007d06 */ /* 0x000e300008209400 */
[----:B0-----:R-:W0:Y:S02]  /*fae0*/  MUFU.RCP R0, R0 ;  /* 0x0000000000007308 */ /* 0x001e240000001000 */
[----:B0-----:R-:W-:Y:S01]  /*faf0*/  VIADD R2, R0, 0xffffffe ;  /* 0x0ffffffe00027836 */ /* 0x001fe20000000000 */
[----:B------:R-:W-:-:S05]  /*fb00*/  IADD3 R0, RZ, -R4, RZ ;  /* 0x80000004ff007210 */ /* 0x000fca0007ffe0ff */
        /* <DEDUP_REMOVED lines=18> */
.L_x_2588:
[----:B------:R-:W-:Y:S02]  /*fc30*/  UIMAD UR48, UR42, UR37, URZ ;  /* 0x000000252a3072a4 */ /* 0x000fe4000f8e023f */
[----:B------:R-:W-:Y:S02]  /*fc40*/  IMAD.U32 R3, RZ, RZ, UR37 ;  /* 0x00000025ff037e24 */ /* 0x000fe4000f8e00ff */
        /* <DEDUP_REMOVED lines=24> */
[----:B------:R-:W-:Y:S02]  /*fdd0*/  IMAD.U32 R6, RZ, RZ, UR6 ;  /* 0x00000006ff067e24 */ /* 0x000fe4000f8e00ff */
[----:B------:R-:W-:-:S02]  /*fde0*/  IMAD.U32 R10, RZ, RZ, UR4 ;  /* 0x00000004ff0a7e24 */ /* 0x000fc4000f8e00ff */
[----:B------:R-:W-:Y:S02]  /*fdf0*/  IMAD.U32 R11, RZ, RZ, UR5 ;  /* 0x00000005ff0b7e24 */ /* 0x000fe4000f8e00ff */
[----:B------:R-:W-:Y:S02]  /*fe00*/  IMAD.MOV.U32 R8, RZ, RZ, 0x70 ;  /* 0x00000070ff087424 */ /* 0x000fe400078e00ff */
[----:B------:R-:W-:Y:S02]  /*fe10*/  IMAD.MOV.U32 R12, RZ, RZ, 0x1 ;  /* 0x00000001ff0c7424 */ /* 0x000fe400078e00ff */
[----:B------:R-:W-:-:S07]  /*fe20*/  IMAD.MOV.U32 R13, RZ, RZ, RZ ;  /* 0x000000ffff0d7224 */ /* 0x000fce00078e00ff */
[----:B------:R-:W-:-:S07]  /*fe30*/  LEPC R20, `(.L_x_2589) ;  /* 0x000000001014794e */ /* 0x000fce0000000000 */
[----:B0----5:R-:W-:Y:S05]  /*fe40*/  CALL.ABS.NOINC R2 ;  /* 0x0000000002007343 */ /* 0x021fea0003c00000 */
.L_x_2589:
        /* <DEDUP_REMOVED lines=9> */
[----:B------:R-:W-:Y:S01]  /*fee0*/  ULDC.64 UR4, c[0x4][0x10] ;  /* 0x0100040000047ab9 */ /* 0x000fe20000000a00 */
        /* <DEDUP_REMOVED lines=10> */
.L_x_2590:
[----:B------:R-:W-:-:S04]  /*ff90*/  UIADD3 UR4, UR44, 0x400, URZ ;  /* 0x000004002c047890 */ /* 0x000fc8000fffe03f */
[----:B------:R-:W-:-:S06]  /*ffa0*/  ULOP3.LUT UP0, URZ, UR4, 0x9f, URZ, 0xc0, !UPT ;  /* 0x0000009f043f7892 */ /* 0x000fcc000f80c03f */
[----:B------:R-:W-:-:S13]  /*ffb0*/  PLOP3.LUT P0, PT, PT, PT, UP0, 0x80, 0x0 ;  /* 0x000000000000781c */ /* 0x000fda0003f0f008 */
        /* <DEDUP_REMOVED lines=9> */
[----:B------:R-:W-:Y:S01]  /*10050*/  MOV R13, RZ ;  /* 0x000000ff000d7202 */ /* 0x000fe20000000f00 */
[----:B------:R-:W-:Y:S02]  /*10060*/  IMAD.U32 R7, RZ, RZ, UR7 ;  /* 0x00000007ff077e24 */ /* 0x000fe4000f8e00ff */
[----:B------:R-:W-:-:S02]  /*10070*/  IMAD.U32 R10, RZ, RZ, UR4 ;  /* 0x00000004ff0a7e24 */ /* 0x000fc4000f8e00ff */
[----:B------:R-:W-:Y:S02]  /*10080*/  IMAD.U32 R11, RZ, RZ, UR5 ;  /* 0x00000005ff0b7e24 */ /* 0x000fe4000f8e00ff */
[----:B------:R-:W-:Y:S02]  /*10090*/  IMAD.MOV.U32 R8, RZ, RZ, 0x70 ;  /* 0x00000070ff087424 */ /* 0x000fe400078e00ff */
[----:B------:R-:W-:-:S07]  /*100a0*/  IMAD.MOV.U32 R12, RZ, RZ, 0x1 ;  /* 0x00000001ff0c7424 */ /* 0x000fce00078e00ff */
[----:B------:R-:W-:-:S07]  /*100b0*/  LEPC R20, `(.L_x_2591) ;  /* 0x000000001014794e */ /* 0x000fce0000000000 */
[----:B0----5:R-:W-:Y:S05]  /*100c0*/  CALL.ABS.NOINC R2 ;  /* 0x0000000002007343 */ /* 0x021fea0003c00000 */
.L_x_2591:
[----:B------:R-:W-:-:S13]  /*100d0*/  LOP3.LUT P6, RZ, R16, 0x3ff, RZ, 0xc0, !PT ;  /* 0x000003ff10ff7812 */ /* 0x000fda00078cc0ff */
[----:B------:R-:W-:Y:S05]  /*100e0*/  @!P6 BRA `(.L_x_2592) ;  /* 0x000000000040e947 */ /* 0x000fea0003800000 */
[----:B------:R-:W-:Y:S01]  /*100f0*/  MOV R2, 0x0 ;  /* 0x0000000000027802 */ /* 0x000fe20000000f00 */
[----:B------:R-:W-:Y:S01]  /*10100*/  ULDC.64 UR4, c[0x4][0x98] ;  /* 0x0100260000047ab9 */ /* 0x000fe20000000a00 */
[----:B------:R-:W-:Y:S01]  /*10110*/  ULDC.64 UR6, c[0x4][0xa0] ;  /* 0x0100280000067ab9 */ /* 0x000fe20000000a00 */
[----:B------:R-:W-:Y:S01]  /*10120*/  IMAD.U32 R4, RZ, RZ, UR4 ;  /* 0x00000004ff047e24 */ /* 0x000fe2000f8e00ff */
[----:B------:R-:W-:Y:S01]  /*10130*/  MOV R12, 0x1 ;  /* 0x00000001000c7802 */ /* 0x000fe20000000f00 */
        /* <DEDUP_REMOVED lines=8> */
[----:B------:R-:W-:-:S07]  /*101c0*/  IMAD.MOV.U32 R13, RZ, RZ, RZ ;  /* 0x000000ffff0d7224 */ /* 0x000fce00078e00ff */
[----:B------:R-:W-:-:S07]  /*101d0*/  LEPC R20, `(.L_x_2592) ;  /* 0x000000001014794e */ /* 0x000fce0000000000 */
[----:B0----5:R-:W-:Y:S05]  /*101e0*/  CALL.ABS.NOINC R2 ;  /* 0x0000000002007343 */ /* 0x021fea0003c00000 */
.L_x_2592:
        /* <DEDUP_REMOVED lines=14> */
.L_x_2643:
[----:B------:R-:W-:Y:S01]  /*102d0*/  UMOV UR4, 0xa0 ;  /* 0x000000a000047882 */ /* 0x000fe20000000000 */
[C---:B------:R-:W-:Y:S01]  /*102e0*/  LOP3.LUT R26, R25.reuse, R29, RZ, 0xfc, !PT ;  /* 0x0000001d191a7212 */ /* 0x040fe200078efcff */
        /* <DEDUP_REMOVED lines=47> */
[----:B------:R-:W-:Y:S02]  /*105e0*/  @!P0 LEA.HI.X R5, R2, R5, R3, 0x2, P2 ;  /* 0x0000000502058211 */ /* 0x000fe400010f1403 */
[C---:B------:R-:W-:Y:S01]  /*105f0*/  SHF.L.U32 R2, R17.reuse, 0x5, RZ ;  /* 0x0000000511027819 */ /* 0x040fe200000006ff */
        /* <DEDUP_REMOVED lines=26> */
[----:B------:R-:W-:Y:S02]  /*107a0*/  MOV R33, UR40 ;  /* 0x0000002800217c02 */ /* 0x000fe40008000f00 */
[----:B------:R-:W-:Y:S01]  /*107b0*/  LOP3.LUT R0, R0, 0xfffffffb, RZ, 0xc0, !PT ;  /* 0xfffffffb00007812 */ /* 0x000fe200078ec0ff */
        /* <DEDUP_REMOVED lines=8> */
.L_x_2594:
[----:B------:R-:W-:-:S05]  /*10840*/  IMAD.MOV.U32 R30, RZ, RZ, 0x1 ;  /* 0x00000001ff1e7424 */ /* 0x000fca00078e00ff */
[----:B------:R-:W-:-:S04]  /*10850*/  SHF.L.U32 R30, R30, 0x1f, RZ ;  /* 0x0000001f1e1e7819 */ /* 0x000fc800000006ff */
[----:B------:R-:W0:Y:S02]  /*10860*/  SYNCS.PHASECHK.TRANS64.TRYWAIT P0, [UR44+0x22880], R30 ;  /* 0x0228801eff0075a7 */ /* 0x000e24000800016c */
[----:B0-----:R-:W-:Y:S05]  /*10870*/  @!P0 BRA `(.L_x_2595) ;  /* 0x0000004000148947 */ /* 0x001fea0003800000 */
.L_x_2644:
        /* <DEDUP_REMOVED lines=22> */
[C---:B------:R-:W-:Y:S01]  /*109e0*/  IMAD R13, R10.reuse, UR5, R13 ;  /* 0x000000050a0d7c24 */ /* 0x040fe2000f8e020d */
[----:B------:R-:W-:Y:S01]  /*109f0*/  IADD3 R3, R3, R7, RZ ;  /* 0x0000000703037210 */ /* 0x000fe20007ffe0ff */
[----:B------:R-:W-:Y:S01]  /*10a00*/  IMAD.WIDE.U32 R4, R10, UR4, R4 ;  /* 0x000000040a047c25 */ /* 0x000fe2000f8e0004 */
[----:B------:R-:W-:-:S03]  /*10a10*/  ULDC.64 UR4, c[0x0][0x330] ;  /* 0x0000cc0000047ab9 */ /* 0x000fc60000000a00 */
[----:B------:R-:W-:Y:S02]  /*10a20*/  IMAD.IADD R5, R5, 0x1, R13 ;  /* 0x0000000105057824 */ /* 0x000fe400078e020d */
[----:B------:R-:W-:Y:S01]  /*10a30*/  IMAD.U32 R7, RZ, RZ, UR4 ;  /* 0x00000004ff077e24 */ /* 0x000fe2000f8e00ff */
[----:B------:R-:W-:Y:S01]  /*10a40*/  UIMAD UR4, UR6, UR4, URZ ;  /* 0x00000004060472a4 */ /* 0x000fe2000f8e023f */
[----:B------:R-:W-:Y:S02]  /*10a50*/  IMAD.SHL.U32 R14, R12, 0x80, RZ ;  /* 0x000000800c0e7824 */ /* 0x000fe400078e00ff */
[----:B------:R-:W-:Y:S01]  /*10a60*/  IMAD.WIDE.U32 R4, R7, UR40, R4 ;  /* 0x0000002807047c25 */ /* 0x000fe2000f8e0004 */
[----:B------:R-:W-:Y:S01]  /*10a70*/  ULDC.64 UR6, c[0x0][0x318] ;  /* 0x0000c60000067ab9 */ /* 0x000fe20000000a00 */
[----:B------:R-:W-:Y:S01]  /*10a80*/  UIMAD UR4, UR40, UR5, UR4 ;  /* 0x00000005280472a4 */ /* 0x000fe2000f8e0204 */
[----:B------:R-:W-:Y:S01]  /*10a90*/  LOP3.LUT R14, R29, 0x380, R14, 0xf8, !PT ;  /* 0x000003801d0e7812 */ /* 0x000fe200078ef80e */
[----:B------:R-:W-:Y:S01]  /*10aa0*/  IMAD.WIDE.U32 R2, R7, UR40, R2 ;  /* 0x0000002807027c25 */ /* 0x000fe2000f8e0002 */
[----:B------:R-:W-:-:S03]  /*10ab0*/  IADD3 R16, P0, R4, UR6, RZ ;  /* 0x0000000604107c10 */ /* 0x000fc6000ff1e0ff */
[----:B------:R-:W-:Y:S02]  /*10ac0*/  IMAD.U32 R7, RZ, RZ, UR7 ;  /* 0x00000007ff077e24 */ /* 0x000fe4000f8e00ff */
[----:B------:R-:W-:-:S03]  /*10ad0*/  IMAD.SHL.U32 R34, R22, 0x10, RZ ;  /* 0x0000001016227824 */ /* 0x000fc600078e00ff */
[----:B------:R-:W-:Y:S02]  /*10ae0*/  IADD3.X R17, R7, UR4, R5, P0, !PT ;  /* 0x0000000407117c10 */ /* 0x000fe400087fe405 */
[----:B------:R-:W-:Y:S01]  /*10af0*/  IADD3 R4, P0, R2, UR6, RZ ;  /* 0x0000000602047c10 */ /* 0x000fe2000ff1e0ff */
[----:B------:R-:W-:-:S03]  /*10b00*/  IMAD.MOV.U32 R2, RZ, RZ, -0xa0 ;  /* 0xffffff60ff027424 */ /* 0x000fc600078e00ff */
[----:B------:R-:W-:Y:S01]  /*10b10*/  IADD3.X R7, R7, UR4, R3, P0, !PT ;  /* 0x0000000407077c10 */ /* 0x000fe200087fe403 */
[----:B------:R-:W-:Y:S01]  /*10b20*/  IMAD R2, R11, R2, UR38 ;  /* 0x000000260b027e24 */ /* 0x000fe2000f8e0202 */
[----:B------:R-:W-:Y:S01]  /*10b30*/  UMOV UR4, 0xffffffff ;  /* 0xffffffff00047882 */ /* 0x000fe20000000000 */
[----:B------:R-:W-:Y:S02]  /*10b40*/  IMAD.SHL.U32 R3, R12, 0x10, RZ ;  /* 0x000000100c037824 */ /* 0x000fe400078e00ff */
[----:B------:R-:W-:-:S03]  /*10b50*/  IMAD.IADD R5, R2, 0x1, -R25 ;  /* 0x0000000102057824 */ /* 0x000fc600078e0a19 */
[----:B------:R-:W-:Y:S02]  /*10b60*/  LOP3.LUT R3, R14, 0x70, R3, 0x78, !PT ;  /* 0x000000700e037812 */ /* 0x000fe400078e7803 */
[----:B------:R-:W-:Y:S02]  /*10b70*/  ISETP.GE.AND P0, PT, R5, 0x1, PT ;  /* 0x000000010500780c */ /* 0x000fe40003f06270 */
[----:B------:R-:W-:-:S11]  /*10b80*/  LOP3.LUT R34, R3, 0x400, R34, 0xf8, !PT ;  /* 0x0000040003227812 */ /* 0x000fd600078ef822 */
        /* <DEDUP_REMOVED lines=16> */
[----:B------:R-:W-:Y:S01]  /*10c90*/  SHFL.IDX PT, R14, R4, 0x1, 0x181f ;  /* 0x00381f00040e7f89 */ /* 0x000fe200000e0000 */
[----:B-1----:R-:W-:-:S05]  /*10ca0*/  IADD3.X R3, RZ, R3, RZ, P1, !PT ;  /* 0x00000003ff037210 */ /* 0x002fca0000ffe4ff */
        /* <DEDUP_REMOVED lines=39> */
[----:B0-----:R-:W-:-:S04]  /*10f20*/  IADD3 R2, P1, R29, R11, RZ ;  /* 0x0000000b1d027210 */ /* 0x001fc80007f3e0ff */
[----:B------:R-:W-:-:S07]  /*10f30*/  IADD3.X R3, RZ, R17, RZ, P1, !PT ;  /* 0x00000011ff037210 */ /* 0x000fce0000ffe4ff */
        /* <DEDUP_REMOVED lines=17> */
.L_x_2666:
        /* <DEDUP_REMOVED lines=16> */
.L_x_2597:
[----:B------:R-:W-:Y:S01]  /*11150*/  SYNCS.ARRIVE.TRANS64.A1T0 RZ, [UR44+0x22870], RZ ;  /* 0x022870ffffff79a7 */ /* 0x000fe2000810002c */
[----:B------:R-:W-:Y:S05]  /*11160*/  @!P6 BRA `(.L_x_2598) ;  /* 0x000000000004e947 */ /* 0x000fea0003800000 */
[----:B------:R-:W-:Y:S01]  /*11170*/  BPT.TRAP 0x1 ;  /* 0x000000040000795c */ /* 0x000fe20000300000 */
.L_x_2598:
[----:B------:R-:W0:Y:S02]  /*11180*/  SYNCS.PHASECHK.TRANS64.TRYWAIT P2, [UR44+0x22840], R30 ;  /* 0x0228401eff0075a7 */ /* 0x000e24000804016c */
[----:B0-----:R-:W-:Y:S05]  /*11190*/  @!P2 BRA `(.L_x_2599) ;  /* 0x000000440008a947 */ /* 0x001fea0003800000 */
.L_x_2667:
        /* <DEDUP_REMOVED lines=26> */
[----:B------:R-:W-:Y:S01]  /*11340*/  IMAD R21, R8, UR11, R21 ;  /* 0x0000000b08157c24 */ /* 0x000fe2000f8e0215 */
[----:B------:R-:W-:-:S03]  /*11350*/  IADD3 R3, R3, R11, RZ ;  /* 0x0000000b03037210 */ /* 0x000fc60007ffe0ff */
        /* <DEDUP_REMOVED lines=42> */
[----:B--2---:R-:W-:-:S03]  /*11600*/  @P5 IADD3.X R9, RZ, R8, RZ, P2, !PT ;  /* 0x00000008ff095210 */ /* 0x004fc600017fe4ff */
[----:B------:R-:W1:Y:S02]  /*11610*/  SHFL.IDX PT, R8, R6, 0x4, 0x181f ;  /* 0x00981f0006087f89 */ /* 0x000e6400000e0000 */
[----:B------:R-:W-:Y:S01]  /*11620*/  @P5 IMAD.MOV.U32 R3, RZ, RZ, R9 ;  /* 0x000000ffff035224 */ /* 0x000fe200078e0009 */
[----:B0-----:R-:W-:-:S04]  /*11630*/  @P4 IADD3 R14, P2, R29, R14, RZ ;  /* 0x0000000e1d0e4210 */ /* 0x001fc80007f5e0ff */
[----:B------:R0:W-:Y:S01]  /*11640*/  @P5 LDGSTS.E.BYPASS.LTC128B.128 [R28+0x19c00], desc[UR50][R2.64], !P6 ;  /* 0x19c00000021c5fae */ /* 0x0001e2000f101d72 */
[----:B------:R-:W-:Y:S01]  /*11650*/  LOP3.LUT P5, RZ, R0, 0x40, RZ, 0xc0, !PT ;  /* 0x0000004000ff7812 */ /* 0x000fe200078ac0ff */
[----:B0-----:R-:W-:Y:S02]  /*11660*/  @P4 IMAD.MOV.U32 R2, RZ, RZ, R14 ;  /* 0x000000ffff024224 */ /* 0x001fe400078e000e */
        /* <DEDUP_REMOVED lines=9> */
[----:B------:R-:W1:Y:S02]  /*11700*/  SHFL.IDX PT, R8, R6, 0x6, 0x181f ;  /* 0x00d81f0006087f89 */ /* 0x000e6400000e0000 */
[----:B------:R-:W-:-:S05]  /*11710*/  @P3 MOV R3, R9 ;  /* 0x0000000900033202 */ /* 0x000fca0000000f00 */
        /* <DEDUP_REMOVED lines=16> */
[----:B------:R0:W3:Y:S01]  /*11820*/  SHFL.IDX PT, R14, R5, 0x1, 0x181f ;  /* 0x00381f00050e7f89 */ /* 0x0000e200000e0000 */
[----:B--2---:R-:W-:Y:S01]  /*11830*/  @P1 MOV R2, R9 ;  /* 0x0000000900021202 */ /* 0x004fe20000000f00 */
[----:B-1----:R-:W-:Y:S02]  /*11840*/  @P1 IMAD.X R10, RZ, RZ, R8, P0 ;  /* 0x000000ffff0a1224 */ /* 0x002fe400000e0608 */
[----:B------:R0:W1:Y:S02]  /*11850*/  SHFL.IDX PT, R8, R4, 0x1, 0x181f ;  /* 0x00381f0004087f89 */ /* 0x00006400000e0000 */
[----:B------:R-:W-:-:S05]  /*11860*/  @P1 IMAD.MOV.U32 R3, RZ, RZ, R10 ;  /* 0x000000ffff031224 */ /* 0x000fca00078e000a */
[----:B------:R0:W-:Y:S02]  /*11870*/  @P1 LDGSTS.E.BYPASS.LTC128B.128 [R28+0x1c400], desc[UR50][R2.64], !P6 ;  /* 0x1c400000021c1fae */ /* 0x0001e4000f101d72 */
.L_x_2689:
        /* <DEDUP_REMOVED lines=17> */
.L_x_2601:
        /* <DEDUP_REMOVED lines=30> */
.L_x_2602:
        /* <DEDUP_REMOVED lines=9> */
[----:B------:R-:W-:Y:S01]  /*11c00*/  IMAD.U32 R3, RZ, RZ, UR45 ;  /* 0x0000002dff037e24 */ /* 0x000fe2000f8e00ff */
[----:B------:R-:W-:Y:S01]  /*11c10*/  MOV R2, R4 ;  /* 0x0000000400027202 */ /* 0x000fe20000000f00 */
[----:B------:R-:W-:-:S02]  /*11c20*/  IMAD R26, R7, 0x80, R26 ;  /* 0x00000080071a7824 */ /* 0x000fc400078e021a */
        /* <DEDUP_REMOVED lines=15> */
[----:B------:R-:W-:-:S04]  /*11d20*/  IMAD.WIDE.U32 R2, R7, UR4, R2 ;  /* 0x0000000407027c25 */ /* 0x000fc8000f8e0002 */
[----:B------:R-:W-:Y:S01]  /*11d30*/  IMAD R7, R7, UR5, R0 ;  /* 0x0000000507077c24 */ /* 0x000fe2000f8e0200 */
[----:B------:R-:W-:Y:S01]  /*11d40*/  SHF.R.S32.HI R0, RZ, 0x1f, R9 ;  /* 0x0000001fff007819 */ /* 0x000fe20000011409 */
[----:B------:R-:W-:Y:S02]  /*11d50*/  ULDC.64 UR4, c[0x0][0x2c8] ;  /* 0x0000b20000047ab9 */ /* 0x000fe40000000a00 */
        /* <DEDUP_REMOVED lines=10> */
[----:B------:R-:W-:Y:S01]  /*11e00*/  IMAD.U32 R6, RZ, RZ, UR46 ;  /* 0x0000002eff067e24 */ /* 0x000fe2000f8e00ff */
[----:B------:R-:W-:Y:S02]  /*11e10*/  ULDC UR4, c[0x0][0x288] ;  /* 0x0000a20000047ab9 */ /* 0x000fe40000000800 */
[----:B------:R-:W1:Y:S01]  /*11e20*/  SHFL.IDX PT, R2, R4, RZ, 0x181f ;  /* 0x00181fff04027589 */ /* 0x000e6200000e0000 */
[----:B------:R-:W-:Y:S01]  /*11e30*/  IMAD R5, R5, UR4, RZ ;  /* 0x0000000405057c24 */ /* 0x000fe2000f8e02ff */
[----:B------:R-:W-:Y:S02]  /*11e40*/  LEA R6, R6, R25, 0x7 ;  /* 0x0000001906067211 */ /* 0x000fe400078e38ff */
[----:B------:R-:W2:Y:S02]  /*11e50*/  SHFL.IDX PT, R8, R0, 0x1, 0x181f ;  /* 0x00381f0000087f89 */ /* 0x000ea400000e0000 */
[C---:B------:R-:W-:Y:S01]  /*11e60*/  ISETP.GE.AND P1, PT, R6.reuse, R5, PT ;  /* 0x000000050600720c */ /* 0x040fe20003f26270 */
[C---:B------:R-:W-:Y:S01]  /*11e70*/  VIADD R10, R6.reuse, 0x10 ;  /* 0x00000010060a7836 */ /* 0x040fe20000000000 */
[----:B------:R-:W3:Y:S01]  /*11e80*/  SHFL.IDX PT, R7, R4, 0x1, 0x181f ;  /* 0x00381f0004077f89 */ /* 0x000ee200000e0000 */
[----:B------:R-:W-:-:S10]  /*11e90*/  VIADD R12, R6, 0x20 ;  /* 0x00000020060c7836 */ /* 0x000fd40000000000 */
[----:B0-----:R-:W-:-:S05]  /*11ea0*/  @!P1 IADD3 R14, P2, R29, R14, RZ ;  /* 0x0000000e1d0e9210 */ /* 0x001fca0007f5e0ff */
[----:B-1----:R-:W-:Y:S01]  /*11eb0*/  @!P1 IMAD.X R3, RZ, RZ, R2, P2 ;  /* 0x000000ffff039224 */ /* 0x002fe200010e0602 */
[-C--:B------:R-:W-:Y:S01]  /*11ec0*/  ISETP.GE.AND P2, PT, R10, R5.reuse, PT ;  /* 0x000000050a00720c */ /* 0x080fe20003f46270 */
[----:B------:R-:W-:Y:S02]  /*11ed0*/  @!P1 IMAD.MOV.U32 R2, RZ, RZ, R14 ;  /* 0x000000ffff029224 */ /* 0x000fe400078e000e */
[----:B------:R-:W0:Y:S04]  /*11ee0*/  SHFL.IDX PT, R14, R0, 0x2, 0x181f ;  /* 0x00581f00000e7f89 */ /* 0x000e2800000e0000 */
[----:B------:R1:W-:Y:S01]  /*11ef0*/  @!P1 LDGSTS.E.BYPASS.LTC128B.128 [R28+0x14400], desc[UR50][R2.64], !P0 ;  /* 0x14400000021c9fae */ /* 0x0003e2000c101d72 */
[----:B------:R-:W-:Y:S02]  /*11f00*/  ISETP.GE.AND P1, PT, R12, R5, PT ;  /* 0x000000050c00720c */ /* 0x000fe40003f26270 */
[----:B------:R-:W-:-:S03]  /*11f10*/  IADD3 R12, R6, 0x30, RZ ;  /* 0x00000030060c7810 */ /* 0x000fc60007ffe0ff */
        /* <DEDUP_REMOVED lines=30> */
[----:B------:R-:W-:-:S03]  /*12100*/  VIADD R10, R6, 0x60 ;  /* 0x00000060060a7836 */ /* 0x000fc60000000000 */
[----:B------:R-:W-:Y:S02]  /*12110*/  @!P2 IADD3.X R3, RZ, R7, RZ, P1, !PT ;  /* 0x00000007ff03a210 */ /* 0x000fe40000ffe4ff */
        /* <DEDUP_REMOVED lines=9> */
.L_x_2706:
        /* <DEDUP_REMOVED lines=17> */
.L_x_2707:
[----:B------:R-:W-:Y:S01]  /*122c0*/  UIADD3 UR4, UR49, -0x2, URZ ;  /* 0xfffffffe31047890 */ /* 0x000fe2000fffe03f */
[----:B------:R-:W-:-:S03]  /*122d0*/  IMAD.MOV.U32 R30, RZ, RZ, 0x1 ;  /* 0x00000001ff1e7424 */ /* 0x000fc600078e00ff */
[----:B------:R-:W-:-:S06]  /*122e0*/  UISETP.GE.AND UP0, UPT, UR4, UR48, UPT ;  /* 0x000000300400728c */ /* 0x000fcc000bf06270 */
[----:B------:R-:W-:-:S13]  /*122f0*/  PLOP3.LUT P0, PT, PT, PT, UP0, 0x80, 0x0 ;  /* 0x000000000000781c */ /* 0x000fda0003f0f008 */
[----:B------:R-:W-:Y:S05]  /*12300*/  @!P0 BRA `(.L_x_2605) ;  /* 0x00000018000c8947 */ /* 0x000fea0003800000 */
[----:B------:R-:W-:Y:S01]  /*12310*/  UIADD3 UR4, UR42, 0x1, URZ ;  /* 0x000000012a047890 */ /* 0x000fe2000fffe03f */
[----:B------:R-:W-:Y:S01]  /*12320*/  IADD3 R18, R29, R18, R25 ;  /* 0x000000121d127210 */ /* 0x000fe20007ffe019 */
[----:B------:R-:W-:Y:S01]  /*12330*/  ULOP3.LUT UR5, URZ, UR43, URZ, 0x33, !UPT ;  /* 0x0000002b3f057292 */ /* 0x000fe2000f8e333f */
[----:B0-----:R-:W-:Y:S01]  /*12340*/  LOP3.LUT R0, RZ, UR41, RZ, 0x33, !PT ;  /* 0x00000029ff007c12 */ /* 0x001fe2000f8e33ff */
[----:B------:R-:W-:Y:S01]  /*12350*/  UIMAD UR4, UR4, UR37, URZ ;  /* 0x00000025040472a4 */ /* 0x000fe2000f8e023f */
[----:B------:R-:W-:Y:S01]  /*12360*/  IADD3 R18, R18, -0x1e0, RZ ;  /* 0xfffffe2012127810 */ /* 0x000fe20007ffe0ff */
[----:B------:R-:W-:Y:S02]  /*12370*/  IMAD.MOV.U32 R21, RZ, RZ, 0x1 ;  /* 0x00000001ff157424 */ /* 0x000fe400078e00ff */
[----:B------:R-:W-:Y:S02]  /*12380*/  IMAD.MOV.U32 R20, RZ, RZ, RZ ;  /* 0x000000ffff147224 */ /* 0x000fe400078e00ff */
[----:B------:R-:W-:-:S04]  /*12390*/  LOP3.LUT R3, RZ, UR4, RZ, 0x33, !PT ;  /* 0x00000004ff037c12 */ /* 0x000fc8000f8e33ff */
[----:B------:R-:W-:-:S04]  /*123a0*/  VIMNMX3 R3, R0, UR5, R3, !PT ;  /* 0x0000000500037c0f */ /* 0x000fc8000f800103 */
[C---:B------:R-:W-:Y:S01]  /*123b0*/  IADD3 R32, -R3.reuse, -0x2, RZ ;  /* 0xfffffffe03207810 */ /* 0x040fe20007ffe1ff */
[----:B------:R-:W-:-:S07]  /*123c0*/  IMAD R0, R3, -0xa0, R18 ;  /* 0xffffff6003007824 */ /* 0x000fce00078e0212 */
.L_x_2620:
        /* <DEDUP_REMOVED lines=28> */
[----:B------:R-:W-:Y:S02]  /*12590*/  LEA R6, P0, R4, UR4, 0x2 ;  /* 0x0000000404067c11 */ /* 0x000fe4000f8010ff */
[----:B------:R-:W-:-:S02]  /*125a0*/  @!P1 IADD3 R3, R9, R3, RZ ;  /* 0x0000000309039210 */ /* 0x000fc40007ffe0ff */
        /* <DEDUP_REMOVED lines=19> */
.L_x_2606:
[----:B------:R-:W-:Y:S02]  /*126e0*/  LEA R3, R2, UR44, 0x3 ;  /* 0x0000002c02037c11 */ /* 0x000fe4000f8e18ff */
[----:B------:R-:W-:-:S04]  /*126f0*/  SHF.L.U32 R25, R30, 0x1f, RZ ;  /* 0x0000001f1e197819 */ /* 0x000fc800000006ff */
[----:B------:R-:W0:Y:S02]  /*12700*/  SYNCS.PHASECHK.TRANS64.TRYWAIT P1, [R3+URZ+0x22880], R25 ;  /* 0x02288019030075a7 */ /* 0x000e24000802017f */
[----:B0-----:R-:W-:Y:S05]  /*12710*/  @!P1 BRA `(.L_x_2607) ;  /* 0x00000044002c9947 */ /* 0x001fea0003800000 */
.L_x_2708:
        /* <DEDUP_REMOVED lines=20> */
[----:B------:R-:W-:-:S02]  /*12860*/  IMAD.IADD R5, R5, 0x1, R11 ;  /* 0x0000000105057824 */ /* 0x000fc400078e020b */
[----:B------:R-:W-:Y:S02]  /*12870*/  IMAD R12, R24, UR4, RZ ;  /* 0x00000004180c7c24 */ /* 0x000fe4000f8e02ff */
[----:B------:R-:W-:Y:S02]  /*12880*/  IMAD R11, R26, UR4, RZ ;  /* 0x000000041a0b7c24 */ /* 0x000fe4000f8e02ff */
[C---:B------:R-:W-:Y:S02]  /*12890*/  IMAD R12, R9.reuse, UR5, R12 ;  /* 0x00000005090c7c24 */ /* 0x040fe4000f8e020c */
[----:B------:R-:W-:-:S04]  /*128a0*/  IMAD.WIDE.U32 R6, R9, UR4, R6 ;  /* 0x0000000409067c25 */ /* 0x000fc8000f8e0006 */
[C---:B------:R-:W-:Y:S01]  /*128b0*/  IMAD R11, R8.reuse, UR5, R11 ;  /* 0x00000005080b7c24 */ /* 0x040fe2000f8e020b */
        /* <DEDUP_REMOVED lines=65> */
.L_x_2730:
        /* <DEDUP_REMOVED lines=16> */
.L_x_2609:
[----:B------:R1:W-:Y:S01]  /*12dd0*/  SYNCS.ARRIVE.TRANS64.A1T0 RZ, [R3+URZ+0x22870], RZ ;  /* 0x022870ff03ff79a7 */ /* 0x0003e2000810003f */
[----:B------:R-:W-:Y:S05]  /*12de0*/  @!P2 BRA `(.L_x_2610) ;  /* 0x000000000004a947 */ /* 0x000fea0003800000 */
[----:B------:R-:W-:Y:S01]  /*12df0*/  BPT.TRAP 0x1 ;  /* 0x000000040000795c */ /* 0x000fe20000300000 */
.L_x_2610:
[----:B------:R-:W2:Y:S02]  /*12e00*/  SYNCS.PHASECHK.TRANS64.TRYWAIT P1, [R3+URZ+0x22840], R25 ;  /* 0x02284019030075a7 */ /* 0x000ea4000802017f */
[----:B--2---:R-:W-:Y:S05]  /*12e10*/  @!P1 BRA `(.L_x_2611) ;  /* 0x0000004800389947 */ /* 0x004fea0003800000 */
.L_x_2731:
        /* <DEDUP_REMOVED lines=54> */
[----:B------:R-:W5:Y:S02]  /*13180*/  SHFL.IDX PT, R18, R6, 0x4, 0x181f ;  /* 0x00981f0006127f89 */ /* 0x000f6400000e0000 */
[----:B------:R-:W-:Y:S02]  /*13190*/  IADD3.X R5, RZ, R16, RZ, P1, !PT ;  /* 0x00000010ff057210 */ /* 0x000fe40000ffe4ff */
        /* <DEDUP_REMOVED lines=28> */
.L_x_2753:
        /* <DEDUP_REMOVED lines=16> */
.L_x_2613:
[----:B------:R-:W-:Y:S01]  /*13460*/  IMAD.U32 R4, RZ, RZ, UR36 ;  /* 0x00000024ff047e24 */ /* 0x000fe2000f8e00ff */
[----:B------:R0:W-:Y:S04]  /*13470*/  SYNCS.ARRIVE.TRANS64.A1T0 RZ, [R3+URZ+0x22830], RZ ;  /* 0x022830ff03ff79a7 */ /* 0x0001e8000810003f */
[----:B------:R-:W-:-:S04]  /*13480*/  LOP3.LUT R4, R4, 0x1, RZ, 0xfc, !PT ;  /* 0x0000000104047812 */ /* 0x000fc800078efcff */
[----:B------:R-:W-:-:S13]  /*13490*/  ISETP.NE.AND P1, PT, R4, 0x3, PT ;  /* 0x000000030400780c */ /* 0x000fda0003f25270 */
[----:B0-----:R-:W-:Y:S05]  /*134a0*/  @!P1 BRA `(.L_x_2614) ;  /* 0x0000000000049947 */ /* 0x001fea0003800000 */
[----:B------:R-:W-:Y:S01]  /*134b0*/  BPT.TRAP 0x1 ;  /* 0x000000040000795c */ /* 0x000fe20000300000 */
.L_x_2614:
[----:B-12---:R-:W-:Y:S02]  /*134c0*/  LOP3.LUT R3, R21, 0x1, RZ, 0x3c, !PT ;  /* 0x0000000115037812 */ /* 0x006fe400078e3cff */
[----:B------:R-:W-:Y:S02]  /*134d0*/  LEA R6, R20, UR44, 0x3 ;  /* 0x0000002c14067c11 */ /* 0x000fe4000f8e18ff */
[----:B------:R-:W-:-:S04]  /*134e0*/  SHF.L.U32 R3, R3, 0x1f, RZ ;  /* 0x0000001f03037819 */ /* 0x000fc800000006ff */
[----:B------:R-:W0:Y:S02]  /*134f0*/  SYNCS.PHASECHK.TRANS64.TRYWAIT P2, [R6+URZ+0x22870], R3 ;  /* 0x02287003060075a7 */ /* 0x000e24000804017f */
[----:B0-----:R-:W-:Y:S05]  /*13500*/  @!P2 BRA `(.L_x_2615) ;  /* 0x0000004c0034a947 */ /* 0x001fea0003800000 */
.L_x_2754:
[----:B------:R-:W-:-:S06]  /*13510*/  ULOP3.LUT UR4, UR36, 0x2, URZ, 0xfc, !UPT ;  /* 0x0000000224047892 */ /* 0x000fcc000f8efc3f */
[----:B------:R-:W-:-:S05]  /*13520*/  IMAD.U32 R4, RZ, RZ, UR4 ;  /* 0x00000004ff047e24 */ /* 0x000fca000f8e00ff */
[----:B------:R-:W-:-:S13]  /*13530*/  ISETP.NE.AND P2, PT, R4, 0x3, PT ;  /* 0x000000030400780c */ /* 0x000fda0003f45270 */
[----:B------:R-:W-:Y:S05]  /*13540*/  @!P2 BRA `(.L_x_2616) ;  /* 0x000000000004a947 */ /* 0x000fea0003800000 */
[----:B------:R-:W-:Y:S01]  /*13550*/  BPT.TRAP 0x1 ;  /* 0x000000040000795c */ /* 0x000fe20000300000 */
.L_x_2616:
[----:B------:R-:W-:Y:S01]  /*13560*/  SHF.L.U32 R5, R21, 0x1f, RZ ;  /* 0x0000001f15057819 */ /* 0x000fe200000006ff */
[----:B0-----:R-:W-:-:S03]  /*13570*/  IMAD R3, R20, 0x5000, RZ ;  /* 0x0000500014037824 */ /* 0x001fc600078e02ff */
[----:B------:R-:W0:Y:S02]  /*13580*/  SYNCS.PHASECHK.TRANS64.TRYWAIT P2, [R6+URZ+0x22860], R5 ;  /* 0x02286005060075a7 */ /* 0x000e24000804017f */
[----:B------:R-:W-:Y:S01]  /*13590*/  LOP3.LUT R4, R3, R37, RZ, 0xfc, !PT ;  /* 0x0000002503047212 */ /* 0x000fe200078efcff */
[----:B0-----:R-:W-:Y:S06]  /*135a0*/  @!P2 BRA `(.L_x_2617) ;  /* 0x0000004c0020a947 */ /* 0x001fec0003800000 */
.L_x_2755:
        /* <DEDUP_REMOVED lines=76> */
.L_x_2618:
[----:B-1----:R1:W-:Y:S01]  /*13a70*/  SYNCS.ARRIVE.TRANS64.A1T0 RZ, [R6+URZ+0x22850], RZ ;  /* 0x022850ff06ff79a7 */ /* 0x0023e2000810003f */
[----:B------:R-:W-:Y:S06]  /*13a80*/  BAR.SYNC.DEFER_BLOCKING 0x2, 0x80 ;  /* 0x0082000000007b1d */ /* 0x000fec0000010000 */
[----:B------:R-:W-:Y:S05]  /*13a90*/  @!P1 BRA `(.L_x_2619) ;  /* 0x0000000000049947 */ /* 0x000fea0003800000 */
[----:B------:R-:W-:Y:S01]  /*13aa0*/  BPT.TRAP 0x1 ;  /* 0x000000040000795c */ /* 0x000fe20000300000 */
.L_x_2619:
        /* <DEDUP_REMOVED lines=9> */
.L_x_2605:
[----:B------:R-:W-:-:S07]  /*13b40*/  IMAD.MOV.U32 R2, RZ, RZ, RZ ;  /* 0x000000ffff027224 */ /* 0x000fce00078e00ff */
.L_x_2621:
[----:B------:R-:W-:-:S06]  /*13b50*/  ULOP3.LUT UR4, UR36, 0x1, URZ, 0xfc, !UPT ;  /* 0x0000000124047892 */ /* 0x000fcc000f8efc3f */
[----:B0-----:R-:W-:-:S05]  /*13b60*/  IMAD.U32 R0, RZ, RZ, UR4 ;  /* 0x00000004ff007e24 */ /* 0x001fca000f8e00ff */
[----:B------:R-:W-:-:S13]  /*13b70*/  ISETP.NE.AND P1, PT, R0, 0x3, PT ;  /* 0x000000030000780c */ /* 0x000fda0003f25270 */
[----:B------:R-:W-:Y:S05]  /*13b80*/  @!P1 BRA `(.L_x_2622) ;  /* 0x0000000000049947 */ /* 0x000fea0003800000 */
[----:B------:R-:W-:Y:S01]  /*13b90*/  BPT.TRAP 0x1 ;  /* 0x000000040000795c */ /* 0x000fe20000300000 */
.L_x_2622:
[----:B------:R-:W-:Y:S01]  /*13ba0*/  LOP3.LUT R0, R30, 0x1, RZ, 0x3c, !PT ;  /* 0x000000011e007812 */ /* 0x000fe200078e3cff */
[----:B------:R-:W-:Y:S01]  /*13bb0*/  BSSY B0, `(.L_x_2623) ;  /* 0x0000005000007945 */ /* 0x000fe20003800000 */
[----:B------:R-:W-:Y:S02]  /*13bc0*/  LEA R3, R2, UR44, 0x3 ;  /* 0x0000002c02037c11 */ /* 0x000fe4000f8e18ff */
[----:B------:R-:W-:-:S04]  /*13bd0*/  SHF.L.U32 R0, R0, 0x1f, RZ ;  /* 0x0000001f00007819 */ /* 0x000fc800000006ff */
[----:B------:R-:W0:Y:S02]  /*13be0*/  SYNCS.PHASECHK.TRANS64.TRYWAIT P0, [R3+URZ+0x22870], R0 ;  /* 0x02287000030075a7 */ /* 0x000e24000800017f */
[----:B0-----:R-:W-:Y:S05]  /*13bf0*/  @!P0 BRA `(.L_x_2624) ;  /* 0x0000004400a08947 */ /* 0x001fea0003800000 */
.L_x_2756:
[----:B------:R-:W-:Y:S05]  /*13c00*/  BSYNC B0 ;  /* 0x0000000000007941 */ /* 0x000fea0003800000 */
.L_x_2623:
[----:B------:R-:W-:-:S06]  /*13c10*/  ULOP3.LUT UR4, UR36, 0x2, URZ, 0xfc, !UPT ;  /* 0x0000000224047892 */ /* 0x000fcc000f8efc3f */
[----:B------:R-:W-:-:S05]  /*13c20*/  IMAD.U32 R4, RZ, RZ, UR4 ;  /* 0x00000004ff047e24 */ /* 0x000fca000f8e00ff */
[----:B------:R-:W-:-:S13]  /*13c30*/  ISETP.NE.AND P0, PT, R4, 0x3, PT ;  /* 0x000000030400780c */ /* 0x000fda0003f05270 */
[----:B------:R-:W-:Y:S05]  /*13c40*/  @!P0 BRA `(.L_x_2625) ;  /* 0x0000000000048947 */ /* 0x000fea0003800000 */
[----:B------:R-:W-:Y:S01]  /*13c50*/  BPT.TRAP 0x1 ;  /* 0x000000040000795c */ /* 0x000fe20000300000 */
.L_x_2625:
        /* <DEDUP_REMOVED lines=8> */
.L_x_2757:
        /* <DEDUP_REMOVED lines=73> */
.L_x_2627:
[----:B-1----:R1:W-:Y:S01]  /*14170*/  SYNCS.ARRIVE.TRANS64.A1T0 RZ, [R3+URZ+0x22850], RZ ;  /* 0x022850ff03ff79a7 */ /* 0x0023e2000810003f */
[----:B------:R-:W-:Y:S06]  /*14180*/  BAR.SYNC.DEFER_BLOCKING 0x2, 0x80 ;  /* 0x0082000000007b1d */ /* 0x000fec0000010000 */
[----:B------:R-:W-:Y:S05]  /*14190*/  @!P1 BRA `(.L_x_2628) ;  /* 0x0000000000049947 */ /* 0x000fea0003800000 */
[----:B------:R-:W-:Y:S01]  /*141a0*/  BPT.TRAP 0x1 ;  /* 0x000000040000795c */ /* 0x000fe20000300000 */
.L_x_2628:
[----:B------:R-:W2:Y:S01]  /*141b0*/  S2R R0, SR_CgaCtaId ;  /* 0x0000000000007919 */ /* 0x000ea20000008800 */
[----:B-1----:R-:W-:-:S04]  /*141c0*/  IADD3 R3, R3, 0x22880, RZ ;  /* 0x0002288003037810 */ /* 0x002fc80007ffe0ff */
        /* <DEDUP_REMOVED lines=8> */
.L_x_2587:
[----:B0-----:R-:W0:Y:S01]  /*14250*/  S2R R4, SR_CgaCtaId ;  /* 0x0000000000047919 */ /* 0x001e220000008800 */
[----:B------:R-:W-:Y:S02]  /*14260*/  MOV R3, 0x400 ;  /* 0x0000040000037802 */ /* 0x000fe40000000f00 */
[----:B------:R-:W-:Y:S02]  /*14270*/  SHF.L.U32 R2, R2, 0x1f, RZ ;  /* 0x0000001f02027819 */ /* 0x000fe400000006ff */
[----:B0-----:R-:W-:-:S04]  /*14280*/  LEA R7, R4, R3, 0x18 ;  /* 0x0000000304077211 */ /* 0x001fc800078ec0ff */
[----:B------:R-:W0:Y:S02]  /*14290*/  SYNCS.PHASECHK.TRANS64.TRYWAIT P0, [R7+URZ+0x22820], R2 ;  /* 0x02282002070075a7 */ /* 0x000e24000800017f */
[----:B0-----:R-:W-:Y:S05]  /*142a0*/  @!P0 BRA `(.L_x_2629) ;  /* 0x00000040001c8947 */ /* 0x001fea0003800000 */
.L_x_2758:
        /* <DEDUP_REMOVED lines=13> */
.L_x_2630:
[----:B------:R-:W-:Y:S01]  /*14380*/  IMAD R5, R0, 0x8, R7 ;  /* 0x0000000800057824 */ /* 0x000fe200078e0207 */
[----:B------:R-:W-:Y:S01]  /*14390*/  SHF.L.U32 R2, R30, 0x1f, RZ ;  /* 0x0000001f1e027819 */ /* 0x000fe200000006ff */
[----:B------:R-:W-:-:S03]  /*143a0*/  VIADD R0, R0, 0x1 ;  /* 0x0000000100007836 */ /* 0x000fc60000000000 */
[----:B------:R-:W0:Y:S02]  /*143b0*/  SYNCS.PHASECHK.TRANS64.TRYWAIT P1, [R5+URZ+0x22840], R2 ;  /* 0x02284002050075a7 */ /* 0x000e24000802017f */
[----:B------:R-:W-:-:S04]  /*143c0*/  ISETP.NE.AND P2, PT, R0, 0x2, PT ;  /* 0x000000020000780c */ /* 0x000fc80003f45270 */
[----:B------:R-:W-:Y:S01]  /*143d0*/  SEL R3, RZ, 0x1, P2 ;  /* 0x00000001ff037807 */ /* 0x000fe20001000000 */
[----:B0-----:R-:W-:Y:S08]  /*143e0*/  @!P1 BRA `(.L_x_2631) ;  /* 0x0000003c00e09947 */ /* 0x001ff00003800000 */
.L_x_2759:
[----:B------:R-:W-:Y:S02]  /*143f0*/  SEL R0, R0, RZ, P2 ;  /* 0x000000ff00007207 */ /* 0x000fe40001000000 */
[----:B------:R-:W-:Y:S01]  /*14400*/  LOP3.LUT R3, R30, R3, RZ, 0x3c, !PT ;  /* 0x000000031e037212 */ /* 0x000fe200078e3cff */
[----:B------:R-:W-:Y:S06]  /*14410*/  @!P0 BRA `(.L_x_2632) ;  /* 0x0000000000048947 */ /* 0x000fec0003800000 */
[----:B------:R-:W-:Y:S01]  /*14420*/  BPT.TRAP 0x1 ;  /* 0x000000040000795c */ /* 0x000fe20000300000 */
.L_x_2632:
[----:B------:R-:W-:Y:S01]  /*14430*/  IMAD R7, R0, 0x8, R7 ;  /* 0x0000000800077824 */ /* 0x000fe200078e0207 */
[----:B------:R-:W-:-:S04]  /*14440*/  SHF.L.U32 R0, R3, 0x1f, RZ ;  /* 0x0000001f03007819 */ /* 0x000fc800000006ff */
[----:B------:R-:W1:Y:S02]  /*14450*/  SYNCS.PHASECHK.TRANS64.TRYWAIT P1, [R7+URZ+0x22840], R0 ;  /* 0x02284000070075a7 */ /* 0x000e64000802017f */
[----:B-1----:R-:W-:Y:S05]  /*14460*/  @!P1 BRA `(.L_x_2633) ;  /* 0x0000003c00d49947 */ /* 0x002fea0003800000 */
.L_x_2760:
[----:B------:R-:W-:Y:S05]  /*14470*/  @!P0 BRA `(.L_x_2634) ;  /* 0x0000000000048947 */ /* 0x000fea0003800000 */
[----:B------:R-:W-:Y:S01]  /*14480*/  BPT.TRAP 0x1 ;  /* 0x000000040000795c */ /* 0x000fe20000300000 */
.L_x_2634:
[----:B------:R-:W2:Y:S02]  /*14490*/  SYNCS.PHASECHK.TRANS64.TRYWAIT P1, [R5+URZ+0x22860], R2 ;  /* 0x02286002050075a7 */ /* 0x000ea4000802017f */
[----:B--2---:R-:W-:Y:S05]  /*144a0*/  @!P1 BRA `(.L_x_2635) ;  /* 0x0000003c00d89947 */ /* 0x004fea0003800000 */
.L_x_2761:
[----:B------:R-:W-:Y:S05]  /*144b0*/  @!P0 BRA `(.L_x_2636) ;  /* 0x0000000000048947 */ /* 0x000fea0003800000 */
[----:B------:R-:W-:Y:S01]  /*144c0*/  BPT.TRAP 0x1 ;  /* 0x000000040000795c */ /* 0x000fe20000300000 */
.L_x_2636:
[----:B------:R-:W3:Y:S02]  /*144d0*/  SYNCS.PHASECHK.TRANS64.TRYWAIT P1, [R7+URZ+0x22860], R0 ;  /* 0x02286000070075a7 */ /* 0x000ee4000802017f */
[----:B---3--:R-:W-:Y:S05]  /*144e0*/  @!P1 BRA `(.L_x_2637) ;  /* 0x0000003c00dc9947 */ /* 0x008fea0003800000 */
.L_x_2762:
[----:B------:R-:W-:Y:S05]  /*144f0*/  @!P0 BRA `(.L_x_2638) ;  /* 0x0000000000048947 */ /* 0x000fea0003800000 */
[----:B------:R-:W-:Y:S01]  /*14500*/  BPT.TRAP 0x1 ;  /* 0x000000040000795c */ /* 0x000fe20000300000 */
.L_x_2638:
[----:B------:R-:W4:Y:S02]  /*14510*/  SYNCS.PHASECHK.TRANS64.TRYWAIT P1, [R5+URZ+0x22880], R2 ;  /* 0x02288002050075a7 */ /* 0x000f24000802017f */
[----:B----4-:R-:W-:Y:S05]  /*14520*/  @!P1 BRA `(.L_x_2639) ;  /* 0x0000003c00e09947 */ /* 0x010fea0003800000 */
.L_x_2763:
[----:B------:R-:W-:Y:S05]  /*14530*/  @!P0 BRA `(.L_x_2640) ;  /* 0x0000000000048947 */ /* 0x000fea0003800000 */
[----:B------:R-:W-:Y:S01]  /*14540*/  BPT.TRAP 0x1 ;  /* 0x000000040000795c */ /* 0x000fe20000300000 */
.L_x_2640:
[----:B------:R0:W0:Y:S02]  /*14550*/  SYNCS.PHASECHK.TRANS64.TRYWAIT P0, [R7+URZ+0x22880], R0 ;  /* 0x02288000070075a7 */ /* 0x000024000800017f */
[----:B0-----:R-:W-:Y:S05]  /*14560*/  @!P0 NANOSLEEP.SYNCS 0x989680 ;  /* 0x009896800000895d */ /* 0x001fea0003900000 */
[----:B------:R-:W0:Y:S02]  /*14570*/  @!P0 SYNCS.PHASECHK.TRANS64 P0, [R7+URZ+0x22880], R0 ;  /* 0x02288000070085a7 */ /* 0x000e24000800007f */
[----:B0-----:R-:W-:Y:S05]  /*14580*/  @!P0 BRA `(.L_x_2640) ;  /* 0xfffffffc00f08947 */ /* 0x001fea000383ffff */
.L_x_2543:
[----:B------:R-:W-:Y:S05]  /*14590*/  BSYNC B6 ;  /* 0x0000000000067941 */ /* 0x000fea0003800000 */
.L_x_2540:
[----:B------:R-:W-:Y:S05]  /*145a0*/  EXIT ;  /* 0x000000000000794d */ /* 0x000fea0003800000 */
.L_x_2547:
[----:B0-----:R-:W-:-:S04]  /*145b0*/  IMAD.U32 R3, RZ, RZ, UR41 ;  /* 0x00000029ff037e24 */ /* 0x001fc8000f8e00ff */
[----:B------:R0:W1:Y:S03]  /*145c0*/  SYNCS.PHASECHK.TRANS64.TRYWAIT P0, [R3+URZ+0x22800], R6 ;  /* 0x02280006030075a7 */ /* 0x000066000800017f */
[----:B-1----:R-:W-:Y:S05]  /*145d0*/  @!P0 NANOSLEEP.SYNCS 0x989680 ;  /* 0x009896800000895d */ /* 0x002fea0003900000 */
[----:B------:R-:W1:Y:S02]  /*145e0*/  @!P0 SYNCS.PHASECHK.TRANS64 P0, [R3+URZ+0x22800], R6 ;  /* 0x02280006030085a7 */ /* 0x000e64000800007f */
[----:B-1----:R-:W-:Y:S05]  /*145f0*/  @!P0 BRA `(.L_x_2547) ;  /* 0xfffffffc00ec8947 */ /* 0x002fea000383ffff */
[----:B------:R-:W-:Y:S05]  /*14600*/  BRA `(.L_x_2641) ;  /* 0xfffffed000187947 */ /* 0x000fea000383ffff */
.L_x_2551:
[----:B--2---:R-:W-:-:S04]  /*14610*/  MOV R5, UR41 ;  /* 0x0000002900057c02 */ /* 0x004fc80008000f00 */
[----:B------:R2:W3:Y:S03]  /*14620*/  SYNCS.PHASECHK.TRANS64.TRYWAIT P1, [R5+URZ+0x22830], R6 ;  /* 0x02283006050075a7 */ /* 0x0004e6000802017f */
[----:B---3--:R-:W-:Y:S05]  /*14630*/  @!P1 NANOSLEEP.SYNCS 0x989680 ;  /* 0x009896800000995d */ /* 0x008fea0003900000 */
[----:B------:R-:W3:Y:S02]  /*14640*/  @!P1 SYNCS.PHASECHK.TRANS64 P1, [R5+URZ+0x22830], R6 ;  /* 0x02283006050095a7 */ /* 0x000ee4000802007f */
[----:B---3--:R-:W-:Y:S05]  /*14650*/  @!P1 BRA `(.L_x_2551) ;  /* 0xfffffffc00ec9947 */ /* 0x008fea000383ffff */
[----:B------:R-:W-:Y:S05]  /*14660*/  BRA `(.L_x_2550) ;  /* 0xfffffed000347947 */ /* 0x000fea000383ffff */
.L_x_2557:
[----:B-1----:R-:W-:-:S04]  /*14670*/  IMAD.U32 R11, RZ, RZ, UR6 ;  /* 0x00000006ff0b7e24 */ /* 0x002fc8000f8e00ff */
[----:B------:R1:W2:Y:S03]  /*14680*/  SYNCS.PHASECHK.TRANS64.TRYWAIT P1, [R11+URZ+0x22830], R10 ;  /* 0x0228300a0b0075a7 */ /* 0x0002a6000802017f */
[----:B--2---:R-:W-:Y:S05]  /*14690*/  @!P1 NANOSLEEP.SYNCS 0x989680 ;  /* 0x009896800000995d */ /* 0x004fea0003900000 */
[----:B------:R-:W2:Y:S02]  /*146a0*/  @!P1 SYNCS.PHASECHK.TRANS64 P1, [R11+URZ+0x22830], R10 ;  /* 0x0228300a0b0095a7 */ /* 0x000ea4000802007f */
[----:B--2---:R-:W-:Y:S05]  /*146b0*/  @!P1 BRA `(.L_x_2557) ;  /* 0xfffffffc00ec9947 */ /* 0x004fea000383ffff */
[----:B------:R-:W-:Y:S05]  /*146c0*/  BRA `(.L_x_2554) ;  /* 0xffffff0c00947947 */ /* 0x000fea000383ffff */
.L_x_2561:
[----:B-1----:R-:W-:-:S04]  /*146d0*/  IMAD.U32 R11, RZ, RZ, UR6 ;  /* 0x00000006ff0b7e24 */ /* 0x002fc8000f8e00ff */
[----:B------:R1:W2:Y:S03]  /*146e0*/  SYNCS.PHASECHK.TRANS64.TRYWAIT P1, [R11+URZ+0x22850], R10 ;  /* 0x0228500a0b0075a7 */ /* 0x0002a6000802017f */
[----:B--2---:R-:W-:Y:S05]  /*146f0*/  @!P1 NANOSLEEP.SYNCS 0x989680 ;  /* 0x009896800000995d */ /* 0x004fea0003900000 */
[----:B------:R-:W2:Y:S02]  /*14700*/  @!P1 SYNCS.PHASECHK.TRANS64 P1, [R11+URZ+0x22850], R10 ;  /* 0x0228500a0b0095a7 */ /* 0x000ea4000802007f */
[----:B--2---:R-:W-:Y:S05]  /*14710*/  @!P1 BRA `(.L_x_2561) ;  /* 0xfffffffc00ec9947 */ /* 0x004fea000383ffff */
[----:B------:R-:W-:Y:S05]  /*14720*/  BRA `(.L_x_2558) ;  /* 0xffffff1400b87947 */ /* 0x000fea000383ffff */
.L_x_2569:
[----:B-1----:R-:W-:-:S04]  /*14730*/  IMAD.U32 R10, RZ, RZ, UR6 ;  /* 0x00000006ff0a7e24 */ /* 0x002fc8000f8e00ff */
[----:B------:R1:W2:Y:S03]  /*14740*/  SYNCS.PHASECHK.TRANS64.TRYWAIT P1, [R10+URZ+0x22830], R7 ;  /* 0x022830070a0075a7 */ /* 0x0002a6000802017f */
[----:B--2---:R-:W-:Y:S05]  /*14750*/  @!P1 NANOSLEEP.SYNCS 0x989680 ;  /* 0x009896800000995d */ /* 0x004fea0003900000 */
[----:B------:R-:W2:Y:S02]  /*14760*/  @!P1 SYNCS.PHASECHK.TRANS64 P1, [R10+URZ+0x22830], R7 ;  /* 0x022830070a0095a7 */ /* 0x000ea4000802007f */
[----:B--2---:R-:W-:Y:S05]  /*14770*/  @!P1 BRA `(.L_x_2569) ;  /* 0xfffffffc00ec9947 */ /* 0x004fea000383ffff */
[----:B------:R-:W-:Y:S05]  /*14780*/  BRA `(.L_x_2566) ;  /* 0xffffff4c00247947 */ /* 0x000fea000383ffff */
.L_x_2573:
[----:B-1----:R-:W-:-:S04]  /*14790*/  IMAD.U32 R10, RZ, RZ, UR6 ;  /* 0x00000006ff0a7e24 */ /* 0x002fc8000f8e00ff */
[----:B------:R1:W2:Y:S03]  /*147a0*/  SYNCS.PHASECHK.TRANS64.TRYWAIT P1, [R10+URZ+0x22850], R7 ;  /* 0x022850070a0075a7 */ /* 0x0002a6000802017f */
[----:B--2---:R-:W-:Y:S05]  /*147b0*/  @!P1 NANOSLEEP.SYNCS 0x989680 ;  /* 0x009896800000995d */ /* 0x004fea0003900000 */
[----:B------:R-:W2:Y:S02]  /*147c0*/  @!P1 SYNCS.PHASECHK.TRANS64 P1, [R10+URZ+0x22850], R7 ;  /* 0x022850070a0095a7 */ /* 0x000ea4000802007f */
[----:B--2---:R-:W-:Y:S05]  /*147d0*/  @!P1 BRA `(.L_x_2573) ;  /* 0xfffffffc00ec9947 */ /* 0x004fea000383ffff */
[----:B------:R-:W-:Y:S05]  /*147e0*/  BRA `(.L_x_2570) ;  /* 0xffffff5400387947 */ /* 0x000fea000383ffff */
.L_x_2580:
[----:B-1----:R-:W-:-:S04]  /*147f0*/  IMAD.U32 R3, RZ, RZ, UR12 ;  /* 0x0000000cff037e24 */ /* 0x002fc8000f8e00ff */
[----:B------:R1:W3:Y:S03]  /*14800*/  SYNCS.PHASECHK.TRANS64.TRYWAIT P1, [R3+URZ+0x22850], R0 ;  /* 0x02285000030075a7 */ /* 0x0002e6000802017f */
[----:B---3--:R-:W-:Y:S05]  /*14810*/  @!P1 NANOSLEEP.SYNCS 0x989680 ;  /* 0x009896800000995d */ /* 0x008fea0003900000 */
[----:B------:R-:W3:Y:S02]  /*14820*/  @!P1 SYNCS.PHASECHK.TRANS64 P1, [R3+URZ+0x22850], R0 ;  /* 0x02285000030095a7 */ /* 0x000ee4000802007f */
[----:B---3--:R-:W-:Y:S05]  /*14830*/  @!P1 BRA `(.L_x_2580) ;  /* 0xfffffffc00ec9947 */ /* 0x008fea000383ffff */
[----:B------:R-:W-:Y:S05]  /*14840*/  BRA `(.L_x_2579) ;  /* 0xffffff7c00907947 */ /* 0x000fea000383ffff */
.L_x_2593:
[----:B------:R-:W-:Y:S01]  /*14850*/  IMAD.MOV.U32 R13, RZ, RZ, R19 ;  /* 0x000000ffff0d7224 */ /* 0x000fe200078e0013 */
[----:B------:R-:W-:Y:S01]  /*14860*/  MOV R11, 0x1f ;  /* 0x0000001f000b7802 */ /* 0x000fe20000000f00 */
[----:B------:R-:W-:Y:S02]  /*14870*/  IMAD.MOV.U32 R12, RZ, RZ, RZ ;  /* 0x000000ffff0c7224 */ /* 0x000fe400078e00ff */
[----:B------:R-:W-:-:S07]  /*14880*/  IMAD.MOV.U32 R15, RZ, RZ, -0x1 ;  /* 0xffffffffff0f7424 */ /* 0x000fce00078e00ff */
[----:B0----5:R-:W-:Y:S05]  /*14890*/  WARPSYNC.COLLECTIVE R15, `(.L_x_2642) ;  /* 0x000000000f087348 */ /* 0x021fea0003c00000 */
[----:B------:R1:W2:Y:S02]  /*148a0*/  SHFL.IDX P6, R14, R13, R12, R11 ;  /* 0x0000000c0d0e7389 */ /* 0x0002a400000c000b */
[----:B012--5:R-:W-:Y:S01]  /*148b0*/  ENDCOLLECTIVE ;  /* 0x000000000000791b */ /* 0x027fe20003800000 */
.L_x_2642:
[----:B------:R-:W-:Y:S05]  /*148c0*/  BRA `(.L_x_2643) ;  /* 0xffffffb800807947 */ /* 0x000fea000383ffff */
.L_x_2595:
[----:B0-----:R-:W-:-:S04]  /*148d0*/  IMAD.U32 R3, RZ, RZ, UR44 ;  /* 0x0000002cff037e24 */ /* 0x001fc8000f8e00ff */
[----:B------:R0:W1:Y:S03]  /*148e0*/  SYNCS.PHASECHK.TRANS64.TRYWAIT P0, [R3+URZ+0x22880], R30 ;  /* 0x0228801e030075a7 */ /* 0x000066000800017f */
[----:B-1----:R-:W-:Y:S05]  /*148f0*/  @!P0 NANOSLEEP.SYNCS 0x989680 ;  /* 0x009896800000895d */ /* 0x002fea0003900000 */
[----:B------:R-:W1:Y:S02]  /*14900*/  @!P0 SYNCS.PHASECHK.TRANS64 P0, [R3+URZ+0x22880], R30 ;  /* 0x0228801e030085a7 */ /* 0x000e64000800007f */
[----:B-1----:R-:W-:Y:S05]  /*14910*/  @!P0 BRA `(.L_x_2595) ;  /* 0xfffffffc00ec8947 */ /* 0x002fea000383ffff */
[----:B------:R-:W-:Y:S05]  /*14920*/  BRA `(.L_x_2644) ;  /* 0xffffffbc00d47947 */ /* 0x000fea000383ffff */
.L_x_2596:
        /* <DEDUP_REMOVED lines=8> */
.L_x_2646:
[----:B------:R-:W-:Y:S05]  /*149b0*/  BSYNC B0 ;  /* 0x0000000000007941 */ /* 0x000fea0003800000 */
.L_x_2645:
[----:B------:R-:W-:Y:S01]  /*149c0*/  MOV R13, R16 ;  /* 0x00000010000d7202 */ /* 0x000fe20000000f00 */
[----:B------:R-:W-:Y:S01]  /*149d0*/  IMAD.MOV.U32 R12, RZ, RZ, RZ ;  /* 0x000000ffff0c7224 */ /* 0x000fe200078e00ff */
[C---:B------:R-:W-:Y:S01]  /*149e0*/  ISETP.LT.OR P1, PT, R5.reuse, 0x1, P2 ;  /* 0x000000010500780c */ /* 0x040fe20001721670 */
[----:B------:R-:W-:Y:S01]  /*149f0*/  IMAD.MOV.U32 R11, RZ, RZ, 0x181f ;  /* 0x0000181fff0b7424 */ /* 0x000fe200078e00ff */
[----:B------:R-:W-:Y:S01]  /*14a00*/  LOP3.LUT R0, R0, 0xffffffdf, RZ, 0xc0, !PT ;  /* 0xffffffdf00007812 */ /* 0x000fe200078ec0ff */
        /* <DEDUP_REMOVED lines=8> */
.L_x_2647:
[----:B------:R-:W-:Y:S01]  /*14a90*/  ISETP.GE.AND P3, PT, R5, 0x51, PT ;  /* 0x000000510500780c */ /* 0x000fe20003f66270 */
[----:B------:R-:W-:Y:S02]  /*14aa0*/  IMAD.MOV.U32 R13, RZ, RZ, R17 ;  /* 0x000000ffff0d7224 */ /* 0x000fe400078e0011 */
[----:B------:R-:W-:Y:S01]  /*14ab0*/  IMAD.MOV.U32 R12, RZ, RZ, 0x1 ;  /* 0x00000001ff0c7424 */ /* 0x000fe200078e00ff */
[----:B------:R-:W-:-:S13]  /*14ac0*/  IADD3 R2, P0, R29, R14, RZ ;  /* 0x0000000e1d027210 */ /* 0x000fda0007f1e0ff */
[----:B------:R-:W-:Y:S05]  /*14ad0*/  WARPSYNC.COLLECTIVE R15, `(.L_x_2648) ;  /* 0x000000000f087348 */ /* 0x000fea0003c00000 */
[----:B------:R0:W1:Y:S02]  /*14ae0*/  SHFL.IDX P6, R14, R13, R12, R11 ;  /* 0x0000000c0d0e7389 */ /* 0x00006400000c000b */
[----:B01----:R-:W-:Y:S01]  /*14af0*/  ENDCOLLECTIVE ;  /* 0x000000000000791b */ /* 0x003fe20003800000 */
.L_x_2648:
[----:B------:R-:W-:-:S05]  /*14b00*/  IMAD.X R3, RZ, RZ, R3, P0 ;  /* 0x000000ffff037224 */ /* 0x000fca00000e0603 */
        /* <DEDUP_REMOVED lines=10> */
.L_x_2649:
        /* <DEDUP_REMOVED lines=9> */
.L_x_2650:
[----:B------:R-:W-:Y:S01]  /*14c40*/  @!PT LDS RZ, [RZ] ;  /* 0x00000000fffff984 */ /* 0x000fe20000000800 */
[----:B------:R-:W-:Y:S01]  /*14c50*/  @!PT LDS RZ, [RZ] ;  /* 0x00000000fffff984 */ /* 0x000fe20000000800 */
[----:B------:R-:W-:Y:S01]  /*14c60*/  @!PT LDS RZ, [RZ] ;  /* 0x00000000fffff984 */ /* 0x000fe20000000800 */
[----:B------:R0:W-:Y:S01]  /*14c70*/  LDGSTS.E.BYPASS.LTC128B.128 [R28+0xac00], desc[UR50][R2.64], !P1 ;  /* 0x0ac00000021c7fae */ /* 0x0001e2000c901d72 */
[----:B------:R-:W-:Y:S02]  /*14c80*/  ISETP.LT.OR P1, PT, R5, 0x21, P2 ;  /* 0x000000210500780c */ /* 0x000fe40001721670 */
[----:B------:R-:W-:Y:S01]  /*14c90*/  MOV R13, R16 ;  /* 0x00000010000d7202 */ /* 0x000fe20000000f00 */
[----:B------:R-:W-:-:S10]  /*14ca0*/  IMAD.MOV.U32 R23, RZ, RZ, R14 ;  /* 0x000000ffff177224 */ /* 0x000fd400078e000e */
[----:B0-----:R-:W-:Y:S05]  /*14cb0*/  WARPSYNC.COLLECTIVE R15, `(.L_x_2651) ;  /* 0x000000000f087348 */ /* 0x001fea0003c00000 */
[----:B------:R1:W2:Y:S02]  /*14cc0*/  SHFL.IDX P6, R14, R13, R12, R11 ;  /* 0x0000000c0d0e7389 */ /* 0x0002a400000c000b */
[----:B012---:R-:W-:Y:S01]  /*14cd0*/  ENDCOLLECTIVE ;  /* 0x000000000000791b */ /* 0x007fe20003800000 */
.L_x_2651:
        /* <DEDUP_REMOVED lines=8> */
.L_x_2652:
        /* <DEDUP_REMOVED lines=10> */
.L_x_2653:
        /* <DEDUP_REMOVED lines=9> */
.L_x_2654:
        /* <DEDUP_REMOVED lines=10> */
.L_x_2655:
        /* <DEDUP_REMOVED lines=8> */
.L_x_2656:
        /* <DEDUP_REMOVED lines=10> */
.L_x_2657:
[----:B------:R-:W-:Y:S02]  /*15050*/  IMAD.MOV.U32 R13, RZ, RZ, R17 ;  /* 0x000000ffff0d7224 */ /* 0x000fe400078e0011 */
[----:B------:R-:W-:Y:S02]  /*15060*/  IMAD.MOV.U32 R12, RZ, RZ, 0x6 ;  /* 0x00000006ff0c7424 */ /* 0x000fe400078e00ff */
[----:B------:R-:W-:-:S05]  /*15070*/  IMAD.MOV.U32 R11, RZ, RZ, R14 ;  /* 0x000000ffff0b7224 */ /* 0x000fca00078e000e */
[----:B------:R-:W-:Y:S02]  /*15080*/  IADD3 R2, P0, R29, R11, RZ ;  /* 0x0000000b1d027210 */ /* 0x000fe40007f1e0ff */
[----:B------:R-:W-:-:S03]  /*15090*/  MOV R11, 0x181f ;  /* 0x0000181f000b7802 */ /* 0x000fc60000000f00 */
[----:B------:R-:W-:-:S08]  /*150a0*/  IMAD.X R3, RZ, RZ, R22, P0 ;  /* 0x000000ffff037224 */ /* 0x000fd000000e0616 */
[----:B------:R-:W-:Y:S05]  /*150b0*/  WARPSYNC.COLLECTIVE R15, `(.L_x_2658) ;  /* 0x000000000f087348 */ /* 0x000fea0003c00000 */
[----:B------:R0:W1:Y:S02]  /*150c0*/  SHFL.IDX P6, R14, R13, R12, R11 ;  /* 0x0000000c0d0e7389 */ /* 0x00006400000c000b */
[----:B01----:R-:W-:Y:S01]  /*150d0*/  ENDCOLLECTIVE ;  /* 0x000000000000791b */ /* 0x003fe20003800000 */
.L_x_2658:
        /* <DEDUP_REMOVED lines=10> */
.L_x_2659:
        /* <DEDUP_REMOVED lines=8> */
.L_x_2660:
        /* <DEDUP_REMOVED lines=10> */
.L_x_2661:
        /* <DEDUP_REMOVED lines=9> */
.L_x_2662:
        /* <DEDUP_REMOVED lines=10> */
.L_x_2663:
        /* <DEDUP_REMOVED lines=8> */
.L_x_2664:
        /* <DEDUP_REMOVED lines=14> */
.L_x_2665:
        /* <DEDUP_REMOVED lines=9> */
.L_x_2599:
[----:B0-----:R-:W-:-:S04]  /*155c0*/  IMAD.U32 R3, RZ, RZ, UR44 ;  /* 0x0000002cff037e24 */ /* 0x001fc8000f8e00ff */
[----:B------:R0:W1:Y:S03]  /*155d0*/  SYNCS.PHASECHK.TRANS64.TRYWAIT P2, [R3+URZ+0x22840], R30 ;  /* 0x0228401e030075a7 */ /* 0x000066000804017f */
[----:B-1----:R-:W-:Y:S05]  /*155e0*/  @!P2 NANOSLEEP.SYNCS 0x989680 ;  /* 0x009896800000a95d */ /* 0x002fea0003900000 */
[----:B------:R-:W1:Y:S02]  /*155f0*/  @!P2 SYNCS.PHASECHK.TRANS64 P2, [R3+URZ+0x22840], R30 ;  /* 0x0228401e0300a5a7 */ /* 0x000e64000804007f */
[----:B-1----:R-:W-:Y:S05]  /*15600*/  @!P2 BRA `(.L_x_2599) ;  /* 0xfffffffc00eca947 */ /* 0x002fea000383ffff */
[----:B------:R-:W-:Y:S05]  /*15610*/  BRA `(.L_x_2667) ;  /* 0xffffffb800e07947 */ /* 0x000fea000383ffff */
.L_x_2600:
        /* <DEDUP_REMOVED lines=8> */
.L_x_2669:
[----:B------:R-:W-:Y:S05]  /*156a0*/  BSYNC B0 ;  /* 0x0000000000007941 */ /* 0x000fea0003800000 */
.L_x_2668:
        /* <DEDUP_REMOVED lines=12> */
.L_x_2670:
        /* <DEDUP_REMOVED lines=14> */
.L_x_2671:
[----:B------:R-:W-:Y:S02]  /*15850*/  IMAD.MOV.U32 R13, RZ, RZ, R7 ;  /* 0x000000ffff0d7224 */ /* 0x000fe400078e0007 */
[----:B------:R-:W-:-:S07]  /*15860*/  IMAD.MOV.U32 R10, RZ, RZ, R14 ;  /* 0x000000ffff0a7224 */ /* 0x000fce00078e000e */
[----:B------:R-:W-:Y:S05]  /*15870*/  WARPSYNC.COLLECTIVE R15, `(.L_x_2672) ;  /* 0x000000000f087348 */ /* 0x000fea0003c00000 */
[----:B------:R0:W1:Y:S02]  /*15880*/  SHFL.IDX P6, R14, R13, R12, R11 ;  /* 0x0000000c0d0e7389 */ /* 0x00006400000c000b */
[----:B01----:R-:W-:Y:S01]  /*15890*/  ENDCOLLECTIVE ;  /* 0x000000000000791b */ /* 0x003fe20003800000 */
.L_x_2672:
[----:B------:R-:W-:Y:S01]  /*158a0*/  IMAD.MOV.U32 R13, RZ, RZ, R6 ;  /* 0x000000ffff0d7224 */ /* 0x000fe200078e0006 */
[----:B------:R-:W-:Y:S02]  /*158b0*/  MOV R12, 0x2 ;  /* 0x00000002000c7802 */ /* 0x000fe40000000f00 */
        /* <DEDUP_REMOVED lines=11> */
.L_x_2673:
[----:B------:R-:W-:Y:S02]  /*15970*/  IMAD.MOV.U32 R13, RZ, RZ, R7 ;  /* 0x000000ffff0d7224 */ /* 0x000fe400078e0007 */
[----:B------:R-:W-:-:S07]  /*15980*/  IMAD.MOV.U32 R9, RZ, RZ, R14 ;  /* 0x000000ffff097224 */ /* 0x000fce00078e000e */
[----:B------:R-:W-:Y:S05]  /*15990*/  WARPSYNC.COLLECTIVE R15, `(.L_x_2674) ;  /* 0x000000000f087348 */ /* 0x000fea0003c00000 */
[----:B------:R0:W1:Y:S02]  /*159a0*/  SHFL.IDX P6, R14, R13, R12, R11 ;  /* 0x0000000c0d0e7389 */ /* 0x00006400000c000b */
[----:B01----:R-:W-:Y:S01]  /*159b0*/  ENDCOLLECTIVE ;  /* 0x000000000000791b */ /* 0x003fe20003800000 */
.L_x_2674:
        /* <DEDUP_REMOVED lines=15> */
.L_x_2675:
[----:B------:R-:W-:Y:S01]  /*15ab0*/  IMAD.MOV.U32 R13, RZ, RZ, R7 ;  /* 0x000000ffff0d7224 */ /* 0x000fe200078e0007 */
[----:B------:R-:W-:-:S07]  /*15ac0*/  MOV R8, R14 ;  /* 0x0000000e00087202 */ /* 0x000fce0000000f00 */
[----:B------:R-:W-:Y:S05]  /*15ad0*/  WARPSYNC.COLLECTIVE R15, `(.L_x_2676) ;  /* 0x000000000f087348 */ /* 0x000fea0003c00000 */
[----:B------:R0:W1:Y:S02]  /*15ae0*/  SHFL.IDX P6, R14, R13, R12, R11 ;  /* 0x0000000c0d0e7389 */ /* 0x00006400000c000b */
[----:B01----:R-:W-:Y:S01]  /*15af0*/  ENDCOLLECTIVE ;  /* 0x000000000000791b */ /* 0x003fe20003800000 */
.L_x_2676:
        /* <DEDUP_REMOVED lines=15> */
.L_x_2677:
[----:B------:R-:W-:Y:S01]  /*15bf0*/  MOV R13, R7 ;  /* 0x00000007000d7202 */ /* 0x000fe20000000f00 */
[----:B------:R-:W-:-:S07]  /*15c00*/  IMAD.MOV.U32 R8, RZ, RZ, R14 ;  /* 0x000000ffff087224 */ /* 0x000fce00078e000e */
[----:B------:R-:W-:Y:S05]  /*15c10*/  WARPSYNC.COLLECTIVE R15, `(.L_x_2678) ;  /* 0x000000000f087348 */ /* 0x000fea0003c00000 */
[----:B------:R0:W1:Y:S02]  /*15c20*/  SHFL.IDX P6, R14, R13, R12, R11 ;  /* 0x0000000c0d0e7389 */ /* 0x00006400000c000b */
[----:B01----:R-:W-:Y:S01]  /*15c30*/  ENDCOLLECTIVE ;  /* 0x000000000000791b */ /* 0x003fe20003800000 */
.L_x_2678:
[----:B------:R-:W-:Y:S02]  /*15c40*/  IMAD.MOV.U32 R13, RZ, RZ, R6 ;  /* 0x000000ffff0d7224 */ /* 0x000fe400078e0006 */
[----:B------:R-:W-:Y:S01]  /*15c50*/  IMAD.MOV.U32 R12, RZ, RZ, 0x5 ;  /* 0x00000005ff0c7424 */ /* 0x000fe200078e00ff */
[----:B------:R-:W-:-:S05]  /*15c60*/  @P4 IADD3 R14, P2, R29, R14, RZ ;  /* 0x0000000e1d0e4210 */ /* 0x000fca0007f5e0ff */
[----:B------:R-:W-:-:S08]  /*15c70*/  @P4 IMAD.MOV.U32 R2, RZ, RZ, R14 ;  /* 0x000000ffff024224 */ /* 0x000fd000078e000e */
[----:B------:R-:W-:Y:S05]  /*15c80*/  WARPSYNC.COLLECTIVE R15, `(.L_x_2679) ;  /* 0x000000000f087348 */ /* 0x000fea0003c00000 */
[----:B------:R0:W1:Y:S02]  /*15c90*/  SHFL.IDX P6, R14, R13, R12, R11 ;  /* 0x0000000c0d0e7389 */ /* 0x00006400000c000b */
[----:B01----:R-:W-:Y:S01]  /*15ca0*/  ENDCOLLECTIVE ;  /* 0x000000000000791b */ /* 0x003fe20003800000 */
.L_x_2679:
        /* <DEDUP_REMOVED lines=12> */
.L_x_2680:
        /* <DEDUP_REMOVED lines=8> */
.L_x_2681:
        /* <DEDUP_REMOVED lines=10> */
.L_x_2682:
[----:B------:R-:W-:Y:S02]  /*15e90*/  IMAD.MOV.U32 R13, RZ, RZ, R6 ;  /* 0x000000ffff0d7224 */ /* 0x000fe400078e0006 */
[----:B------:R-:W-:Y:S01]  /*15ea0*/  IMAD.MOV.U32 R12, RZ, RZ, 0x7 ;  /* 0x00000007ff0c7424 */ /* 0x000fe200078e00ff */
[----:B------:R-:W-:-:S04]  /*15eb0*/  @P4 IADD3 R14, P2, R29, R14, RZ ;  /* 0x0000000e1d0e4210 */ /* 0x000fc80007f5e0ff */
[----:B------:R-:W-:Y:S01]  /*15ec0*/  @P4 MOV R2, R14 ;  /* 0x0000000e00024202 */ /* 0x000fe20000000f00 */
[----:B------:R-:W-:-:S08]  /*15ed0*/  @P4 IMAD.X R9, RZ, RZ, R8, P2 ;  /* 0x000000ffff094224 */ /* 0x000fd000010e0608 */
[----:B------:R-:W-:Y:S05]  /*15ee0*/  WARPSYNC.COLLECTIVE R15, `(.L_x_2683) ;  /* 0x000000000f087348 */ /* 0x000fea0003c00000 */
[----:B------:R0:W1:Y:S02]  /*15ef0*/  SHFL.IDX P6, R14, R13, R12, R11 ;  /* 0x0000000c0d0e7389 */ /* 0x00006400000c000b */
[----:B01----:R-:W-:Y:S01]  /*15f00*/  ENDCOLLECTIVE ;  /* 0x000000000000791b */ /* 0x003fe20003800000 */
.L_x_2683:
        /* <DEDUP_REMOVED lines=10> */
.L_x_2684:
[----:B------:R-:W-:Y:S02]  /*15fb0*/  IMAD.MOV.U32 R13, RZ, RZ, R4 ;  /* 0x000000ffff0d7224 */ /* 0x000fe400078e0004 */
[----:B------:R-:W-:Y:S01]  /*15fc0*/  IMAD.MOV.U32 R12, RZ, RZ, RZ ;  /* 0x000000ffff0c7224 */ /* 0x000fe200078e00ff */
[----:B------:R-:W-:-:S13]  /*15fd0*/  @P0 IADD3 R9, P2, R29, R14, RZ ;  /* 0x0000000e1d090210 */ /* 0x000fda0007f5e0ff */
[----:B------:R-:W-:Y:S05]  /*15fe0*/  WARPSYNC.COLLECTIVE R15, `(.L_x_2685) ;  /* 0x000000000f087348 */ /* 0x000fea0003c00000 */
[----:B------:R0:W1:Y:S02]  /*15ff0*/  SHFL.IDX P6, R14, R13, R12, R11 ;  /* 0x0000000c0d0e7389 */ /* 0x00006400000c000b */
[----:B01----:R-:W-:Y:S01]  /*16000*/  ENDCOLLECTIVE ;  /* 0x000000000000791b */ /* 0x003fe20003800000 */
.L_x_2685:
[----:B------:R-:W-:Y:S02]  /*16010*/  @P0 IMAD.X R10, RZ, RZ, R8, P2 ;  /* 0x000000ffff0a0224 */ /* 0x000fe400010e0608 */
[----:B------:R-:W-:-:S03]  /*16020*/  @P0 IMAD.MOV.U32 R2, RZ, RZ, R9 ;  /* 0x000000ffff020224 */ /* 0x000fc600078e0009 */
        /* <DEDUP_REMOVED lines=10> */
.L_x_2686:
[----:B------:R-:W-:Y:S01]  /*160d0*/  MOV R13, R4 ;  /* 0x00000004000d7202 */ /* 0x000fe20000000f00 */
[----:B------:R-:W-:Y:S01]  /*160e0*/  IMAD.MOV.U32 R12, RZ, RZ, 0x1 ;  /* 0x00000001ff0c7424 */ /* 0x000fe200078e00ff */
[----:B------:R-:W-:-:S13]  /*160f0*/  @P1 IADD3 R9, P0, R29, R14, RZ ;  /* 0x0000000e1d091210 */ /* 0x000fda0007f1e0ff */
[----:B------:R-:W-:Y:S05]  /*16100*/  WARPSYNC.COLLECTIVE R15, `(.L_x_2687) ;  /* 0x000000000f087348 */ /* 0x000fea0003c00000 */
[----:B------:R0:W1:Y:S02]  /*16110*/  SHFL.IDX P6, R14, R13, R12, R11 ;  /* 0x0000000c0d0e7389 */ /* 0x00006400000c000b */
[----:B01----:R-:W-:Y:S01]  /*16120*/  ENDCOLLECTIVE ;  /* 0x000000000000791b */ /* 0x003fe20003800000 */
.L_x_2687:
        /* <DEDUP_REMOVED lines=12> */
.L_x_2688:
[----:B------:R-:W-:Y:S05]  /*161f0*/  BRA `(.L_x_2689) ;  /* 0xffffffb400a07947 */ /* 0x000fea000383ffff */
.L_x_2603:
[----:B------:R-:W-:Y:S02]  /*16200*/  IMAD.MOV.U32 R13, RZ, RZ, R4 ;  /* 0x000000ffff0d7224 */ /* 0x000fe400078e0004 */
[----:B------:R-:W-:Y:S02]  /*16210*/  IMAD.MOV.U32 R12, RZ, RZ, RZ ;  /* 0x000000ffff0c7224 */ /* 0x000fe400078e00ff */
[----:B------:R-:W-:Y:S02]  /*16220*/  IMAD.MOV.U32 R11, RZ, RZ, 0x181f ;  /* 0x0000181fff0b7424 */ /* 0x000fe400078e00ff */
[----:B------:R-:W-:Y:S02]  /*16230*/  IMAD.MOV.U32 R15, RZ, RZ, -0x1 ;  /* 0xffffffffff0f7424 */ /* 0x000fe400078e00ff */
[----:B------:R-:W-:-:S07]  /*16240*/  IMAD.U32 R6, RZ, RZ, UR46 ;  /* 0x0000002eff067e24 */ /* 0x000fce000f8e00ff */
[----:B------:R-:W-:Y:S05]  /*16250*/  WARPSYNC.COLLECTIVE R15, `(.L_x_2690) ;  /* 0x000000000f087348 */ /* 0x000fea0003c00000 */
[----:B------:R0:W1:Y:S02]  /*16260*/  SHFL.IDX P6, R14, R13, R12, R11 ;  /* 0x0000000c0d0e7389 */ /* 0x00006400000c000b */
[----:B01----:R-:W-:Y:S01]  /*16270*/  ENDCOLLECTIVE ;  /* 0x000000000000791b */ /* 0x003fe20003800000 */
.L_x_2690:
[----:B------:R-:W-:-:S04]  /*16280*/  IMAD R6, R6, 0x80, R25 ;  /* 0x0000008006067824 */ /* 0x000fc800078e0219 */
[----:B------:R-:W-:Y:S02]  /*16290*/  VIADD R8, R6, 0x10 ;  /* 0x0000001006087836 */ /* 0x000fe40000000000 */
[----:B------:R-:W-:Y:S01]  /*162a0*/  IMAD.MOV.U32 R13, RZ, RZ, R0 ;  /* 0x000000ffff0d7224 */ /* 0x000fe200078e0000 */
[----:B------:R-:W-:-:S07]  /*162b0*/  MOV R2, R14 ;  /* 0x0000000e00027202 */ /* 0x000fce0000000f00 */
[----:B------:R-:W-:Y:S05]  /*162c0*/  WARPSYNC.COLLECTIVE R15, `(.L_x_2691) ;  /* 0x000000000f087348 */ /* 0x000fea0003c00000 */
[----:B------:R0:W1:Y:S02]  /*162d0*/  SHFL.IDX P6, R14, R13, R12, R11 ;  /* 0x0000000c0d0e7389 */ /* 0x00006400000c000b */
[----:B01----:R-:W-:Y:S01]  /*162e0*/  ENDCOLLECTIVE ;  /* 0x000000000000791b */ /* 0x003fe20003800000 */
.L_x_2691:
[----:B------:R-:W-:Y:S02]  /*162f0*/  ULDC UR4, c[0x0][0x288] ;  /* 0x0000a20000047ab9 */ /* 0x000fe40000000800 */
[----:B------:R-:W-:-:S05]  /*16300*/  IMAD R5, R5, UR4, RZ ;  /* 0x0000000405057c24 */ /* 0x000fca000f8e02ff */
[----:B------:R-:W-:Y:S01]  /*16310*/  ISETP.GE.AND P1, PT, R6, R5, PT ;  /* 0x000000050600720c */ /* 0x000fe20003f26270 */
[----:B------:R-:W-:Y:S01]  /*16320*/  IMAD.MOV.U32 R13, RZ, RZ, R4 ;  /* 0x000000ffff0d7224 */ /* 0x000fe200078e0004 */
[----:B------:R-:W-:-:S11]  /*16330*/  MOV R12, 0x1 ;  /* 0x00000001000c7802 */ /* 0x000fd60000000f00 */
[----:B------:R-:W-:-:S05]  /*16340*/  @!P1 IADD3 R14, P2, R29, R14, RZ ;  /* 0x0000000e1d0e9210 */ /* 0x000fca0007f5e0ff */
[----:B------:R-:W-:Y:S02]  /*16350*/  @!P1 IMAD.X R3, RZ, RZ, R2, P2 ;  /* 0x000000ffff039224 */ /* 0x000fe400010e0602 */
[----:B------:R-:W-:-:S07]  /*16360*/  @!P1 IMAD.MOV.U32 R2, RZ, RZ, R14 ;  /* 0x000000ffff029224 */ /* 0x000fce00078e000e */
[----:B------:R-:W-:Y:S05]  /*16370*/  WARPSYNC.COLLECTIVE R15, `(.L_x_2692) ;  /* 0x000000000f087348 */ /* 0x000fea0003c00000 */
[----:B------:R0:W1:Y:S02]  /*16380*/  SHFL.IDX P6, R14, R13, R12, R11 ;  /* 0x0000000c0d0e7389 */ /* 0x00006400000c000b */
[----:B01----:R-:W-:Y:S01]  /*16390*/  ENDCOLLECTIVE ;  /* 0x000000000000791b */ /* 0x003fe20003800000 */
.L_x_2692:
        /* <DEDUP_REMOVED lines=10> */
.L_x_2693:
[----:B------:R-:W-:Y:S01]  /*16440*/  MOV R13, R4 ;  /* 0x00000004000d7202 */ /* 0x000fe20000000f00 */
[----:B------:R-:W-:Y:S02]  /*16450*/  IMAD.MOV.U32 R12, RZ, RZ, 0x2 ;  /* 0x00000002ff0c7424 */ /* 0x000fe400078e00ff */
[----:B------:R-:W-:-:S07]  /*16460*/  IMAD.MOV.U32 R8, RZ, RZ, R14 ;  /* 0x000000ffff087224 */ /* 0x000fce00078e000e */
[----:B------:R-:W-:Y:S05]  /*16470*/  WARPSYNC.COLLECTIVE R15, `(.L_x_2694) ;  /* 0x000000000f087348 */ /* 0x000fea0003c00000 */
[----:B------:R0:W1:Y:S02]  /*16480*/  SHFL.IDX P6, R14, R13, R12, R11 ;  /* 0x0000000c0d0e7389 */ /* 0x00006400000c000b */
[----:B01----:R-:W-:Y:S01]  /*16490*/  ENDCOLLECTIVE ;  /* 0x000000000000791b */ /* 0x003fe20003800000 */
.L_x_2694:
        /* <DEDUP_REMOVED lines=15> */
.L_x_2695:
[----:B------:R-:W-:Y:S01]  /*16590*/  IMAD.MOV.U32 R13, RZ, RZ, R4 ;  /* 0x000000ffff0d7224 */ /* 0x000fe200078e0004 */
[----:B------:R-:W-:Y:S02]  /*165a0*/  MOV R12, 0x3 ;  /* 0x00000003000c7802 */ /* 0x000fe40000000f00 */
[----:B------:R-:W-:-:S05]  /*165b0*/  @!P1 IADD3 R14, P2, R29, R14, RZ ;  /* 0x0000000e1d0e9210 */ /* 0x000fca0007f5e0ff */
[----:B------:R-:W-:-:S08]  /*165c0*/  @!P1 IMAD.MOV.U32 R2, RZ, RZ, R14 ;  /* 0x000000ffff029224 */ /* 0x000fd000078e000e */
[----:B------:R-:W-:Y:S05]  /*165d0*/  WARPSYNC.COLLECTIVE R15, `(.L_x_2696) ;  /* 0x000000000f087348 */ /* 0x000fea0003c00000 */
[----:B------:R0:W1:Y:S02]  /*165e0*/  SHFL.IDX P6, R14, R13, R12, R11 ;  /* 0x0000000c0d0e7389 */ /* 0x00006400000c000b */
[----:B01----:R-:W-:Y:S01]  /*165f0*/  ENDCOLLECTIVE ;  /* 0x000000000000791b */ /* 0x003fe20003800000 */
.L_x_2696:
        /* <DEDUP_REMOVED lines=13> */
.L_x_2697:
[----:B------:R-:W-:Y:S02]  /*166d0*/  IMAD.MOV.U32 R13, RZ, RZ, R4 ;  /* 0x000000ffff0d7224 */ /* 0x000fe400078e0004 */
[----:B------:R-:W-:Y:S02]  /*166e0*/  IMAD.MOV.U32 R12, RZ, RZ, 0x4 ;  /* 0x00000004ff0c7424 */ /* 0x000fe400078e00ff */
[----:B------:R-:W-:-:S07]  /*166f0*/  IMAD.MOV.U32 R10, RZ, RZ, R14 ;  /* 0x000000ffff0a7224 */ /* 0x000fce00078e000e */
[----:B------:R-:W-:Y:S05]  /*16700*/  WARPSYNC.COLLECTIVE R15, `(.L_x_2698) ;  /* 0x000000000f087348 */ /* 0x000fea0003c00000 */
[----:B------:R0:W1:Y:S02]  /*16710*/  SHFL.IDX P6, R14, R13, R12, R11 ;  /* 0x0000000c0d0e7389 */ /* 0x00006400000c000b */
[----:B01----:R-:W-:Y:S01]  /*16720*/  ENDCOLLECTIVE ;  /* 0x000000000000791b */ /* 0x003fe20003800000 */
.L_x_2698:
[----:B------:R-:W-:-:S05]  /*16730*/  @!P2 IADD3 R2, P1, R29, R10, RZ ;  /* 0x0000000a1d02a210 */ /* 0x000fca0007f3e0ff */
[----:B------:R-:W-:Y:S01]  /*16740*/  @!P2 IMAD.X R3, RZ, RZ, R7, P1 ;  /* 0x000000ffff03a224 */ /* 0x000fe200008e0607 */
[----:B------:R-:W-:-:S04]  /*16750*/  ISETP.GE.AND P1, PT, R8, R5, PT ;  /* 0x000000050800720c */ /* 0x000fc80003f26270 */
        /* <DEDUP_REMOVED lines=9> */
.L_x_2699:
[----:B------:R-:W-:Y:S02]  /*167f0*/  IMAD.MOV.U32 R13, RZ, RZ, R4 ;  /* 0x000000ffff0d7224 */ /* 0x000fe400078e0004 */
[----:B------:R-:W-:Y:S01]  /*16800*/  IMAD.MOV.U32 R12, RZ, RZ, 0x5 ;  /* 0x00000005ff0c7424 */ /* 0x000fe200078e00ff */
[----:B------:R-:W-:-:S13]  /*16810*/  @!P1 IADD3 R2, P2, R29, R14, RZ ;  /* 0x0000000e1d029210 */ /* 0x000fda0007f5e0ff */
[----:B------:R-:W-:Y:S05]  /*16820*/  WARPSYNC.COLLECTIVE R15, `(.L_x_2700) ;  /* 0x000000000f087348 */ /* 0x000fea0003c00000 */
[----:B------:R0:W1:Y:S02]  /*16830*/  SHFL.IDX P6, R14, R13, R12, R11 ;  /* 0x0000000c0d0e7389 */ /* 0x00006400000c000b */
[----:B01----:R-:W-:Y:S01]  /*16840*/  ENDCOLLECTIVE ;  /* 0x000000000000791b */ /* 0x003fe20003800000 */
.L_x_2700:
        /* <DEDUP_REMOVED lines=12> */
.L_x_2701:
[----:B------:R-:W-:Y:S02]  /*16910*/  IMAD.MOV.U32 R13, RZ, RZ, R4 ;  /* 0x000000ffff0d7224 */ /* 0x000fe400078e0004 */
[----:B------:R-:W-:Y:S01]  /*16920*/  IMAD.MOV.U32 R12, RZ, RZ, 0x6 ;  /* 0x00000006ff0c7424 */ /* 0x000fe200078e00ff */
[----:B------:R-:W-:-:S07]  /*16930*/  MOV R10, R14 ;  /* 0x0000000e000a7202 */ /* 0x000fce0000000f00 */
[----:B------:R-:W-:Y:S05]  /*16940*/  WARPSYNC.COLLECTIVE R15, `(.L_x_2702) ;  /* 0x000000000f087348 */ /* 0x000fea0003c00000 */
[----:B------:R0:W1:Y:S02]  /*16950*/  SHFL.IDX P6, R14, R13, R12, R11 ;  /* 0x0000000c0d0e7389 */ /* 0x00006400000c000b */
[----:B01----:R-:W-:Y:S01]  /*16960*/  ENDCOLLECTIVE ;  /* 0x000000000000791b */ /* 0x003fe20003800000 */
.L_x_2702:
        /* <DEDUP_REMOVED lines=11> */
.L_x_2703:
        /* <DEDUP_REMOVED lines=8> */
.L_x_2704:
[----:B------:R-:W-:Y:S01]  /*16aa0*/  @!P1 MOV R2, R9 ;  /* 0x0000000900029202 */ /* 0x000fe20000000f00 */
[----:B------:R-:W-:-:S04]  /*16ab0*/  @!P1 IMAD.X R8, RZ, RZ, R8, P2 ;  /* 0x000000ffff089224 */ /* 0x000fc800010e0608 */
        /* <DEDUP_REMOVED lines=10> */
.L_x_2705:
[----:B------:R-:W-:Y:S05]  /*16b60*/  BRA `(.L_x_2706) ;  /* 0xffffffb400907947 */ /* 0x000fea000383ffff */
.L_x_2604:
[----:B0-----:R-:W-:-:S04]  /*16b70*/  IMAD.U32 R3, RZ, RZ, UR44 ;  /* 0x0000002cff037e24 */ /* 0x001fc8000f8e00ff */
[----:B------:R0:W1:Y:S03]  /*16b80*/  SYNCS.PHASECHK.TRANS64.TRYWAIT P0, [R3+URZ+0x22820], R0 ;  /* 0x02282000030075a7 */ /* 0x000066000800017f */
[----:B-1----:R-:W-:Y:S05]  /*16b90*/  @!P0 NANOSLEEP.SYNCS 0x989680 ;  /* 0x009896800000895d */ /* 0x002fea0003900000 */
[----:B------:R-:W1:Y:S02]  /*16ba0*/  @!P0 SYNCS.PHASECHK.TRANS64 P0, [R3+URZ+0x22820], R0 ;  /* 0x02282000030085a7 */ /* 0x000e64000800007f */
[----:B-1----:R-:W-:Y:S05]  /*16bb0*/  @!P0 BRA `(.L_x_2604) ;  /* 0xfffffffc00ec8947 */ /* 0x002fea000383ffff */
[----:B------:R-:W-:Y:S05]  /*16bc0*/  BRA `(.L_x_2707) ;  /* 0xffffffb400bc7947 */ /* 0x000fea000383ffff */
.L_x_2607:
[----:B0-----:R0:W1:Y:S02]  /*16bd0*/  SYNCS.PHASECHK.TRANS64.TRYWAIT P1, [R3+URZ+0x22880], R25 ;  /* 0x02288019030075a7 */ /* 0x001064000802017f */
[----:B-1----:R-:W-:Y:S05]  /*16be0*/  @!P1 NANOSLEEP.SYNCS 0x989680 ;  /* 0x009896800000995d */ /* 0x002fea0003900000 */
[----:B------:R-:W1:Y:S02]  /*16bf0*/  @!P1 SYNCS.PHASECHK.TRANS64 P1, [R3+URZ+0x22880], R25 ;  /* 0x02288019030095a7 */ /* 0x000e64000802007f */
[----:B-1----:R-:W-:Y:S05]  /*16c00*/  @!P1 BRA `(.L_x_2607) ;  /* 0xfffffffc00f09947 */ /* 0x002fea000383ffff */
[----:B------:R-:W-:Y:S05]  /*16c10*/  BRA `(.L_x_2708) ;  /* 0xffffffb800c07947 */ /* 0x000fea000383ffff */
.L_x_2608:
[----:B------:R-:W-:Y:S01]  /*16c20*/  BSSY B0, `(.L_x_2709) ;  /* 0x0000008000007945 */ /* 0x000fe20003800000 */
[----:B------:R-:W-:Y:S01]  /*16c30*/  IMAD.MOV.U32 R13, RZ, RZ, R7 ;  /* 0x000000ffff0d7224 */ /* 0x000fe200078e0007 */
[----:B------:R-:W-:Y:S01]  /*16c40*/  MOV R12, RZ ;  /* 0x000000ff000c7202 */ /* 0x000fe20000000f00 */
[----:B------:R-:W-:Y:S02]  /*16c50*/  IMAD.MOV.U32 R11, RZ, RZ, 0x181f ;  /* 0x0000181fff0b7424 */ /* 0x000fe400078e00ff */
[----:B------:R-:W-:-:S07]  /*16c60*/  IMAD.MOV.U32 R15, RZ, RZ, -0x1 ;  /* 0xffffffffff0f7424 */ /* 0x000fce00078e00ff */
[----:B0-----:R-:W-:Y:S05]  /*16c70*/  WARPSYNC.COLLECTIVE R15, `(.L_x_2710) ;  /* 0x000000000f087348 */ /* 0x001fea0003c00000 */
[----:B------:R1:W2:Y:S02]  /*16c80*/  SHFL.IDX P6, R14, R13, R12, R11 ;  /* 0x0000000c0d0e7389 */ /* 0x0002a400000c000b */
[----:B012---:R-:W-:Y:S01]  /*16c90*/  ENDCOLLECTIVE ;  /* 0x000000000000791b */ /* 0x007fe20003800000 */
.L_x_2710:
[----:B------:R-:W-:Y:S05]  /*16ca0*/  BSYNC B0 ;  /* 0x0000000000007941 */ /* 0x000fea0003800000 */
.L_x_2709:
        /* <DEDUP_REMOVED lines=9> */
.L_x_2711:
[----:B------:R-:W-:Y:S02]  /*16d40*/  IMAD.MOV.U32 R13, RZ, RZ, R7 ;  /* 0x000000ffff0d7224 */ /* 0x000fe400078e0007 */
[----:B------:R-:W-:Y:S01]  /*16d50*/  IMAD.MOV.U32 R12, RZ, RZ, 0x1 ;  /* 0x00000001ff0c7424 */ /* 0x000fe200078e00ff */
[----:B------:R-:W-:-:S07]  /*16d60*/  MOV R4, R14 ;  /* 0x0000000e00047202 */ /* 0x000fce0000000f00 */
[----:B------:R-:W-:Y:S05]  /*16d70*/  WARPSYNC.COLLECTIVE R15, `(.L_x_2712) ;  /* 0x000000000f087348 */ /* 0x000fea0003c00000 */
[----:B------:R0:W1:Y:S02]  /*16d80*/  SHFL.IDX P6, R14, R13, R12, R11 ;  /* 0x0000000c0d0e7389 */ /* 0x00006400000c000b */
[----:B01----:R-:W-:Y:S01]  /*16d90*/  ENDCOLLECTIVE ;  /* 0x000000000000791b */ /* 0x003fe20003800000 */
.L_x_2712:
        /* <DEDUP_REMOVED lines=11> */
.L_x_2713:
        /* <DEDUP_REMOVED lines=9> */
.L_x_2714:
        /* <DEDUP_REMOVED lines=9> */
.L_x_2715:
[----:B------:R-:W-:Y:S01]  /*16f70*/  IMAD.MOV.U32 R13, RZ, RZ, R7 ;  /* 0x000000ffff0d7224 */ /* 0x000fe200078e0007 */
[----:B------:R-:W-:Y:S01]  /*16f80*/  MOV R12, 0x3 ;  /* 0x00000003000c7802 */ /* 0x000fe20000000f00 */
[----:B------:R-:W-:-:S07]  /*16f90*/  IMAD.MOV.U32 R4, RZ, RZ, R14 ;  /* 0x000000ffff047224 */ /* 0x000fce00078e000e */
[----:B------:R-:W-:Y:S05]  /*16fa0*/  WARPSYNC.COLLECTIVE R15, `(.L_x_2716) ;  /* 0x000000000f087348 */ /* 0x000fea0003c00000 */
[----:B------:R0:W1:Y:S02]  /*16fb0*/  SHFL.IDX P6, R14, R13, R12, R11 ;  /* 0x0000000c0d0e7389 */ /* 0x00006400000c000b */
[----:B01----:R-:W-:Y:S01]  /*16fc0*/  ENDCOLLECTIVE ;  /* 0x000000000000791b */ /* 0x003fe20003800000 */
.L_x_2716:
        /* <DEDUP_REMOVED lines=11> */
.L_x_2717:
[----:B------:R-:W-:Y:S02]  /*17080*/  IMAD.MOV.U32 R13, RZ, RZ, R7 ;  /* 0x000000ffff0d7224 */ /* 0x000fe400078e0007 */
[----:B------:R-:W-:Y:S02]  /*17090*/  IMAD.MOV.U32 R12, RZ, RZ, 0x4 ;  /* 0x00000004ff0c7424 */ /* 0x000fe400078e00ff */
[----:B------:R-:W-:-:S07]  /*170a0*/  IMAD.MOV.U32 R4, RZ, RZ, R14 ;  /* 0x000000ffff047224 */ /* 0x000fce00078e000e */
[----:B------:R-:W-:Y:S05]  /*170b0*/  WARPSYNC.COLLECTIVE R15, `(.L_x_2718) ;  /* 0x000000000f087348 */ /* 0x000fea0003c00000 */
[----:B------:R0:W1:Y:S02]  /*170c0*/  SHFL.IDX P6, R14, R13, R12, R11 ;  /* 0x0000000c0d0e7389 */ /* 0x00006400000c000b */
[----:B01----:R-:W-:Y:S01]  /*170d0*/  ENDCOLLECTIVE ;  /* 0x000000000000791b */ /* 0x003fe20003800000 */
.L_x_2718:
        /* <DEDUP_REMOVED lines=11> */
.L_x_2719:
[----:B------:R-:W-:Y:S02]  /*17190*/  IMAD.MOV.U32 R13, RZ, RZ, R7 ;  /* 0x000000ffff0d7224 */ /* 0x000fe400078e0007 */
[----:B------:R-:W-:Y:S02]  /*171a0*/  IMAD.MOV.U32 R12, RZ, RZ, 0x5 ;  /* 0x00000005ff0c7424 */ /* 0x000fe400078e00ff */
[----:B------:R-:W-:-:S07]  /*171b0*/  IMAD.MOV.U32 R4, RZ, RZ, R14 ;  /* 0x000000ffff047224 */ /* 0x000fce00078e000e */
[----:B------:R-:W-:Y:S05]  /*171c0*/  WARPSYNC.COLLECTIVE R15, `(.L_x_2720) ;  /* 0x000000000f087348 */ /* 0x000fea0003c00000 */
[----:B------:R0:W1:Y:S02]  /*171d0*/  SHFL.IDX P6, R14, R13, R12, R11 ;  /* 0x0000000c0d0e7389 */ /* 0x00006400000c000b */
[----:B01----:R-:W-:Y:S01]  /*171e0*/  ENDCOLLECTIVE ;  /* 0x000000000000791b */ /* 0x003fe20003800000 */
.L_x_2720:
        /* <DEDUP_REMOVED lines=11> */
.L_x_2721:
[----:B------:R-:W-:Y:S02]  /*172a0*/  IMAD.MOV.U32 R13, RZ, RZ, R7 ;  /* 0x000000ffff0d7224 */ /* 0x000fe400078e0007 */
[----:B------:R-:W-:Y:S02]  /*172b0*/  IMAD.MOV.U32 R12, RZ, RZ, 0x6 ;  /* 0x00000006ff0c7424 */ /* 0x000fe400078e00ff */
[----:B------:R-:W-:-:S07]  /*172c0*/  IMAD.MOV.U32 R4, RZ, RZ, R14 ;  /* 0x000000ffff047224 */ /* 0x000fce00078e000e */
[----:B------:R-:W-:Y:S05]  /*172d0*/  WARPSYNC.COLLECTIVE R15, `(.L_x_2722) ;  /* 0x000000000f087348 */ /* 0x000fea0003c00000 */
[----:B------:R0:W1:Y:S02]  /*172e0*/  SHFL.IDX P6, R14, R13, R12, R11 ;  /* 0x0000000c0d0e7389 */ /* 0x00006400000c000b */
[----:B01----:R-:W-:Y:S01]  /*172f0*/  ENDCOLLECTIVE ;  /* 0x000000000000791b */ /* 0x003fe20003800000 */
.L_x_2722:
        /* <DEDUP_REMOVED lines=11> */
.L_x_2723:
[----:B------:R-:W-:Y:S02]  /*173b0*/  IMAD.MOV.U32 R13, RZ, RZ, R7 ;  /* 0x000000ffff0d7224 */ /* 0x000fe400078e0007 */
[----:B------:R-:W-:Y:S02]  /*173c0*/  IMAD.MOV.U32 R12, RZ, RZ, 0x7 ;  /* 0x00000007ff0c7424 */ /* 0x000fe400078e00ff */
[----:B------:R-:W-:-:S07]  /*173d0*/  IMAD.MOV.U32 R4, RZ, RZ, R14 ;  /* 0x000000ffff047224 */ /* 0x000fce00078e000e */
[----:B------:R-:W-:Y:S05]  /*173e0*/  WARPSYNC.COLLECTIVE R15, `(.L_x_2724) ;  /* 0x000000000f087348 */ /* 0x000fea0003c00000 */
[----:B------:R0:W1:Y:S02]  /*173f0*/  SHFL.IDX P6, R14, R13, R12, R11 ;  /* 0x0000000c0d0e7389 */ /* 0x00006400000c000b */
[----:B01----:R-:W-:Y:S01]  /*17400*/  ENDCOLLECTIVE ;  /* 0x000000000000791b */ /* 0x003fe20003800000 */
.L_x_2724:
        /* <DEDUP_REMOVED lines=11> */
.L_x_2725:
[----:B------:R-:W-:Y:S02]  /*174c0*/  IMAD.MOV.U32 R13, RZ, RZ, R19 ;  /* 0x000000ffff0d7224 */ /* 0x000fe400078e0013 */
[----:B------:R-:W-:Y:S02]  /*174d0*/  IMAD.MOV.U32 R12, RZ, RZ, RZ ;  /* 0x000000ffff0c7224 */ /* 0x000fe400078e00ff */
[----:B------:R-:W-:-:S05]  /*174e0*/  IMAD.MOV.U32 R11, RZ, RZ, R14 ;  /* 0x000000ffff0b7224 */ /* 0x000fca00078e000e */
[----:B------:R-:W-:Y:S02]  /*174f0*/  IADD3 R4, P1, R29, R11, RZ ;  /* 0x0000000b1d047210 */ /* 0x000fe40007f3e0ff */
[----:B------:R-:W-:-:S03]  /*17500*/  MOV R11, 0x181f ;  /* 0x0000181f000b7802 */ /* 0x000fc60000000f00 */
[----:B------:R-:W-:-:S08]  /*17510*/  IMAD.X R5, RZ, RZ, R5, P1 ;  /* 0x000000ffff057224 */ /* 0x000fd000008e0605 */
[----:B------:R-:W-:Y:S05]  /*17520*/  WARPSYNC.COLLECTIVE R15, `(.L_x_2726) ;  /* 0x000000000f087348 */ /* 0x000fea0003c00000 */
[----:B------:R0:W1:Y:S02]  /*17530*/  SHFL.IDX P6, R14, R13, R12, R11 ;  /* 0x0000000c0d0e7389 */ /* 0x00006400000c000b */
[----:B01----:R-:W-:Y:S01]  /*17540*/  ENDCOLLECTIVE ;  /* 0x000000000000791b */ /* 0x003fe20003800000 */
.L_x_2726:
        /* <DEDUP_REMOVED lines=9> */
.L_x_2727:
[----:B------:R-:W-:Y:S02]  /*175e0*/  IMAD.MOV.U32 R13, RZ, RZ, R19 ;  /* 0x000000ffff0d7224 */ /* 0x000fe400078e0013 */
[----:B------:R-:W-:Y:S02]  /*175f0*/  IMAD.MOV.U32 R12, RZ, RZ, 0x1 ;  /* 0x00000001ff0c7424 */ /* 0x000fe400078e00ff */
[----:B------:R-:W-:-:S07]  /*17600*/  IMAD.MOV.U32 R7, RZ, RZ, R14 ;  /* 0x000000ffff077224 */ /* 0x000fce00078e000e */
[----:B------:R-:W-:Y:S05]  /*17610*/  WARPSYNC.COLLECTIVE R15, `(.L_x_2728) ;  /* 0x000000000f087348 */ /* 0x000fea0003c00000 */
[----:B------:R0:W1:Y:S02]  /*17620*/  SHFL.IDX P6, R14, R13, R12, R11 ;  /* 0x0000000c0d0e7389 */ /* 0x00006400000c000b */
[----:B01----:R-:W-:Y:S01]  /*17630*/  ENDCOLLECTIVE ;  /* 0x000000000000791b */ /* 0x003fe20003800000 */
.L_x_2728:
        /* <DEDUP_REMOVED lines=11> */
.L_x_2729:
[----:B------:R-:W-:Y:S05]  /*176f0*/  BRA `(.L_x_2730) ;  /* 0xffffffb400747947 */ /* 0x000fea000383ffff */
.L_x_2611:
[----:B--2---:R2:W3:Y:S02]  /*17700*/  SYNCS.PHASECHK.TRANS64.TRYWAIT P1, [R3+URZ+0x22840], R25 ;  /* 0x02284019030075a7 */ /* 0x0044e4000802017f */
[----:B---3--:R-:W-:Y:S05]  /*17710*/  @!P1 NANOSLEEP.SYNCS 0x989680 ;  /* 0x009896800000995d */ /* 0x008fea0003900000 */
[----:B------:R-:W3:Y:S02]  /*17720*/  @!P1 SYNCS.PHASECHK.TRANS64 P1, [R3+URZ+0x22840], R25 ;  /* 0x02284019030095a7 */ /* 0x000ee4000802007f */
[----:B---3--:R-:W-:Y:S05]  /*17730*/  @!P1 BRA `(.L_x_2611) ;  /* 0xfffffffc00f09947 */ /* 0x008fea000383ffff */
[----:B------:R-:W-:Y:S05]  /*17740*/  BRA `(.L_x_2731) ;  /* 0xffffffb400b47947 */ /* 0x000fea000383ffff */
.L_x_2612:
        /* <DEDUP_REMOVED lines=8> */
.L_x_2733:
[----:B------:R-:W-:Y:S05]  /*177d0*/  BSYNC B0 ;  /* 0x0000000000007941 */ /* 0x000fea0003800000 */
.L_x_2732:
        /* <DEDUP_REMOVED lines=9> */
.L_x_2734:
[----:B------:R-:W-:Y:S02]  /*17870*/  VIADD R8, R8, UR44 ;  /* 0x0000002c08087c36 */ /* 0x000fe40008000000 */
[----:B------:R-:W-:Y:S01]  /*17880*/  IMAD.MOV.U32 R13, RZ, RZ, R7 ;  /* 0x000000ffff0d7224 */ /* 0x000fe200078e0007 */
[----:B------:R-:W-:Y:S02]  /*17890*/  MOV R12, 0x1 ;  /* 0x00000001000c7802 */ /* 0x000fe40000000f00 */
[----:B------:R-:W-:-:S13]  /*178a0*/  IADD3 R4, P1, R29, R14, RZ ;  /* 0x0000000e1d047210 */ /* 0x000fda0007f3e0ff */
[----:B------:R-:W-:Y:S05]  /*178b0*/  WARPSYNC.COLLECTIVE R15, `(.L_x_2735) ;  /* 0x000000000f087348 */ /* 0x000fea0003c00000 */
[----:B------:R0:W1:Y:S02]  /*178c0*/  SHFL.IDX P6, R14, R13, R12, R11 ;  /* 0x0000000c0d0e7389 */ /* 0x00006400000c000b */
[----:B01----:R-:W-:Y:S01]  /*178d0*/  ENDCOLLECTIVE ;  /* 0x000000000000791b */ /* 0x003fe20003800000 */
.L_x_2735:
        /* <DEDUP_REMOVED lines=10> */
.L_x_2736:
[----:B------:R-:W-:Y:S02]  /*17980*/  IMAD.MOV.U32 R13, RZ, RZ, R7 ;  /* 0x000000ffff0d7224 */ /* 0x000fe400078e0007 */
[----:B------:R-:W-:Y:S01]  /*17990*/  IMAD.MOV.U32 R12, RZ, RZ, 0x2 ;  /* 0x00000002ff0c7424 */ /* 0x000fe200078e00ff */
[----:B------:R-:W-:-:S13]  /*179a0*/  IADD3 R4, P1, R29, R14, RZ ;  /* 0x0000000e1d047210 */ /* 0x000fda0007f3e0ff */
[----:B------:R-:W-:Y:S05]  /*179b0*/  WARPSYNC.COLLECTIVE R15, `(.L_x_2737) ;  /* 0x000000000f087348 */ /* 0x000fea0003c00000 */
[----:B------:R0:W1:Y:S02]  /*179c0*/  SHFL.IDX P6, R14, R13, R12, R11 ;  /* 0x0000000c0d0e7389 */ /* 0x00006400000c000b */
[----:B01----:R-:W-:Y:S01]  /*179d0*/  ENDCOLLECTIVE ;  /* 0x000000000000791b */ /* 0x003fe20003800000 */
.L_x_2737:
        /* <DEDUP_REMOVED lines=10> */
.L_x_2738:
[----:B------:R-:W-:Y:S02]  /*17a80*/  IMAD.MOV.U32 R13, RZ, RZ, R7 ;  /* 0x000000ffff0d7224 */ /* 0x000fe400078e0007 */
[----:B------:R-:W-:Y:S02]  /*17a90*/  IMAD.MOV.U32 R12, RZ, RZ, 0x3 ;  /* 0x00000003ff0c7424 */ /* 0x000fe400078e00ff */
[----:B------:R-:W-:-:S07]  /*17aa0*/  IMAD.MOV.U32 R18, RZ, RZ, R14 ;  /* 0x000000ffff127224 */ /* 0x000fce00078e000e */
[----:B------:R-:W-:Y:S05]  /*17ab0*/  WARPSYNC.COLLECTIVE R15, `(.L_x_2739) ;  /* 0x000000000f087348 */ /* 0x000fea0003c00000 */
[----:B------:R0:W1:Y:S02]  /*17ac0*/  SHFL.IDX P6, R14, R13, R12, R11 ;  /* 0x0000000c0d0e7389 */ /* 0x00006400000c000b */
[----:B01----:R-:W-:Y:S01]  /*17ad0*/  ENDCOLLECTIVE ;  /* 0x000000000000791b */ /* 0x003fe20003800000 */
.L_x_2739:
        /* <DEDUP_REMOVED lines=11> */
.L_x_2740:
[----:B------:R-:W-:Y:S02]  /*17b90*/  IMAD.MOV.U32 R13, RZ, RZ, R7 ;  /* 0x000000ffff0d7224 */ /* 0x000fe400078e0007 */
[----:B------:R-:W-:Y:S01]  /*17ba0*/  IMAD.MOV.U32 R12, RZ, RZ, 0x4 ;  /* 0x00000004ff0c7424 */ /* 0x000fe200078e00ff */
[----:B------:R-:W-:-:S13]  /*17bb0*/  IADD3 R4, P1, R29, R14, RZ ;  /* 0x0000000e1d047210 */ /* 0x000fda0007f3e0ff */
[----:B------:R-:W-:Y:S05]  /*17bc0*/  WARPSYNC.COLLECTIVE R15, `(.L_x_2741) ;  /* 0x000000000f087348 */ /* 0x000fea0003c00000 */
[----:B------:R0:W1:Y:S02]  /*17bd0*/  SHFL.IDX P6, R14, R13, R12, R11 ;  /* 0x0000000c0d0e7389 */ /* 0x00006400000c000b */
[----:B01----:R-:W-:Y:S01]  /*17be0*/  ENDCOLLECTIVE ;  /* 0x000000000000791b */ /* 0x003fe20003800000 */
.L_x_2741:
        /* <DEDUP_REMOVED lines=10> */
.L_x_2742:
[----:B------:R-:W-:Y:S01]  /*17c90*/  MOV R13, R7 ;  /* 0x00000007000d7202 */ /* 0x000fe20000000f00 */
[----:B------:R-:W-:Y:S02]  /*17ca0*/  IMAD.MOV.U32 R12, RZ, RZ, 0x5 ;  /* 0x00000005ff0c7424 */ /* 0x000fe400078e00ff */
[----:B------:R-:W-:-:S07]  /*17cb0*/  IMAD.MOV.U32 R18, RZ, RZ, R14 ;  /* 0x000000ffff127224 */ /* 0x000fce00078e000e */
[----:B------:R-:W-:Y:S05]  /*17cc0*/  WARPSYNC.COLLECTIVE R15, `(.L_x_2743) ;  /* 0x000000000f087348 */ /* 0x000fea0003c00000 */
[----:B------:R0:W1:Y:S02]  /*17cd0*/  SHFL.IDX P6, R14, R13, R12, R11 ;  /* 0x0000000c0d0e7389 */ /* 0x00006400000c000b */
[----:B01----:R-:W-:Y:S01]  /*17ce0*/  ENDCOLLECTIVE ;  /* 0x000000000000791b */ /* 0x003fe20003800000 */
.L_x_2743:
        /* <DEDUP_REMOVED lines=11> */
.L_x_2744:
[----:B------:R-:W-:Y:S02]  /*17da0*/  IMAD.MOV.U32 R13, RZ, RZ, R7 ;  /* 0x000000ffff0d7224 */ /* 0x000fe400078e0007 */
[----:B------:R-:W-:Y:S01]  /*17db0*/  IMAD.MOV.U32 R12, RZ, RZ, 0x6 ;  /* 0x00000006ff0c7424 */ /* 0x000fe200078e00ff */
[----:B------:R-:W-:-:S13]  /*17dc0*/  IADD3 R4, P1, R29, R14, RZ ;  /* 0x0000000e1d047210 */ /* 0x000fda0007f3e0ff */
[----:B------:R-:W-:Y:S05]  /*17dd0*/  WARPSYNC.COLLECTIVE R15, `(.L_x_2745) ;  /* 0x000000000f087348 */ /* 0x000fea0003c00000 */
[----:B------:R0:W1:Y:S02]  /*17de0*/  SHFL.IDX P6, R14, R13, R12, R11 ;  /* 0x0000000c0d0e7389 */ /* 0x00006400000c000b */
[----:B01----:R-:W-:Y:S01]  /*17df0*/  ENDCOLLECTIVE ;  /* 0x000000000000791b */ /* 0x003fe20003800000 */
.L_x_2745:
        /* <DEDUP_REMOVED lines=10> */
.L_x_2746:
[----:B------:R-:W-:Y:S02]  /*17ea0*/  IMAD.MOV.U32 R13, RZ, RZ, R7 ;  /* 0x000000ffff0d7224 */ /* 0x000fe400078e0007 */
[----:B------:R-:W-:Y:S02]  /*17eb0*/  IMAD.MOV.U32 R12, RZ, RZ, 0x7 ;  /* 0x00000007ff0c7424 */ /* 0x000fe400078e00ff */
[----:B------:R-:W-:-:S07]  /*17ec0*/  IMAD.MOV.U32 R19, RZ, RZ, R14 ;  /* 0x000000ffff137224 */ /* 0x000fce00078e000e */
[----:B------:R-:W-:Y:S05]  /*17ed0*/  WARPSYNC.COLLECTIVE R15, `(.L_x_2747) ;  /* 0x000000000f087348 */ /* 0x000fea0003c00000 */
[----:B------:R0:W1:Y:S02]  /*17ee0*/  SHFL.IDX P6, R14, R13, R12, R11 ;  /* 0x0000000c0d0e7389 */ /* 0x00006400000c000b */
[----:B01----:R-:W-:Y:S01]  /*17ef0*/  ENDCOLLECTIVE ;  /* 0x000000000000791b */ /* 0x003fe20003800000 */
.L_x_2747:
        /* <DEDUP_REMOVED lines=11> */
.L_x_2748:
        /* <DEDUP_REMOVED lines=9> */
.L_x_2749:
        /* <DEDUP_REMOVED lines=9> */
.L_x_2750:
[----:B------:R-:W-:Y:S02]  /*180d0*/  IMAD.MOV.U32 R13, RZ, RZ, R10 ;  /* 0x000000ffff0d7224 */ /* 0x000fe400078e000a */
[----:B------:R-:W-:Y:S01]  /*180e0*/  IMAD.MOV.U32 R12, RZ, RZ, 0x1 ;  /* 0x00000001ff0c7424 */ /* 0x000fe200078e00ff */
[----:B------:R-:W-:-:S13]  /*180f0*/  IADD3 R4, P1, R29, R14, RZ ;  /* 0x0000000e1d047210 */ /* 0x000fda0007f3e0ff */
[----:B------:R-:W-:Y:S05]  /*18100*/  WARPSYNC.COLLECTIVE R15, `(.L_x_2751) ;  /* 0x000000000f087348 */ /* 0x000fea0003c00000 */
[----:B------:R0:W1:Y:S02]  /*18110*/  SHFL.IDX P6, R14, R13, R12, R11 ;  /* 0x0000000c0d0e7389 */ /* 0x00006400000c000b */
[----:B01----:R-:W-:Y:S01]  /*18120*/  ENDCOLLECTIVE ;  /* 0x000000000000791b */ /* 0x003fe20003800000 */
.L_x_2751:
        /* <DEDUP_REMOVED lines=10> */
.L_x_2752:
[----:B------:R-:W-:Y:S05]  /*181d0*/  BRA `(.L_x_2753) ;  /* 0xffffffb000607947 */ /* 0x000fea000383ffff */
.L_x_2615:
[----:B0-----:R0:W1:Y:S02]  /*181e0*/  SYNCS.PHASECHK.TRANS64.TRYWAIT P2, [R6+URZ+0x22870], R3 ;  /* 0x02287003060075a7 */ /* 0x001064000804017f */
[----:B-1----:R-:W-:Y:S05]  /*181f0*/  @!P2 NANOSLEEP.SYNCS 0x989680 ;  /* 0x009896800000a95d */ /* 0x002fea0003900000 */
[----:B------:R-:W1:Y:S02]  /*18200*/  @!P2 SYNCS.PHASECHK.TRANS64 P2, [R6+URZ+0x22870], R3 ;  /* 0x022870030600a5a7 */ /* 0x000e64000804007f */
[----:B-1----:R-:W-:Y:S05]  /*18210*/  @!P2 BRA `(.L_x_2615) ;  /* 0xfffffffc00f0a947 */ /* 0x002fea000383ffff */
[----:B------:R-:W-:Y:S05]  /*18220*/  BRA `(.L_x_2754) ;  /* 0xffffffb000b87947 */ /* 0x000fea000383ffff */
.L_x_2617:
[----:B0-----:R0:W1:Y:S02]  /*18230*/  SYNCS.PHASECHK.TRANS64.TRYWAIT P2, [R6+URZ+0x22860], R5 ;  /* 0x02286005060075a7 */ /* 0x001064000804017f */
[----:B-1----:R-:W-:Y:S05]  /*18240*/  @!P2 NANOSLEEP.SYNCS 0x989680 ;  /* 0x009896800000a95d */ /* 0x002fea0003900000 */
[----:B------:R-:W1:Y:S02]  /*18250*/  @!P2 SYNCS.PHASECHK.TRANS64 P2, [R6+URZ+0x22860], R5 ;  /* 0x022860050600a5a7 */ /* 0x000e64000804007f */
[----:B-1----:R-:W-:Y:S05]  /*18260*/  @!P2 BRA `(.L_x_2617) ;  /* 0xfffffffc00f0a947 */ /* 0x002fea000383ffff */
[----:B------:R-:W-:Y:S05]  /*18270*/  BRA `(.L_x_2755) ;  /* 0xffffffb000cc7947 */ /* 0x000fea000383ffff */
.L_x_2624:
[----:B0-----:R0:W1:Y:S02]  /*18280*/  SYNCS.PHASECHK.TRANS64.TRYWAIT P0, [R3+URZ+0x22870], R0 ;  /* 0x02287000030075a7 */ /* 0x001064000800017f */
[----:B-1----:R-:W-:Y:S05]  /*18290*/  @!P0 NANOSLEEP.SYNCS 0x989680 ;  /* 0x009896800000895d */ /* 0x002fea0003900000 */
[----:B------:R-:W1:Y:S02]  /*182a0*/  @!P0 SYNCS.PHASECHK.TRANS64 P0, [R3+URZ+0x22870], R0 ;  /* 0x02287000030085a7 */ /* 0x000e64000800007f */
[----:B-1----:R-:W-:Y:S05]  /*182b0*/  @!P0 BRA `(.L_x_2624) ;  /* 0xfffffffc00f08947 */ /* 0x002fea000383ffff */
[----:B------:R-:W-:Y:S05]  /*182c0*/  BRA `(.L_x_2756) ;  /* 0xffffffb8004c7947 */ /* 0x000fea000383ffff */
.L_x_2626:
[----:B0-----:R0:W1:Y:S02]  /*182d0*/  SYNCS.PHASECHK.TRANS64.TRYWAIT P0, [R3+URZ+0x22860], R4 ;  /* 0x02286004030075a7 */ /* 0x001064000800017f */
[----:B-1----:R-:W-:Y:S05]  /*182e0*/  @!P0 NANOSLEEP.SYNCS 0x989680 ;  /* 0x009896800000895d */ /* 0x002fea0003900000 */
[----:B------:R-:W1:Y:S02]  /*182f0*/  @!P0 SYNCS.PHASECHK.TRANS64 P0, [R3+URZ+0x22860], R4 ;  /* 0x02286004030085a7 */ /* 0x000e64000800007f */
[----:B-1----:R-:W-:Y:S05]  /*18300*/  @!P0 BRA `(.L_x_2626) ;  /* 0xfffffffc00f08947 */ /* 0x002fea000383ffff */
[----:B------:R-:W-:Y:S05]  /*18310*/  BRA `(.L_x_2757) ;  /* 0xffffffb800707947 */ /* 0x000fea000383ffff */
.L_x_2629:
[----:B0-----:R0:W1:Y:S02]  /*18320*/  SYNCS.PHASECHK.TRANS64.TRYWAIT P0, [R7+URZ+0x22820], R2 ;  /* 0x02282002070075a7 */ /* 0x001064000800017f */
[----:B-1----:R-:W-:Y:S05]  /*18330*/  @!P0 NANOSLEEP.SYNCS 0x989680 ;  /* 0x009896800000895d */ /* 0x002fea0003900000 */
[----:B------:R-:W1:Y:S02]  /*18340*/  @!P0 SYNCS.PHASECHK.TRANS64 P0, [R7+URZ+0x22820], R2 ;  /* 0x02282002070085a7 */ /* 0x000e64000800007f */
[----:B-1----:R-:W-:Y:S05]  /*18350*/  @!P0 BRA `(.L_x_2629) ;  /* 0xfffffffc00f08947 */ /* 0x002fea000383ffff */
[----:B------:R-:W-:Y:S05]  /*18360*/  BRA `(.L_x_2758) ;  /* 0xffffffbc00d07947 */ /* 0x000fea000383ffff */
.L_x_2631:
[----:B0-----:R0:W1:Y:S02]  /*18370*/  SYNCS.PHASECHK.TRANS64.TRYWAIT P1, [R5+URZ+0x22840], R2 ;  /* 0x02284002050075a7 */ /* 0x001064000802017f */
[----:B-1----:R-:W-:Y:S05]  /*18380*/  @!P1 NANOSLEEP.SYNCS 0x989680 ;  /* 0x009896800000995d */ /* 0x002fea0003900000 */
[----:B------:R-:W1:Y:S02]  /*18390*/  @!P1 SYNCS.PHASECHK.TRANS64 P1, [R5+URZ+0x22840], R2 ;  /* 0x02284002050095a7 */ /* 0x000e64000802007f */
[----:B-1----:R-:W-:Y:S05]  /*183a0*/  @!P1 BRA `(.L_x_2631) ;  /* 0xfffffffc00f09947 */ /* 0x002fea000383ffff */
[----:B------:R-:W-:Y:S05]  /*183b0*/  BRA `(.L_x_2759) ;  /* 0xffffffc0000c7947 */ /* 0x000fea000383ffff */
.L_x_2633:
[----:B-1----:R1:W2:Y:S02]  /*183c0*/  SYNCS.PHASECHK.TRANS64.TRYWAIT P1, [R7+URZ+0x22840], R0 ;  /* 0x02284000070075a7 */ /* 0x0022a4000802017f */
[----:B--2---:R-:W-:Y:S05]  /*183d0*/  @!P1 NANOSLEEP.SYNCS 0x989680 ;  /* 0x009896800000995d */ /* 0x004fea0003900000 */
[----:B------:R-:W2:Y:S02]  /*183e0*/  @!P1 SYNCS.PHASECHK.TRANS64 P1, [R7+URZ+0x22840], R0 ;  /* 0x02284000070095a7 */ /* 0x000ea4000802007f */
[----:B--2---:R-:W-:Y:S05]  /*183f0*/  @!P1 BRA `(.L_x_2633) ;  /* 0xfffffffc00f09947 */ /* 0x004fea000383ffff */
[----:B------:R-:W-:Y:S05]  /*18400*/  BRA `(.L_x_2760) ;  /* 0xffffffc000187947 */ /* 0x000fea000383ffff */
.L_x_2635:
[----:B--2---:R2:W3:Y:S02]  /*18410*/  SYNCS.PHASECHK.TRANS64.TRYWAIT P1, [R5+URZ+0x22860], R2 ;  /* 0x02286002050075a7 */ /* 0x0044e4000802017f */
[----:B---3--:R-:W-:Y:S05]  /*18420*/  @!P1 NANOSLEEP.SYNCS 0x989680 ;  /* 0x009896800000995d */ /* 0x008fea0003900000 */
[----:B------:R-:W3:Y:S02]  /*18430*/  @!P1 SYNCS.PHASECHK.TRANS64 P1, [R5+URZ+0x22860], R2 ;  /* 0x02286002050095a7 */ /* 0x000ee4000802007f */
[----:B---3--:R-:W-:Y:S05]  /*18440*/  @!P1 BRA `(.L_x_2635) ;  /* 0xfffffffc00f09947 */ /* 0x008fea000383ffff */
[----:B------:R-:W-:Y:S05]  /*18450*/  BRA `(.L_x_2761) ;  /* 0xffffffc000147947 */ /* 0x000fea000383ffff */
.L_x_2637:
[----:B---3--:R3:W4:Y:S02]  /*18460*/  SYNCS.PHASECHK.TRANS64.TRYWAIT P1, [R7+URZ+0x22860], R0 ;  /* 0x02286000070075a7 */ /* 0x008724000802017f */
[----:B----4-:R-:W-:Y:S05]  /*18470*/  @!P1 NANOSLEEP.SYNCS 0x989680 ;  /* 0x009896800000995d */ /* 0x010fea0003900000 */
[----:B------:R-:W4:Y:S02]  /*18480*/  @!P1 SYNCS.PHASECHK.TRANS64 P1, [R7+URZ+0x22860], R0 ;  /* 0x02286000070095a7 */ /* 0x000f24000802007f */
[----:B----4-:R-:W-:Y:S05]  /*18490*/  @!P1 BRA `(.L_x_2637) ;  /* 0xfffffffc00f09947 */ /* 0x010fea000383ffff */
[----:B------:R-:W-:Y:S05]  /*184a0*/  BRA `(.L_x_2762) ;  /* 0xffffffc000107947 */ /* 0x000fea000383ffff */
.L_x_2639:
[----:B----4-:R4:W0:Y:S02]  /*184b0*/  SYNCS.PHASECHK.TRANS64.TRYWAIT P1, [R5+URZ+0x22880], R2 ;  /* 0x02288002050075a7 */ /* 0x010824000802017f */
[----:B0-----:R-:W-:Y:S05]  /*184c0*/  @!P1 NANOSLEEP.SYNCS 0x989680 ;  /* 0x009896800000995d */ /* 0x001fea0003900000 */
[----:B------:R-:W0:Y:S02]  /*184d0*/  @!P1 SYNCS.PHASECHK.TRANS64 P1, [R5+URZ+0x22880], R2 ;  /* 0x02288002050095a7 */ /* 0x000e24000802007f */
[----:B0-----:R-:W-:Y:S05]  /*184e0*/  @!P1 BRA `(.L_x_2639) ;  /* 0xfffffffc00f09947 */ /* 0x001fea000383ffff */
[----:B------:R-:W-:Y:S05]  /*184f0*/  BRA `(.L_x_2763) ;  /* 0xffffffc0000c7947 */ /* 0x000fea000383ffff */
.L_x_2764:
        /* <DEDUP_REMOVED lines=16> */
.L_x_3746:


//--------------------- .text._ZN7cutlass13device_kernelIN5flash11enable_sm90INS1_16FlashAttnFwdSm90INS1_25CollectiveMainloopFwdSm90ILi2EN4cute5tupleIJNS5_1CILi1EEES8_S8_EEENS6_IJNS7_ILi128EEENS7_ILi160EEESA_EEELi128ENS_12float_e4m3_tEfNS_4arch4Sm90ELb1ELb0ELb1ELb1ELb1ELb0ELb0ELb1ELb1ELb1ELb1ELb0EEENS1_21CollectiveEpilogueFwdINS6_IJSA_SA_SB_EEES9_NS_10bfloat16_tESF_Li256ELb1ELb1ELb1ELb1EEENS1_36VarlenDynamicPersistentTileSchedulerILi128ELi160ELi256ELi128ELb1ELb1ELb1ELb1ELb1ELb1EEEEEEEEEvNT_6ParamsE --------------------------
	.section	.text._ZN7cutlass13device_kernelIN5flash11enable_sm90INS1_16FlashAttnFwdSm90INS1_25CollectiveMainloopFwdSm90ILi2EN4cute5tupleIJNS5_1CILi1EEES8_S8_EEENS6_IJNS7_ILi128EEENS7_ILi160EEESA_EEELi128ENS_12float_e4m3_tEfNS_4arch4Sm90ELb1ELb0ELb1ELb1ELb1ELb0ELb0ELb1ELb1ELb1ELb1ELb0EEENS1_21CollectiveEpilogueFwdINS6_IJSA_SA_SB_EEES9_NS_10bfloat16_tESF_Li256ELb1ELb1ELb1ELb1EEENS1_36VarlenDynamicPersistentTileSchedulerILi128ELi160ELi256ELi128ELb1ELb1ELb1ELb1ELb1ELb1EEEEEEEEEvNT_6ParamsE,"ax",@progbits
	.align	128
.text._ZN7cutlass13device_kernelIN5flash11enable_sm90INS1_16FlashAttnFwdSm90INS1_25CollectiveMainloopFwdSm90ILi2EN4cute5tupleIJNS5_1CILi1EEES8_S8_EEENS6_IJNS7_ILi128EEENS7_ILi160EEESA_EEELi128ENS_12float_e4m3_tEfNS_4arch4Sm90ELb1ELb0ELb1ELb1ELb1ELb0ELb0ELb1ELb1ELb1ELb1ELb0EEENS1_21CollectiveEpilogueFwdINS6_IJSA_SA_SB_EEES9_NS_10bfloat16_tESF_Li256ELb1ELb1ELb1ELb1EEENS1_36VarlenDynamicPersistentTileSchedulerILi128ELi160ELi256ELi128ELb1ELb1ELb1ELb1ELb1ELb1EEEEEEEEEvNT_6ParamsE:
        .type           _ZN7cutlass13device_kernelIN5flash11enable_sm90INS1_16FlashAttnFwdSm90INS1_25CollectiveMainloopFwdSm90ILi2EN4cute5tupleIJNS5_1CILi1EEES8_S8_EEENS6_IJNS7_ILi128EEENS7_ILi160EEESA_EEELi128ENS_12float_e4m3_tEfNS_4arch4Sm90ELb1ELb0ELb1ELb1ELb1ELb0ELb0ELb1ELb1ELb1ELb1ELb0EEENS1_21CollectiveEpilogueFwdINS6_IJSA_SA_SB_EEES9_NS_10bfloat16_tESF_Li256ELb1ELb1ELb1ELb1EEENS1_36VarlenDynamicPersistentTileSchedulerILi128ELi160ELi256ELi128ELb1ELb1ELb1ELb1ELb1ELb1EEEEEEEEEvNT_6ParamsE,@function
        .size           _ZN7cutlass13device_kernelIN5flash11enable_sm90INS1_16FlashAttnFwdSm90INS1_25CollectiveMainloopFwdSm90ILi2EN4cute5tupleIJNS5_1CILi1EEES8_S8_EEENS6_IJNS7_ILi128EEENS7_ILi160EEESA_EEELi128ENS_12float_e4m3_tEfNS_4arch4Sm90ELb1ELb0ELb1ELb1ELb1ELb0ELb0ELb1ELb1ELb1ELb1ELb0EEENS1_21CollectiveEpilogueFwdINS6_IJSA_SA_SB_EEES9_NS_10bfloat16_tESF_Li256ELb1ELb1ELb1ELb1EEENS1_36VarlenDynamicPersistentTileSchedulerILi128ELi160ELi256ELi128ELb1ELb1ELb1ELb1ELb1ELb1EEEEEEEEEvNT_6ParamsE,(.L_x_3747 - _ZN7cutlass13device_kernelIN5flash11enable_sm90INS1_16FlashAttnFwdSm90INS1_25CollectiveMainloopFwdSm90ILi2EN4cute5tupleIJNS5_1CILi1EEES8_S8_EEENS6_IJNS7_ILi128EEENS7_ILi160EEESA_EEELi128ENS_12float_e4m3_tEfNS_4arch4Sm90ELb1ELb0ELb1ELb1ELb1ELb0ELb0ELb1ELb1ELb1ELb1ELb0EEENS1_21CollectiveEpilogueFwdINS6_IJSA_SA_SB_EEES9_NS_10bfloat16_tESF_Li256ELb1ELb1ELb1ELb1EEENS1_36VarlenDynamicPersistentTileSchedulerILi128ELi160ELi256ELi128ELb1ELb1ELb1ELb1ELb1ELb1EEEEEEEEEvNT_6ParamsE)
        .other          _ZN7cutlass13device_kernelIN5flash11enable_sm90INS1_16FlashAttnFwdSm90INS1_25CollectiveMainloopFwdSm90ILi2EN4cute5tupleIJNS5_1CILi1EEES8_S8_EEENS6_IJNS7_ILi128EEENS7_ILi160EEESA_EEELi128ENS_12float_e4m3_tEfNS_4arch4Sm90ELb1ELb0ELb1ELb1ELb1ELb0ELb0ELb1ELb1ELb1ELb1ELb0EEENS1_21CollectiveEpilogueFwdINS6_IJSA_SA_SB_EEES9_NS_10bfloat16_tESF_Li256ELb1ELb1ELb1ELb1EEENS1_36VarlenDynamicPersistentTileSchedulerILi128ELi160ELi256ELi128ELb1ELb1ELb1ELb1ELb1ELb1EEEEEEEEEvNT_6ParamsE,@"STO_CUDA_ENTRY STV_DEFAULT"
_ZN7cutlass13device_kernelIN5flash11enable_sm90INS1_16FlashAttnFwdSm90INS1_25CollectiveMainloopFwdSm90ILi2EN4cute5tupleIJNS5_1CILi1EEES8_S8_EEENS6_IJNS7_ILi128EEENS7_ILi160EEESA_EEELi128ENS_12float_e4m3_tEfNS_4arch4Sm90ELb1ELb0ELb1ELb1ELb1ELb0ELb0ELb1ELb1ELb1ELb1ELb0EEENS1_21CollectiveEpilogueFwdINS6_IJSA_SA_SB_EEES9_NS_10bfloat16_tESF_Li256ELb1ELb1ELb1ELb1EEENS1_36VarlenDynamicPersistentTileSchedulerILi128ELi160ELi256ELi128ELb1ELb1ELb1ELb1ELb1ELb1EEEEEEEEEvNT_6ParamsE:
        /* <DEDUP_REMOVED lines=45> */
.L_x_2765:
        /* <DEDUP_REMOVED lines=22> */
.L_x_2766:
        /* <DEDUP_REMOVED lines=18> */
.L_x_2767:
        /* <DEDUP_REMOVED lines=22> */
.L_x_2768:
        /* <DEDUP_REMOVED lines=24> */
.L_x_2769:
        /* <DEDUP_REMOVED lines=8> */
.L_x_2771:
        /* <DEDUP_REMOVED lines=29> */
[----:B------:R-:W-:Y:S01]  /*0a80*/  LEA.HI R2, R3, R224, RZ, 0x4 ;  /* 0x000000e003027211 */ /* 0x000fe200078f20ff */
[----:B------:R-:W-:Y:S01]  /*0a90*/  IMAD.SHL.U32 R4, R4, 0x20, RZ ;  /* 0x0000002004047824 */ /* 0x000fe200078e00ff */
[----:B------:R-:W-:Y:S01]  /*0aa0*/  SHF.R.S32.HI R219, RZ, 0x7, R0 ;  /* 0x00000007ffdb7819 */ /* 0x000fe20000011400 */
[----:B------:R-:W-:Y:S01]  /*0ab0*/  IMAD.IADD R203, R224, 0x1, -R203 ;  /* 0x00000001e0cb7824 */ /* 0x000fe200078e0acb */
[----:B------:R-:W-:Y:S02]  /*0ac0*/  SHF.R.S32.HI R7, RZ, 0x4, R2 ;  /* 0x00000004ff077819 */ /* 0x000fe40000011402 */
[----:B------:R-:W-:Y:S02]  /*0ad0*/  LOP3.LUT R5, R2, 0x3fffff0, RZ, 0xc0, !PT ;  /* 0x03fffff002057812 */ /* 0x000fe400078ec0ff */
[----:B------:R-:W-:-:S02]  /*0ae0*/  SHF.R.S32.HI R6, RZ, 0x1f, R203 ;  /* 0x0000001fff067819 */ /* 0x000fc400000114cb */
[----:B------:R-:W-:Y:S01]  /*0af0*/  LOP3.LUT R4, R4, 0xfffffc00, RZ, 0xc0, !PT ;  /* 0xfffffc0004047812 */ /* 0x000fe200078ec0ff */
[----:B------:R-:W-:Y:S01]  /*0b00*/  IMAD.IADD R5, R224, 0x1, -R5 ;  /* 0x00000001e0057824 */ /* 0x000fe200078e0a05 */
[----:B------:R-:W-:Y:S02]  /*0b10*/  LEA.HI R2, R2, R7, RZ, 0x1 ;  /* 0x0000000702027211 */ /* 0x000fe400078f08ff */
[----:B------:R-:W-:Y:S01]  /*0b20*/  LEA.HI R8, R6, R203, RZ, 0x2 ;  /* 0x000000cb06087211 */ /* 0x000fe200078f10ff */
[----:B------:R-:W-:Y:S01]  /*0b30*/  IMAD R5, R5, 0x40, R4 ;  /* 0x0000004005057824 */ /* 0x000fe200078e0204 */
[----:B------:R-:W-:Y:S02]  /*0b40*/  LOP3.LUT R2, R2, 0x1ffffffe, RZ, 0xc0, !PT ;  /* 0x1ffffffe02027812 */ /* 0x000fe400078ec0ff */
[----:B------:R-:W-:Y:S02]  /*0b50*/  LEA.HI R4, R3, R224, RZ, 0x2 ;  /* 0x000000e003047211 */ /* 0x000fe400078f10ff */
[----:B------:R-:W-:Y:S01]  /*0b60*/  SHF.R.S32.HI R9, RZ, 0x2, R8 ;  /* 0x00000002ff097819 */ /* 0x000fe20000011408 */
[----:B------:R-:W-:Y:S01]  /*0b70*/  IMAD.IADD R2, R7, 0x1, -R2 ;  /* 0x0000000107027824 */ /* 0x000fe200078e0a02 */
[----:B------:R-:W-:-:S02]  /*0b80*/  SHF.R.S32.HI R10, RZ, 0x1f, R8 ;  /* 0x0000001fff0a7819 */ /* 0x000fc40000011408 */
[----:B------:R-:W-:Y:S01]  /*0b90*/  LOP3.LUT R7, R4, 0xfffffffc, RZ, 0xc0, !PT ;  /* 0xfffffffc04077812 */ /* 0x000fe200078ec0ff */
[----:B------:R-:W-:Y:S01]  /*0ba0*/  IMAD R221, R2, 0x8, R5 ;  /* 0x0000000802dd7824 */ /* 0x000fe200078e0205 */
[----:B------:R-:W-:Y:S02]  /*0bb0*/  LEA.HI R3, R3, R224, RZ, 0x3 ;  /* 0x000000e003037211 */ /* 0x000fe400078f18ff */
[----:B------:R-:W-:Y:S01]  /*0bc0*/  LEA.HI R10, R10, R9, RZ, 0x3 ;  /* 0x000000090a0a7211 */ /* 0x000fe200078f18ff */
[----:B------:R-:W-:Y:S01]  /*0bd0*/  IMAD.IADD R7, R224, 0x1, -R7 ;  /* 0x00000001e0077824 */ /* 0x000fe200078e0a07 */
[----:B------:R-:W-:Y:S02]  /*0be0*/  LOP3.LUT R5, R3, 0xfffffff8, RZ, 0xc0, !PT ;  /* 0xfffffff803057812 */ /* 0x000fe400078ec0ff */
[----:B------:R-:W-:Y:S02]  /*0bf0*/  LOP3.LUT R8, R8, 0x7ffffffc, RZ, 0xc0, !PT ;  /* 0x7ffffffc08087812 */ /* 0x000fe400078ec0ff */
[----:B------:R-:W-:Y:S01]  /*0c00*/  LOP3.LUT R10, R10, 0xfffffff8, RZ, 0xc0, !PT ;  /* 0xfffffff80a0a7812 */ /* 0x000fe200078ec0ff */
[----:B------:R-:W-:Y:S01]  /*0c10*/  IMAD.IADD R22, R224, 0x1, -R5 ;  /* 0x00000001e0167824 */ /* 0x000fe200078e0a05 */
[----:B------:R-:W-:Y:S01]  /*0c20*/  LEA.HI R6, R6, R203, RZ, 0x5 ;  /* 0x000000cb06067211 */ /* 0x000fe200078f28ff */
[----:B------:R-:W-:Y:S01]  /*0c30*/  IMAD.IADD R8, R203, 0x1, -R8 ;  /* 0x00000001cb087824 */ /* 0x000fe200078e0a08 */
[----:B------:R-:W-:Y:S01]  /*0c40*/  LEA.HI R0, R0, R219, RZ, 0x1 ;  /* 0x000000db00007211 */ /* 0x000fe200078f08ff */
[----:B------:R-:W-:Y:S01]  /*0c50*/  IMAD.IADD R9, R9, 0x1, -R10 ;  /* 0x0000000109097824 */ /* 0x000fe200078e0a0a */
[----:B------:R-:W-:Y:S01]  /*0c60*/  LEA.HI R2, R7, R7, RZ, 0x1 ;  /* 0x0000000707027211 */ /* 0x000fe200078f08ff */
[----:B------:R-:W-:Y:S01]  /*0c70*/  IMAD.SHL.U32 R16, R22, 0x8, RZ ;  /* 0x0000000816107824 */ /* 0x000fe200078e00ff */
[----:B------:R-:W-:Y:S01]  /*0c80*/  SHF.R.S32.HI R6, RZ, 0x5, R6 ;  /* 0x00000005ff067819 */ /* 0x000fe20000011406 */
[----:B------:R-:W-:Y:S01]  /*0c90*/  IMAD.SHL.U32 R17, R8, 0x2, RZ ;  /* 0x0000000208117824 */ /* 0x000fe200078e00ff */
[----:B------:R-:W-:Y:S01]  /*0ca0*/  LOP3.LUT R0, R0, 0x3fffffe, RZ, 0xc0, !PT ;  /* 0x03fffffe00007812 */ /* 0x000fe200078ec0ff */
[----:B------:R-:W-:Y:S01]  /*0cb0*/  VIADD R19, R16, 0x40 ;  /* 0x0000004010137836 */ /* 0x000fe20000000000 */
[----:B------:R-:W-:Y:S01]  /*0cc0*/  LOP3.LUT R2, R2, 0x1ffffffe, RZ, 0xc0, !PT ;  /* 0x1ffffffe02027812 */ /* 0x000fe200078ec0ff */
[----:B------:R-:W-:Y:S01]  /*0cd0*/  IMAD R9, R6, 0x10, R9 ;  /* 0x0000001006097824 */ /* 0x000fe200078e0209 */
[----:B------:R-:W-:Y:S01]  /*0ce0*/  SHF.R.S32.HI R202, RZ, 0x3, R3 ;  /* 0x00000003ffca7819 */ /* 0x000fe20000011403 */
[----:B------:R-:W-:Y:S01]  /*0cf0*/  IMAD.IADD R0, R219, 0x1, -R0 ;  /* 0x00000001db007824 */ /* 0x000fe200078e0a00 */
[----:B------:R-:W-:Y:S01]  /*0d00*/  SHF.R.S32.HI R223, RZ, 0x1f, R16 ;  /* 0x0000001fffdf7819 */ /* 0x000fe20000011410 */
[C---:B------:R-:W-:Y:S01]  /*0d10*/  VIADD R201, R17.reuse, 0x8 ;  /* 0x0000000811c97836 */ /* 0x040fe20000000000 */
[----:B------:R-:W-:Y:S01]  /*0d20*/  SHF.R.S32.HI R222, RZ, 0x1f, R19 ;  /* 0x0000001fffde7819 */ /* 0x000fe20000011413 */
[----:B------:R-:W-:-:S02]  /*0d30*/  VIADD R200, R17, 0x10 ;  /* 0x0000001011c87836 */ /* 0x000fc40000000000 */
        /* <DEDUP_REMOVED lines=31> */
.L_x_2835:
        /* <DEDUP_REMOVED lines=23> */
[----:B------:R-:W-:Y:S01]  /*10a0*/  IMAD.U32 R5, RZ, RZ, UR11 ;  /* 0x0000000bff057e24 */ /* 0x000fe2000f8e00ff */
[----:B------:R-:W2:Y:S01]  /*10b0*/  @P0 LDG.E R2, desc[UR54][R2.64] ;  /* 0x0000003602020981 */ /* 0x000ea2000c1e1900 */
[----:B------:R-:W-:Y:S01]  /*10c0*/  UISETP.NE.U32.AND UP0, UPT, UR8, URZ, UPT ;  /* 0x0000003f0800728c */ /* 0x000fe2000bf05070 */
[----:B------:R-:W-:Y:S02]  /*10d0*/  ULDC.64 UR10, c[0x0][0xa20] ;  /* 0x00028800000a7ab9 */ /* 0x000fe40000000a00 */
[----:B------:R-:W3:Y:S01]  /*10e0*/  @P2 LDG.E R4, desc[UR54][R4.64] ;  /* 0x0000003604042981 */ /* 0x000ee2000c1e1900 */
[----:B------:R-:W-:Y:S01]  /*10f0*/  UISETP.NE.AND.EX UP0, UPT, UR9, URZ, UPT, UP0 ;  /* 0x0000003f0900728c */ /* 0x000fe2000bf05300 */
[----:B------:R-:W-:Y:S01]  /*1100*/  ISETP.NE.U32.AND P1, PT, RZ, UR10, PT ;  /* 0x0000000aff007c0c */ /* 0x000fe2000bf25070 */
[----:B------:R-:W-:Y:S01]  /*1110*/  UMOV UR51, URZ ;  /* 0x0000003f00337c82 */ /* 0x000fe20008000000 */
[----:B------:R-:W-:Y:S02]  /*1120*/  ULOP3.LUT UR38, UR5, 0xffff, URZ, 0xc0, !UPT ;  /* 0x0000ffff05267892 */ /* 0x000fe4000f8ec03f */
[----:B------:R-:W-:Y:S01]  /*1130*/  USEL UR4, UR4, 0x1, UP0 ;  /* 0x0000000104047887 */ /* 0x000fe20008000000 */
[----:B------:R-:W-:-:S03]  /*1140*/  ISETP.NE.AND.EX P1, PT, RZ, UR11, PT, P1 ;  /* 0x0000000bff007c0c */ /* 0x000fc6000bf25310 */
[----:B------:R-:W-:Y:S01]  /*1150*/  UIMAD UR4, UR4, UR7, URZ ;  /* 0x00000007040472a4 */ /* 0x000fe2000f8e023f */
[----:B--2---:R-:W-:Y:S02]  /*1160*/  @P0 R2UR UR51, R2 ;  /* 0x00000000023302ca */ /* 0x004fe400000e0000 */
[----:B---3--:R-:W-:Y:S01]  /*1170*/  @P2 R2UR UR52, R4 ;  /* 0x00000000043422ca */ /* 0x008fe200000e0000 */
[----:B-1---5:R-:W-:-:S14]  /*1180*/  @P2 BRA `(.L_x_2772) ;  /* 0x0000000000382947 */ /* 0x022fdc0003800000 */
[----:B------:R-:W-:Y:S01]  /*1190*/  ULDC.64 UR8, c[0x0][0xa00] ;  /* 0x0002800000087ab9 */ /* 0x000fe20000000a00 */
[----:B------:R-:W-:Y:S01]  /*11a0*/  ULDC UR52, c[0x0][0x288] ;  /* 0x0000a20000347ab9 */ /* 0x000fe20000000800 */
        /* <DEDUP_REMOVED lines=12> */
.L_x_2772:
[----:B------:R-:W-:Y:S05]  /*1270*/  @!P1 BRA `(.L_x_2773) ;  /* 0x00000000001c9947 */ /* 0x000fea0003800000 */
[----:B------:R-:W-:-:S04]  /*1280*/  ULEA UR4, UP0, UR36, UR10, 0x2 ;  /* 0x0000000a24047291 */ /* 0x000fc8000f80103f */
[----:B------:R-:W-:Y:S02]  /*1290*/  ULEA.HI.X UR7, UR36, UR11, UR37, 0x2, UP0 ;  /* 0x0000000b24077291 */ /* 0x000fe400080f1425 */
[----:B------:R-:W-:-:S04]  /*12a0*/  IMAD.U32 R2, RZ, RZ, UR4 ;  /* 0x00000004ff027e24 */ /* 0x000fc8000f8e00ff */
[----:B------:R-:W-:-:S05]  /*12b0*/  IMAD.U32 R3, RZ, RZ, UR7 ;  /* 0x00000007ff037e24 */ /* 0x000fca000f8e00ff */
[----:B------:R-:W2:Y:S02]  /*12c0*/  LDG.E R2, desc[UR54][R2.64] ;  /* 0x0000003602027981 */ /* 0x000ea4000c1e1900 */
[----:B--2---:R-:W-:Y:S01]  /*12d0*/  R2UR UR4, R2 ;  /* 0x00000000020472ca */ /* 0x004fe200000e0000 */
[----:B------:R-:W-:-:S14]  /*12e0*/  BRA `(.L_x_2774) ;  /* 0x0000000000347947 */ /* 0x000fdc0003800000 */
.L_x_2773:
        /* <DEDUP_REMOVED lines=13> */
.L_x_2774:
[----:B------:R-:W-:Y:S01]  /*13c0*/  ULDC UR7, c[0x0][0x448] ;  /* 0x0001120000077ab9 */ /* 0x000fe20000000800 */
[----:B------:R-:W-:Y:S02]  /*13d0*/  USHF.L.U32 UR39, UR6, 0x7, URZ ;  /* 0x0000000706277899 */ /* 0x000fe4000800063f */
[----:B------:R-:W-:Y:S02]  /*13e0*/  UISETP.NE.AND UP0, UPT, UR7, 0x1, UPT ;  /* 0x000000010700788c */ /* 0x000fe4000bf05270 */
[----:B------:R-:W-:Y:S02]  /*13f0*/  UIADD3 UR8, UR39, 0x7f, URZ ;  /* 0x0000007f27087890 */ /* 0x000fe4000fffe03f */
[----:B------:R-:W-:Y:S02]  /*1400*/  UIADD3 UR51, -UR51, UR4, URZ ;  /* 0x0000000433337290 */ /* 0x000fe4000fffe13f */
[----:B------:R-:W-:Y:S02]  /*1410*/  UP2UR UR53, UPR, URZ, 0x1 ;  /* 0x000000013f357883 */ /* 0x000fe40008000000 */
[----:B------:R-:W-:-:S03]  /*1420*/  UIADD3 UR4, UR51, 0xa0, -UR52 ;  /* 0x000000a033047890 */ /* 0x000fc6000fffe834 */
[----:B------:R-:W-:Y:S01]  /*1430*/  @UP0 ULDC UR6, c[0x0][0x44c] ;  /* 0x0001130000060ab9 */ /* 0x000fe20000000800 */
[----:B------:R-:W-:Y:S01]  /*1440*/  @UP0 ULDC UR9, c[0x0][0x450] ;  /* 0x0001140000090ab9 */ /* 0x000fe20000000800 */
[----:B------:R-:W-:Y:S02]  /*1450*/  UIMAD.WIDE.U32 UR6, UR8, UR6, URZ ;  /* 0x00000006080672a5 */ /* 0x000fe4000f8e003f */
[----:B------:R-:W-:Y:S02]  /*1460*/  UIADD3 UR6, UR51, 0x9f, URZ ;  /* 0x0000009f33067890 */ /* 0x000fe4000fffe03f */
[----:B------:R-:W-:Y:S02]  /*1470*/  @UP0 USHF.R.U32.HI UR8, URZ, UR9, UR7 ;  /* 0x000000093f080299 */ /* 0x000fe40008011607 */
[----:B------:R-:W-:Y:S02]  /*1480*/  UIMAD.WIDE UR6, UR6, 0x66666667, URZ ;  /* 0x66666667060678a5 */ /* 0x000fe4000f8e023f */
[----:B------:R-:W-:-:S02]  /*1490*/  UIADD3 UR8, UR4, UR8, URZ ;  /* 0x0000000804087290 */ /* 0x000fc4000fffe03f */
[----:B------:R-:W-:Y:S02]  /*14a0*/  USHF.R.U32.HI UR4, URZ, 0x1f, UR7 ;  /* 0x0000001f3f047899 */ /* 0x000fe40008011607 */
[----:B------:R-:W-:Y:S02]  /*14b0*/  UIMAD.WIDE UR8, UR8, 0x66666667, URZ ;  /* 0x66666667080878a5 */ /* 0x000fe4000f8e023f */
[----:B------:R-:W-:Y:S02]  /*14c0*/  ULEA.HI.SX32 UR7, UR7, UR4, 0x1a ;  /* 0x0000000407077291 */ /* 0x000fe4000f8fd23f */
[----:B------:R-:W-:Y:S02]  /*14d0*/  USHF.R.U32.HI UR6, URZ, 0x1f, UR9 ;  /* 0x0000001f3f067899 */ /* 0x000fe40008011609 */
[----:B------:R-:W-:Y:S02]  /*14e0*/  ULOP3.LUT UR4, UR5, 0xff000000, URZ, 0xc0, !UPT ;  /* 0xff00000005047892 */ /* 0x000fe4000f8ec03f */
[----:B------:R-:W-:-:S02]  /*14f0*/  ULEA.HI.SX32 UR6, UR9, UR6, 0x1a ;  /* 0x0000000609067291 */ /* 0x000fc4000f8fd23f */
[----:B------:R-:W-:Y:S02]  /*1500*/  ULOP3.LUT UR5, UR5, 0xff0000, URZ, 0xc0, !UPT ;  /* 0x00ff000005057892 */ /* 0x000fe4000f8ec03f */
[----:B------:R-:W-:Y:S02]  /*1510*/  UISETP.LT.AND UP0, UPT, UR7, UR6, UPT ;  /* 0x000000060700728c */ /* 0x000fe4000bf01270 */
[----:B------:R-:W-:Y:S02]  /*1520*/  USHF.R.U32.HI UR4, URZ, 0x8, UR4 ;  /* 0x000000083f047899 */ /* 0x000fe40008011604 */
[----:B------:R-:W-:Y:S02]  /*1530*/  USEL UR9, UR7, UR6, UP0 ;  /* 0x0000000607097287 */ /* 0x000fe40008000000 */
[----:B------:R-:W-:Y:S02]  /*1540*/  ULEA.HI UR5, UR5, UR4, URZ, 0x10 ;  /* 0x0000000405057291 */ /* 0x000fe4000f8f803f */
[----:B------:R-:W-:-:S02]  /*1550*/  UISETP.GE.AND UP0, UPT, UR9, 0x1, UPT ;  /* 0x000000010900788c */ /* 0x000fc4000bf06270 */
[----:B------:R-:W-:Y:S01]  /*1560*/  ULOP3.LUT UR40, UR5, 0xff, URZ, 0xc0, !UPT ;  /* 0x000000ff05287892 */ /* 0x000fe2000f8ec03f */
[----:B------:R-:W-:Y:S01]  /*1570*/  UMOV UR4, URZ ;  /* 0x0000003f00047c82 */ /* 0x000fe20008000000 */
[----:B------:R-:W-:Y:S02]  /*1580*/  USHF.R.U32.HI UR46, URZ, 0x10, UR5 ;  /* 0x000000103f2e7899 */ /* 0x000fe40008011605 */
[----:B------:R-:W-:-:S13]  /*1590*/  PLOP3.LUT P0, PT, PT, PT, UP0, 0x80, 0x0 ;  /* 0x000000000000781c */ /* 0x000fda0003f0f008 */
[----:B------:R-:W-:Y:S05]  /*15a0*/  @!P0 BRA `(.L_x_2775) ;  /* 0x0000000000908947 */ /* 0x000fea0003800000 */
        /* <DEDUP_REMOVED lines=36> */
.L_x_2775:
[----:B------:R-:W-:Y:S01]  /*17f0*/  UIMAD UR41, UR40, UR4, URZ ;  /* 0x00000004282972a4 */ /* 0x000fe2000f8e023f */
[----:B------:R-:W-:Y:S01]  /*1800*/  IMAD.U32 R0, RZ, RZ, UR9 ;  /* 0x00000009ff007e24 */ /* 0x000fe2000f8e00ff */
[----:B------:R-:W-:Y:S01]  /*1810*/  PLOP3.LUT P0, PT, PT, PT, PT, 0x80, 0x0 ;  /* 0x000000000000781c */ /* 0x000fe20003f0f070 */
[----:B------:R-:W-:Y:S01]  /*1820*/  IMAD.U32 R3, RZ, RZ, UR4 ;  /* 0x00000004ff037e24 */ /* 0x000fe2000f8e00ff */
[----:B------:R-:W-:Y:S01]  /*1830*/  CS2R R6, SRZ ;  /* 0x0000000000067805 */ /* 0x000fe2000001ff00 */
[----:B------:R-:W-:Y:S01]  /*1840*/  IMAD.MOV.U32 R2, RZ, RZ, RZ ;  /* 0x000000ffff027224 */ /* 0x000fe200078e00ff */
[----:B------:R-:W-:Y:S02]  /*1850*/  CS2R R44, SRZ ;  /* 0x00000000002c7805 */ /* 0x000fe4000001ff00 */
[----:B------:R-:W-:Y:S02]  /*1860*/  CS2R R8, SRZ ;  /* 0x0000000000087805 */ /* 0x000fe4000001ff00 */
[----:B------:R-:W-:-:S02]  /*1870*/  VIADDMNMX R0, R3, UR41, R0, PT ;  /* 0x0000002903007c46 */ /* 0x000fc4000b800100 */
[----:B------:R-:W-:Y:S02]  /*1880*/  CS2R R10, SRZ ;  /* 0x00000000000a7805 */ /* 0x000fe4000001ff00 */
[----:B------:R-:W-:Y:S02]  /*1890*/  CS2R R36, SRZ ;  /* 0x0000000000247805 */ /* 0x000fe4000001ff00 */
[----:B------:R-:W-:Y:S02]  /*18a0*/  CS2R R32, SRZ ;  /* 0x0000000000207805 */ /* 0x000fe4000001ff00 */
[----:B------:R-:W-:Y:S01]  /*18b0*/  R2UR UR56, R0 ;  /* 0x00000000003872ca */ /* 0x000fe200000e0000 */
[----:B------:R-:W-:Y:S01]  /*18c0*/  IMAD.MOV.U32 R0, RZ, RZ, RZ ;  /* 0x000000ffff007224 */ /* 0x000fe200078e00ff */
[----:B------:R-:W-:Y:S01]  /*18d0*/  CS2R R12, SRZ ;  /* 0x00000000000c7805 */ /* 0x000fe2000001ff00 */
[----:B------:R-:W-:Y:S01]  /*18e0*/  IMAD.MOV.U32 R47, RZ, RZ, RZ ;  /* 0x000000ffff2f7224 */ /* 0x000fe200078e00ff */
[----:B------:R-:W-:-:S02]  /*18f0*/  CS2R R14, SRZ ;  /* 0x00000000000e7805 */ /* 0x000fc4000001ff00 */
[----:B------:R-:W-:Y:S02]  /*1900*/  CS2R R40, SRZ ;  /* 0x0000000000287805 */ /* 0x000fe4000001ff00 */
[----:B------:R-:W-:Y:S02]  /*1910*/  CS2R R48, SRZ ;  /* 0x0000000000307805 */ /* 0x000fe4000001ff00 */
[----:B------:R-:W-:Y:S02]  /*1920*/  CS2R R20, SRZ ;  /* 0x0000000000147805 */ /* 0x000fe4000001ff00 */
[----:B------:R-:W-:Y:S02]  /*1930*/  CS2R R88, SRZ ;  /* 0x0000000000587805 */ /* 0x000fe4000001ff00 */
[----:B------:R-:W-:Y:S01]  /*1940*/  CS2R R52, SRZ ;  /* 0x0000000000347805 */ /* 0x000fe2000001ff00 */
[----:B------:R-:W-:Y:S01]  /*1950*/  IMAD.MOV.U32 R54, RZ, RZ, RZ ;  /* 0x000000ffff367224 */ /* 0x000fe200078e00ff */
[----:B------:R-:W-:-:S02]  /*1960*/  CS2R R50, SRZ ;  /* 0x0000000000327805 */ /* 0x000fc4000001ff00 */
[----:B------:R-:W-:Y:S01]  /*1970*/  CS2R R56, SRZ ;  /* 0x0000000000387805 */ /* 0x000fe2000001ff00 */
[----:B------:R-:W-:Y:S01]  /*1980*/  UISETP.GT.AND UP0, UPT, UR56, UR41, UPT ;  /* 0x000000293800728c */ /* 0x000fe2000bf04270 */
[----:B------:R-:W-:Y:S02]  /*1990*/  CS2R R60, SRZ ;  /* 0x00000000003c7805 */ /* 0x000fe4000001ff00 */
[----:B------:R-:W-:Y:S02]  /*19a0*/  CS2R R90, SRZ ;  /* 0x00000000005a7805 */ /* 0x000fe4000001ff00 */
[----:B------:R-:W-:Y:S02]  /*19b0*/  CS2R R62, SRZ ;  /* 0x00000000003e7805 */ /* 0x000fe4000001ff00 */
[----:B------:R-:W-:Y:S02]  /*19c0*/  CS2R R58, SRZ ;  /* 0x00000000003a7805 */ /* 0x000fe4000001ff00 */
[----:B------:R-:W-:-:S02]  /*19d0*/  CS2R R68, SRZ ;  /* 0x0000000000447805 */ /* 0x000fc4000001ff00 */
[----:B------:R-:W-:Y:S02]  /*19e0*/  PLOP3.LUT P1, PT, PT, PT, UP0, 0x80, 0x0 ;  /* 0x000000000000781c */ /* 0x000fe40003f2f008 */
        /* <DEDUP_REMOVED lines=43> */
.L_x_2777:
        /* <DEDUP_REMOVED lines=10> */
[----:B0-----:R-:W-:-:S02]  /*1d40*/  @P1 IMAD R2, R8, UR37, RZ ;  /* 0x0000002508021c24 */ /* 0x001fc4000f8e02ff */
[----:B------:R-:W-:-:S04]  /*1d50*/  @P1 IMAD.WIDE.U32 R4, R8, UR36, RZ ;  /* 0x0000002408041c25 */ /* 0x000fc8000f8e00ff */
[----:B------:R-:W-:Y:S02]  /*1d60*/  @P1 IMAD R9, R9, UR36, R2 ;  /* 0x0000002409091c24 */ /* 0x000fe4000f8e0202 */
[C---:B-1----:R-:W-:Y:S02]  /*1d70*/  @P0 IMAD R0, R6.reuse, UR37, RZ ;  /* 0x0000002506000c24 */ /* 0x042fe4000f8e02ff */
[----:B------:R-:W-:-:S04]  /*1d80*/  @P0 IMAD.WIDE.U32 R2, R6, UR36, RZ ;  /* 0x0000002406020c25 */ /* 0x000fc8000f8e00ff */
[----:B------:R-:W-:Y:S02]  /*1d90*/  @P0 IMAD R7, R7, UR36, R0 ;  /* 0x0000002407070c24 */ /* 0x000fe4000f8e0200 */
[----:B------:R-:W-:Y:S02]  /*1da0*/  @P1 IMAD.IADD R5, R5, 0x1, R9 ;  /* 0x0000000105051824 */ /* 0x000fe400078e0209 */
[----:B------:R-:W-:Y:S02]  /*1db0*/  @P0 IMAD.IADD R3, R3, 0x1, R7 ;  /* 0x0000000103030824 */ /* 0x000fe400078e0207 */
[----:B------:R-:W-:Y:S02]  /*1dc0*/  IMAD.MOV.U32 R0, RZ, RZ, 0x3f800000 ;  /* 0x3f800000ff007424 */ /* 0x000fe400078e00ff */
[----:B--2---:R-:W-:-:S04]  /*1dd0*/  @P0 IMAD.WIDE.U32 R2, R10, UR38, R2 ;  /* 0x000000260a020c25 */ /* 0x004fc8000f8e0002 */
[----:B---3--:R-:W-:Y:S01]  /*1de0*/  @P1 IMAD.WIDE.U32 R6, R12, UR38, R4 ;  /* 0x000000260c061c25 */ /* 0x008fe2000f8e0004 */
[----:B------:R-:W-:-:S03]  /*1df0*/  @P0 LEA R4, P2, R2, UR4, 0x2 ;  /* 0x0000000402040c11 */ /* 0x000fc6000f8410ff */
[----:B------:R-:W-:Y:S01]  /*1e00*/  @P0 IMAD R5, R11, UR38, R3 ;  /* 0x000000260b050c24 */ /* 0x000fe2000f8e0203 */
[----:B------:R-:W-:Y:S01]  /*1e10*/  @P1 LEA R8, P3, R6, UR6, 0x2 ;  /* 0x0000000606081c11 */ /* 0x000fe2000f8610ff */
[----:B------:R-:W-:-:S03]  /*1e20*/  @P1 IMAD R3, R13, UR38, R7 ;  /* 0x000000260d031c24 */ /* 0x000fc6000f8e0207 */
[----:B------:R-:W-:Y:S02]  /*1e30*/  @P0 LEA.HI.X R5, R2, UR5, R5, 0x2, P2 ;  /* 0x0000000502050c11 */ /* 0x000fe400090f1405 */
[----:B------:R-:W-:Y:S01]  /*1e40*/  @P1 LEA.HI.X R9, R6, UR7, R3, 0x2, P3 ;  /* 0x0000000706091c11 */ /* 0x000fe200098f1403 */
[----:B------:R-:W-:-:S04]  /*1e50*/  IMAD.MOV.U32 R3, RZ, RZ, 0x3f800000 ;  /* 0x3f800000ff037424 */ /* 0x000fc800078e00ff */
        /* <DEDUP_REMOVED lines=14> */
.L_x_2936:
[----:B------:R-:W-:Y:S05]  /*1f40*/  @!P1 BRA `(.L_x_2779) ;  /* 0x0000000000049947 */ /* 0x000fea0003800000 */
[----:B------:R-:W-:Y:S01]  /*1f50*/  BPT.TRAP 0x1 ;  /* 0x000000040000795c */ /* 0x000fe20000300000 */
.L_x_2779:
[----:B0-----:R-:W-:Y:S02]  /*1f60*/  IMAD.U32 R2, RZ, RZ, UR47 ;  /* 0x0000002fff027e24 */ /* 0x001fe4000f8e00ff */
[----:B------:R-:W-:-:S03]  /*1f70*/  IMAD.U32 R3, RZ, RZ, UR48 ;  /* 0x00000030ff037e24 */ /* 0x000fc6000f8e00ff */
[----:B------:R-:W-:Y:S02]  /*1f80*/  LEA R2, R2, UR43, 0x3 ;  /* 0x0000002b02027c11 */ /* 0x000fe4000f8e18ff */
[----:B------:R-:W-:-:S04]  /*1f90*/  SHF.L.U32 R3, R3, 0x1f, RZ ;  /* 0x0000001f03037819 */ /* 0x000fc800000006ff */
[----:B------:R0:W1:Y:S01]  /*1fa0*/  SYNCS.PHASECHK.TRANS64.TRYWAIT P0, [R2+URZ+0x22830], R3 ;  /* 0x02283003020075a7 */ /* 0x000062000800017f */
[----:B------:R-:W-:Y:S05]  /*1fb0*/  @!P1 BRA `(.L_x_2780) ;  /* 0x0000000000049947 */ /* 0x000fea0003800000 */
[----:B------:R-:W-:Y:S01]  /*1fc0*/  BPT.TRAP 0x1 ;  /* 0x000000040000795c */ /* 0x000fe20000300000 */
.L_x_2780:
[----:B-1----:R-:W-:Y:S05]  /*1fd0*/  @P0 BRA `(.L_x_2781) ;  /* 0x0000000000080947 */ /* 0x002fea0003800000 */
[----:B------:R-:W1:Y:S02]  /*1fe0*/  SYNCS.PHASECHK.TRANS64.TRYWAIT P0, [R2+URZ+0x22830], R3 ;  /* 0x02283003020075a7 */ /* 0x000e64000800017f */
[----:B-1----:R-:W-:Y:S05]  /*1ff0*/  @!P0 BRA `(.L_x_2782) ;  /* 0x0000016c00208947 */ /* 0x002fea0003800000 */
.L_x_2781:
        /* <DEDUP_REMOVED lines=135> */
.L_x_2783:
[----:B------:R-:W-:Y:S01]  /*2870*/  UISETP.NE.AND UP0, UPT, UR53, URZ, UPT ;  /* 0x0000003f3500728c */ /* 0x000fe2000bf05270 */
[C---:B01----:R-:W-:Y:S01]  /*2880*/  FMUL.FTZ R3, R0.reuse, R58 ;  /* 0x0000003a00037220 */ /* 0x043fe20000410000 */
[C---:B------:R-:W-:Y:S01]  /*2890*/  FMUL.FTZ R13, R0.reuse, R97 ;  /* 0x00000061000d7220 */ /* 0x040fe20000410000 */
[C---:B------:R-:W-:Y:S01]  /*28a0*/  FMUL.FTZ R6, R0.reuse, R59 ;  /* 0x0000003b00067220 */ /* 0x040fe20000410000 */
[C---:B------:R-:W-:Y:S01]  /*28b0*/  FMUL.FTZ R78, R0.reuse, R78 ;  /* 0x0000004e004e7220 */ /* 0x040fe20000410000 */
[----:B------:R0:W-:Y:S01]  /*28c0*/  MUFU.TANH R97, R3 ;  /* 0x0000000300617308 */ /* 0x0001e20000002400 */
[----:B------:R-:W-:Y:S01]  /*28d0*/  PLOP3.LUT P0, PT, PT, PT, UP0, 0x80, 0x0 ;  /* 0x000000000000781c */ /* 0x000fe20003f0f008 */
[C---:B------:R-:W-:Y:S01]  /*28e0*/  FMUL.FTZ R62, R0.reuse, R62 ;  /* 0x0000003e003e7220 */ /* 0x040fe20000410000 */
[----:B------:R-:W-:Y:S01]  /*28f0*/  PLOP3.LUT P2, PT, PT, PT, UP0, 0x80, 0x0 ;  /* 0x000000000000781c */ /* 0x000fe20003f4f008 */
[C---:B------:R-:W-:Y:S01]  /*2900*/  FMUL.FTZ R10, R0.reuse, R93 ;  /* 0x0000005d000a7220 */ /* 0x040fe20000410000 */
[C---:B------:R-:W-:Y:S01]  /*2910*/  FMUL.FTZ R5, R0.reuse, R90 ;  /* 0x0000005a00057220 */ /* 0x040fe20000410000 */
[----:B------:R-:W-:Y:S01]  /*2920*/  @UP0 ULDC UR6, c[0x0][0x44c] ;  /* 0x0001130000060ab9 */ /* 0x000fe20000000800 */
[C---:B------:R-:W-:Y:S01]  /*2930*/  FMUL.FTZ R91, R0.reuse, R91 ;  /* 0x0000005b005b7220 */ /* 0x040fe20000410000 */
[----:B------:R1:W-:Y:S01]  /*2940*/  MUFU.TANH R8, R6 ;  /* 0x0000000600087308 */ /* 0x0003e20000002400 */
[----:B0-----:R-:W-:Y:S01]  /*2950*/  FMUL.FTZ R3, R0, R66 ;  /* 0x0000004200037220 */ /* 0x001fe20000410000 */
[----:B------:R-:W-:Y:S01]  /*2960*/  VIADD R66, R18, UR39 ;  /* 0x0000002712427c36 */ /* 0x000fe20008000000 */
[----:B------:R-:W-:Y:S01]  /*2970*/  UIMAD UR7, UR56, -0xa0, UR51 ;  /* 0xffffff60380778a4 */ /* 0x000fe2000f8e0233 */
[C---:B------:R-:W-:Y:S01]  /*2980*/  FMUL.FTZ R94, R0.reuse, R94 ;  /* 0x0000005e005e7220 */ /* 0x040fe20000410000 */
[C---:B------:R-:W-:Y:S01]  /*2990*/  FMUL.FTZ R59, R0.reuse, R64 ;  /* 0x00000040003b7220 */ /* 0x040fe20000410000 */
[C---:B------:R-:W-:Y:S01]  /*29a0*/  FMUL.FTZ R95, R0.reuse, R95 ;  /* 0x0000005f005f7220 */ /* 0x040fe20000410000 */
[----:B------:R-:W-:Y:S01]  /*29b0*/  FMUL.FTZ R98, R0, R98 ;  /* 0x0000006200627220 */ /* 0x000fe20000410000 */
[----:B------:R0:W-:Y:S01]  /*29c0*/  MUFU.TANH R109, R78 ;  /* 0x0000004e006d7308 */ /* 0x0001e20000002400 */
[----:B-1----:R-:W-:Y:S01]  /*29d0*/  @P0 IMAD.HI.U32 R6, R66, UR6, RZ ;  /* 0x0000000642060c27 */ /* 0x002fe2000f8e00ff */
[----:B------:R-:W-:-:S03]  /*29e0*/  @UP0 ULDC UR6, c[0x0][0x450] ;  /* 0x0001140000060ab9 */ /* 0x000fc60000000800 */
[C---:B------:R-:W-:Y:S01]  /*29f0*/  FMUL.FTZ R99, R0.reuse, R99 ;  /* 0x0000006300637220 */ /* 0x040fe20000410000 */
[C---:B------:R-:W-:Y:S01]  /*2a00*/  FMUL.FTZ R102, R0.reuse, R102 ;  /* 0x0000006600667220 */ /* 0x040fe20000410000 */
[----:B------:R-:W-:Y:S01]  /*2a10*/  IMAD.U32 R64, RZ, RZ, UR7 ;  /* 0x00000007ff407e24 */ /* 0x000fe2000f8e00ff */
[----:B------:R-:W-:Y:S01]  /*2a20*/  @P2 SHF.R.U32.HI R66, RZ, UR6, R6 ;  /* 0x00000006ff422c19 */ /* 0x000fe20008011606 */
[----:B------:R-:W-:Y:S01]  /*2a30*/  UIMAD UR6, UR56, -0xa0, URZ ;  /* 0xffffff60380678a4 */ /* 0x000fe2000f8e023f */
[----:B------:R1:W-:Y:S01]  /*2a40*/  MUFU.TANH R93, R62 ;  /* 0x0000003e005d7308 */ /* 0x0003e20000002400 */
[C---:B0-----:R-:W-:Y:S01]  /*2a50*/  FMUL.FTZ R78, R0.reuse, R56 ;  /* 0x00000038004e7220 */ /* 0x041fe20000410000 */
[C---:B------:R-:W-:Y:S01]  /*2a60*/  FMUL.FTZ R56, R0.reuse, R57 ;  /* 0x0000003900387220 */ /* 0x040fe20000410000 */
[----:B------:R-:W0:Y:S01]  /*2a70*/  SHFL.IDX PT, R6, R66, 0x1, 0x1c1f ;  /* 0x003c1f0042067f89 */ /* 0x000e2200000e0000 */
[C---:B------:R-:W-:Y:S01]  /*2a80*/  FMUL.FTZ R57, R0.reuse, R60 ;  /* 0x0000003c00397220 */ /* 0x040fe20000410000 */
[C---:B------:R-:W-:Y:S01]  /*2a90*/  FMUL.FTZ R60, R0.reuse, R65 ;  /* 0x00000041003c7220 */ /* 0x040fe20000410000 */
[----:B------:R-:W-:Y:S01]  /*2aa0*/  IADD3 R115, -R17, 0xa0, R64 ;  /* 0x000000a011737810 */ /* 0x000fe20007ffe140 */
[C---:B------:R-:W-:Y:S01]  /*2ab0*/  FMUL.FTZ R103, R0.reuse, R103 ;  /* 0x0000006700677220 */ /* 0x040fe20000410000 */
[----:B------:R2:W-:Y:S01]  /*2ac0*/  MUFU.TANH R65, R3 ;  /* 0x0000000300417308 */ /* 0x0005e20000002400 */
[----:B-1----:R-:W-:Y:S01]  /*2ad0*/  FMUL.FTZ R62, R0, R68 ;  /* 0x00000044003e7220 */ /* 0x002fe20000410000 */
[----:B------:R-:W-:-:S02]  /*2ae0*/  IMAD.U32 R68, RZ, RZ, UR6 ;  /* 0x00000006ff447e24 */ /* 0x000fc4000f8e00ff */
[C---:B------:R-:W-:Y:S01]  /*2af0*/  FMUL.FTZ R74, R0.reuse, R74 ;  /* 0x0000004a004a7220 */ /* 0x040fe20000410000 */
[C---:B------:R-:W-:Y:S01]  /*2b00*/  FMUL.FTZ R75, R0.reuse, R75 ;  /* 0x0000004b004b7220 */ /* 0x040fe20000410000 */
[C---:B------:R-:W-:Y:S01]  /*2b10*/  FMUL.FTZ R79, R0.reuse, R79 ;  /* 0x0000004f004f7220 */ /* 0x040fe20000410000 */
[C---:B------:R-:W-:Y:S01]  /*2b20*/  FMUL.FTZ R82, R0.reuse, R82 ;  /* 0x0000005200527220 */ /* 0x040fe20000410000 */
[----:B------:R-:W-:Y:S01]  /*2b30*/  IADD3 R68, -R17, 0xa1, R68 ;  /* 0x000000a111447810 */ /* 0x000fe20007ffe144 */
[----:B------:R-:W1:Y:S01]  /*2b40*/  MUFU.TANH R5, R5 ;  /* 0x0000000500057308 */ /* 0x000e620000002400 */
[----:B--2---:R-:W-:Y:S02]  /*2b50*/  IMAD.U32 R3, RZ, RZ, UR52 ;  /* 0x00000034ff037e24 */ /* 0x004fe4000f8e00ff */
[C---:B------:R-:W-:Y:S01]  /*2b60*/  FMUL.FTZ R83, R0.reuse, R83 ;  /* 0x0000005300537220 */ /* 0x040fe20000410000 */
[C---:B------:R-:W-:Y:S01]  /*2b70*/  FMUL.FTZ R86, R0.reuse, R86 ;  /* 0x0000005600567220 */ /* 0x040fe20000410000 */
[C---:B------:R-:W-:Y:S01]  /*2b80*/  FMUL.FTZ R87, R0.reuse, R87 ;  /* 0x0000005700577220 */ /* 0x040fe20000410000 */
[C---:B------:R-:W-:Y:S01]  /*2b90*/  FMUL.FTZ R63, R0.reuse, R63 ;  /* 0x0000003f003f7220 */ /* 0x040fe20000410000 */
[----:B------:R-:W-:Y:S01]  /*2ba0*/  IADD3 R68, -R3, UR51, R68 ;  /* 0x0000003303447c10 */ /* 0x000fe2000fffe144 */
[C---:B------:R-:W-:Y:S01]  /*2bb0*/  FMUL.FTZ R15, R0.reuse, R101 ;  /* 0x00000065000f7220 */ /* 0x040fe20000410000 */
[----:B------:R-:W2:Y:S01]  /*2bc0*/  MUFU.TANH R91, R91 ;  /* 0x0000005b005b7308 */ /* 0x000ea20000002400 */
[C---:B------:R-:W-:Y:S01]  /*2bd0*/  FMUL.FTZ R67, R0.reuse, R67 ;  /* 0x0000004300437220 */ /* 0x040fe20000410000 */
[----:B------:R-:W-:Y:S01]  /*2be0*/  FMUL.FTZ R70, R0, R70 ;  /* 0x0000004600467220 */ /* 0x000fe20000410000 */
[----:B0-----:R-:W-:Y:S01]  /*2bf0*/  VIADDMNMX R3, R6, R68, R115, PT ;  /* 0x0000004406037246 */ /* 0x001fe20003800173 */
[C---:B------:R-:W-:Y:S01]  /*2c00*/  FMUL.FTZ R71, R0.reuse, R71 ;  /* 0x0000004700477220 */ /* 0x040fe20000410000 */
[C---:B------:R-:W-:Y:S01]  /*2c10*/  FMUL.FTZ R42, R0.reuse, R42 ;  /* 0x0000002a002a7220 */ /* 0x040fe20000410000 */
[C---:B------:R-:W-:Y:S01]  /*2c20*/  FMUL.FTZ R43, R0.reuse, R43 ;  /* 0x0000002b002b7220 */ /* 0x040fe20000410000 */
[C---:B------:R-:W-:Y:S01]  /*2c30*/  ISETP.GT.AND P0, PT, R3.reuse, RZ, PT ;  /* 0x000000ff0300720c */ /* 0x040fe20003f04270 */
[----:B------:R-:W0:Y:S01]  /*2c40*/  MUFU.TANH R94, R94 ;  /* 0x0000005e005e7308 */ /* 0x000e220000002400 */
[C---:B------:R-:W-:Y:S01]  /*2c50*/  ISETP.GT.AND P2, PT, R3.reuse, 0x1, PT ;  /* 0x000000010300780c */ /* 0x040fe20003f44270 */
[C---:B------:R-:W-:Y:S01]  /*2c60*/  FMUL.FTZ R20, R0.reuse, R72 ;  /* 0x0000004800147220 */ /* 0x040fe20000410000 */
[----:B------:R-:W-:Y:S01]  /*2c70*/  ISETP.GT.AND P3, PT, R3, 0x8, PT ;  /* 0x000000080300780c */ /* 0x000fe20003f64270 */
[C---:B------:R-:W-:Y:S01]  /*2c80*/  FMUL.FTZ R46, R0.reuse, R46 ;  /* 0x0000002e002e7220 */ /* 0x040fe20000410000 */
[----:B-1----:R-:W-:Y:S01]  /*2c90*/  FSEL R5, R5, -INF , P0 ;  /* 0xff80000005057808 */ /* 0x002fe20000000000 */
[C---:B------:R-:W-:Y:S01]  /*2ca0*/  FMUL.FTZ R72, R0.reuse, R76 ;  /* 0x0000004c00487220 */ /* 0x040fe20000410000 */
[----:B------:R-:W-:Y:S01]  /*2cb0*/  ISETP.GT.AND P0, PT, R3, 0x9, PT ;  /* 0x000000090300780c */ /* 0x000fe20003f04270 */
[----:B------:R-:W1:Y:S01]  /*2cc0*/  MUFU.TANH R95, R95 ;  /* 0x0000005f005f7308 */ /* 0x000e620000002400 */
[----:B--2---:R-:W-:Y:S01]  /*2cd0*/  FSEL R129, R91, -INF , P2 ;  /* 0xff8000005b817808 */ /* 0x004fe20001000000 */
[C---:B------:R-:W-:Y:S01]  /*2ce0*/  FMUL.FTZ R76, R0.reuse, R85 ;  /* 0x00000055004c7220 */ /* 0x040fe20000410000 */
[----:B------:R-:W-:Y:S01]  /*2cf0*/  ISETP.GT.AND P2, PT, R3, 0x10, PT ;  /* 0x000000100300780c */ /* 0x000fe20003f44270 */
[C---:B------:R-:W-:Y:S01]  /*2d00*/  FMUL.FTZ R47, R0.reuse, R47 ;  /* 0x0000002f002f7220 */ /* 0x040fe20000410000 */
[----:B------:R-:W-:Y:S01]  /*2d10*/  FMNMX.FTZ R6, R5, R129, !PT ;  /* 0x0000008105067209 */ /* 0x000fe20007810000 */
[C---:B------:R-:W-:Y:S01]  /*2d20*/  FMUL.FTZ R50, R0.reuse, R50 ;  /* 0x0000003200327220 */ /* 0x040fe20000410000 */
[----:B------:R-:W-:Y:S01]  /*2d30*/  FMUL.FTZ R51, R0, R51 ;  /* 0x0000003300337220 */ /* 0x000fe20000410000 */
        /* <DEDUP_REMOVED lines=11> */
[----:B------:R-:W-:Y:S01]  /*2df0*/  ISETP.GT.AND P0, PT, R3, 0x11, PT ;  /* 0x000000110300780c */ /* 0x000fe20003f04270 */
[C---:B------:R-:W-:Y:S01]  /*2e00*/  FMUL.FTZ R30, R0.reuse, R30 ;  /* 0x0000001e001e7220 */ /* 0x040fe20000410000 */
        /* <DEDUP_REMOVED lines=8> */
[----:B------:R-:W-:Y:S01]  /*2e90*/  FMNMX.FTZ R6, R125, R6, !PT ;  /* 0x000000067d067209 */ /* 0x000fe20007810000 */
[C---:B------:R-:W-:Y:S01]  /*2ea0*/  FMUL.FTZ R64, R0.reuse, R41 ;  /* 0x0000002900407220 */ /* 0x040fe20000410000 */
[C---:B------:R-:W-:Y:S01]  /*2eb0*/  FMUL.FTZ R9, R0.reuse, R89 ;  /* 0x0000005900097220 */ /* 0x040fe20000410000 */
[----:B------:R-:W2:Y:S01]  /*2ec0*/  MUFU.TANH R103, R103 ;  /* 0x0000006700677308 */ /* 0x000ea20000002400 */
[----:B0-----:R-:W-:Y:S01]  /*2ed0*/  FSEL R121, R99, -INF , P0 ;  /* 0xff80000063797808 */ /* 0x001fe20000000000 */
[----:B------:R-:W0:Y:S01]  /*2ee0*/  SHFL.IDX PT, R66, R66, RZ, 0x1c1f ;  /* 0x001c1fff42427589 */ /* 0x000e2200000e0000 */
[----:B------:R-:W-:Y:S01]  /*2ef0*/  ISETP.GT.AND P0, PT, R3, 0x19, PT ;  /* 0x000000190300780c */ /* 0x000fe20003f04270 */
[C---:B------:R-:W-:Y:S01]  /*2f00*/  FMUL.FTZ R7, R0.reuse, R88 ;  /* 0x0000005800077220 */ /* 0x040fe20000410000 */
[----:B------:R-:W-:Y:S01]  /*2f10*/  FMNMX.FTZ R6, R121, R6, !PT ;  /* 0x0000000679067209 */ /* 0x000fe20007810000 */
[----:B------:R-:W-:Y:S01]  /*2f20*/  FMUL.FTZ R11, R0, R92 ;  /* 0x0000005c000b7220 */ /* 0x000fe20000410000 */
[----:B------:R-:W-:Y:S01]  /*2f30*/  ULDC UR28, c[0x0][0x988] ;  /* 0x00026200001c7ab9 */ /* 0x000fe20000000800 */
[----:B------:R3:W4:Y:S01]  /*2f40*/  MUFU.TANH R113, R74 ;  /* 0x0000004a00717308 */ /* 0x0007220000002400 */
[----:B-1----:R-:W-:Y:S01]  /*2f50*/  FSEL R119, R102, -INF , P2 ;  /* 0xff80000066777808 */ /* 0x002fe20001000000 */
[C---:B------:R-:W-:Y:S01]  /*2f60*/  FMUL.FTZ R12, R0.reuse, R96 ;  /* 0x00000060000c7220 */ /* 0x040fe20000410000 */
[----:B------:R-:W-:Y:S01]  /*2f70*/  ISETP.GT.AND P2, PT, R3, 0x20, PT ;  /* 0x000000200300780c */ /* 0x000fe20003f44270 */
[C---:B------:R-:W-:Y:S01]  /*2f80*/  FMUL.FTZ R14, R0.reuse, R100 ;  /* 0x00000064000e7220 */ /* 0x040fe20000410000 */
[----:B------:R-:W-:Y:S01]  /*2f90*/  FMNMX.FTZ R6, R119, R6, !PT ;  /* 0x0000000677067209 */ /* 0x000fe20007810000 */
[C---:B------:R-:W-:Y:S01]  /*2fa0*/  FMUL.FTZ R21, R0.reuse, R73 ;  /* 0x0000004900157220 */ /* 0x040fe20000410000 */
[C---:B------:R-:W-:Y:S01]  /*2fb0*/  FMUL.FTZ R73, R0.reuse, R77 ;  /* 0x0000004d00497220 */ /* 0x040fe20000410000 */
[----:B------:R1:W5:Y:S01]  /*2fc0*/  MUFU.TANH R111, R75 ;  /* 0x0000004b006f7308 */ /* 0x0003620000002400 */
[----:B--2---:R-:W-:Y:S01]  /*2fd0*/  FSEL R117, R103, -INF , P0 ;  /* 0xff80000067757808 */ /* 0x004fe20000000000 */
[C---:B---3--:R-:W-:Y:S01]  /*2fe0*/  FMUL.FTZ R74, R0.reuse, R80 ;  /* 0x00000050004a7220 */ /* 0x048fe20000410000 */
[----:B------:R-:W-:Y:S01]  /*2ff0*/  ISETP.GT.AND P0, PT, R3, 0x21, PT ;  /* 0x000000210300780c */ /* 0x000fe20003f04270 */
[C---:B------:R-:W-:Y:S01]  /*3000*/  FMUL.FTZ R80, R0.reuse, R48 ;  /* 0x0000003000507220 */ /* 0x040fe20000410000 */
[----:B------:R-:W-:Y:S01]  /*3010*/  FMNMX.FTZ R6, R117, R6, !PT ;  /* 0x0000000675067209 */ /* 0x000fe20007810000 */
[C---:B------:R-:W-:Y:S01]  /*3020*/  FMUL.FTZ R48, R0.reuse, R28 ;  /* 0x0000001c00307220 */ /* 0x040fe20000410000 */
[C---:B------:R-:W-:Y:S01]  /*3030*/  FMUL.FTZ R77, R0.reuse, R84 ;  /* 0x00000054004d7220 */ /* 0x040fe20000410000 */
[----:B------:R-:W2:Y:S01]  /*3040*/  MUFU.TANH R79, R79 ;  /* 0x0000004f004f7308 */ /* 0x000ea20000002400 */
[----:B----4-:R-:W-:Y:S01]  /*3050*/  FSEL R113, R113, -INF , P2 ;  /* 0xff80000071717808 */ /* 0x010fe20001000000 */
[C---:B-1----:R-:W-:Y:S01]  /*3060*/  FMUL.FTZ R75, R0.reuse, R81 ;  /* 0x00000051004b7220 */ /* 0x042fe20000410000 */
[----:B------:R-:W-:Y:S01]  /*3070*/  ISETP.GT.AND P2, PT, R3, 0x28, PT ;  /* 0x000000280300780c */ /* 0x000fe20003f44270 */
[----:B------:R-:W-:Y:S01]  /*3080*/  FMUL.FTZ R40, R0, R40 ;  /* 0x0000002800287220 */ /* 0x000fe20000410000 */
[----:B------:R-:W-:Y:S01]  /*3090*/  FMNMX.FTZ R6, R113, R6, !PT ;  /* 0x0000000671067209 */ /* 0x000fe20007810000 */
[----:B------:R-:W-:Y:S01]  /*30a0*/  @UP0 ULDC UR6, c[0x0][0x44c] ;  /* 0x0001130000060ab9 */ /* 0x000fe20000000800 */
[----:B------:R-:W-:Y:S01]  /*30b0*/  FSEL R109, R109, -INF , P2 ;  /* 0xff8000006d6d7808 */ /* 0x000fe20001000000 */
[----:B------:R-:W1:Y:S01]  /*30c0*/  MUFU.TANH R82, R82 ;  /* 0x0000005200527308 */ /* 0x000e620000002400 */
[----:B-----5:R-:W-:Y:S01]  /*30d0*/  FSEL R111, R111, -INF , P0 ;  /* 0xff8000006f6f7808 */ /* 0x020fe20000000000 */
[----:B------:R-:W-:Y:S01]  /*30e0*/  UIMAD.WIDE.U32 UR6, UR39, UR6, URZ ;  /* 0x00000006270672a5 */ /* 0x000fe2000f8e003f */
[----:B------:R-:W-:Y:S01]  /*30f0*/  ISETP.GT.AND P0, PT, R3, 0x29, PT ;  /* 0x000000290300780c */ /* 0x000fe20003f04270 */
[----:B------:R-:W-:Y:S01]  /*3100*/  @UP0 ULDC UR14, c[0x0][0x450] ;  /* 0x00011400000e0ab9 */ /* 0x000fe20000000800 */
[----:B------:R-:W-:Y:S01]  /*3110*/  FMNMX.FTZ R6, R111, R6, !PT ;  /* 0x000000066f067209 */ /* 0x000fe20007810000 */
[----:B------:R-:W-:Y:S01]  /*3120*/  UMOV UR10, UR39 ;  /* 0x00000027000a7c82 */ /* 0x000fe20008000000 */
[----:B------:R-:W-:Y:S01]  /*3130*/  ISETP.GT.AND P2, PT, R3, 0x30, PT ;  /* 0x000000300300780c */ /* 0x000fe20003f44270 */
[----:B------:R-:W3:Y:S01]  /*3140*/  MUFU.TANH R83, R83 ;  /* 0x0000005300537308 */ /* 0x000ee20000002400 */
[----:B--2---:R-:W-:Y:S01]  /*3150*/  FSEL R107, R79, -INF , P0 ;  /* 0xff8000004f6b7808 */ /* 0x004fe20000000000 */
[----:B------:R-:W-:Y:S01]  /*3160*/  @UP0 USHF.R.U32.HI UR10, URZ, UR14, UR7 ;  /* 0x0000000e3f0a0299 */ /* 0x000fe20008011607 */
[----:B------:R-:W-:Y:S01]  /*3170*/  FMNMX.FTZ R6, R109, R6, !PT ;  /* 0x000000066d067209 */ /* 0x000fe20007810000 */
[----:B------:R-:W-:Y:S01]  /*3180*/  UIADD3 UR31, UR56, -0x2, URZ ;  /* 0xfffffffe381f7890 */ /* 0x000fe2000fffe03f */
[----:B------:R-:W-:Y:S01]  /*3190*/  ISETP.GT.AND P0, PT, R3, 0x31, PT ;  /* 0x000000310300780c */ /* 0x000fe20003f04270 */
[----:B------:R-:W-:Y:S01]  /*31a0*/  UIADD3 UR6, UR10, UR51, -UR52 ;  /* 0x000000330a067290 */ /* 0x000fe2000fffe834 */
[----:B------:R-:W-:Y:S01]  /*31b0*/  FMNMX.FTZ R6, R107, R6, !PT ;  /* 0x000000066b067209 */ /* 0x000fe20007810000 */
[----:B------:R-:W2:Y:S01]  /*31c0*/  MUFU.TANH R86, R86 ;  /* 0x0000005600567308 */ /* 0x000ea20000002400 */
[----:B-1----:R-:W-:Y:S01]  /*31d0*/  FSEL R105, R82, -INF , P2 ;  /* 0xff80000052697808 */ /* 0x002fe20001000000 */
[----:B------:R-:W-:Y:S01]  /*31e0*/  UIMAD.WIDE UR6, UR6, 0x66666667, URZ ;  /* 0x66666667060678a5 */ /* 0x000fe2000f8e023f */
[----:B------:R-:W-:-:S02]  /*31f0*/  ISETP.GT.AND P2, PT, R3, 0x38, PT ;  /* 0x000000380300780c */ /* 0x000fc40003f44270 */
[----:B------:R-:W-:Y:S01]  /*3200*/  FMNMX.FTZ R6, R105, R6, !PT ;  /* 0x0000000669067209 */ /* 0x000fe20007810000 */
[----:B------:R-:W-:Y:S01]  /*3210*/  USHF.R.U32.HI UR6, URZ, 0x1f, UR7 ;  /* 0x0000001f3f067899 */ /* 0x000fe20008011607 */
[----:B0-----:R-:W-:Y:S01]  /*3220*/  VIADDMNMX R115, R66, R68, R115, PT ;  /* 0x0000004442737246 */ /* 0x001fe20003800173 */
[----:B------:R-:W0:Y:S01]  /*3230*/  MUFU.TANH R87, R87 ;  /* 0x0000005700577308 */ /* 0x000e220000002400 */
[----:B---3--:R-:W-:Y:S01]  /*3240*/  FSEL R103, R83, -INF , P0 ;  /* 0xff80000053677808 */ /* 0x008fe20000000000 */
[----:B------:R-:W-:Y:S01]  /*3250*/  ULEA.HI.SX32 UR7, UR7, UR6, 0x1a ;  /* 0x0000000607077291 */ /* 0x000fe2000f8fd23f */
[----:B------:R-:W-:Y:S02]  /*3260*/  ISETP.GT.AND P0, PT, R3, 0x39, PT ;  /* 0x000000390300780c */ /* 0x000fe40003f04270 */
[----:B------:R-:W-:Y:S01]  /*3270*/  FMNMX.FTZ R6, R103, R6, !PT ;  /* 0x0000000667067209 */ /* 0x000fe20007810000 */
[----:B------:R-:W-:Y:S01]  /*3280*/  UISETP.LT.AND UP0, UPT, UR41, UR7, UPT ;  /* 0x000000072900728c */ /* 0x000fe2000bf01270 */
[----:B------:R-:W-:Y:S01]  /*3290*/  ISETP.GT.AND P3, PT, R115, 0x8, PT ;  /* 0x000000087300780c */ /* 0x000fe20003f64270 */
[----:B------:R-:W1:Y:S01]  /*32a0*/  MUFU.TANH R63, R63 ;  /* 0x0000003f003f7308 */ /* 0x000e620000002400 */
[----:B--2---:R-:W-:Y:S01]  /*32b0*/  FSEL R101, R86, -INF , P2 ;  /* 0xff80000056657808 */ /* 0x004fe20001000000 */
[----:B------:R-:W-:Y:S01]  /*32c0*/  USEL UR29, UR41, UR7, !UP0 ;  /* 0x00000007291d7287 */ /* 0x000fe2000c000000 */
[----:B------:R-:W-:-:S02]  /*32d0*/  ISETP.GT.AND P2, PT, R3, 0x40, PT ;  /* 0x000000400300780c */ /* 0x000fc40003f44270 */
[----:B------:R-:W-:Y:S01]  /*32e0*/  FMNMX.FTZ R6, R101, R6, !PT ;  /* 0x0000000665067209 */ /* 0x000fe20007810000 */
[----:B------:R-:W-:Y:S01]  /*32f0*/  UISETP.GE.AND UP0, UPT, UR31, UR29, UPT ;  /* 0x0000001d1f00728c */ /* 0x000fe2000bf06270 */
[----:B------:R-:W-:Y:S01]  /*3300*/  FSEL R97, R97, -INF , P2 ;  /* 0xff80000061617808 */ /* 0x000fe20001000000 */
[----:B------:R-:W2:Y:S01]  /*3310*/  MUFU.TANH R67, R67 ;  /* 0x0000004300437308 */ /* 0x000ea20000002400 */
[----:B0-----:R-:W-:Y:S02]  /*3320*/  FSEL R99, R87, -INF , P0 ;  /* 0xff80000057637808 */ /* 0x001fe40000000000 */
[----:B------:R-:W-:Y:S02]  /*3330*/  ISETP.GT.AND P0, PT, R3, 0x41, PT ;  /* 0x000000410300780c */ /* 0x000fe40003f04270 */
[----:B------:R-:W-:Y:S02]  /*3340*/  FMNMX.FTZ R6, R99, R6, !PT ;  /* 0x0000000663067209 */ /* 0x000fe40007810000 */
[----:B------:R-:W-:Y:S01]  /*3350*/  ISETP.GT.AND P2, PT, R3, 0x48, PT ;  /* 0x000000480300780c */ /* 0x000fe20003f44270 */
[----:B------:R-:W0:Y:S01]  /*3360*/  MUFU.TANH R70, R70 ;  /* 0x0000004600467308 */ /* 0x000e220000002400 */
[----:B------:R-:W-:-:S02]  /*3370*/  FSEL R95, R8, -INF , P0 ;  /* 0xff800000085f7808 */ /* 0x000fc40000000000 */
[----:B------:R-:W-:Y:S02]  /*3380*/  FMNMX.FTZ R6, R97, R6, !PT ;  /* 0x0000000661067209 */ /* 0x000fe40007810000 */
[----:B------:R-:W-:Y:S02]  /*3390*/  ISETP.GT.AND P0, PT, R3, 0x49, PT ;  /* 0x000000490300780c */ /* 0x000fe40003f04270 */
[----:B------:R-:W-:Y:S01]  /*33a0*/  FSEL R93, R93, -INF , P2 ;  /* 0xff8000005d5d7808 */ /* 0x000fe20001000000 */
[----:B------:R-:W3:Y:S01]  /*33b0*/  MUFU.TANH R71, R71 ;  /* 0x0000004700477308 */ /* 0x000ee20000002400 */
[----:B------:R-:W-:Y:S02]  /*33c0*/  FMNMX.FTZ R6, R95, R6, !PT ;  /* 0x000000065f067209 */ /* 0x000fe40007810000 */
[----:B------:R-:W-:Y:S02]  /*33d0*/  ISETP.GT.AND P2, PT, R3, 0x50, PT ;  /* 0x000000500300780c */ /* 0x000fe40003f44270 */
[----:B-1----:R-:W-:-:S02]  /*33e0*/  FSEL R91, R63, -INF , P0 ;  /* 0xff8000003f5b7808 */ /* 0x002fc40000000000 */
[----:B------:R-:W-:Y:S01]  /*33f0*/  FMNMX.FTZ R6, R93, R6, !PT ;  /* 0x000000065d067209 */ /* 0x000fe20007810000 */
[----:B------:R-:W1:Y:S01]  /*3400*/  MUFU.TANH R42, R42 ;  /* 0x0000002a002a7308 */ /* 0x000e620000002400 */
[----:B------:R-:W-:Y:S02]  /*3410*/  ISETP.GT.AND P0, PT, R3, 0x51, PT ;  /* 0x000000510300780c */ /* 0x000fe40003f04270 */
[----:B------:R-:W-:Y:S02]  /*3420*/  FSEL R87, R65, -INF , P2 ;  /* 0xff80000041577808 */ /* 0x000fe40001000000 */
[----:B------:R-:W-:Y:S02]  /*3430*/  FMNMX.FTZ R6, R91, R6, !PT ;  /* 0x000000065b067209 */ /* 0x000fe40007810000 */
[----:B------:R-:W-:Y:S01]  /*3440*/  ISETP.GT.AND P2, PT, R3, 0x58, PT ;  /* 0x000000580300780c */ /* 0x000fe20003f44270 */
[----:B------:R-:W4:Y:S01]  /*3450*/  MUFU.TANH R43, R43 ;  /* 0x0000002b002b7308 */ /* 0x000f220000002400 */
[----:B--2---:R-:W-:-:S02]  /*3460*/  FSEL R85, R67, -INF , P0 ;  /* 0xff80000043557808 */ /* 0x004fc40000000000 */
[----:B------:R-:W-:Y:S02]  /*3470*/  FMNMX.FTZ R6, R87, R6, !PT ;  /* 0x0000000657067209 */ /* 0x000fe40007810000 */
[----:B------:R-:W-:Y:S02]  /*3480*/  ISETP.GT.AND P0, PT, R3, 0x59, PT ;  /* 0x000000590300780c */ /* 0x000fe40003f04270 */
[----:B0-----:R-:W-:Y:S01]  /*3490*/  FSEL R83, R70, -INF , P2 ;  /* 0xff80000046537808 */ /* 0x001fe20001000000 */
[----:B------:R-:W0:Y:S01]  /*34a0*/  MUFU.TANH R46, R46 ;  /* 0x0000002e002e7308 */ /* 0x000e220000002400 */
[----:B------:R-:W-:Y:S01]  /*34b0*/  FMNMX.FTZ R6, R85, R6, !PT ;  /* 0x0000000655067209 */ /* 0x000fe20007810000 */
[C---:B------:R-:W-:Y:S01]  /*34c0*/  FMUL.FTZ R70, R0.reuse, R45 ;  /* 0x0000002d00467220 */ /* 0x040fe20000410000 */
[----:B------:R-:W-:Y:S01]  /*34d0*/  ISETP.GT.AND P2, PT, R3, 0x60, PT ;  /* 0x000000600300780c */ /* 0x000fe20003f44270 */
[----:B------:R-:W-:Y:S01]  /*34e0*/  FMUL.FTZ R45, R0, R24 ;  /* 0x00000018002d7220 */ /* 0x000fe20000410000 */
[----:B---3--:R-:W-:-:S02]  /*34f0*/  FSEL R81, R71, -INF , P0 ;  /* 0xff80000047517808 */ /* 0x008fc40000000000 */
[----:B------:R-:W-:Y:S01]  /*3500*/  FMNMX.FTZ R6, R83, R6, !PT ;  /* 0x0000000653067209 */ /* 0x000fe20007810000 */
[----:B------:R-:W2:Y:S01]  /*3510*/  MUFU.TANH R47, R47 ;  /* 0x0000002f002f7308 */ /* 0x000ea20000002400 */
[----:B------:R-:W-:Y:S02]  /*3520*/  ISETP.GT.AND P0, PT, R3, 0x61, PT ;  /* 0x000000610300780c */ /* 0x000fe40003f04270 */
[----:B-1----:R-:W-:Y:S02]  /*3530*/  FSEL R69, R42, -INF , P2 ;  /* 0xff8000002a457808 */ /* 0x002fe40001000000 */
[----:B------:R-:W-:Y:S02]  /*3540*/  FMNMX.FTZ R6, R81, R6, !PT ;  /* 0x0000000651067209 */ /* 0x000fe40007810000 */
[----:B------:R-:W-:Y:S01]  /*3550*/  ISETP.GT.AND P2, PT, R3, 0x68, PT ;  /* 0x000000680300780c */ /* 0x000fe20003f44270 */
[----:B------:R-:W1:Y:S01]  /*3560*/  MUFU.TANH R50, R50 ;  /* 0x0000003200327308 */ /* 0x000e620000002400 */
[----:B----4-:R-:W-:-:S02]  /*3570*/  FSEL R71, R43, -INF , P0 ;  /* 0xff8000002b477808 */ /* 0x010fc40000000000 */
[----:B------:R-:W-:Y:S02]  /*3580*/  FMNMX.FTZ R6, R69, R6, !PT ;  /* 0x0000000645067209 */ /* 0x000fe40007810000 */
[----:B------:R-:W-:Y:S02]  /*3590*/  ISETP.GT.AND P0, PT, R3, 0x69, PT ;  /* 0x000000690300780c */ /* 0x000fe40003f04270 */
[----:B0-----:R-:W-:Y:S01]  /*35a0*/  FSEL R79, R46, -INF , P2 ;  /* 0xff8000002e4f7808 */ /* 0x001fe20001000000 */
[----:B------:R-:W0:Y:S01]  /*35b0*/  MUFU.TANH R51, R51 ;  /* 0x0000003300337308 */ /* 0x000e220000002400 */
[----:B------:R-:W-:Y:S01]  /*35c0*/  FMNMX.FTZ R6, R71, R6, !PT ;  /* 0x0000000647067209 */ /* 0x000fe20007810000 */
[----:B------:R-:W-:Y:S01]  /*35d0*/  FMUL.FTZ R46, R0, R29 ;  /* 0x0000001d002e7220 */ /* 0x000fe20000410000 */
[----:B------:R-:W-:Y:S02]  /*35e0*/  ISETP.GT.AND P2, PT, R3, 0x70, PT ;  /* 0x000000700300780c */ /* 0x000fe40003f44270 */
[----:B--2---:R-:W-:-:S02]  /*35f0*/  FSEL R65, R47, -INF , P0 ;  /* 0xff8000002f417808 */ /* 0x004fc40000000000 */
[----:B------:R-:W-:Y:S01]  /*3600*/  FMNMX.FTZ R6, R79, R6, !PT ;  /* 0x000000064f067209 */ /* 0x000fe20007810000 */
[----:B------:R-:W2:Y:S01]  /*3610*/  MUFU.TANH R54, R54 ;  /* 0x0000003600367308 */ /* 0x000ea20000002400 */
[----:B------:R-:W-:Y:S02]  /*3620*/  ISETP.GT.AND P0, PT, R3, 0x71, PT ;  /* 0x000000710300780c */ /* 0x000fe40003f04270 */
[----:B-1----:R-:W-:Y:S01]  /*3630*/  FSEL R67, R50, -INF , P2 ;  /* 0xff80000032437808 */ /* 0x002fe20001000000 */
[----:B------:R-:W-:Y:S01]  /*3640*/  FMUL.FTZ R50, R0, R33 ;  /* 0x0000002100327220 */ /* 0x000fe20000410000 */
[----:B------:R-:W-:Y:S02]  /*3650*/  FMNMX.FTZ R6, R65, R6, !PT ;  /* 0x0000000641067209 */ /* 0x000fe40007810000 */
[----:B------:R-:W-:Y:S01]  /*3660*/  ISETP.GT.AND P2, PT, R3, 0x78, PT ;  /* 0x000000780300780c */ /* 0x000fe20003f44270 */
[----:B------:R2:W1:Y:S01]  /*3670*/  MUFU.TANH R8, R55 ;  /* 0x0000003700087308 */ /* 0x0004620000002400 */
[----:B0-----:R-:W-:-:S02]  /*3680*/  FSEL R63, R51, -INF , P0 ;  /* 0xff800000333f7808 */ /* 0x001fc40000000000 */
[----:B------:R-:W-:Y:S02]  /*3690*/  FMNMX.FTZ R6, R67, R6, !PT ;  /* 0x0000000643067209 */ /* 0x000fe40007810000 */
[----:B------:R-:W-:Y:S02]  /*36a0*/  ISETP.GT.AND P0, PT, R3, 0x79, PT ;  /* 0x000000790300780c */ /* 0x000fe40003f04270 */
[----:B------:R-:W-:Y:S01]  /*36b0*/  FMNMX.FTZ R6, R63, R6, !PT ;  /* 0x000000063f067209 */ /* 0x000fe20007810000 */
[----:B------:R-:W0:Y:S01]  /*36c0*/  MUFU.TANH R26, R26 ;  /* 0x0000001a001a7308 */ /* 0x000e220000002400 */
[----:B--2---:R-:W-:Y:S01]  /*36d0*/  FSEL R55, R54, -INF , P2 ;  /* 0xff80000036377808 */ /* 0x004fe20001000000 */
[C---:B------:R-:W-:Y:S01]  /*36e0*/  FMUL.FTZ R54, R0.reuse, R44 ;  /* 0x0000002c00367220 */ /* 0x040fe20000410000 */
[----:B------:R-:W-:Y:S01]  /*36f0*/  ISETP.GT.AND P2, PT, R3, 0x80, PT ;  /* 0x000000800300780c */ /* 0x000fe20003f44270 */
[----:B------:R-:W-:Y:S01]  /*3700*/  FMUL.FTZ R44, R0, R25 ;  /* 0x00000019002c7220 */ /* 0x000fe20000410000 */
[----:B------:R-:W-:-:S02]  /*3710*/  FMNMX.FTZ R6, R55, R6, !PT ;  /* 0x0000000637067209 */ /* 0x000fc40007810000 */
[----:B------:R-:W-:Y:S01]  /*3720*/  R2UR UR11, R2 ;  /* 0x00000000020b72ca */ /* 0x000fe200000e0000 */
[----:B------:R-:W2:Y:S01]  /*3730*/  MUFU.TANH R27, R27 ;  /* 0x0000001b001b7308 */ /* 0x000ea20000002400 */
[----:B-1----:R-:W-:Y:S02]  /*3740*/  FSEL R47, R8, -INF , P0 ;  /* 0xff800000082f7808 */ /* 0x002fe40000000000 */
[----:B------:R-:W-:Y:S02]  /*3750*/  ISETP.GT.AND P0, PT, R3, 0x81, PT ;  /* 0x000000810300780c */ /* 0x000fe40003f04270 */
[----:B------:R-:W-:-:S03]  /*3760*/  FMNMX.FTZ R6, R47, R6, !PT ;  /* 0x000000062f067209 */ /* 0x000fc60007810000 */
[----:B------:R-:W1:Y:S01]  /*3770*/  MUFU.TANH R30, R30 ;  /* 0x0000001e001e7308 */ /* 0x000e620000002400 */
[----:B0-----:R-:W-:Y:S02]  /*3780*/  FSEL R51, R26, -INF , P2 ;  /* 0xff8000001a337808 */ /* 0x001fe40001000000 */
[----:B------:R-:W-:Y:S01]  /*3790*/  ISETP.GT.AND P2, PT, R3, 0x88, PT ;  /* 0x000000880300780c */ /* 0x000fe20003f44270 */
[----:B------:R-:W-:Y:S01]  /*37a0*/  UIADD3 UR6, UR11, 0x22840, URZ ;  /* 0x000228400b067890 */ /* 0x000fe2000fffe03f */
[----:B------:R-:W-:Y:S01]  /*37b0*/  FMNMX.FTZ R8, R51, R6, !PT ;  /* 0x0000000633087209 */ /* 0x000fe20007810000 */
[----:B------:R-:W-:Y:S02]  /*37c0*/  FMUL.FTZ R6, R0, R39 ;  /* 0x0000002700067220 */ /* 0x000fe40000410000 */
[----:B------:R-:W0:Y:S01]  /*37d0*/  MUFU.TANH R31, R31 ;  /* 0x0000001f001f7308 */ /* 0x000e220000002400 */
[----:B--2---:R-:W-:Y:S01]  /*37e0*/  FSEL R43, R27, -INF , P0 ;  /* 0xff8000001b2b7808 */ /* 0x004fe20000000000 */
[----:B------:R-:W-:Y:S01]  /*37f0*/  UPRMT UR6, UR42, 0x654, UR6 ;  /* 0x000006542a067896 */ /* 0x000fe20008000006 */
[----:B------:R-:W-:-:S02]  /*3800*/  ISETP.GT.AND P0, PT, R3, 0x89, PT ;  /* 0x000000890300780c */ /* 0x000fc40003f04270 */
[----:B------:R-:W-:-:S03]  /*3810*/  FMNMX.FTZ R8, R43, R8, !PT ;  /* 0x000000082b087209 */ /* 0x000fc60007810000 */
[----:B------:R-:W2:Y:S01]  /*3820*/  MUFU.TANH R34, R34 ;  /* 0x0000002200227308 */ /* 0x000ea20000002400 */
[----:B-1----:R-:W-:Y:S02]  /*3830*/  FSEL R41, R30, -INF , P2 ;  /* 0xff8000001e297808 */ /* 0x002fe40001000000 */
[----:B------:R-:W-:Y:S01]  /*3840*/  ISETP.GT.AND P2, PT, R3, 0x90, PT ;  /* 0x000000900300780c */ /* 0x000fe20003f44270 */
[----:B------:R-:W-:Y:S01]  /*3850*/  SYNCS.ARRIVE.TRANS64.RED.A1T0 RZ, [UR6], RZ ;  /* 0x000000ffffff79a7 */ /* 0x000fe20008100406 */
[----:B------:R-:W-:-:S03]  /*3860*/  FMNMX.FTZ R8, R41, R8, !PT ;  /* 0x0000000829087209 */ /* 0x000fc60007810000 */
[----:B------:R2:W1:Y:S01]  /*3870*/  MUFU.TANH R42, R35 ;  /* 0x00000023002a7308 */ /* 0x0004620000002400 */
[----:B0-----:R-:W-:Y:S02]  /*3880*/  FSEL R39, R31, -INF , P0 ;  /* 0xff8000001f277808 */ /* 0x001fe40000000000 */
[----:B------:R-:W-:Y:S02]  /*3890*/  ISETP.GT.AND P0, PT, R3, 0x91, PT ;  /* 0x000000910300780c */ /* 0x000fe40003f04270 */
[----:B------:R-:W-:-:S03]  /*38a0*/  FMNMX.FTZ R8, R39, R8, !PT ;  /* 0x0000000827087209 */ /* 0x000fc60007810000 */
[----:B------:R-:W0:Y:S01]  /*38b0*/  MUFU.TANH R38, R38 ;  /* 0x0000002600267308 */ /* 0x000e220000002400 */
[----:B--2---:R-:W-:Y:S01]  /*38c0*/  FSEL R35, R34, -INF , P2 ;  /* 0xff80000022237808 */ /* 0x004fe20001000000 */
[C---:B------:R-:W-:Y:S01]  /*38d0*/  FMUL.FTZ R34, R0.reuse, R49 ;  /* 0x0000003100227220 */ /* 0x040fe20000410000 */
[----:B------:R-:W-:Y:S01]  /*38e0*/  ISETP.GT.AND P2, PT, R3, 0x98, PT ;  /* 0x000000980300780c */ /* 0x000fe20003f44270 */
[----:B------:R-:W-:Y:S01]  /*38f0*/  FMUL.FTZ R49, R0, R32 ;  /* 0x0000002000317220 */ /* 0x000fe20000410000 */
[----:B------:R-:W-:-:S03]  /*3900*/  FMNMX.FTZ R8, R35, R8, !PT ;  /* 0x0000000823087209 */ /* 0x000fc60007810000 */
[----:B------:R-:W2:Y:S01]  /*3910*/  MUFU.TANH R6, R6 ;  /* 0x0000000600067308 */ /* 0x000ea20000002400 */
[----:B-1----:R-:W-:Y:S01]  /*3920*/  FSEL R31, R42, -INF , P0 ;  /* 0xff8000002a1f7808 */ /* 0x002fe20000000000 */
[C---:B------:R-:W-:Y:S01]  /*3930*/  FMUL.FTZ R42, R0.reuse, R52 ;  /* 0x00000034002a7220 */ /* 0x040fe20000410000 */
[----:B------:R-:W-:Y:S01]  /*3940*/  ISETP.GT.AND P0, PT, R3, 0x99, PT ;  /* 0x000000990300780c */ /* 0x000fe20003f04270 */
[C---:B------:R-:W-:Y:S01]  /*3950*/  FMUL.FTZ R52, R0.reuse, R36 ;  /* 0x0000002400347220 */ /* 0x040fe20000410000 */
[----:B------:R-:W-:Y:S01]  /*3960*/  FMNMX.FTZ R8, R31, R8, !PT ;  /* 0x000000081f087209 */ /* 0x000fe20007810000 */
[----:B------:R-:W-:Y:S02]  /*3970*/  FMUL.FTZ R36, R0, R37 ;  /* 0x0000002500247220 */ /* 0x000fe40000410000 */
[----:B------:R-:W-:Y:S01]  /*3980*/  MUFU.TANH R7, R7 ;  /* 0x0000000700077308 */ /* 0x000fe20000002400 */
[----:B0-----:R-:W-:Y:S01]  /*3990*/  FSEL R27, R38, -INF , P2 ;  /* 0xff800000261b7808 */ /* 0x001fe20001000000 */
[----:B------:R-:W-:Y:S01]  /*39a0*/  FMUL.FTZ R38, R0, R53 ;  /* 0x0000003500267220 */ /* 0x000fe20000410000 */
[----:B------:R-:W-:-:S02]  /*39b0*/  ISETP.GT.AND P2, PT, R115, 0x1, PT ;  /* 0x000000017300780c */ /* 0x000fc40003f44270 */
[----:B------:R-:W-:-:S03]  /*39c0*/  FMNMX.FTZ R8, R27, R8, !PT ;  /* 0x000000081b087209 */ /* 0x000fc60007810000 */
[----:B------:R-:W0:Y:S01]  /*39d0*/  MUFU.TANH R9, R9 ;  /* 0x0000000900097308 */ /* 0x000e220000002400 */
[----:B--2---:R-:W-:-:S04]  /*39e0*/  FSEL R3, R6, -INF , P0 ;  /* 0xff80000006037808 */ /* 0x004fc80000000000 */
[----:B------:R-:W-:-:S03]  /*39f0*/  FMNMX.FTZ R8, R3, R8, !PT ;  /* 0x0000000803087209 */ /* 0x000fc60007810000 */
[----:B------:R-:W1:Y:S02]  /*3a00*/  MUFU.TANH R11, R11 ;  /* 0x0000000b000b7308 */ /* 0x000e640000002400 */
[----:B------:R-:W2:Y:S06]  /*3a10*/  SHFL.BFLY PT, R89, R8, 0x2, 0x1f ;  /* 0x0c401f0008597f89 */ /* 0x000eac00000e0000 */
[----:B------:R-:W-:Y:S01]  /*3a20*/  MUFU.TANH R10, R10 ;  /* 0x0000000a000a7308 */ /* 0x000fe20000002400 */
[----:B0-----:R-:W-:Y:S02]  /*3a30*/  FSEL R33, R9, -INF , P2 ;  /* 0xff80000009217808 */ /* 0x001fe40001000000 */
[----:B------:R-:W-:-:S05]  /*3a40*/  ISETP.GT.AND P2, PT, R115, 0x10, PT ;  /* 0x000000107300780c */ /* 0x000fca0003f44270 */
[----:B------:R-:W0:Y:S01]  /*3a50*/  MUFU.TANH R12, R12 ;  /* 0x0000000c000c7308 */ /* 0x000e220000002400 */
[----:B-1----:R-:W-:-:S07]  /*3a60*/  FSEL R30, R11, -INF , P3 ;  /* 0xff8000000b1e7808 */ /* 0x002fce0001800000 */
[----:B------:R-:W-:Y:S01]  /*3a70*/  MUFU.TANH R13, R13 ;  /* 0x0000000d000d7308 */ /* 0x000fe20000002400 */
[----:B--2---:R-:W-:-:S05]  /*3a80*/  FMNMX.FTZ R6, R8, R89, !PT ;  /* 0x0000005908067209 */ /* 0x004fca0007810000 */
[----:B------:R-:W1:Y:S02]  /*3a90*/  SHFL.BFLY PT, R89, R6, 0x1, 0x1f ;  /* 0x0c201f0006597f89 */ /* 0x000e6400000e0000 */
[----:B------:R-:W2:Y:S01]  /*3aa0*/  MUFU.TANH R14, R14 ;  /* 0x0000000e000e7308 */ /* 0x000ea20000002400 */
[----:B0-----:R-:W-:Y:S02]  /*3ab0*/  FSEL R32, R12, -INF , P2 ;  /* 0xff8000000c207808 */ /* 0x001fe40001000000 */
[----:B------:R-:W-:-:S05]  /*3ac0*/  ISETP.GT.AND P2, PT, R115, 0x18, PT ;  /* 0x000000187300780c */ /* 0x000fca0003f44270 */
[----:B------:R-:W-:Y:S08]  /*3ad0*/  MUFU.TANH R15, R15 ;  /* 0x0000000f000f7308 */ /* 0x000ff00000002400 */
[----:B------:R-:W0:Y:S01]  /*3ae0*/  MUFU.TANH R20, R20 ;  /* 0x0000001400147308 */ /* 0x000e220000002400 */
[----:B--2---:R-:W-:Y:S02]  /*3af0*/  FSEL R14, R14, -INF , P2 ;  /* 0xff8000000e0e7808 */ /* 0x004fe40001000000 */
[----:B------:R-:W-:-:S02]  /*3b00*/  ISETP.GT.AND P2, PT, R115, 0x20, PT ;  /* 0x000000207300780c */ /* 0x000fc40003f44270 */
[----:B-1----:R-:W-:Y:S01]  /*3b10*/  FMNMX.FTZ R89, R6, R89, !PT ;  /* 0x0000005906597209 */ /* 0x002fe20007810000 */
[----:B------:R-:W-:Y:S02]  /*3b20*/  IMAD.U32 R6, RZ, RZ, UR28 ;  /* 0x0000001cff067e24 */ /* 0x000fe4000f8e00ff */
[----:B------:R-:W1:Y:S01]  /*3b30*/  MUFU.TANH R21, R21 ;  /* 0x0000001500157308 */ /* 0x000e620000002400 */
[C---:B------:R-:W-:Y:S01]  /*3b40*/  FSETP.NEU.FTZ.AND P0, PT, R89.reuse, -INF , PT ;  /* 0xff8000005900780b */ /* 0x040fe20003f1d000 */
[----:B------:R-:W-:-:S05]  /*3b50*/  FFMA.FTZ R6, R89, R6, -8 ;  /* 0xc100000059067423 */ /* 0x000fca0000010006 */
[----:B------:R-:W-:Y:S01]  /*3b60*/  FSEL R6, R6, RZ, P0 ;  /* 0x000000ff06067208 */ /* 0x000fe20000000000 */
[----:B------:R-:W2:Y:S01]  /*3b70*/  MUFU.TANH R72, R72 ;  /* 0x0000004800487308 */ /* 0x000ea20000002400 */
[----:B------:R-:W-:Y:S02]  /*3b80*/  ISETP.GT.AND P0, PT, R115, RZ, PT ;  /* 0x000000ff7300720c */ /* 0x000fe40003f04270 */
[----:B0-----:R-:W-:Y:S01]  /*3b90*/  FSEL R37, R20, -INF , P2 ;  /* 0xff80000014257808 */ /* 0x001fe20001000000 */
[----:B------:R-:W-:-:S01]  /*3ba0*/  FFMA.FTZ R93, R93, UR28, -R6 ;  /* 0x0000001c5d5d7c23 */ /* 0x000fc20008010806 */
[----:B------:R-:W-:Y:S01]  /*3bb0*/  FSEL R28, R7, -INF , P0 ;  /* 0xff800000071c7808 */ /* 0x000fe20000000000 */
[----:B------:R-:W-:-:S01]  /*3bc0*/  FFMA.FTZ R100, R39, UR28, -R6 ;  /* 0x0000001c27647c23 */ /* 0x000fc20008010806 */
[----:B------:R-:W-:Y:S01]  /*3bd0*/  ISETP.GT.AND P0, PT, R115, 0x9, PT ;  /* 0x000000097300780c */ /* 0x000fe20003f04270 */
[----:B------:R-:W0:Y:S01]  /*3be0*/  MUFU.TANH R73, R73 ;  /* 0x0000004900497308 */ /* 0x000e220000002400 */
[----:B------:R-:W-:Y:S01]  /*3bf0*/  FMNMX.FTZ R9, R28, R33, !PT ;  /* 0x000000211c097209 */ /* 0x000fe20007810000 */
[----:B------:R-:W-:Y:S01]  /*3c00*/  IMAD.U32 R39, RZ, RZ, UR28 ;  /* 0x0000001cff277e24 */ /* 0x000fe2000f8e00ff */
[----:B------:R-:W-:Y:S01]  /*3c10*/  FSEL R29, R10, -INF , P0 ;  /* 0xff8000000a1d7808 */ /* 0x000fe20000000000 */
[--C-:B------:R-:W-:Y:S01]  /*3c20*/  FFMA.FTZ R5, R5, UR28, -R6.reuse ;  /* 0x0000001c05057c23 */ /* 0x100fe20008010806 */
[----:B------:R-:W-:Y:S01]  /*3c30*/  FMNMX.FTZ R10, R30, R9, !PT ;  /* 0x000000091e0a7209 */ /* 0x000fe20007810000 */
[--C-:B------:R-:W-:Y:S01]  /*3c40*/  FFMA.FTZ R8, R129, UR28, -R6.reuse ;  /* 0x0000001c81087c23 */ /* 0x100fe20008010806 */
[----:B------:R-:W-:Y:S01]  /*3c50*/  ISETP.GT.AND P0, PT, R115, 0x11, PT ;  /* 0x000000117300780c */ /* 0x000fe20003f04270 */
[----:B------:R-:W3:Y:S01]  /*3c60*/  MUFU.TANH R74, R74 ;  /* 0x0000004a004a7308 */ /* 0x000ee20000002400 */
[----:B------:R-:W-:Y:S01]  /*3c70*/  FMNMX.FTZ R11, R29, R10, !PT ;  /* 0x0000000a1d0b7209 */ /* 0x000fe20007810000 */
[--C-:B------:R-:W-:Y:S01]  /*3c80*/  FFMA.FTZ R102, R31, UR28, -R6.reuse ;  /* 0x0000001c1f667c23 */ /* 0x100fe20008010806 */
[----:B------:R-:W-:Y:S01]  /*3c90*/  FSEL R13, R13, -INF , P0 ;  /* 0xff8000000d0d7808 */ /* 0x000fe20000000000 */
[--C-:B------:R-:W-:Y:S01]  /*3ca0*/  FFMA.FTZ R24, R127, UR28, -R6.reuse ;  /* 0x0000001c7f187c23 */ /* 0x100fe20008010806 */
[----:B------:R-:W-:Y:S01]  /*3cb0*/  FMNMX.FTZ R10, R32, R11, !PT ;  /* 0x0000000b200a7209 */ /* 0x000fe20007810000 */
[--C-:B------:R-:W-:Y:S01]  /*3cc0*/  FFMA.FTZ R25, R123, UR28, -R6.reuse ;  /* 0x0000001c7b197c23 */ /* 0x100fe20008010806 */
[----:B------:R-:W-:Y:S01]  /*3cd0*/  ISETP.GT.AND P0, PT, R115, 0x19, PT ;  /* 0x000000197300780c */ /* 0x000fe20003f04270 */
[----:B------:R-:W4:Y:S01]  /*3ce0*/  MUFU.TANH R75, R75 ;  /* 0x0000004b004b7308 */ /* 0x000f220000002400 */
[----:B------:R-:W-:Y:S01]  /*3cf0*/  FMNMX.FTZ R11, R13, R10, !PT ;  /* 0x0000000a0d0b7209 */ /* 0x000fe20007810000 */
[--C-:B------:R-:W-:Y:S01]  /*3d00*/  FFMA.FTZ R26, R125, UR28, -R6.reuse ;  /* 0x0000001c7d1a7c23 */ /* 0x100fe20008010806 */
[----:B------:R-:W-:Y:S01]  /*3d10*/  FSEL R15, R15, -INF , P0 ;  /* 0xff8000000f0f7808 */ /* 0x000fe20000000000 */
[--C-:B------:R-:W-:Y:S01]  /*3d20*/  FFMA.FTZ R7, R121, UR28, -R6.reuse ;  /* 0x0000001c79077c23 */ /* 0x100fe20008010806 */
[----:B------:R-:W-:Y:S01]  /*3d30*/  FMNMX.FTZ R66, R14, R11, !PT ;  /* 0x0000000b0e427209 */ /* 0x000fe20007810000 */
[--C-:B------:R-:W-:Y:S01]  /*3d40*/  FFMA.FTZ R96, R47, UR28, -R6.reuse ;  /* 0x0000001c2f607c23 */ /* 0x100fe20008010806 */
[----:B------:R-:W-:Y:S01]  /*3d50*/  ISETP.GT.AND P0, PT, R115, 0x21, PT ;  /* 0x000000217300780c */ /* 0x000fe20003f04270 */
[----:B------:R-:W5:Y:S01]  /*3d60*/  MUFU.TANH R77, R77 ;  /* 0x0000004d004d7308 */ /* 0x000f620000002400 */
[----:B------:R-:W-:Y:S01]  /*3d70*/  FMNMX.FTZ R66, R15, R66, !PT ;  /* 0x000000420f427209 */ /* 0x000fe20007810000 */
[--C-:B------:R-:W-:Y:S01]  /*3d80*/  FFMA.FTZ R47, R51, UR28, -R6.reuse ;  /* 0x0000001c332f7c23 */ /* 0x100fe20008010806 */
[----:B------:R-:W-:Y:S01]  /*3d90*/  ISETP.GT.AND P2, PT, R115, 0x28, PT ;  /* 0x000000287300780c */ /* 0x000fe20003f44270 */
[--C-:B------:R-:W-:Y:S01]  /*3da0*/  FFMA.FTZ R119, R119, UR28, -R6.reuse ;  /* 0x0000001c77777c23 */ /* 0x100fe20008010806 */
[----:B-1----:R-:W-:Y:S01]  /*3db0*/  FSEL R21, R21, -INF , P0 ;  /* 0xff80000015157808 */ /* 0x002fe20000000000 */
[--C-:B------:R-:W-:Y:S01]  /*3dc0*/  FFMA.FTZ R12, R117, UR28, -R6.reuse ;  /* 0x0000001c750c7c23 */ /* 0x100fe20008010806 */
[----:B------:R-:W-:Y:S01]  /*3dd0*/  FMNMX.FTZ R66, R37, R66, !PT ;  /* 0x0000004225427209 */ /* 0x000fe20007810000 */
[----:B------:R-:W1:Y:S01]  /*3de0*/  MUFU.TANH R76, R76 ;  /* 0x0000004c004c7308 */ /* 0x000e620000002400 */
[----:B------:R-:W-:Y:S01]  /*3df0*/  ISETP.GT.AND P0, PT, R115, 0x29, PT ;  /* 0x000000297300780c */ /* 0x000fe20003f04270 */
[--C-:B------:R-:W-:Y:S01]  /*3e00*/  FFMA.FTZ R98, R43, UR28, -R6.reuse ;  /* 0x0000001c2b627c23 */ /* 0x100fe20008010806 */
[----:B--2---:R-:W-:Y:S01]  /*3e10*/  FSEL R72, R72, -INF , P2 ;  /* 0xff80000048487808 */ /* 0x004fe20001000000 */
[--C-:B------:R-:W-:Y:S01]  /*3e20*/  FFMA.FTZ R10, R113, UR28, -R6.reuse ;  /* 0x0000001c710a7c23 */ /* 0x100fe20008010806 */
[----:B------:R-:W-:Y:S01]  /*3e30*/  FMNMX.FTZ R53, R21, R66, !PT ;  /* 0x0000004215357209 */ /* 0x000fe20007810000 */
[--C-:B------:R-:W-:Y:S01]  /*3e40*/  FFMA.FTZ R11, R111, UR28, -R6.reuse ;  /* 0x0000001c6f0b7c23 */ /* 0x100fe20008010806 */
[----:B------:R-:W-:Y:S01]  /*3e50*/  ISETP.GT.AND P2, PT, R115, 0x30, PT ;  /* 0x000000307300780c */ /* 0x000fe20003f44270 */
[----:B------:R-:W2:Y:S01]  /*3e60*/  MUFU.TANH R78, R78 ;  /* 0x0000004e004e7308 */ /* 0x000ea20000002400 */
[----:B0-----:R-:W-:Y:S01]  /*3e70*/  FSEL R66, R73, -INF , P0 ;  /* 0xff80000049427808 */ /* 0x001fe20000000000 */
[--C-:B------:R-:W-:Y:S01]  /*3e80*/  FFMA.FTZ R20, R109, UR28, -R6.reuse ;  /* 0x0000001c6d147c23 */ /* 0x100fe20008010806 */
[----:B------:R-:W-:Y:S01]  /*3e90*/  FMNMX.FTZ R53, R72, R53, !PT ;  /* 0x0000003548357209 */ /* 0x000fe20007810000 */
[--C-:B------:R-:W-:Y:S01]  /*3ea0*/  FFMA.FTZ R73, R107, UR28, -R6.reuse ;  /* 0x0000001c6b497c23 */ /* 0x100fe20008010806 */
[----:B------:R-:W-:Y:S01]  /*3eb0*/  ISETP.GT.AND P0, PT, R115, 0x31, PT ;  /* 0x000000317300780c */ /* 0x000fe20003f04270 */
[--C-:B------:R-:W-:Y:S01]  /*3ec0*/  FFMA.FTZ R97, R97, UR28, -R6.reuse ;  /* 0x0000001c61617c23 */ /* 0x100fe20008010806 */
[----:B---3--:R-:W-:Y:S01]  /*3ed0*/  FSEL R74, R74, -INF , P2 ;  /* 0xff8000004a4a7808 */ /* 0x008fe20001000000 */
[----:B------:R-:W0:Y:S01]  /*3ee0*/  MUFU.TANH R56, R56 ;  /* 0x0000003800387308 */ /* 0x000e220000002400 */
[----:B------:R-:W-:Y:S01]  /*3ef0*/  FMNMX.FTZ R53, R66, R53, !PT ;  /* 0x0000003542357209 */ /* 0x000fe20007810000 */
[--C-:B------:R-:W-:Y:S01]  /*3f00*/  FFMA.FTZ R91, R91, UR28, -R6.reuse ;  /* 0x0000001c5b5b7c23 */ /* 0x100fe20008010806 */
[----:B------:R-:W-:Y:S01]  /*3f10*/  ISETP.GT.AND P2, PT, R115, 0x38, PT ;  /* 0x000000387300780c */ /* 0x000fe20003f44270 */
[--C-:B------:R-:W-:Y:S01]  /*3f20*/  FFMA.FTZ R65, R65, UR28, -R6.reuse ;  /* 0x0000001c41417c23 */ /* 0x100fe20008010806 */
[----:B----4-:R-:W-:Y:S01]  /*3f30*/  FSEL R75, R75, -INF , P0 ;  /* 0xff8000004b4b7808 */ /* 0x010fe20000000000 */
[--C-:B------:R-:W-:Y:S01]  /*3f40*/  FFMA.FTZ R63, R63, UR28, -R6.reuse ;  /* 0x0000001c3f3f7c23 */ /* 0x100fe20008010806 */
[----:B------:R-:W-:Y:S01]  /*3f50*/  FMNMX.FTZ R68, R74, R53, !PT ;  /* 0x000000354a447209 */ /* 0x000fe20007810000 */
[----:B------:R-:W3:Y:S01]  /*3f60*/  MUFU.TANH R57, R57 ;  /* 0x0000003900397308 */ /* 0x000ee20000002400 */
[----:B------:R-:W-:Y:S01]  /*3f70*/  ISETP.GT.AND P0, PT, R115, 0x39, PT ;  /* 0x000000397300780c */ /* 0x000fe20003f04270 */
[--C-:B------:R-:W-:Y:S01]  /*3f80*/  FFMA.FTZ R53, R105, UR28, -R6.reuse ;  /* 0x0000001c69357c23 */ /* 0x100fe20008010806 */
[----:B-----5:R-:W-:Y:S01]  /*3f90*/  FSEL R77, R77, -INF , P2 ;  /* 0xff8000004d4d7808 */ /* 0x020fe20001000000 */
[--C-:B------:R-:W-:Y:S01]  /*3fa0*/  FFMA.FTZ R55, R55, UR28, -R6.reuse ;  /* 0x0000001c37377c23 */ /* 0x100fe20008010806 */
[----:B------:R-:W-:Y:S01]  /*3fb0*/  FMNMX.FTZ R68, R75, R68, !PT ;  /* 0x000000444b447209 */ /* 0x000fe20007810000 */
[--C-:B------:R-:W-:Y:S01]  /*3fc0*/  FFMA.FTZ R41, R41, UR28, -R6.reuse ;  /* 0x0000001c29297c23 */ /* 0x100fe20008010806 */
[----:B------:R-:W-:Y:S01]  /*3fd0*/  ISETP.GT.AND P2, PT, R115, 0x40, PT ;  /* 0x000000407300780c */ /* 0x000fe20003f44270 */
[----:B------:R-:W4:Y:S01]  /*3fe0*/  MUFU.TANH R58, R58 ;  /* 0x0000003a003a7308 */ /* 0x000f220000002400 */
[----:B-1----:R-:W-:Y:S01]  /*3ff0*/  FSEL R76, R76, -INF , P0 ;  /* 0xff8000004c4c7808 */ /* 0x002fe20000000000 */
[--C-:B------:R-:W-:Y:S01]  /*4000*/  FFMA.FTZ R35, R35, UR28, -R6.reuse ;  /* 0x0000001c23237c23 */ /* 0x100fe20008010806 */
[----:B------:R-:W-:Y:S01]  /*4010*/  FMNMX.FTZ R105, R77, R68, !PT ;  /* 0x000000444d697209 */ /* 0x000fe20007810000 */
[--C-:B------:R-:W-:Y:S01]  /*4020*/  FFMA.FTZ R27, R27, UR28, -R6.reuse ;  /* 0x0000001c1b1b7c23 */ /* 0x100fe20008010806 */
[----:B------:R-:W-:Y:S01]  /*4030*/  ISETP.GT.AND P0, PT, R115, 0x41, PT ;  /* 0x000000417300780c */ /* 0x000fe20003f04270 */
[----:B------:R-:W-:Y:S01]  /*4040*/  FFMA.FTZ R3, R3, UR28, -R6 ;  /* 0x0000001c03037c23 */ /* 0x000fe20008010806 */
[----:B--2---:R-:W-:Y:S01]  /*4050*/  FSEL R78, R78, -INF , P2 ;  /* 0xff8000004e4e7808 */ /* 0x004fe20001000000 */
[----:B------:R-:W1:Y:S01]  /*4060*/  MUFU.TANH R59, R59 ;  /* 0x0000003b003b7308 */ /* 0x000e620000002400 */
[----:B------:R-:W-:-:S02]  /*4070*/  FMNMX.FTZ R105, R76, R105, !PT ;  /* 0x000000694c697209 */ /* 0x000fc40007810000 */
[----:B------:R-:W-:Y:S02]  /*4080*/  ISETP.GT.AND P2, PT, R115, 0x48, PT ;  /* 0x000000487300780c */ /* 0x000fe40003f44270 */
[----:B0-----:R-:W-:Y:S01]  /*4090*/  FSEL R68, R56, -INF , P0 ;  /* 0xff80000038447808 */ /* 0x001fe20000000000 */
[--C-:B------:R-:W-:Y:S01]  /*40a0*/  FFMA.FTZ R56, R103, UR28, -R6.reuse ;  /* 0x0000001c67387c23 */ /* 0x100fe20008010806 */
[----:B------:R-:W-:Y:S01]  /*40b0*/  FMNMX.FTZ R105, R78, R105, !PT ;  /* 0x000000694e697209 */ /* 0x000fe20007810000 */
[----:B------:R-:W0:Y:S01]  /*40c0*/  MUFU.TANH R60, R60 ;  /* 0x0000003c003c7308 */ /* 0x000e220000002400 */
[----:B------:R-:W-:Y:S02]  /*40d0*/  ISETP.GT.AND P0, PT, R115, 0x49, PT ;  /* 0x000000497300780c */ /* 0x000fe40003f04270 */
[----:B---3--:R-:W-:Y:S01]  /*40e0*/  FSEL R82, R57, -INF , P2 ;  /* 0xff80000039527808 */ /* 0x008fe20001000000 */
[----:B------:R-:W-:-:S01]  /*40f0*/  FFMA.FTZ R57, R101, UR28, -R6 ;  /* 0x0000001c65397c23 */ /* 0x000fc20008010806 */
[----:B------:R-:W-:-:S02]  /*4100*/  FMNMX.FTZ R105, R68, R105, !PT ;  /* 0x0000006944697209 */ /* 0x000fc40007810000 */
[C---:B------:R-:W-:Y:S01]  /*4110*/  ISETP.GT.AND P2, PT, R115.reuse, 0x50, PT ;  /* 0x000000507300780c */ /* 0x040fe20003f44270 */
[----:B------:R-:W2:Y:S01]  /*4120*/  MUFU.TANH R62, R62 ;  /* 0x0000003e003e7308 */ /* 0x000ea20000002400 */
[----:B----4-:R-:W-:Y:S02]  /*4130*/  FSEL R58, R58, -INF , P0 ;  /* 0xff8000003a3a7808 */ /* 0x010fe40000000000 */
[----:B------:R-:W-:Y:S02]  /*4140*/  FMNMX.FTZ R105, R82, R105, !PT ;  /* 0x0000006952697209 */ /* 0x000fe40007810000 */
[----:B------:R-:W-:Y:S02]  /*4150*/  ISETP.GT.AND P0, PT, R115, 0x51, PT ;  /* 0x000000517300780c */ /* 0x000fe40003f04270 */
[----:B-1----:R-:W-:Y:S01]  /*4160*/  FSEL R59, R59, -INF , P2 ;  /* 0xff8000003b3b7808 */ /* 0x002fe20001000000 */
[----:B------:R-:W1:Y:S01]  /*4170*/  MUFU.TANH R61, R61 ;  /* 0x0000003d003d7308 */ /* 0x000e620000002400 */
[----:B------:R-:W-:-:S02]  /*4180*/  FMNMX.FTZ R86, R58, R105, !PT ;  /* 0x000000693a567209 */ /* 0x000fc40007810000 */
[----:B0-----:R-:W-:Y:S01]  /*4190*/  FSEL R84, R60, -INF , P0 ;  /* 0xff8000003c547808 */ /* 0x001fe20000000000 */
[----:B------:R-:W-:-:S01]  /*41a0*/  FFMA.FTZ R60, R99, UR28, -R6 ;  /* 0x0000001c633c7c23 */ /* 0x000fc20008010806 */
[----:B------:R-:W-:Y:S02]  /*41b0*/  ISETP.GT.AND P2, PT, R115, 0x58, PT ;  /* 0x000000587300780c */ /* 0x000fe40003f44270 */
[----:B------:R-:W-:Y:S01]  /*41c0*/  FMNMX.FTZ R99, R59, R86, !PT ;  /* 0x000000563b637209 */ /* 0x000fe20007810000 */
[----:B------:R-:W0:Y:S01]  /*41d0*/  MUFU.TANH R40, R40 ;  /* 0x0000002800287308 */ /* 0x000e220000002400 */
[----:B------:R-:W-:Y:S02]  /*41e0*/  ISETP.GT.AND P0, PT, R115, 0x59, PT ;  /* 0x000000597300780c */ /* 0x000fe40003f04270 */
[----:B--2---:R-:W-:Y:S02]  /*41f0*/  FSEL R62, R62, -INF , P2 ;  /* 0xff8000003e3e7808 */ /* 0x004fe40001000000 */
[----:B------:R-:W-:-:S02]  /*4200*/  FMNMX.FTZ R99, R84, R99, !PT ;  /* 0x0000006354637209 */ /* 0x000fc40007810000 */
[----:B------:R-:W-:Y:S01]  /*4210*/  ISETP.GT.AND P2, PT, R115, 0x60, PT ;  /* 0x000000607300780c */ /* 0x000fe20003f44270 */
[----:B------:R-:W2:Y:S01]  /*4220*/  MUFU.TANH R64, R64 ;  /* 0x0000004000407308 */ /* 0x000ea20000002400 */
[----:B-1----:R-:W-:Y:S01]  /*4230*/  FSEL R86, R61, -INF , P0 ;  /* 0xff8000003d567808 */ /* 0x002fe20000000000 */
[----:B------:R-:W-:Y:S01]  /*4240*/  FFMA.FTZ R61, R95, UR28, -R6 ;  /* 0x0000001c5f3d7c23 */ /* 0x000fe20008010806 */
[----:B------:R-:W-:Y:S02]  /*4250*/  FMNMX.FTZ R99, R62, R99, !PT ;  /* 0x000000633e637209 */ /* 0x000fe40007810000 */
[----:B------:R-:W-:Y:S02]  /*4260*/  ISETP.GT.AND P0, PT, R115, 0x61, PT ;  /* 0x000000617300780c */ /* 0x000fe40003f04270 */
[----:B------:R-:W-:Y:S01]  /*4270*/  FMNMX.FTZ R99, R86, R99, !PT ;  /* 0x0000006356637209 */ /* 0x000fe20007810000 */
[----:B------:R-:W1:Y:S01]  /*4280*/  MUFU.TANH R54, R54 ;  /* 0x0000003600367308 */ /* 0x000e620000002400 */
[----:B0-----:R-:W-:-:S02]  /*4290*/  FSEL R90, R40, -INF , P2 ;  /* 0xff800000285a7808 */ /* 0x001fc40001000000 */
        /* <DEDUP_REMOVED lines=26> */
[----:B------:R-:W0:Y:S08]  /*4440*/  MUFU.TANH R44, R44 ;  /* 0x0000002c002c7308 */ /* 0x000e300000002400 */
[----:B------:R-:W3:Y:S08]  /*4450*/  MUFU.TANH R48, R48 ;  /* 0x0000003000307308 */ /* 0x000ef00000002400 */
[----:B------:R-:W4:Y:S08]  /*4460*/  MUFU.TANH R46, R46 ;  /* 0x0000002e002e7308 */ /* 0x000f300000002400 */
[----:B------:R2:W-:Y:S08]  /*4470*/  MUFU.EX2 R80, R93 ;  /* 0x0000005d00507308 */ /* 0x0005f00000000800 */
[----:B------:R-:W5:Y:S01]  /*4480*/  MUFU.TANH R49, R49 ;  /* 0x0000003100317308 */ /* 0x000f620000002400 */
[----:B--2---:R-:W-:Y:S01]  /*4490*/  FSEL R93, R38, -INF , P0 ;  /* 0xff800000265d7808 */ /* 0x004fe20000000000 */
[----:B------:R-:W-:Y:S01]  /*44a0*/  FFMA.FTZ R38, R87, UR28, -R6 ;  /* 0x0000001c57267c23 */ /* 0x000fe20008010806 */
[----:B------:R-:W-:-:S02]  /*44b0*/  ISETP.GT.AND P0, PT, R115, 0x81, PT ;  /* 0x000000817300780c */ /* 0x000fc40003f04270 */
[----:B-1----:R-:W-:Y:S01]  /*44c0*/  FSEL R87, R45, -INF , P2 ;  /* 0xff8000002d577808 */ /* 0x002fe20001000000 */
[----:B------:R-:W-:-:S01]  /*44d0*/  FFMA.FTZ R45, R85, UR28, -R6 ;  /* 0x0000001c552d7c23 */ /* 0x000fc20008010806 */
[----:B------:R-:W-:Y:S01]  /*44e0*/  FMNMX.FTZ R88, R93, R88, !PT ;  /* 0x000000585d587209 */ /* 0x000fe20007810000 */
[----:B------:R-:W1:Y:S01]  /*44f0*/  MUFU.TANH R50, R50 ;  /* 0x0000003200327308 */ /* 0x000e620000002400 */
[----:B------:R-:W-:Y:S02]  /*4500*/  ISETP.GT.AND P2, PT, R115, 0x88, PT ;  /* 0x000000887300780c */ /* 0x000fe40003f44270 */
[----:B0-----:R-:W-:Y:S02]  /*4510*/  FSEL R44, R44, -INF , P0 ;  /* 0xff8000002c2c7808 */ /* 0x001fe40000000000 */
[----:B------:R-:W-:Y:S02]  /*4520*/  FMNMX.FTZ R85, R87, R88, !PT ;  /* 0x0000005857557209 */ /* 0x000fe40007810000 */
[----:B------:R-:W-:Y:S01]  /*4530*/  ISETP.GT.AND P0, PT, R115, 0x89, PT ;  /* 0x000000897300780c */ /* 0x000fe20003f04270 */
[----:B------:R-:W0:Y:S01]  /*4540*/  MUFU.TANH R52, R52 ;  /* 0x0000003400347308 */ /* 0x000e220000002400 */
[----:B---3--:R-:W-:-:S02]  /*4550*/  FSEL R48, R48, -INF , P2 ;  /* 0xff80000030307808 */ /* 0x008fc40001000000 */
[----:B------:R-:W-:Y:S02]  /*4560*/  FMNMX.FTZ R95, R44, R85, !PT ;  /* 0x000000552c5f7209 */ /* 0x000fe40007810000 */
[----:B------:R-:W-:Y:S02]  /*4570*/  ISETP.GT.AND P2, PT, R115, 0x90, PT ;  /* 0x000000907300780c */ /* 0x000fe40003f44270 */
[----:B----4-:R-:W-:Y:S01]  /*4580*/  FSEL R85, R46, -INF , P0 ;  /* 0xff8000002e557808 */ /* 0x010fe20000000000 */
[----:B------:R-:W2:Y:S01]  /*4590*/  MUFU.TANH R36, R36 ;  /* 0x0000002400247308 */ /* 0x000ea20000002400 */
[----:B------:R-:W-:Y:S01]  /*45a0*/  FMNMX.FTZ R88, R48, R95, !PT ;  /* 0x0000005f30587209 */ /* 0x000fe20007810000 */
[--C-:B------:R-:W-:Y:S01]  /*45b0*/  FFMA.FTZ R46, R83, UR28, -R6.reuse ;  /* 0x0000001c532e7c23 */ /* 0x100fe20008010806 */
[----:B------:R-:W-:Y:S02]  /*45c0*/  ISETP.GT.AND P0, PT, R115, 0x91, PT ;  /* 0x000000917300780c */ /* 0x000fe40003f04270 */
[----:B-----5:R-:W-:Y:S01]  /*45d0*/  FSEL R83, R49, -INF , P2 ;  /* 0xff80000031537808 */ /* 0x020fe20001000000 */
[----:B------:R-:W-:-:S01]  /*45e0*/  FFMA.FTZ R49, R81, UR28, -R6 ;  /* 0x0000001c51317c23 */ /* 0x000fc20008010806 */
[----:B------:R-:W-:Y:S01]  /*45f0*/  FMNMX.FTZ R88, R85, R88, !PT ;  /* 0x0000005855587209 */ /* 0x000fe20007810000 */
[----:B------:R-:W-:Y:S01]  /*4600*/  MUFU.EX2 R5, R5 ;  /* 0x0000000500057308 */ /* 0x000fe20000000800 */
[----:B------:R-:W-:-:S02]  /*4610*/  ISETP.GT.AND P2, PT, R115, 0x98, PT ;  /* 0x000000987300780c */ /* 0x000fc40003f44270 */
[----:B-1----:R-:W-:Y:S02]  /*4620*/  FSEL R94, R50, -INF , P0 ;  /* 0xff800000325e7808 */ /* 0x002fe40000000000 */
[----:B------:R-:W-:Y:S02]  /*4630*/  FMNMX.FTZ R95, R83, R88, !PT ;  /* 0x00000058535f7209 */ /* 0x000fe40007810000 */
[----:B------:R-:W-:Y:S01]  /*4640*/  ISETP.GT.AND P0, PT, R115, 0x99, PT ;  /* 0x000000997300780c */ /* 0x000fe20003f04270 */
[----:B------:R-:W-:Y:S01]  /*4650*/  MUFU.EX2 R8, R8 ;  /* 0x0000000800087308 */ /* 0x000fe20000000800 */
[----:B0-----:R-:W-:Y:S01]  /*4660*/  FSEL R81, R52, -INF , P2 ;  /* 0xff80000034517808 */ /* 0x001fe20001000000 */
[--C-:B------:R-:W-:Y:S01]  /*4670*/  FFMA.FTZ R52, R67, UR28, -R6.reuse ;  /* 0x0000001c43347c23 */ /* 0x100fe20008010806 */
[----:B------:R-:W-:Y:S02]  /*4680*/  FMNMX.FTZ R50, R94, R95, !PT ;  /* 0x0000005f5e327209 */ /* 0x000fe40007810000 */
[----:B--2---:R-:W-:Y:S01]  /*4690*/  FSEL R95, R36, -INF , P0 ;  /* 0xff800000245f7808 */ /* 0x004fe20000000000 */
[----:B------:R-:W-:-:S01]  /*46a0*/  FFMA.FTZ R36, R69, UR28, -R6 ;  /* 0x0000001c45247c23 */ /* 0x000fc20008010806 */
[----:B------:R-:W-:Y:S01]  /*46b0*/  FMNMX.FTZ R50, R81, R50, !PT ;  /* 0x0000003251327209 */ /* 0x000fe20007810000 */
[----:B------:R-:W-:-:S01]  /*46c0*/  FFMA.FTZ R69, R71, UR28, -R6 ;  /* 0x0000001c47457c23 */ /* 0x000fc20008010806 */
[----:B------:R-:W-:Y:S02]  /*46d0*/  MUFU.EX2 R24, R24 ;  /* 0x0000001800187308 */ /* 0x000fe40000000800 */
[----:B------:R-:W-:Y:S01]  /*46e0*/  FMNMX.FTZ R88, R95, R50, !PT ;  /* 0x000000325f587209 */ /* 0x000fe20007810000 */
[----:B------:R-:W-:-:S04]  /*46f0*/  FFMA.FTZ R50, R79, UR28, -R6 ;  /* 0x0000001c4f327c23 */ /* 0x000fc80008010806 */
[----:B------:R-:W0:Y:S01]  /*4700*/  SHFL.BFLY PT, R71, R88, 0x2, 0x1f ;  /* 0x0c401f0058477f89 */ /* 0x000e2200000e0000 */
[----:B------:R-:W1:Y:S08]  /*4710*/  MUFU.EX2 R25, R25 ;  /* 0x0000001900197308 */ /* 0x000e700000000800 */
[----:B------:R-:W-:Y:S08]  /*4720*/  MUFU.EX2 R26, R26 ;  /* 0x0000001a001a7308 */ /* 0x000ff00000000800 */
[----:B------:R-:W-:Y:S01]  /*4730*/  MUFU.EX2 R7, R7 ;  /* 0x0000000700077308 */ /* 0x000fe20000000800 */
[----:B-1----:R-:W-:-:S04]  /*4740*/  F2FP.SATFINITE.E4M3.F32.PACK_AB_MERGE_C R185, R25, R24, RZ ;  /* 0x0000001819b9723e */ /* 0x002fc800048070ff */
[----:B------:R-:W-:Y:S02]  /*4750*/  F2FP.SATFINITE.E4M3.F32.PACK_AB_MERGE_C R185, R8, R5, R185 ;  /* 0x0000000508b9723e */ /* 0x000fe400048070b9 */
[----:B0-----:R-:W-:Y:S01]  /*4760*/  FMNMX.FTZ R71, R88, R71, !PT ;  /* 0x0000004758477209 */ /* 0x001fe20007810000 */
[----:B------:R-:W-:Y:S04]  /*4770*/  MUFU.EX2 R9, R119 ;  /* 0x0000007700097308 */ /* 0x000fe80000000800 */
[----:B------:R-:W0:Y:S04]  /*4780*/  SHFL.BFLY PT, R88, R71, 0x1, 0x1f ;  /* 0x0c201f0047587f89 */ /* 0x000e2800000e0000 */
[----:B------:R-:W1:Y:S08]  /*4790*/  MUFU.EX2 R12, R12 ;  /* 0x0000000c000c7308 */ /* 0x000e700000000800 */
[----:B------:R-:W-:Y:S08]  /*47a0*/  MUFU.EX2 R10, R10 ;  /* 0x0000000a000a7308 */ /* 0x000ff00000000800 */
[----:B------:R-:W-:Y:S01]  /*47b0*/  MUFU.EX2 R11, R11 ;  /* 0x0000000b000b7308 */ /* 0x000fe20000000800 */
[----:B-1----:R-:W-:-:S02]  /*47c0*/  F2FP.SATFINITE.E4M3.F32.PACK_AB_MERGE_C R187, R12, R9, RZ ;  /* 0x000000090cbb723e */ /* 0x002fc400048070ff */
[----:B0-----:R-:W-:Y:S02]  /*47d0*/  FMNMX.FTZ R88, R71, R88, !PT ;  /* 0x0000005847587209 */ /* 0x001fe40007810000 */
[----:B------:R-:W-:Y:S02]  /*47e0*/  F2FP.SATFINITE.E4M3.F32.PACK_AB_MERGE_C R187, R7, R26, R187 ;  /* 0x0000001a07bb723e */ /* 0x000fe400048070bb */
[C---:B------:R-:W-:Y:S01]  /*47f0*/  FSETP.NEU.FTZ.AND P0, PT, R88.reuse, -INF , PT ;  /* 0xff8000005800780b */ /* 0x040fe20003f1d000 */
[----:B------:R-:W-:-:S01]  /*4800*/  FFMA.FTZ R39, R88, R39, -8 ;  /* 0xc100000058277423 */ /* 0x000fc20000010027 */
[----:B------:R-:W-:Y:S04]  /*4810*/  MUFU.EX2 R20, R20 ;  /* 0x0000001400147308 */ /* 0x000fe80000000800 */
[----:B------:R-:W-:-:S02]  /*4820*/  FSEL R39, R39, RZ, P0 ;  /* 0x000000ff27277208 */ /* 0x000fc40000000000 */
[----:B------:R-:W-:Y:S02]  /*4830*/  PLOP3.LUT P0, PT, PT, PT, UP0, 0x80, 0x0 ;  /* 0x000000000000781c */ /* 0x000fe40003f0f008 */
        /* <DEDUP_REMOVED lines=38> */
[----:B------:R-:W-:-:S02]  /*4aa0*/  FFMA.FTZ R81, R81, UR28, -R39 ;  /* 0x0000001c51517c23 */ /* 0x000fc40008010827 */
[----:B------:R-:W1:Y:S08]  /*4ab0*/  MUFU.EX2 R29, R29 ;  /* 0x0000001d001d7308 */ /* 0x000e700000000800 */
[----:B------:R2:W-:Y:S01]  /*4ac0*/  MUFU.EX2 R51, R32 ;  /* 0x0000002000337308 */ /* 0x0005e20000000800 */
[----:B0-----:R-:W-:-:S04]  /*4ad0*/  F2FP.SATFINITE.E4M3.F32.PACK_AB_MERGE_C R184, R104, R33, RZ ;  /* 0x0000002168b8723e */ /* 0x001fc800048070ff */
[----:B------:R-:W-:-:S03]  /*4ae0*/  F2FP.SATFINITE.E4M3.F32.PACK_AB_MERGE_C R184, R31, R28, R184 ;  /* 0x0000001c1fb8723e */ /* 0x000fc600048070b8 */
[----:B------:R0:W-:Y:S01]  /*4af0*/  MUFU.EX2 R67, R66 ;  /* 0x0000004200437308 */ /* 0x0001e20000000800 */
[----:B--2---:R-:W-:-:S01]  /*4b00*/  FFMA.FTZ R32, R75, UR28, -R39 ;  /* 0x0000001c4b207c23 */ /* 0x004fc20008010827 */
[----:B------:R-:W-:-:S04]  /*4b10*/  FADD.FTZ R75, R5, R8 ;  /* 0x00000008054b7221 */ /* 0x000fc80000010000 */
[----:B------:R-:W-:Y:S02]  /*4b20*/  FADD.FTZ R74, R24, R75 ;  /* 0x0000004b184a7221 */ /* 0x000fe40000010000 */
[----:B------:R-:W2:Y:S01]  /*4b30*/  MUFU.EX2 R30, R30 ;  /* 0x0000001e001e7308 */ /* 0x000ea20000000800 */
[----:B0-----:R-:W-:-:S01]  /*4b40*/  FFMA.FTZ R66, R68, UR28, -R39 ;  /* 0x0000001c44427c23 */ /* 0x001fc20008010827 */
[----:B------:R-:W-:Y:S01]  /*4b50*/  FADD.FTZ R68, R28, R31 ;  /* 0x0000001f1c447221 */ /* 0x000fe20000010000 */
[----:B------:R-:W-:-:S03]  /*4b60*/  FADD.FTZ R79, R25, R74 ;  /* 0x0000004a194f7221 */ /* 0x000fc60000010000 */
[----:B------:R-:W-:Y:S01]  /*4b70*/  FADD.FTZ R75, R33, R68 ;  /* 0x00000044214b7221 */ /* 0x000fe20000010000 */
[----:B------:R-:W-:-:S01]  /*4b80*/  FADD.FTZ R74, R26, R79 ;  /* 0x0000004f1a4a7221 */ /* 0x000fc20000010000 */
[----:B------:R0:W3:Y:S02]  /*4b90*/  MUFU.EX2 R106, R43 ;  /* 0x0000002b006a7308 */ /* 0x0000e40000000800 */
[----:B------:R-:W-:-:S01]  /*4ba0*/  FADD.FTZ R68, R104, R75 ;  /* 0x0000004b68447221 */ /* 0x000fc20000010000 */
[----:B------:R-:W-:-:S03]  /*4bb0*/  FADD.FTZ R74, R7, R74 ;  /* 0x0000004a074a7221 */ /* 0x000fc60000010000 */
[----:B-1----:R-:W-:Y:S01]  /*4bc0*/  FADD.FTZ R75, R29, R68 ;  /* 0x000000441d4b7221 */ /* 0x002fe20000010000 */
[----:B------:R-:W-:-:S01]  /*4bd0*/  FADD.FTZ R79, R9, R74 ;  /* 0x0000004a094f7221 */ /* 0x000fc20000010000 */
[----:B------:R-:W-:Y:S01]  /*4be0*/  MUFU.EX2 R13, R13 ;  /* 0x0000000d000d7308 */ /* 0x000fe20000000800 */
[----:B0-----:R-:W-:-:S01]  /*4bf0*/  FFMA.FTZ R43, R58, UR28, -R39 ;  /* 0x0000001c3a2b7c23 */ /* 0x001fc20008010827 */
[----:B--2---:R-:W-:Y:S01]  /*4c00*/  FADD.FTZ R2, R30, R75 ;  /* 0x0000004b1e027221 */ /* 0x004fe20000010000 */
[----:B------:R-:W-:-:S01]  /*4c10*/  FADD.FTZ R79, R12, R79 ;  /* 0x0000004f0c4f7221 */ /* 0x000fc20000010000 */
[----:B------:R-:W-:Y:S02]  /*4c20*/  FFMA.FTZ R58, R84, UR28, -R39 ;  /* 0x0000001c543a7c23 */ /* 0x000fe40008010827 */
[----:B------:R-:W-:-:S01]  /*4c30*/  FADD.FTZ R75, R51, R2 ;  /* 0x00000002334b7221 */ /* 0x000fc20000010000 */
[--C-:B------:R-:W-:Y:S01]  /*4c40*/  FFMA.FTZ R2, R92, UR28, -R39.reuse ;  /* 0x0000001c5c027c23 */ /* 0x100fe20008010827 */
[----:B------:R-:W-:Y:S01]  /*4c50*/  MUFU.EX2 R14, R14 ;  /* 0x0000000e000e7308 */ /* 0x000fe20000000800 */
[----:B------:R-:W-:-:S01]  /*4c60*/  FFMA.FTZ R39, R95, UR28, -R39 ;  /* 0x0000001c5f277c23 */ /* 0x000fc20008010827 */
[C---:B---3--:R-:W-:Y:S01]  /*4c70*/  FADD.FTZ R6, R106.reuse, R75 ;  /* 0x0000004b6a067221 */ /* 0x048fe20000010000 */
[----:B------:R-:W-:-:S04]  /*4c80*/  F2FP.SATFINITE.E4M3.F32.PACK_AB_MERGE_C R186, R106, R51, RZ ;  /* 0x000000336aba723e */ /* 0x000fc800048070ff */
[----:B------:R-:W-:Y:S01]  /*4c90*/  F2FP.SATFINITE.E4M3.F32.PACK_AB_MERGE_C R186, R30, R29, R186 ;  /* 0x0000001d1eba723e */ /* 0x000fe200048070ba */
[----:B------:R-:W0:Y:S01]  /*4ca0*/  MUFU.EX2 R72, R72 ;  /* 0x0000004800487308 */ /* 0x000e220000000800 */
[----:B------:R-:W-:Y:S02]  /*4cb0*/  CS2R R28, SRZ ;  /* 0x00000000001c7805 */ /* 0x000fe4000001ff00 */
[----:B------:R-:W-:-:S05]  /*4cc0*/  CS2R R30, SRZ ;  /* 0x00000000001e7805 */ /* 0x000fca000001ff00 */
[----:B------:R-:W-:Y:S08]  /*4cd0*/  MUFU.EX2 R59, R62 ;  /* 0x0000003e003b7308 */ /* 0x000ff00000000800 */
[----:B------:R-:W-:Y:S01]  /*4ce0*/  MUFU.EX2 R53, R53 ;  /* 0x0000003500357308 */ /* 0x000fe20000000800 */
[----:B0-----:R-:W-:-:S04]  /*4cf0*/  F2FP.SATFINITE.E4M3.F32.PACK_AB_MERGE_C R180, R67, R72, RZ ;  /* 0x0000004843b4723e */ /* 0x001fc800048070ff */
[----:B------:R-:W-:-:S03]  /*4d00*/  F2FP.SATFINITE.E4M3.F32.PACK_AB_MERGE_C R180, R14, R13, R180 ;  /* 0x0000000d0eb4723e */ /* 0x000fc600048070b4 */
[----:B------:R0:W-:Y:S08]  /*4d10*/  MUFU.EX2 R62, R64 ;  /* 0x00000040003e7308 */ /* 0x0001f00000000800 */
[----:B------:R-:W1:Y:S01]  /*4d20*/  MUFU.EX2 R15, R15 ;  /* 0x0000000f000f7308 */ /* 0x000e620000000800 */
[----:B0-----:R-:W-:-:S01]  /*4d30*/  FADD.FTZ R64, R10, R79 ;  /* 0x0000004f0a407221 */ /* 0x001fc20000010000 */
[----:B------:R-:W-:-:S04]  /*4d40*/  FADD.FTZ R79, R13, R6 ;  /* 0x000000060d4f7221 */ /* 0x000fc80000010000 */
[----:B------:R-:W-:Y:S02]  /*4d50*/  FADD.FTZ R79, R14, R79 ;  /* 0x0000004f0e4f7221 */ /* 0x000fe40000010000 */
[----:B------:R-:W0:Y:S02]  /*4d60*/  MUFU.EX2 R56, R56 ;  /* 0x0000003800387308 */ /* 0x000e240000000800 */
[----:B------:R-:W-:-:S04]  /*4d70*/  FADD.FTZ R6, R72, R79 ;  /* 0x0000004f48067221 */ /* 0x000fc80000010000 */
[----:B------:R-:W-:Y:S02]  /*4d80*/  FADD.FTZ R6, R67, R6 ;  /* 0x0000000643067221 */ /* 0x000fe40000010000 */
[----:B------:R2:W-:Y:S08]  /*4d90*/  MUFU.EX2 R40, R97 ;  /* 0x0000006100287308 */ /* 0x0005f00000000800 */
[----:B------:R-:W3:Y:S01]  /*4da0*/  MUFU.EX2 R32, R32 ;  /* 0x0000002000207308 */ /* 0x000ee20000000800 */
[----:B--2---:R-:W-:-:S04]  /*4db0*/  FADD.FTZ R97, R11, R64 ;  /* 0x000000400b617221 */ /* 0x004fc80000010000 */
[----:B------:R-:W-:Y:S01]  /*4dc0*/  FADD.FTZ R64, R20, R97 ;  /* 0x0000006114407221 */ /* 0x000fe20000010000 */
[----:B-1----:R-:W-:-:S01]  /*4dd0*/  FADD.FTZ R97, R15, R6 ;  /* 0x000000060f617221 */ /* 0x002fc20000010000 */
[C---:B------:R-:W-:Y:S01]  /*4de0*/  F2FP.SATFINITE.E4M3.F32.PACK_AB_MERGE_C R20, R73.reuse, R20, RZ ;  /* 0x000000144914723e */ /* 0x040fe200048070ff */
[----:B------:R-:W1:Y:S01]  /*4df0*/  MUFU.EX2 R57, R57 ;  /* 0x0000003900397308 */ /* 0x000e620000000800 */
[----:B------:R-:W-:-:S01]  /*4e00*/  FADD.FTZ R64, R73, R64 ;  /* 0x0000004049407221 */ /* 0x000fc20000010000 */
[----:B------:R-:W-:Y:S02]  /*4e10*/  CS2R R72, SRZ ;  /* 0x0000000000487805 */ /* 0x000fe4000001ff00 */
[----:B------:R-:W-:Y:S01]  /*4e20*/  F2FP.SATFINITE.E4M3.F32.PACK_AB_MERGE_C R181, R11, R10, R20 ;  /* 0x0000000a0bb5723e */ /* 0x000fe20004807014 */
[----:B------:R-:W-:-:S03]  /*4e30*/  FADD.FTZ R99, R53, R64 ;  /* 0x0000004035637221 */ /* 0x000fc60000010000 */
[----:B------:R-:W2:Y:S01]  /*4e40*/  MUFU.EX2 R77, R77 ;  /* 0x0000004d004d7308 */ /* 0x000ea20000000800 */
[----:B0-----:R-:W-:-:S01]  /*4e50*/  FADD.FTZ R64, R56, R99 ;  /* 0x0000006338407221 */ /* 0x001fc20000010000 */
[----:B---3--:R-:W-:-:S06]  /*4e60*/  FADD.FTZ R6, R32, R97 ;  /* 0x0000006120067221 */ /* 0x008fcc0000010000 */
[----:B------:R-:W0:Y:S01]  /*4e70*/  MUFU.EX2 R60, R60 ;  /* 0x0000003c003c7308 */ /* 0x000e220000000800 */
[----:B-1----:R-:W-:-:S07]  /*4e80*/  FADD.FTZ R97, R57, R64 ;  /* 0x0000004039617221 */ /* 0x002fce0000010000 */
[----:B------:R-:W1:Y:S01]  /*4e90*/  MUFU.EX2 R76, R76 ;  /* 0x0000004c004c7308 */ /* 0x000e620000000800 */
[----:B--2---:R-:W-:-:S07]  /*4ea0*/  FADD.FTZ R95, R77, R6 ;  /* 0x000000064d5f7221 */ /* 0x004fce0000010000 */
[----:B------:R-:W2:Y:S01]  /*4eb0*/  MUFU.EX2 R21, R21 ;  /* 0x0000001500157308 */ /* 0x000ea20000000800 */
[----:B0-----:R-:W-:-:S01]  /*4ec0*/  FADD.FTZ R97, R60, R97 ;  /* 0x000000613c617221 */ /* 0x001fc20000010000 */
[----:B------:R-:W-:-:S03]  /*4ed0*/  F2FP.SATFINITE.E4M3.F32.PACK_AB_MERGE_C R57, R60, R57, RZ ;  /* 0x000000393c39723e */ /* 0x000fc600048070ff */
[----:B------:R-:W-:Y:S01]  /*4ee0*/  FADD.FTZ R12, R40, R97 ;  /* 0x00000061280c7221 */ /* 0x000fe20000010000 */
[----:B------:R-:W-:Y:S02]  /*4ef0*/  F2FP.SATFINITE.E4M3.F32.PACK_AB_MERGE_C R183, R56, R53, R57 ;  /* 0x0000003538b7723e */ /* 0x000fe40004807039 */
[----:B------:R-:W-:Y:S01]  /*4f00*/  CS2R R56, SRZ ;  /* 0x0000000000387805 */ /* 0x000fe2000001ff00 */
[----:B------:R-:W0:Y:S01]  /*4f10*/  MUFU.EX2 R61, R61 ;  /* 0x0000003d003d7308 */ /* 0x000e220000000800 */
[----:B-1----:R-:W-:-:S01]  /*4f20*/  FADD.FTZ R6, R76, R95 ;  /* 0x0000005f4c067221 */ /* 0x002fc20000010000 */
[----:B------:R-:W-:-:S04]  /*4f30*/  F2FP.SATFINITE.E4M3.F32.PACK_AB_MERGE_C R76, R76, R77, RZ ;  /* 0x0000004d4c4c723e */ /* 0x000fc800048070ff */
[----:B------:R-:W-:Y:S02]  /*4f40*/  F2FP.SATFINITE.E4M3.F32.PACK_AB_MERGE_C R182, R32, R15, R76 ;  /* 0x0000000f20b6723e */ /* 0x000fe4000480704c */
[----:B------:R-:W-:Y:S01]  /*4f50*/  CS2R R32, SRZ ;  /* 0x0000000000207805 */ /* 0x000fe2000001ff00 */
[----:B------:R-:W1:Y:S01]  /*4f60*/  MUFU.EX2 R66, R66 ;  /* 0x0000004200427308 */ /* 0x000e620000000800 */
[----:B--2---:R-:W-:-:S01]  /*4f70*/  FADD.FTZ R9, R21, R6 ;  /* 0x0000000615097221 */ /* 0x004fc20000010000 */
[----:B------:R-:W-:-:S06]  /*4f80*/  CS2R R76, SRZ ;  /* 0x00000000004c7805 */ /* 0x000fcc000001ff00 */
        /* <DEDUP_REMOVED lines=8> */
[----:B0-----:R-:W-:-:S01]  /*5010*/  FADD.FTZ R9, R91, R12 ;  /* 0x0000000c5b097221 */ /* 0x001fc20000010000 */
[----:B------:R-:W-:-:S04]  /*5020*/  F2FP.SATFINITE.E4M3.F32.PACK_AB_MERGE_C R80, R91, R80, RZ ;  /* 0x000000505b50723e */ /* 0x000fc800048070ff */
        /* <DEDUP_REMOVED lines=8> */
[----:B--2---:R-:W-:-:S07]  /*50b0*/  FADD.FTZ R12, R38, R9 ;  /* 0x00000009260c7221 */ /* 0x004fce0000010000 */
        /* <DEDUP_REMOVED lines=8> */
[----:B0-----:R-:W-:-:S01]  /*5140*/  FADD.FTZ R8, R46, R25 ;  /* 0x000000192e087221 */ /* 0x001fc20000010000 */
[----:B------:R-:W-:-:S06]  /*5150*/  CS2R R24, SRZ ;  /* 0x0000000000187805 */ /* 0x000fcc000001ff00 */
[----:B------:R-:W0:Y:S01]  /*5160*/  MUFU.EX2 R36, R36 ;  /* 0x0000002400247308 */ /* 0x000e220000000800 */
[C---:B-1----:R-:W-:Y:S01]  /*5170*/  F2FP.SATFINITE.E4M3.F32.PACK_AB_MERGE_C R46, R49.reuse, R46, RZ ;  /* 0x0000002e312e723e */ /* 0x042fe200048070ff */
[----:B------:R-:W-:-:S03]  /*5180*/  FADD.FTZ R49, R49, R8 ;  /* 0x0000000831317221 */ /* 0x000fc60000010000 */
[----:B------:R-:W-:-:S03]  /*5190*/  F2FP.SATFINITE.E4M3.F32.PACK_AB_MERGE_C R179, R45, R38, R46 ;  /* 0x000000262db3723e */ /* 0x000fc6000480702e */
[----:B------:R-:W1:Y:S01]  /*51a0*/  MUFU.EX2 R43, R90 ;  /* 0x0000005a002b7308 */ /* 0x000e620000000800 */
[C---:B--2---:R-:W-:Y:S01]  /*51b0*/  F2FP.SATFINITE.E4M3.F32.PACK_AB_MERGE_C R59, R86.reuse, R59, RZ ;  /* 0x0000003b563b723e */ /* 0x044fe200048070ff */
[----:B------:R-:W-:-:S03]  /*51c0*/  FADD.FTZ R86, R86, R5 ;  /* 0x0000000556567221 */ /* 0x000fc60000010000 */
[----:B------:R-:W-:Y:S02]  /*51d0*/  F2FP.SATFINITE.E4M3.F32.PACK_AB_MERGE_C R178, R58, R37, R59 ;  /* 0x000000253ab2723e */ /* 0x000fe4000480703b */
[----:B------:R-:W-:Y:S01]  /*51e0*/  CS2R R58, SRZ ;  /* 0x00000000003a7805 */ /* 0x000fe2000001ff00 */
        /* <DEDUP_REMOVED lines=9> */
[----:B------:R0:W3:Y:S01]  /*5280*/  MUFU.EX2 R75, R70 ;  /* 0x00000046004b7308 */ /* 0x0000e20000000800 */
[----:B-1----:R-:W-:-:S07]  /*5290*/  FADD.FTZ R6, R54, R5 ;  /* 0x0000000536067221 */ /* 0x002fce0000010000 */
[----:B------:R-:W1:Y:S01]  /*52a0*/  MUFU.EX2 R52, R52 ;  /* 0x0000003400347308 */ /* 0x000e620000000800 */
[C---:B--2---:R-:W-:Y:S01]  /*52b0*/  F2FP.SATFINITE.E4M3.F32.PACK_AB_MERGE_C R50, R65.reuse, R50, RZ ;  /* 0x000000324132723e */ /* 0x044fe200048070ff */
[----:B------:R-:W-:Y:S01]  /*52c0*/  FADD.FTZ R65, R65, R8 ;  /* 0x0000000841417221 */ /* 0x000fe20000010000 */
[----:B0-----:R-:W-:Y:S02]  /*52d0*/  CS2R R70, SRZ ;  /* 0x0000000000467805 */ /* 0x001fe4000001ff00 */
[----:B------:R-:W-:Y:S02]  /*52e0*/  F2FP.SATFINITE.E4M3.F32.PACK_AB_MERGE_C R173, R69, R36, R50 ;  /* 0x0000002445ad723e */ /* 0x000fe40004807032 */
[----:B------:R-:W-:Y:S02]  /*52f0*/  CS2R R36, SRZ ;  /* 0x0000000000247805 */ /* 0x000fe4000001ff00 */
[----:B------:R-:W-:Y:S01]  /*5300*/  CS2R R50, SRZ ;  /* 0x0000000000327805 */ /* 0x000fe2000001ff00 */
[----:B------:R-:W0:Y:S01]  /*5310*/  MUFU.EX2 R2, R2 ;  /* 0x0000000200027308 */ /* 0x000e220000000800 */
[C---:B---3--:R-:W-:Y:S01]  /*5320*/  F2FP.SATFINITE.E4M3.F32.PACK_AB_MERGE_C R54, R75.reuse, R54, RZ ;  /* 0x000000364b36723e */ /* 0x048fe200048070ff */
[----:B------:R-:W-:Y:S01]  /*5330*/  FADD.FTZ R75, R75, R6 ;  /* 0x000000064b4b7221 */ /* 0x000fe20000010000 */
[----:B------:R-:W-:-:S02]  /*5340*/  CS2R R68, SRZ ;  /* 0x0000000000447805 */ /* 0x000fc4000001ff00 */
[----:B------:R-:W-:-:S03]  /*5350*/  F2FP.SATFINITE.E4M3.F32.PACK_AB_MERGE_C R172, R62, R43, R54 ;  /* 0x0000002b3eac723e */ /* 0x000fc60004807036 */
[----:B------:R-:W2:Y:S01]  /*5360*/  MUFU.EX2 R63, R63 ;  /* 0x0000003f003f7308 */ /* 0x000ea20000000800 */
[----:B-1----:R-:W-:-:S01]  /*5370*/  FADD.FTZ R8, R52, R65 ;  /* 0x0000004134087221 */ /* 0x002fc20000010000 */
[----:B------:R-:W-:-:S06]  /*5380*/  CS2R R64, SRZ ;  /* 0x0000000000407805 */ /* 0x000fcc000001ff00 */
[----:B------:R-:W1:Y:S01]  /*5390*/  MUFU.EX2 R79, R34 ;  /* 0x00000022004f7308 */ /* 0x000e620000000800 */
[----:B0-----:R-:W-:-:S01]  /*53a0*/  FADD.FTZ R6, R2, R75 ;  /* 0x0000004b02067221 */ /* 0x001fc20000010000 */
[----:B------:R-:W-:-:S06]  /*53b0*/  CS2R R74, SRZ ;  /* 0x00000000004a7805 */ /* 0x000fcc000001ff00 */
        /* <DEDUP_REMOVED lines=9> */
[C---:B-1----:R-:W-:Y:S01]  /*5450*/  F2FP.SATFINITE.E4M3.F32.PACK_AB_MERGE_C R55, R96.reuse, R55, RZ ;  /* 0x000000376037723e */ /* 0x042fe200048070ff */
[----:B------:R-:W-:-:S03]  /*5460*/  FADD.FTZ R96, R96, R7 ;  /* 0x0000000760607221 */ /* 0x000fc60000010000 */
[----:B------:R-:W-:Y:S02]  /*5470*/  F2FP.SATFINITE.E4M3.F32.PACK_AB_MERGE_C R175, R63, R52, R55 ;  /* 0x000000343faf723e */ /* 0x000fe40004807037 */
[----:B------:R-:W-:Y:S02]  /*5480*/  CS2R R52, SRZ ;  /* 0x0000000000347805 */ /* 0x000fe4000001ff00 */
[----:B------:R-:W-:Y:S01]  /*5490*/  CS2R R54, SRZ ;  /* 0x0000000000367805 */ /* 0x000fe2000001ff00 */
[----:B------:R-:W1:Y:S01]  /*54a0*/  MUFU.EX2 R87, R87 ;  /* 0x0000005700577308 */ /* 0x000e620000000800 */
[----:B0-----:R-:W-:-:S01]  /*54b0*/  FADD.FTZ R8, R93, R6 ;  /* 0x000000065d087221 */ /* 0x001fc20000010000 */
[----:B------:R-:W-:Y:S02]  /*54c0*/  F2FP.SATFINITE.E4M3.F32.PACK_AB_MERGE_C R42, R93, R42, RZ ;  /* 0x0000002a5d2a723e */ /* 0x000fe400048070ff */
[----:B------:R-:W-:Y:S02]  /*54d0*/  CS2R R62, SRZ ;  /* 0x00000000003e7805 */ /* 0x000fe4000001ff00 */
[----:B------:R-:W-:-:S02]  /*54e0*/  F2FP.SATFINITE.E4M3.F32.PACK_AB_MERGE_C R174, R79, R2, R42 ;  /* 0x000000024fae723e */ /* 0x000fc4000480702a */
[----:B------:R-:W-:Y:S01]  /*54f0*/  CS2R R42, SRZ ;  /* 0x00000000002a7805 */ /* 0x000fe2000001ff00 */
[----:B------:R-:W0:Y:S01]  /*5500*/  MUFU.EX2 R98, R98 ;  /* 0x0000006200627308 */ /* 0x000e220000000800 */
[----:B--2---:R-:W-:-:S01]  /*5510*/  FADD.FTZ R7, R47, R96 ;  /* 0x000000602f077221 */ /* 0x004fc20000010000 */
        /* <DEDUP_REMOVED lines=12> */
[C---:B--2---:R-:W-:Y:S01]  /*55e0*/  F2FP.SATFINITE.E4M3.F32.PACK_AB_MERGE_C R41, R100.reuse, R41, RZ ;  /* 0x000000296429723e */ /* 0x044fe200048070ff */
[----:B------:R-:W-:-:S03]  /*55f0*/  FADD.FTZ R100, R100, R7 ;  /* 0x0000000764647221 */ /* 0x000fc60000010000 */
[----:B------:R-:W-:Y:S02]  /*5600*/  F2FP.SATFINITE.E4M3.F32.PACK_AB_MERGE_C R169, R98, R47, R41 ;  /* 0x0000002f62a9723e */ /* 0x000fe40004807029 */
[----:B------:R-:W-:Y:S02]  /*5610*/  CS2R R40, SRZ ;  /* 0x0000000000287805 */ /* 0x000fe4000001ff00 */
[----:B------:R-:W-:Y:S01]  /*5620*/  CS2R R46, SRZ ;  /* 0x00000000002e7805 */ /* 0x000fe2000001ff00 */
[----:B------:R-:W2:Y:S01]  /*5630*/  MUFU.EX2 R83, R83 ;  /* 0x0000005300537308 */ /* 0x000ea20000000800 */
[----:B-1----:R-:W-:-:S01]  /*5640*/  FADD.FTZ R10, R85, R10 ;  /* 0x0000000a550a7221 */ /* 0x002fc20000010000 */
[----:B------:R-:W-:Y:S02]  /*5650*/  F2FP.SATFINITE.E4M3.F32.PACK_AB_MERGE_C R48, R85, R48, RZ ;  /* 0x000000305530723e */ /* 0x000fe400048070ff */
[----:B------:R-:W-:Y:S02]  /*5660*/  CS2R R84, SRZ ;  /* 0x0000000000547805 */ /* 0x000fe4000001ff00 */
[----:B------:R-:W-:-:S02]  /*5670*/  F2FP.SATFINITE.E4M3.F32.PACK_AB_MERGE_C R168, R44, R87, R48 ;  /* 0x000000572ca8723e */ /* 0x000fc40004807030 */
[----:B------:R-:W-:Y:S01]  /*5680*/  CS2R R44, SRZ ;  /* 0x00000000002c7805 */ /* 0x000fe2000001ff00 */
[----:B------:R-:W1:Y:S01]  /*5690*/  MUFU.EX2 R102, R102 ;  /* 0x0000006600667308 */ /* 0x000e620000000800 */
[----:B0-----:R-:W-:-:S01]  /*56a0*/  FADD.FTZ R5, R35, R100 ;  /* 0x0000006423057221 */ /* 0x001fc20000010000 */
[----:B------:R-:W-:Y:S02]  /*56b0*/  CS2R R48, SRZ ;  /* 0x0000000000307805 */ /* 0x000fe4000001ff00 */
[----:B------:R-:W-:-:S04]  /*56c0*/  CS2R R86, SRZ ;  /* 0x0000000000567805 */ /* 0x000fc8000001ff00 */
[----:B------:R-:W0:Y:S08]  /*56d0*/  MUFU.EX2 R94, R94 ;  /* 0x0000005e005e7308 */ /* 0x000e300000000800 */
[----:B------:R-:W-:Y:S08]  /*56e0*/  MUFU.EX2 R27, R27 ;  /* 0x0000001b001b7308 */ /* 0x000ff00000000800 */
[----:B------:R2:W3:Y:S08]  /*56f0*/  MUFU.EX2 R8, R3 ;  /* 0x0000000300087308 */ /* 0x0004f00000000800 */
[----:B------:R-:W4:Y:S01]  /*5700*/  MUFU.EX2 R81, R81 ;  /* 0x0000005100517308 */ /* 0x000f220000000800 */
[----:B--2---:R-:W-:-:S01]  /*5710*/  FADD.FTZ R3, R83, R10 ;  /* 0x0000000a53037221 */ /* 0x004fc20000010000 */
[----:B-1----:R-:W-:-:S03]  /*5720*/  FADD.FTZ R10, R102, R5 ;  /* 0x00000005660a7221 */ /* 0x002fc60000010000 */
[----:B0-----:R-:W-:-:S03]  /*5730*/  FADD.FTZ R2, R94, R3 ;  /* 0x000000035e027221 */ /* 0x001fc60000010000 */
[----:B------:R0:W1:Y:S01]  /*5740*/  MUFU.EX2 R6, R39 ;  /* 0x0000002700067308 */ /* 0x0000620000000800 */
[----:B---3--:R-:W-:Y:S01]  /*5750*/  F2FP.SATFINITE.E4M3.F32.PACK_AB_MERGE_C R7, R8, R27, RZ ;  /* 0x0000001b0807723e */ /* 0x008fe200048070ff */
[----:B------:R-:W-:-:S03]  /*5760*/  FADD.FTZ R27, R27, R10 ;  /* 0x0000000a1b1b7221 */ /* 0x000fc60000010000 */
[----:B------:R-:W-:Y:S02]  /*5770*/  F2FP.SATFINITE.E4M3.F32.PACK_AB_MERGE_C R171, R102, R35, R7 ;  /* 0x0000002366ab723e */ /* 0x000fe40004807007 */
[----:B------:R-:W-:Y:S01]  /*5780*/  CS2R R34, SRZ ;  /* 0x0000000000227805 */ /* 0x000fe2000001ff00 */
[----:B----4-:R-:W-:Y:S01]  /*5790*/  FADD.FTZ R3, R81, R2 ;  /* 0x0000000251037221 */ /* 0x010fe20000010000 */
[----:B------:R-:W-:-:S01]  /*57a0*/  FADD.FTZ R2, R8, R27 ;  /* 0x0000001b08027221 */ /* 0x000fc20000010000 */
[----:B------:R-:W-:Y:S02]  /*57b0*/  CS2R R26, SRZ ;  /* 0x00000000001a7805 */ /* 0x000fe4000001ff00 */
[----:B0-----:R-:W-:Y:S02]  /*57c0*/  CS2R R38, SRZ ;  /* 0x0000000000267805 */ /* 0x001fe4000001ff00 */
[C---:B-1----:R-:W-:Y:S01]  /*57d0*/  F2FP.SATFINITE.E4M3.F32.PACK_AB_MERGE_C R5, R6.reuse, R81, RZ ;  /* 0x000000510605723e */ /* 0x042fe200048070ff */
[----:B------:R-:W-:-:S01]  /*57e0*/  FADD.FTZ R3, R6, R3 ;  /* 0x0000000306037221 */ /* 0x000fc20000010000 */
[----:B------:R-:W-:-:S02]  /*57f0*/  CS2R R80, SRZ ;  /* 0x0000000000507805 */ /* 0x000fc4000001ff00 */
[----:B------:R-:W-:Y:S02]  /*5800*/  F2FP.SATFINITE.E4M3.F32.PACK_AB_MERGE_C R170, R94, R83, R5 ;  /* 0x000000535eaa723e */ /* 0x000fe40004807005 */
        /* <DEDUP_REMOVED lines=39> */
.L_x_2795:
[----:B------:R-:W-:Y:S01]  /*5a80*/  ISETP.NE.AND P2, PT, RZ, UR45, PT ;  /* 0x0000002dff007c0c */ /* 0x000fe2000bf45270 */
[----:B------:R-:W-:-:S04]  /*5a90*/  UISETP.NE.AND UP0, UPT, UR30, 0x1, UPT ;  /* 0x000000011e00788c */ /* 0x000fc8000bf05270 */
[----:B------:R-:W-:-:S04]  /*5aa0*/  USEL UR48, URZ, 0x1, UP0 ;  /* 0x000000013f307887 */ /* 0x000fc80008000000 */
[----:B------:R-:W-:-:S04]  /*5ab0*/  ULOP3.LUT UR48, UR32, UR48, URZ, 0x3c, !UPT ;  /* 0x0000003020307292 */ /* 0x000fc8000f8e3c3f */
[----:B------:R-:W-:Y:S08]  /*5ac0*/  @P2 BRA `(.L_x_2785) ;  /* 0x0000000000382947 */ /* 0x000ff00003800000 */
[----:B------:R-:W-:Y:S05]  /*5ad0*/  @!P1 BRA `(.L_x_2786) ;  /* 0x0000000000049947 */ /* 0x000fea0003800000 */
[----:B------:R-:W-:Y:S01]  /*5ae0*/  BPT.TRAP 0x1 ;  /* 0x000000040000795c */ /* 0x000fe20000300000 */
.L_x_2786:
        /* <DEDUP_REMOVED lines=9> */
.L_x_2787:
[----:B-1----:R-:W-:Y:S05]  /*5b80*/  @P0 BRA `(.L_x_2785) ;  /* 0x0000000000080947 */ /* 0x002fea0003800000 */
[----:B------:R-:W1:Y:S02]  /*5b90*/  SYNCS.PHASECHK.TRANS64.TRYWAIT P0, [UR6+0x22830], R7 ;  /* 0x02283007ff0075a7 */ /* 0x000e640008000146 */
[----:B-1----:R-:W-:Y:S05]  /*5ba0*/  @!P0 BRA `(.L_x_2788) ;  /* 0x0000013000488947 */ /* 0x002fea0003800000 */
.L_x_2785:
        /* <DEDUP_REMOVED lines=132> */
.L_x_2790:
[----:B------:R-:W-:Y:S01]  /*63f0*/  ULEA UR6, UR30, UR43, 0x3 ;  /* 0x0000002b1e067291 */ /* 0x000fe2000f8e183f */
[----:B------:R-:W-:-:S05]  /*6400*/  IMAD.U32 R7, RZ, RZ, UR32 ;  /* 0x00000020ff077e24 */ /* 0x000fca000f8e00ff */
[----:B------:R-:W-:-:S04]  /*6410*/  SHF.L.U32 R7, R7, 0x1f, RZ ;  /* 0x0000001f07077819 */ /* 0x000fc800000006ff */
[----:B------:R0:W1:Y:S01]  /*6420*/  SYNCS.PHASECHK.TRANS64.TRYWAIT P0, [UR6+0x22850], R7 ;  /* 0x02285007ff0075a7 */ /* 0x0000620008000146 */
[----:B------:R-:W-:Y:S05]  /*6430*/  @!P1 BRA `(.L_x_2791) ;  /* 0x0000000000049947 */ /* 0x000fea0003800000 */
[----:B------:R-:W-:Y:S01]  /*6440*/  BPT.TRAP 0x1 ;  /* 0x000000040000795c */ /* 0x000fe20000300000 */
.L_x_2791:
[----:B-1----:R-:W-:Y:S05]  /*6450*/  @P0 BRA `(.L_x_2789) ;  /* 0x0000000000080947 */ /* 0x002fea0003800000 */
[----:B------:R-:W1:Y:S02]  /*6460*/  SYNCS.PHASECHK.TRANS64.TRYWAIT P0, [UR6+0x22850], R7 ;  /* 0x02285007ff0075a7 */ /* 0x000e640008000146 */
[----:B-1----:R-:W-:Y:S05]  /*6470*/  @!P0 BRA `(.L_x_2792) ;  /* 0x00000128002c8947 */ /* 0x002fea0003800000 */
.L_x_2789:
        /* <DEDUP_REMOVED lines=36> */
.L_x_2793:
[----:B------:R-:W-:Y:S01]  /*66c0*/  UISETP.NE.AND UP0, UPT, UR53, URZ, UPT ;  /* 0x0000003f3500728c */ /* 0x000fe2000bf05270 */
[C---:B------:R-:W-:Y:S01]  /*66d0*/  FMUL.FTZ R168, R0.reuse, R152 ;  /* 0x0000009800a87220 */ /* 0x040fe20000410000 */
[C---:B------:R-:W-:Y:S01]  /*66e0*/  FMUL.FTZ R152, R0.reuse, R153 ;  /* 0x0000009900987220 */ /* 0x040fe20000410000 */
[C---:B------:R-:W-:Y:S01]  /*66f0*/  FMUL.FTZ R153, R0.reuse, R156 ;  /* 0x0000009c00997220 */ /* 0x040fe20000410000 */
[C---:B------:R-:W-:Y:S01]  /*6700*/  FMUL.FTZ R156, R0.reuse, R160 ;  /* 0x000000a0009c7220 */ /* 0x040fe20000410000 */
[C---:B------:R-:W-:Y:S01]  /*6710*/  FMUL.FTZ R160, R0.reuse, R136 ;  /* 0x0000008800a07220 */ /* 0x040fe20000410000 */
[----:B------:R-:W-:Y:S01]  /*6720*/  PLOP3.LUT P0, PT, PT, PT, UP0, 0x80, 0x0 ;  /* 0x000000000000781c */ /* 0x000fe20003f0f008 */
[C---:B------:R-:W-:Y:S01]  /*6730*/  FMUL.FTZ R136, R0.reuse, R143 ;  /* 0x0000008f00887220 */ /* 0x040fe20000410000 */
[----:B------:R-:W-:Y:S01]  /*6740*/  PLOP3.LUT P2, PT, PT, PT, UP0, 0x80, 0x0 ;  /* 0x000000000000781c */ /* 0x000fe20003f4f008 */
[C---:B------:R-:W-:Y:S01]  /*6750*/  FMUL.FTZ R143, R0.reuse, R144 ;  /* 0x00000090008f7220 */ /* 0x040fe20000410000 */
[C---:B------:R-:W-:Y:S01]  /*6760*/  FMUL.FTZ R144, R0.reuse, R149 ;  /* 0x0000009500907220 */ /* 0x040fe20000410000 */
[C---:B------:R-:W-:Y:S01]  /*6770*/  FMUL.FTZ R15, R0.reuse, R138 ;  /* 0x0000008a000f7220 */ /* 0x040fe20000410000 */
[C---:B------:R-:W-:Y:S01]  /*6780*/  FMUL.FTZ R149, R0.reuse, R124 ;  /* 0x0000007c00957220 */ /* 0x040fe20000410000 */
[----:B------:R-:W-:Y:S01]  /*6790*/  FMUL.FTZ R138, R0, R147 ;  /* 0x00000093008a7220 */ /* 0x000fe20000410000 */
[----:B------:R-:W-:-:S02]  /*67a0*/  VIADD R124, R18, UR39 ;  /* 0x00000027127c7c36 */ /* 0x000fc40008000000 */
[C---:B------:R-:W-:Y:S01]  /*67b0*/  FMUL.FTZ R147, R0.reuse, R120 ;  /* 0x0000007800937220 */ /* 0x040fe20000410000 */
[C---:B------:R-:W-:Y:S01]  /*67c0*/  FMUL.FTZ R120, R0.reuse, R122 ;  /* 0x0000007a00787220 */ /* 0x040fe20000410000 */
[----:B------:R-:W-:Y:S01]  /*67d0*/  @UP0 ULDC UR6, c[0x0][0x44c] ;  /* 0x0001130000060ab9 */ /* 0x000fe20000000800 */
[----:B------:R-:W-:Y:S01]  /*67e0*/  FMUL.FTZ R122, R0, R126 ;  /* 0x0000007e007a7220 */ /* 0x000fe20000410000 */
[----:B------:R-:W-:Y:S01]  /*67f0*/  @P0 IMAD.HI.U32 R126, R124, UR6, RZ ;  /* 0x000000067c7e0c27 */ /* 0x000fe2000f8e00ff */
[----:B------:R-:W-:-:S03]  /*6800*/  @UP0 ULDC UR6, c[0x0][0x450] ;  /* 0x0001140000060ab9 */ /* 0x000fc60000000800 */
[C---:B------:R-:W-:Y:S01]  /*6810*/  FMUL.FTZ R8, R0.reuse, R155 ;  /* 0x0000009b00087220 */ /* 0x040fe20000410000 */
[C---:B------:R-:W-:Y:S01]  /*6820*/  FMUL.FTZ R155, R0.reuse, R161 ;  /* 0x000000a1009b7220 */ /* 0x040fe20000410000 */
[C---:B------:R-:W-:Y:S01]  /*6830*/  FMUL.FTZ R11, R0.reuse, R162 ;  /* 0x000000a2000b7220 */ /* 0x040fe20000410000 */
[----:B------:R-:W-:Y:S01]  /*6840*/  @P2 SHF.R.U32.HI R124, RZ, UR6, R126 ;  /* 0x00000006ff7c2c19 */ /* 0x000fe2000801167e */
[----:B------:R-:W-:Y:S01]  /*6850*/  UIMAD UR6, UR31, -0xa0, URZ ;  /* 0xffffff601f0678a4 */ /* 0x000fe2000f8e023f */
[C---:B------:R-:W-:Y:S01]  /*6860*/  FMUL.FTZ R162, R0.reuse, R140 ;  /* 0x0000008c00a27220 */ /* 0x040fe20000410000 */
[C---:B------:R-:W-:Y:S01]  /*6870*/  FMUL.FTZ R140, R0.reuse, R151 ;  /* 0x00000097008c7220 */ /* 0x040fe20000410000 */
[C---:B------:R-:W-:Y:S01]  /*6880*/  FMUL.FTZ R151, R0.reuse, R128 ;  /* 0x0000008000977220 */ /* 0x040fe20000410000 */
[----:B------:R-:W1:Y:S01]  /*6890*/  SHFL.IDX PT, R161, R124, RZ, 0x1c1f ;  /* 0x001c1fff7ca17589 */ /* 0x000e6200000e0000 */
[----:B------:R-:W-:Y:S01]  /*68a0*/  FMUL.FTZ R20, R0, R139 ;  /* 0x0000008b00147220 */ /* 0x000fe20000410000 */
[----:B------:R-:W-:-:S02]  /*68b0*/  IMAD.U32 R128, RZ, RZ, UR6 ;  /* 0x00000006ff807e24 */ /* 0x000fc4000f8e00ff */
[C---:B------:R-:W-:Y:S01]  /*68c0*/  FMUL.FTZ R139, R0.reuse, R150 ;  /* 0x00000096008b7220 */ /* 0x040fe20000410000 */
[C---:B------:R-:W-:Y:S01]  /*68d0*/  FMUL.FTZ R150, R0.reuse, R129 ;  /* 0x0000008100967220 */ /* 0x040fe20000410000 */
[----:B------:R-:W-:Y:S01]  /*68e0*/  IMAD.U32 R129, RZ, RZ, UR52 ;  /* 0x00000034ff817e24 */ /* 0x000fe2000f8e00ff */
[----:B------:R-:W2:Y:S01]  /*68f0*/  MUFU.TANH R168, R168 ;  /* 0x000000a800a87308 */ /* 0x000ea20000002400 */
[----:B------:R-:W-:Y:S01]  /*6900*/  IADD3 R128, -R17, 0x1, R128 ;  /* 0x0000000111807810 */ /* 0x000fe20007ffe180 */
[C---:B0-----:R-:W-:Y:S01]  /*6910*/  FMUL.FTZ R7, R0.reuse, R154 ;  /* 0x0000009a00077220 */ /* 0x041fe20000410000 */
[C---:B------:R-:W-:Y:S01]  /*6920*/  FMUL.FTZ R154, R0.reuse, R157 ;  /* 0x0000009d009a7220 */ /* 0x040fe20000410000 */
[C---:B------:R-:W-:Y:S01]  /*6930*/  FMUL.FTZ R157, R0.reuse, R165 ;  /* 0x000000a5009d7220 */ /* 0x040fe20000410000 */
[----:B------:R-:W-:Y:S01]  /*6940*/  IADD3 R128, -R129, UR51, R128 ;  /* 0x0000003381807c10 */ /* 0x000fe2000fffe180 */
        /* <DEDUP_REMOVED lines=11> */
[----:B------:R-:W-:Y:S01]  /*6a00*/  FMUL.FTZ R10, R0, R159 ;  /* 0x0000009f000a7220 */ /* 0x000fe20000410000 */
[----:B-1----:R-:W-:-:S02]  /*6a10*/  IMAD.IADD R161, R128, 0x1, R161 ;  /* 0x0000000180a17824 */ /* 0x002fc400078e02a1 */
[C---:B------:R-:W-:Y:S01]  /*6a20*/  FMUL.FTZ R159, R0.reuse, R137 ;  /* 0x00000089009f7220 */ /* 0x040fe20000410000 */
[C---:B------:R-:W-:Y:S01]  /*6a30*/  FMUL.FTZ R137, R0.reuse, R146 ;  /* 0x0000009200897220 */ /* 0x040fe20000410000 */
[C---:B------:R-:W-:Y:S01]  /*6a40*/  FMUL.FTZ R164, R0.reuse, R132 ;  /* 0x0000008400a47220 */ /* 0x040fe20000410000 */
[C---:B------:R-:W-:Y:S01]  /*6a50*/  FMUL.FTZ R146, R0.reuse, R121 ;  /* 0x0000007900927220 */ /* 0x040fe20000410000 */
[C---:B------:R-:W-:Y:S01]  /*6a60*/  ISETP.GT.AND P0, PT, R161.reuse, RZ, PT ;  /* 0x000000ffa100720c */ /* 0x040fe20003f04270 */
[----:B------:R-:W1:Y:S01]  /*6a70*/  MUFU.TANH R154, R154 ;  /* 0x0000009a009a7308 */ /* 0x000e620000002400 */
[C---:B------:R-:W-:Y:S01]  /*6a80*/  ISETP.GT.AND P2, PT, R161.reuse, 0x1, PT ;  /* 0x00000001a100780c */ /* 0x040fe20003f44270 */
[----:B------:R-:W-:Y:S01]  /*6a90*/  FMUL.FTZ R121, R0, R123 ;  /* 0x0000007b00797220 */ /* 0x000fe20000410000 */
[----:B--2---:R-:W-:Y:S01]  /*6aa0*/  FSEL R104, R168, -INF , P0 ;  /* 0xff800000a8687808 */ /* 0x004fe20000000000 */
[C---:B------:R-:W-:Y:S01]  /*6ab0*/  FMUL.FTZ R123, R0.reuse, R127 ;  /* 0x0000007f007b7220 */ /* 0x040fe20000410000 */
[C---:B------:R-:W-:Y:S01]  /*6ac0*/  ISETP.GT.AND P0, PT, R161.reuse, 0x8, PT ;  /* 0x00000008a100780c */ /* 0x040fe20003f04270 */
[----:B------:R-:W-:Y:S01]  /*6ad0*/  FMUL.FTZ R127, R0, R134 ;  /* 0x00000086007f7220 */ /* 0x000fe20000410000 */
[----:B0-----:R-:W-:Y:S01]  /*6ae0*/  FSEL R130, R152, -INF , P2 ;  /* 0xff80000098827808 */ /* 0x001fe20001000000 */
[----:B------:R-:W0:Y:S01]  /*6af0*/  MUFU.TANH R156, R156 ;  /* 0x0000009c009c7308 */ /* 0x000e220000002400 */
[----:B------:R-:W-:Y:S01]  /*6b00*/  FMNMX.FTZ R131, R104, R5, !PT ;  /* 0x0000000568837209 */ /* 0x000fe20007810000 */
[C---:B------:R-:W-:Y:S01]  /*6b10*/  FMUL.FTZ R152, R0.reuse, R105 ;  /* 0x0000006900987220 */ /* 0x040fe20000410000 */
[----:B------:R-:W-:Y:S01]  /*6b20*/  ISETP.GT.AND P2, PT, R161, 0x9, PT ;  /* 0x00000009a100780c */ /* 0x000fe20003f44270 */
[C---:B------:R-:W-:Y:S01]  /*6b30*/  FMUL.FTZ R129, R0.reuse, R135 ;  /* 0x0000008700817220 */ /* 0x040fe20000410000 */
[----:B---3--:R-:W-:Y:S01]  /*6b40*/  FSEL R105, R153, -INF , P0 ;  /* 0xff80000099697808 */ /* 0x008fe20000000000 */
[----:B------:R-:W-:Y:S01]  /*6b50*/  FMUL.FTZ R12, R0, R163 ;  /* 0x000000a3000c7220 */ /* 0x000fe20000410000 */
[----:B------:R-:W-:Y:S01]  /*6b60*/  FMNMX.FTZ R132, R130, R131, !PT ;  /* 0x0000008382847209 */ /* 0x000fe20007810000 */
[----:B------:R-:W2:Y:S01]  /*6b70*/  MUFU.TANH R155, R155 ;  /* 0x0000009b009b7308 */ /* 0x000ea20000002400 */
[----:B------:R-:W-:Y:S01]  /*6b80*/  ISETP.GT.AND P0, PT, R161, 0x10, PT ;  /* 0x00000010a100780c */ /* 0x000fe20003f04270 */
[----:B------:R-:W-:Y:S01]  /*6b90*/  FMUL.FTZ R163, R0, R133 ;  /* 0x0000008500a37220 */ /* 0x000fe20000410000 */
[----:B-1----:R-:W-:Y:S01]  /*6ba0*/  FSEL R131, R154, -INF , P2 ;  /* 0xff8000009a837808 */ /* 0x002fe20001000000 */
[C---:B------:R-:W-:Y:S01]  /*6bb0*/  FMUL.FTZ R141, R0.reuse, R141 ;  /* 0x0000008d008d7220 */ /* 0x040fe20000410000 */
[----:B------:R-:W-:Y:S01]  /*6bc0*/  FMNMX.FTZ R134, R105, R132, !PT ;  /* 0x0000008469867209 */ /* 0x000fe20007810000 */
[----:B------:R-:W-:Y:S01]  /*6bd0*/  FMUL.FTZ R132, R0, R106 ;  /* 0x0000006a00847220 */ /* 0x000fe20000410000 */
[----:B------:R-:W-:Y:S01]  /*6be0*/  ISETP.GT.AND P2, PT, R161, 0x11, PT ;  /* 0x00000011a100780c */ /* 0x000fe20003f44270 */
[----:B------:R-:W1:Y:S01]  /*6bf0*/  MUFU.TANH R158, R158 ;  /* 0x0000009e009e7308 */ /* 0x000e620000002400 */
[----:B0-----:R-:W-:Y:S01]  /*6c00*/  FSEL R106, R156, -INF , P0 ;  /* 0xff8000009c6a7808 */ /* 0x001fe20000000000 */
[C---:B------:R-:W-:Y:S01]  /*6c10*/  FMUL.FTZ R153, R0.reuse, R108 ;  /* 0x0000006c00997220 */ /* 0x040fe20000410000 */
[----:B------:R-:W-:Y:S01]  /*6c20*/  FMNMX.FTZ R135, R131, R134, !PT ;  /* 0x0000008683877209 */ /* 0x000fe20007810000 */
[C---:B------:R-:W-:Y:S01]  /*6c30*/  FMUL.FTZ R134, R0.reuse, R107 ;  /* 0x0000006b00867220 */ /* 0x040fe20000410000 */
[----:B------:R-:W-:Y:S01]  /*6c40*/  ISETP.GT.AND P0, PT, R161, 0x18, PT ;  /* 0x00000018a100780c */ /* 0x000fe20003f04270 */
[----:B------:R-:W-:Y:S01]  /*6c50*/  FMUL.FTZ R88, R0, R88 ;  /* 0x0000005800587220 */ /* 0x000fe20000410000 */
[----:B------:R-:W-:Y:S01]  /*6c60*/  FMNMX.FTZ R154, R106, R135, !PT ;  /* 0x000000876a9a7209 */ /* 0x000fe20007810000 */
[----:B------:R-:W0:Y:S01]  /*6c70*/  MUFU.TANH R157, R157 ;  /* 0x0000009d009d7308 */ /* 0x000e220000002400 */
        /* <DEDUP_REMOVED lines=8> */
[----:B-1----:R-:W-:Y:S01]  /*6d00*/  FSEL R107, R158, -INF , P0 ;  /* 0xff8000009e6b7808 */ /* 0x002fe20000000000 */
[C---:B------:R-:W-:Y:S01]  /*6d10*/  FMUL.FTZ R118, R0.reuse, R118 ;  /* 0x0000007600767220 */ /* 0x040fe20000410000 */
[----:B------:R-:W-:Y:S01]  /*6d20*/  ISETP.GT.AND P0, PT, R161, 0x20, PT ;  /* 0x00000020a100780c */ /* 0x000fe20003f04270 */
[C---:B------:R-:W-:Y:S01]  /*6d30*/  FMUL.FTZ R119, R0.reuse, R119 ;  /* 0x0000007700777220 */ /* 0x040fe20000410000 */
[----:B------:R-:W-:Y:S01]  /*6d40*/  FMNMX.FTZ R154, R107, R154, !PT ;  /* 0x0000009a6b9a7209 */ /* 0x000fe20007810000 */
[C---:B------:R-:W-:Y:S01]  /*6d50*/  FMUL.FTZ R90, R0.reuse, R90 ;  /* 0x0000005a005a7220 */ /* 0x040fe20000410000 */
[C---:B------:R-:W-:Y:S01]  /*6d60*/  FMUL.FTZ R91, R0.reuse, R91 ;  /* 0x0000005b005b7220 */ /* 0x040fe20000410000 */
[----:B------:R-:W1:Y:S01]  /*6d70*/  MUFU.TANH R159, R159 ;  /* 0x0000009f009f7308 */ /* 0x000e620000002400 */
[----:B0-----:R-:W-:Y:S01]  /*6d80*/  FSEL R157, R157, -INF , P2 ;  /* 0xff8000009d9d7808 */ /* 0x001fe20001000000 */
[C---:B------:R-:W-:Y:S01]  /*6d90*/  FMUL.FTZ R94, R0.reuse, R94 ;  /* 0x0000005e005e7220 */ /* 0x040fe20000410000 */
[----:B------:R-:W-:Y:S01]  /*6da0*/  ISETP.GT.AND P2, PT, R161, 0x21, PT ;  /* 0x00000021a100780c */ /* 0x000fe20003f44270 */
[C---:B------:R-:W-:Y:S01]  /*6db0*/  FMUL.FTZ R95, R0.reuse, R95 ;  /* 0x0000005f005f7220 */ /* 0x040fe20000410000 */
[----:B------:R-:W-:Y:S01]  /*6dc0*/  FMNMX.FTZ R155, R157, R154, !PT ;  /* 0x0000009a9d9b7209 */ /* 0x000fe20007810000 */
[C---:B------:R-:W-:Y:S01]  /*6dd0*/  FMUL.FTZ R154, R0.reuse, R109 ;  /* 0x0000006d009a7220 */ /* 0x040fe20000410000 */
[----:B------:R-:W-:Y:S01]  /*6de0*/  FMUL.FTZ R98, R0, R98 ;  /* 0x0000006200627220 */ /* 0x000fe20000410000 */
[----:B------:R-:W0:Y:S01]  /*6df0*/  MUFU.TANH R162, R162 ;  /* 0x000000a200a27308 */ /* 0x000e220000002400 */
[----:B--2---:R-:W-:Y:S01]  /*6e00*/  FSEL R108, R160, -INF , P0 ;  /* 0xff800000a06c7808 */ /* 0x004fe20000000000 */
[C---:B------:R-:W-:Y:S01]  /*6e10*/  FMUL.FTZ R99, R0.reuse, R99 ;  /* 0x0000006300637220 */ /* 0x040fe20000410000 */
[----:B------:R-:W-:Y:S01]  /*6e20*/  ISETP.GT.AND P0, PT, R161, 0x28, PT ;  /* 0x00000028a100780c */ /* 0x000fe20003f04270 */
[----:B------:R-:W-:Y:S01]  /*6e30*/  FMUL.FTZ R103, R0, R103 ;  /* 0x0000006700677220 */ /* 0x000fe20000410000 */
[----:B------:R-:W-:Y:S01]  /*6e40*/  FMNMX.FTZ R156, R108, R155, !PT ;  /* 0x0000009b6c9c7209 */ /* 0x000fe20007810000 */
[C---:B------:R-:W-:Y:S01]  /*6e50*/  FMUL.FTZ R155, R0.reuse, R112 ;  /* 0x00000070009b7220 */ /* 0x040fe20000410000 */
[----:B------:R-:W-:Y:S01]  /*6e60*/  ULEA UR6, UR47, UR43, 0x3 ;  /* 0x0000002b2f067291 */ /* 0x000fe2000f8e183f */
[----:B------:R-:W2:Y:S01]  /*6e70*/  MUFU.TANH R141, R141 ;  /* 0x0000008d008d7308 */ /* 0x000ea20000002400 */
[----:B-1----:R-:W-:Y:S01]  /*6e80*/  FSEL R135, R159, -INF , P2 ;  /* 0xff8000009f877808 */ /* 0x002fe20001000000 */
[----:B------:R-:W-:Y:S01]  /*6e90*/  FMUL.FTZ R159, R0, R117 ;  /* 0x00000075009f7220 */ /* 0x000fe20000410000 */
[----:B------:R-:W-:Y:S01]  /*6ea0*/  ISETP.GT.AND P2, PT, R161, 0x29, PT ;  /* 0x00000029a100780c */ /* 0x000fe20003f44270 */
[----:B------:R-:W-:Y:S01]  /*6eb0*/  UIADD3 UR6, UR6, 0x22840, URZ ;  /* 0x0002284006067890 */ /* 0x000fe2000fffe03f */
[----:B------:R-:W-:-:S03]  /*6ec0*/  FMNMX.FTZ R156, R135, R156, !PT ;  /* 0x0000009c879c7209 */ /* 0x000fc60007810000 */
[----:B------:R-:W1:Y:S01]  /*6ed0*/  MUFU.TANH R143, R143 ;  /* 0x0000008f008f7308 */ /* 0x000e620000002400 */
[----:B0-----:R-:W-:Y:S01]  /*6ee0*/  FSEL R109, R162, -INF , P0 ;  /* 0xff800000a26d7808 */ /* 0x001fe20000000000 */
[----:B------:R-:W-:Y:S01]  /*6ef0*/  UPRMT UR6, UR42, 0x654, UR6 ;  /* 0x000006542a067896 */ /* 0x000fe20008000006 */
[----:B------:R-:W-:Y:S02]  /*6f00*/  ISETP.GT.AND P0, PT, R161, 0x30, PT ;  /* 0x00000030a100780c */ /* 0x000fe40003f04270 */
[----:B------:R-:W-:-:S03]  /*6f10*/  FMNMX.FTZ R156, R109, R156, !PT ;  /* 0x0000009c6d9c7209 */ /* 0x000fc60007810000 */
[----:B------:R-:W0:Y:S01]  /*6f20*/  MUFU.TANH R142, R142 ;  /* 0x0000008e008e7308 */ /* 0x000e220000002400 */
[----:B--2---:R-:W-:Y:S02]  /*6f30*/  FSEL R141, R141, -INF , P2 ;  /* 0xff8000008d8d7808 */ /* 0x004fe40001000000 */
[----:B------:R-:W-:Y:S01]  /*6f40*/  ISETP.GT.AND P2, PT, R161, 0x31, PT ;  /* 0x00000031a100780c */ /* 0x000fe20003f44270 */
[----:B------:R-:W-:Y:S04]  /*6f50*/  SYNCS.ARRIVE.TRANS64.RED.A1T0 RZ, [UR6], RZ ;  /* 0x000000ffffff79a7 */ /* 0x000fe80008100406 */
[----:B------:R-:W2:Y:S01]  /*6f60*/  MUFU.TANH R145, R145 ;  /* 0x0000009100917308 */ /* 0x000ea20000002400 */
[----:B-1----:R-:W-:Y:S02]  /*6f70*/  FSEL R112, R143, -INF , P0 ;  /* 0xff8000008f707808 */ /* 0x002fe40000000000 */
[----:B------:R-:W-:Y:S01]  /*6f80*/  FMNMX.FTZ R143, R141, R156, !PT ;  /* 0x0000009c8d8f7209 */ /* 0x000fe20007810000 */
[----:B------:R-:W-:Y:S01]  /*6f90*/  FMUL.FTZ R156, R0, R113 ;  /* 0x00000071009c7220 */ /* 0x000fe20000410000 */
[----:B------:R-:W-:-:S02]  /*6fa0*/  ISETP.GT.AND P0, PT, R161, 0x38, PT ;  /* 0x00000038a100780c */ /* 0x000fc40003f04270 */
[----:B------:R-:W-:Y:S01]  /*6fb0*/  FMNMX.FTZ R143, R112, R143, !PT ;  /* 0x0000008f708f7209 */ /* 0x000fe20007810000 */
[----:B------:R-:W1:Y:S01]  /*6fc0*/  MUFU.TANH R144, R144 ;  /* 0x0000009000907308 */ /* 0x000e620000002400 */
[----:B0-----:R-:W-:Y:S02]  /*6fd0*/  FSEL R142, R142, -INF , P2 ;  /* 0xff8000008e8e7808 */ /* 0x001fe40001000000 */
[----:B------:R-:W-:Y:S02]  /*6fe0*/  ISETP.GT.AND P2, PT, R161, 0x39, PT ;  /* 0x00000039a100780c */ /* 0x000fe40003f44270 */
[----:B------:R-:W-:-:S03]  /*6ff0*/  FMNMX.FTZ R158, R142, R143, !PT ;  /* 0x0000008f8e9e7209 */ /* 0x000fc60007810000 */
[----:B------:R-:W0:Y:S01]  /*7000*/  MUFU.TANH R147, R147 ;  /* 0x0000009300937308 */ /* 0x000e220000002400 */
[----:B--2---:R-:W-:Y:S02]  /*7010*/  FSEL R113, R145, -INF , P0 ;  /* 0xff80000091717808 */ /* 0x004fe40000000000 */
[----:B------:R-:W-:-:S05]  /*7020*/  ISETP.GT.AND P0, PT, R161, 0x40, PT ;  /* 0x00000040a100780c */ /* 0x000fca0003f04270 */
[----:B------:R-:W2:Y:S01]  /*7030*/  MUFU.TANH R146, R146 ;  /* 0x0000009200927308 */ /* 0x000ea20000002400 */
[----:B-1----:R-:W-:Y:S02]  /*7040*/  FSEL R143, R144, -INF , P2 ;  /* 0xff800000908f7808 */ /* 0x002fe40001000000 */
[----:B------:R-:W-:Y:S01]  /*7050*/  FMNMX.FTZ R144, R113, R158, !PT ;  /* 0x0000009e71907209 */ /* 0x000fe20007810000 */
[----:B------:R-:W-:Y:S01]  /*7060*/  FMUL.FTZ R158, R0, R116 ;  /* 0x00000074009e7220 */ /* 0x000fe20000410000 */
[----:B------:R-:W-:Y:S02]  /*7070*/  ISETP.GT.AND P2, PT, R161, 0x41, PT ;  /* 0x00000041a100780c */ /* 0x000fe40003f44270 */
[----:B------:R-:W-:Y:S01]  /*7080*/  FMNMX.FTZ R145, R143, R144, !PT ;  /* 0x000000908f917209 */ /* 0x000fe20007810000 */
[----:B------:R-:W1:Y:S01]  /*7090*/  MUFU.TANH R149, R149 ;  /* 0x0000009500957308 */ /* 0x000e620000002400 */
[----:B0-----:R-:W-:Y:S02]  /*70a0*/  FSEL R116, R147, -INF , P0 ;  /* 0xff80000093747808 */ /* 0x001fe40000000000 */
[----:B------:R-:W-:-:S02]  /*70b0*/  ISETP.GT.AND P0, PT, R161, 0x48, PT ;  /* 0x00000048a100780c */ /* 0x000fc40003f04270 */
[----:B------:R-:W-:-:S03]  /*70c0*/  FMNMX.FTZ R145, R116, R145, !PT ;  /* 0x0000009174917209 */ /* 0x000fc60007810000 */
[----:B------:R-:W0:Y:S01]  /*70d0*/  MUFU.TANH R148, R148 ;  /* 0x0000009400947308 */ /* 0x000e220000002400 */
[----:B--2---:R-:W-:Y:S02]  /*70e0*/  FSEL R144, R146, -INF , P2 ;  /* 0xff80000092907808 */ /* 0x004fe40001000000 */
[----:B------:R-:W-:Y:S02]  /*70f0*/  ISETP.GT.AND P2, PT, R161, 0x49, PT ;  /* 0x00000049a100780c */ /* 0x000fe40003f44270 */
[----:B------:R-:W-:-:S03]  /*7100*/  FMNMX.FTZ R146, R144, R145, !PT ;  /* 0x0000009190927209 */ /* 0x000fc60007810000 */
[----:B------:R-:W2:Y:S01]  /*7110*/  MUFU.TANH R151, R151 ;  /* 0x0000009700977308 */ /* 0x000ea20000002400 */
[----:B-1----:R-:W-:Y:S02]  /*7120*/  FSEL R117, R149, -INF , P0 ;  /* 0xff80000095757808 */ /* 0x002fe40000000000 */
[----:B------:R-:W-:-:S05]  /*7130*/  ISETP.GT.AND P0, PT, R161, 0x50, PT ;  /* 0x00000050a100780c */ /* 0x000fca0003f04270 */
[----:B------:R-:W1:Y:S01]  /*7140*/  MUFU.TANH R150, R150 ;  /* 0x0000009600967308 */ /* 0x000e620000002400 */
[----:B0-----:R-:W-:Y:S02]  /*7150*/  FSEL R145, R148, -INF , P2 ;  /* 0xff80000094917808 */ /* 0x001fe40001000000 */
[----:B------:R-:W-:Y:S02]  /*7160*/  FMNMX.FTZ R148, R117, R146, !PT ;  /* 0x0000009275947209 */ /* 0x000fe40007810000 */
[----:B------:R-:W-:Y:S02]  /*7170*/  ISETP.GT.AND P2, PT, R161, 0x51, PT ;  /* 0x00000051a100780c */ /* 0x000fe40003f44270 */
[----:B------:R-:W-:Y:S01]  /*7180*/  FMNMX.FTZ R149, R145, R148, !PT ;  /* 0x0000009491957209 */ /* 0x000fe20007810000 */
[----:B------:R-:W0:Y:S01]  /*7190*/  MUFU.TANH R164, R164 ;  /* 0x000000a400a47308 */ /* 0x000e220000002400 */
[----:B--2---:R-:W-:Y:S01]  /*71a0*/  FSEL R146, R151, -INF , P0 ;  /* 0xff80000097927808 */ /* 0x004fe20000000000 */
[----:B------:R-:W-:Y:S01]  /*71b0*/  FMUL.FTZ R151, R0, R92 ;  /* 0x0000005c00977220 */ /* 0x000fe20000410000 */
[----:B------:R-:W-:-:S02]  /*71c0*/  ISETP.GT.AND P0, PT, R161, 0x58, PT ;  /* 0x00000058a100780c */ /* 0x000fc40003f04270 */
[----:B------:R-:W-:-:S03]  /*71d0*/  FMNMX.FTZ R148, R146, R149, !PT ;  /* 0x0000009592947209 */ /* 0x000fc60007810000 */
[----:B------:R-:W2:Y:S01]  /*71e0*/  MUFU.TANH R163, R163 ;  /* 0x000000a300a37308 */ /* 0x000ea20000002400 */
[----:B-1----:R-:W-:Y:S01]  /*71f0*/  FSEL R147, R150, -INF , P2 ;  /* 0xff80000096937808 */ /* 0x002fe20001000000 */
[----:B------:R-:W-:Y:S01]  /*7200*/  FMUL.FTZ R150, R0, R89 ;  /* 0x0000005900967220 */ /* 0x000fe20000410000 */
        /* <DEDUP_REMOVED lines=13> */
[----:B------:R-:W-:Y:S01]  /*72e0*/  MUFU.TANH R154, R154 ;  /* 0x0000009a009a7308 */ /* 0x000fe20000002400 */
[----:B0-----:R-:W-:Y:S01]  /*72f0*/  FSEL R149, R152, -INF , P2 ;  /* 0xff80000098957808 */ /* 0x001fe20001000000 */
[----:B------:R-:W-:Y:S01]  /*7300*/  FMUL.FTZ R152, R0, R93 ;  /* 0x0000005d00987220 */ /* 0x000fe20000410000 */
[----:B------:R-:W-:-:S05]  /*7310*/  ISETP.GT.AND P2, PT, R161, 0x69, PT ;  /* 0x00000069a100780c */ /* 0x000fca0003f44270 */
[----:B------:R-:W0:Y:S01]  /*7320*/  MUFU.TANH R155, R155 ;  /* 0x0000009b009b7308 */ /* 0x000e220000002400 */
[----:B--2---:R-:W-:Y:S01]  /*7330*/  FSEL R93, R153, -INF , P0 ;  /* 0xff800000995d7808 */ /* 0x004fe20000000000 */
[----:B------:R-:W-:Y:S01]  /*7340*/  FMUL.FTZ R153, R0, R96 ;  /* 0x0000006000997220 */ /* 0x000fe20000410000 */
[----:B------:R-:W-:-:S05]  /*7350*/  ISETP.GT.AND P0, PT, R161, 0x70, PT ;  /* 0x00000070a100780c */ /* 0x000fca0003f04270 */
[----:B------:R-:W-:Y:S08]  /*7360*/  MUFU.TANH R156, R156 ;  /* 0x0000009c009c7308 */ /* 0x000ff00000002400 */
[----:B------:R1:W-:Y:S01]  /*7370*/  MUFU.TANH R162, R150 ;  /* 0x0000009600a27308 */ /* 0x0003e20000002400 */
[----:B0-----:R-:W-:Y:S02]  /*7380*/  FSEL R96, R155, -INF , P0 ;  /* 0xff8000009b607808 */ /* 0x001fe40000000000 */
[----:B------:R-:W-:-:S05]  /*7390*/  ISETP.GT.AND P0, PT, R161, 0x78, PT ;  /* 0x00000078a100780c */ /* 0x000fca0003f04270 */
[----:B------:R-:W0:Y:S01]  /*73a0*/  MUFU.TANH R158, R158 ;  /* 0x0000009e009e7308 */ /* 0x000e220000002400 */
[----:B-1----:R-:W-:-:S04]  /*73b0*/  FMNMX.FTZ R150, R92, R163, !PT ;  /* 0x000000a35c967209 */ /* 0x002fc80007810000 */
[----:B------:R-:W-:Y:S02]  /*73c0*/  FMNMX.FTZ R160, R149, R150, !PT ;  /* 0x0000009695a07209 */ /* 0x000fe40007810000 */
[----:B------:R-:W-:Y:S01]  /*73d0*/  FSEL R150, R154, -INF , P2 ;  /* 0xff8000009a967808 */ /* 0x000fe20001000000 */
[----:B------:R-:W-:Y:S01]  /*73e0*/  MUFU.TANH R159, R159 ;  /* 0x0000009f009f7308 */ /* 0x000fe20000002400 */
[----:B------:R-:W-:Y:S01]  /*73f0*/  ISETP.GT.AND P2, PT, R161, 0x71, PT ;  /* 0x00000071a100780c */ /* 0x000fe20003f44270 */
[----:B------:R-:W-:-:S06]  /*7400*/  FMUL.FTZ R154, R0, R97 ;  /* 0x00000061009a7220 */ /* 0x000fcc0000410000 */
[----:B------:R1:W-:Y:S01]  /*7410*/  MUFU.TANH R164, R151 ;  /* 0x0000009700a47308 */ /* 0x0003e20000002400 */
[----:B0-----:R-:W-:Y:S02]  /*7420*/  FSEL R97, R158, -INF , P0 ;  /* 0xff8000009e617808 */ /* 0x001fe40000000000 */
[----:B------:R-:W-:-:S05]  /*7430*/  ISETP.GT.AND P0, PT, R161, 0x80, PT ;  /* 0x00000080a100780c */ /* 0x000fca0003f04270 */
[----:B------:R-:W0:Y:S01]  /*7440*/  MUFU.TANH R88, R88 ;  /* 0x0000005800587308 */ /* 0x000e220000002400 */
[----:B-1----:R-:W-:-:S04]  /*7450*/  FMNMX.FTZ R151, R93, R160, !PT ;  /* 0x000000a05d977209 */ /* 0x002fc80007810000 */
[----:B------:R-:W-:Y:S02]  /*7460*/  FMNMX.FTZ R155, R150, R151, !PT ;  /* 0x00000097969b7209 */ /* 0x000fe40007810000 */
[----:B------:R-:W-:Y:S01]  /*7470*/  FSEL R151, R156, -INF , P2 ;  /* 0xff8000009c977808 */ /* 0x000fe20001000000 */
[----:B------:R1:W2:Y:S01]  /*7480*/  MUFU.TANH R163, R152 ;  /* 0x0000009800a37308 */ /* 0x0002a20000002400 */
[----:B------:R-:W-:-:S07]  /*7490*/  ISETP.GT.AND P2, PT, R161, 0x79, PT ;  /* 0x00000079a100780c */ /* 0x000fce0003f44270 */
[----:B------:R3:W4:Y:S01]  /*74a0*/  MUFU.TANH R160, R153 ;  /* 0x0000009900a07308 */ /* 0x0007220000002400 */
[----:B-1----:R-:W-:Y:S01]  /*74b0*/  FMNMX.FTZ R152, R96, R155, !PT ;  /* 0x0000009b60987209 */ /* 0x002fe20007810000 */
[----:B------:R-:W-:Y:S01]  /*74c0*/  FMUL.FTZ R155, R0, R100 ;  /* 0x00000064009b7220 */ /* 0x000fe20000410000 */
[----:B0-----:R-:W-:Y:S01]  /*74d0*/  FSEL R100, R88, -INF , P0 ;  /* 0xff80000058647808 */ /* 0x001fe20000000000 */
[----:B------:R-:W-:Y:S01]  /*74e0*/  FMUL.FTZ R88, R0, R101 ;  /* 0x0000006500587220 */ /* 0x000fe20000410000 */
[----:B------:R-:W-:Y:S02]  /*74f0*/  FMNMX.FTZ R156, R151, R152, !PT ;  /* 0x00000098979c7209 */ /* 0x000fe40007810000 */
[----:B------:R-:W-:Y:S01]  /*7500*/  FSEL R152, R159, -INF , P2 ;  /* 0xff8000009f987808 */ /* 0x000fe20001000000 */
[----:B------:R0:W1:Y:S01]  /*7510*/  MUFU.TANH R158, R154 ;  /* 0x0000009a009e7308 */ /* 0x0000620000002400 */
[----:B---3--:R-:W-:Y:S02]  /*7520*/  FMNMX.FTZ R153, R97, R156, !PT ;  /* 0x0000009c61997209 */ /* 0x008fe40007810000 */
[----:B------:R-:W-:-:S02]  /*7530*/  ISETP.GT.AND P2, PT, R161, 0x81, PT ;  /* 0x00000081a100780c */ /* 0x000fc40003f44270 */
[----:B------:R-:W-:Y:S02]  /*7540*/  FMNMX.FTZ R159, R152, R153, !PT ;  /* 0x00000099989f7209 */ /* 0x000fe40007810000 */
[C---:B------:R-:W-:Y:S01]  /*7550*/  ISETP.GT.AND P0, PT, R161.reuse, 0x88, PT ;  /* 0x00000088a100780c */ /* 0x040fe20003f04270 */
[----:B------:R3:W5:Y:S01]  /*7560*/  MUFU.TANH R165, R155 ;  /* 0x0000009b00a57308 */ /* 0x0007620000002400 */
[----:B------:R-:W-:Y:S02]  /*7570*/  FSEL R153, R162, -INF , P2 ;  /* 0xff800000a2997808 */ /* 0x000fe40001000000 */
[----:B0-----:R-:W-:Y:S02]  /*7580*/  FMNMX.FTZ R154, R100, R159, !PT ;  /* 0x0000009f649a7209 */ /* 0x001fe40007810000 */
[----:B------:R-:W-:Y:S02]  /*7590*/  ISETP.GT.AND P2, PT, R161, 0x89, PT ;  /* 0x00000089a100780c */ /* 0x000fe40003f44270 */
[----:B------:R-:W-:Y:S01]  /*75a0*/  FSEL R101, R164, -INF , P0 ;  /* 0xff800000a4657808 */ /* 0x000fe20000000000 */
[----:B------:R-:W0:Y:S01]  /*75b0*/  MUFU.TANH R88, R88 ;  /* 0x0000005800587308 */ /* 0x000e220000002400 */
[----:B------:R-:W-:Y:S01]  /*75c0*/  FMNMX.FTZ R156, R153, R154, !PT ;  /* 0x0000009a999c7209 */ /* 0x000fe20007810000 */
[----:B---3--:R-:W-:Y:S01]  /*75d0*/  FMUL.FTZ R155, R0, R110 ;  /* 0x0000006e009b7220 */ /* 0x008fe20000410000 */
[----:B------:R-:W-:-:S02]  /*75e0*/  ISETP.GT.AND P0, PT, R161, 0x90, PT ;  /* 0x00000090a100780c */ /* 0x000fc40003f04270 */
[----:B--2---:R-:W-:Y:S02]  /*75f0*/  FSEL R154, R163, -INF , P2 ;  /* 0xff800000a39a7808 */ /* 0x004fe40001000000 */
[----:B------:R-:W-:Y:S01]  /*7600*/  FMNMX.FTZ R159, R101, R156, !PT ;  /* 0x0000009c659f7209 */ /* 0x000fe20007810000 */
[----:B------:R-:W2:Y:S01]  /*7610*/  MUFU.TANH R7, R7 ;  /* 0x0000000700077308 */ /* 0x000ea20000002400 */
[C---:B------:R-:W-:Y:S02]  /*7620*/  ISETP.GT.AND P2, PT, R161.reuse, 0x91, PT ;  /* 0x00000091a100780c */ /* 0x040fe40003f44270 */
[----:B----4-:R-:W-:Y:S01]  /*7630*/  FSEL R156, R160, -INF , P0 ;  /* 0xff800000a09c7808 */ /* 0x010fe20000000000 */
[----:B------:R-:W-:Y:S01]  /*7640*/  FMUL.FTZ R160, R0, R102 ;  /* 0x0000006600a07220 */ /* 0x000fe20000410000 */
[----:B------:R-:W-:Y:S02]  /*7650*/  FMNMX.FTZ R159, R154, R159, !PT ;  /* 0x0000009f9a9f7209 */ /* 0x000fe40007810000 */
[----:B------:R-:W-:Y:S01]  /*7660*/  ISETP.GT.AND P0, PT, R161, 0x98, PT ;  /* 0x00000098a100780c */ /* 0x000fe20003f04270 */
[----:B------:R-:W3:Y:S01]  /*7670*/  MUFU.TANH R8, R8 ;  /* 0x0000000800087308 */ /* 0x000ee20000002400 */
[----:B-1----:R-:W-:-:S02]  /*7680*/  FSEL R110, R158, -INF , P2 ;  /* 0xff8000009e6e7808 */ /* 0x002fc40001000000 */
[----:B------:R-:W-:Y:S01]  /*7690*/  FMNMX.FTZ R163, R156, R159, !PT ;  /* 0x0000009f9ca37209 */ /* 0x000fe20007810000 */
[----:B------:R-:W-:Y:S01]  /*76a0*/  FMUL.FTZ R159, R0, R111 ;  /* 0x0000006f009f7220 */ /* 0x000fe20000410000 */
[----:B------:R-:W-:Y:S02]  /*76b0*/  ISETP.GT.AND P2, PT, R161, 0x99, PT ;  /* 0x00000099a100780c */ /* 0x000fe40003f44270 */
[----:B-----5:R-:W-:Y:S01]  /*76c0*/  FSEL R158, R165, -INF , P0 ;  /* 0xff800000a59e7808 */ /* 0x020fe20000000000 */
[----:B------:R-:W-:Y:S01]  /*76d0*/  MUFU.TANH R9, R9 ;  /* 0x0000000900097308 */ /* 0x000fe20000002400 */
[----:B------:R-:W-:Y:S02]  /*76e0*/  FMNMX.FTZ R163, R110, R163, !PT ;  /* 0x000000a36ea37209 */ /* 0x000fe40007810000 */
[----:B0-----:R-:W-:Y:S02]  /*76f0*/  FSEL R111, R88, -INF , P2 ;  /* 0xff800000586f7808 */ /* 0x001fe40001000000 */
[----:B------:R-:W-:-:S02]  /*7700*/  FMNMX.FTZ R88, R158, R163, !PT ;  /* 0x000000a39e587209 */ /* 0x000fc40007810000 */
[----:B------:R-:W0:Y:S01]  /*7710*/  SHFL.IDX PT, R163, R124, 0x1, 0x1c1f ;  /* 0x003c1f007ca37f89 */ /* 0x000e2200000e0000 */
[----:B------:R-:W1:Y:S01]  /*7720*/  MUFU.TANH R10, R10 ;  /* 0x0000000a000a7308 */ /* 0x000e620000002400 */
[----:B------:R-:W-:-:S05]  /*7730*/  FMNMX.FTZ R88, R111, R88, !PT ;  /* 0x000000586f587209 */ /* 0x000fca0007810000 */
[----:B------:R-:W4:Y:S02]  /*7740*/  SHFL.BFLY PT, R161, R88, 0x2, 0x1f ;  /* 0x0c401f0058a17f89 */ /* 0x000f2400000e0000 */
[----:B------:R-:W-:Y:S08]  /*7750*/  MUFU.TANH R11, R11 ;  /* 0x0000000b000b7308 */ /* 0x000ff00000002400 */
[----:B------:R-:W5:Y:S01]  /*7760*/  MUFU.TANH R12, R12 ;  /* 0x0000000c000c7308 */ /* 0x000f620000002400 */
[----:B0-----:R-:W-:-:S07]  /*7770*/  IMAD.IADD R128, R128, 0x1, R163 ;  /* 0x0000000180807824 */ /* 0x001fce00078e02a3 */
[----:B------:R-:W-:Y:S01]  /*7780*/  MUFU.TANH R13, R13 ;  /* 0x0000000d000d7308 */ /* 0x000fe20000002400 */
[----:B------:R-:W-:Y:S02]  /*7790*/  ISETP.GT.AND P2, PT, R128, RZ, PT ;  /* 0x000000ff8000720c */ /* 0x000fe40003f44270 */
[----:B----4-:R-:W-:Y:S02]  /*77a0*/  FMNMX.FTZ R161, R88, R161, !PT ;  /* 0x000000a158a17209 */ /* 0x010fe40007810000 */
[----:B------:R-:W-:-:S03]  /*77b0*/  ISETP.GT.AND P3, PT, R128, 0x1, PT ;  /* 0x000000018000780c */ /* 0x000fc60003f64270 */
[----:B------:R-:W0:Y:S01]  /*77c0*/  MUFU.TANH R14, R14 ;  /* 0x0000000e000e7308 */ /* 0x000e220000002400 */
[----:B--2---:R-:W-:Y:S01]  /*77d0*/  FSEL R7, R7, -INF , P2 ;  /* 0xff80000007077808 */ /* 0x004fe20001000000 */
[----:B------:R-:W2:Y:S01]  /*77e0*/  SHFL.BFLY PT, R88, R161, 0x1, 0x1f ;  /* 0x0c201f00a1587f89 */ /* 0x000ea200000e0000 */
[----:B------:R-:W-:Y:S02]  /*77f0*/  ISETP.GT.AND P2, PT, R128, 0x8, PT ;  /* 0x000000088000780c */ /* 0x000fe40003f44270 */
[----:B---3--:R-:W-:Y:S02]  /*7800*/  FSEL R8, R8, -INF , P3 ;  /* 0xff80000008087808 */ /* 0x008fe40001800000 */
[----:B------:R-:W-:Y:S01]  /*7810*/  ISETP.GT.AND P3, PT, R128, 0x9, PT ;  /* 0x000000098000780c */ /* 0x000fe20003f64270 */
[----:B------:R-:W-:Y:S03]  /*7820*/  MUFU.TANH R15, R15 ;  /* 0x0000000f000f7308 */ /* 0x000fe60000002400 */
[----:B-1----:R-:W-:-:S02]  /*7830*/  FSEL R10, R10, -INF , P3 ;  /* 0xff8000000a0a7808 */ /* 0x002fc40001800000 */
[----:B------:R-:W-:-:S03]  /*7840*/  ISETP.GT.AND P3, PT, R128, 0x11, PT ;  /* 0x000000118000780c */ /* 0x000fc60003f64270 */
[----:B------:R-:W1:Y:S01]  /*7850*/  MUFU.TANH R20, R20 ;  /* 0x0000001400147308 */ /* 0x000e620000002400 */
[----:B-----5:R-:W-:Y:S02]  /*7860*/  FSEL R12, R12, -INF , P3 ;  /* 0xff8000000c0c7808 */ /* 0x020fe40001800000 */
[----:B------:R-:W-:-:S04]  /*7870*/  ISETP.GT.AND P3, PT, R128, 0x19, PT ;  /* 0x000000198000780c */ /* 0x000fc80003f64270 */
[----:B0-----:R-:W-:Y:S01]  /*7880*/  FSEL R14, R14, -INF , P3 ;  /* 0xff8000000e0e7808 */ /* 0x001fe20001800000 */
[----:B------:R-:W0:Y:S01]  /*7890*/  MUFU.TANH R21, R21 ;  /* 0x0000001500157308 */ /* 0x000e220000002400 */
[----:B------:R-:W-:Y:S02]  /*78a0*/  ISETP.GT.AND P3, PT, R128, 0x21, PT ;  /* 0x000000218000780c */ /* 0x000fe40003f64270 */
[----:B--2---:R-:W-:Y:S01]  /*78b0*/  FMNMX.FTZ R88, R161, R88, !PT ;  /* 0x00000058a1587209 */ /* 0x004fe20007810000 */
[----:B------:R-:W-:-:S03]  /*78c0*/  IMAD.U32 R161, RZ, RZ, UR28 ;  /* 0x0000001cffa17e24 */ /* 0x000fc6000f8e00ff */
[C---:B------:R-:W-:Y:S01]  /*78d0*/  FSETP.NEU.FTZ.AND P0, PT, R88.reuse, -INF , PT ;  /* 0xff8000005800780b */ /* 0x040fe20003f1d000 */
[----:B------:R-:W-:-:S01]  /*78e0*/  FFMA.FTZ R102, R88, R161, -8 ;  /* 0xc100000058667423 */ /* 0x000fc200000100a1 */
[----:B------:R-:W2:Y:S01]  /*78f0*/  MUFU.TANH R136, R136 ;  /* 0x0000008800887308 */ /* 0x000ea20000002400 */
[----:B-1----:R-:W-:Y:S02]  /*7900*/  FSEL R20, R20, -INF , P3 ;  /* 0xff80000014147808 */ /* 0x002fe40001800000 */
[----:B------:R-:W-:Y:S02]  /*7910*/  ISETP.GT.AND P3, PT, R128, 0x29, PT ;  /* 0x000000298000780c */ /* 0x000fe40003f64270 */
[----:B------:R-:W-:-:S03]  /*7920*/  FSEL R102, R102, RZ, P0 ;  /* 0x000000ff66667208 */ /* 0x000fc60000000000 */
[----:B------:R-:W1:Y:S02]  /*7930*/  MUFU.TANH R137, R137 ;  /* 0x0000008900897308 */ /* 0x000e640000002400 */
[----:B------:R-:W-:-:S01]  /*7940*/  FFMA.FTZ R161, R130, UR28, -R102 ;  /* 0x0000001c82a17c23 */ /* 0x000fc20008010866 */
[--C-:B------:R-:W-:Y:S01]  /*7950*/  FFMA.FTZ R130, R131, UR28, -R102.reuse ;  /* 0x0000001c83827c23 */ /* 0x100fe20008010866 */
[----:B------:R-:W-:-:S01]  /*7960*/  FFMA.FTZ R131, R133, UR28, -R102 ;  /* 0x0000001c85837c23 */ /* 0x000fc20008010866 */
[----:B------:R-:W-:Y:S01]  /*7970*/  FMNMX.FTZ R133, R7, R6, !PT ;  /* 0x0000000607857209 */ /* 0x000fe20007810000 */
[----:B------:R-:W-:-:S01]  /*7980*/  FFMA.FTZ R163, R107, UR28, -R102 ;  /* 0x0000001c6ba37c23 */ /* 0x000fc20008010866 */
[----:B------:R-:W-:Y:S01]  /*7990*/  FSEL R107, R9, -INF , P2 ;  /* 0xff800000096b7808 */ /* 0x000fe20001000000 */
[----:B------:R-:W3:Y:S01]  /*79a0*/  MUFU.TANH R138, R138 ;  /* 0x0000008a008a7308 */ /* 0x000ee20000002400 */
[----:B------:R-:W-:Y:S01]  /*79b0*/  FMNMX.FTZ R124, R8, R133, !PT ;  /* 0x00000085087c7209 */ /* 0x000fe20007810000 */
[--C-:B------:R-:W-:Y:S01]  /*79c0*/  FFMA.FTZ R141, R141, UR28, -R102.reuse ;  /* 0x0000001c8d8d7c23 */ /* 0x100fe20008010866 */
[----:B------:R-:W-:Y:S01]  /*79d0*/  ISETP.GT.AND P2, PT, R128, 0x10, PT ;  /* 0x000000108000780c */ /* 0x000fe20003f44270 */
[--C-:B------:R-:W-:Y:S01]  /*79e0*/  FFMA.FTZ R145, R145, UR28, -R102.reuse ;  /* 0x0000001c91917c23 */ /* 0x100fe20008010866 */
[----:B------:R-:W-:Y:S01]  /*79f0*/  FMNMX.FTZ R133, R107, R124, !PT ;  /* 0x0000007c6b857209 */ /* 0x000fe20007810000 */
[--C-:B------:R-:W-:Y:S01]  /*7a00*/  FFMA.FTZ R146, R146, UR28, -R102.reuse ;  /* 0x0000001c92927c23 */ /* 0x100fe20008010866 */
[----:B------:R-:W-:Y:S01]  /*7a10*/  FSEL R11, R11, -INF , P2 ;  /* 0xff8000000b0b7808 */ /* 0x000fe20001000000 */
[----:B------:R4:W-:Y:S01]  /*7a20*/  MUFU.EX2 R9, R163 ;  /* 0x000000a300097308 */ /* 0x0009e20000000800 */
[----:B------:R-:W-:Y:S01]  /*7a30*/  FMNMX.FTZ R162, R10, R133, !PT ;  /* 0x000000850aa27209 */ /* 0x000fe20007810000 */
[--C-:B------:R-:W-:Y:S01]  /*7a40*/  FFMA.FTZ R157, R157, UR28, -R102.reuse ;  /* 0x0000001c9d9d7c23 */ /* 0x100fe20008010866 */
[----:B------:R-:W-:Y:S01]  /*7a50*/  ISETP.GT.AND P2, PT, R128, 0x18, PT ;  /* 0x000000188000780c */ /* 0x000fe20003f44270 */
[--C-:B------:R-:W-:Y:S01]  /*7a60*/  FFMA.FTZ R104, R104, UR28, -R102.reuse ;  /* 0x0000001c68687c23 */ /* 0x100fe20008010866 */
[----:B------:R-:W-:Y:S01]  /*7a70*/  FMNMX.FTZ R133, R11, R162, !PT ;  /* 0x000000a20b857209 */ /* 0x000fe20007810000 */
[--C-:B------:R-:W-:Y:S01]  /*7a80*/  FFMA.FTZ R162, R135, UR28, -R102.reuse ;  /* 0x0000001c87a27c23 */ /* 0x100fe20008010866 */
[----:B------:R-:W-:-:S01]  /*7a90*/  FFMA.FTZ R135, R109, UR28, -R102 ;  /* 0x0000001c6d877c23 */ /* 0x000fc20008010866 */
[----:B------:R-:W5:Y:S01]  /*7aa0*/  MUFU.TANH R139, R139 ;  /* 0x0000008b008b7308 */ /* 0x000f620000002400 */
[----:B----4-:R-:W-:-:S01]  /*7ab0*/  FFMA.FTZ R163, R108, UR28, -R102 ;  /* 0x0000001c6ca37c23 */ /* 0x010fc20008010866 */
[----:B------:R-:W-:Y:S01]  /*7ac0*/  FSEL R108, R13, -INF , P2 ;  /* 0xff8000000d6c7808 */ /* 0x000fe20001000000 */
[----:B------:R-:W-:-:S01]  /*7ad0*/  FFMA.FTZ R105, R105, UR28, -R102 ;  /* 0x0000001c69697c23 */ /* 0x000fc20008010866 */
[----:B------:R-:W-:Y:S01]  /*7ae0*/  FMNMX.FTZ R133, R12, R133, !PT ;  /* 0x000000850c857209 */ /* 0x000fe20007810000 */
[----:B------:R-:W-:-:S01]  /*7af0*/  FFMA.FTZ R106, R106, UR28, -R102 ;  /* 0x0000001c6a6a7c23 */ /* 0x000fc20008010866 */
[----:B------:R-:W-:Y:S01]  /*7b00*/  ISETP.GT.AND P2, PT, R128, 0x20, PT ;  /* 0x000000208000780c */ /* 0x000fe20003f44270 */
[----:B------:R-:W-:-:S01]  /*7b10*/  FFMA.FTZ R112, R112, UR28, -R102 ;  /* 0x0000001c70707c23 */ /* 0x000fc20008010866 */
[----:B------:R-:W-:Y:S01]  /*7b20*/  FMNMX.FTZ R133, R108, R133, !PT ;  /* 0x000000856c857209 */ /* 0x000fe20007810000 */
[----:B------:R-:W4:Y:S01]  /*7b30*/  MUFU.TANH R140, R140 ;  /* 0x0000008c008c7308 */ /* 0x000f220000002400 */
[----:B------:R-:W-:Y:S01]  /*7b40*/  FSEL R15, R15, -INF , P2 ;  /* 0xff8000000f0f7808 */ /* 0x000fe20001000000 */
[--C-:B------:R-:W-:Y:S01]  /*7b50*/  FFMA.FTZ R113, R113, UR28, -R102.reuse ;  /* 0x0000001c71717c23 */ /* 0x100fe20008010866 */
[----:B------:R-:W-:Y:S01]  /*7b60*/  FMNMX.FTZ R164, R14, R133, !PT ;  /* 0x000000850ea47209 */ /* 0x000fe20007810000 */
[--C-:B------:R-:W-:Y:S01]  /*7b70*/  FFMA.FTZ R116, R116, UR28, -R102.reuse ;  /* 0x0000001c74747c23 */ /* 0x100fe20008010866 */
[----:B------:R-:W-:Y:S01]  /*7b80*/  ISETP.GT.AND P2, PT, R128, 0x28, PT ;  /* 0x000000288000780c */ /* 0x000fe20003f44270 */
[--C-:B------:R-:W-:Y:S01]  /*7b90*/  FFMA.FTZ R117, R117, UR28, -R102.reuse ;  /* 0x0000001c75757c23 */ /* 0x100fe20008010866 */
[----:B------:R-:W-:Y:S01]  /*7ba0*/  FMNMX.FTZ R133, R15, R164, !PT ;  /* 0x000000a40f857209 */ /* 0x000fe20007810000 */
[----:B------:R-:W4:Y:S01]  /*7bb0*/  MUFU.TANH R120, R120 ;  /* 0x0000007800787308 */ /* 0x000f220000002400 */
[----:B0-----:R-:W-:Y:S01]  /*7bc0*/  FSEL R109, R21, -INF , P2 ;  /* 0xff800000156d7808 */ /* 0x001fe20001000000 */
[--C-:B------:R-:W-:Y:S01]  /*7bd0*/  FFMA.FTZ R92, R92, UR28, -R102.reuse ;  /* 0x0000001c5c5c7c23 */ /* 0x100fe20008010866 */
[----:B------:R-:W-:Y:S01]  /*7be0*/  FMNMX.FTZ R164, R20, R133, !PT ;  /* 0x0000008514a47209 */ /* 0x000fe20007810000 */
[--C-:B------:R-:W-:Y:S01]  /*7bf0*/  FFMA.FTZ R149, R149, UR28, -R102.reuse ;  /* 0x0000001c95957c23 */ /* 0x100fe20008010866 */
[----:B------:R-:W-:Y:S01]  /*7c00*/  ISETP.GT.AND P2, PT, R128, 0x30, PT ;  /* 0x000000308000780c */ /* 0x000fe20003f44270 */
[--C-:B------:R-:W-:Y:S01]  /*7c10*/  FFMA.FTZ R93, R93, UR28, -R102.reuse ;  /* 0x0000001c5d5d7c23 */ /* 0x100fe20008010866 */
[----:B--2---:R-:W-:Y:S01]  /*7c20*/  FSEL R136, R136, -INF , P3 ;  /* 0xff80000088887808 */ /* 0x004fe20001800000 */
[----:B------:R-:W0:Y:S01]  /*7c30*/  MUFU.TANH R121, R121 ;  /* 0x0000007900797308 */ /* 0x000e220000002400 */
        /* <DEDUP_REMOVED lines=10> */
[----:B---3--:R-:W-:Y:S01]  /*7ce0*/  FSEL R138, R138, -INF , P3 ;  /* 0xff8000008a8a7808 */ /* 0x008fe20001800000 */
[--C-:B------:R-:W-:Y:S01]  /*7cf0*/  FFMA.FTZ R153, R153, UR28, -R102.reuse ;  /* 0x0000001c99997c23 */ /* 0x100fe20008010866 */
[----:B------:R-:W-:Y:S01]  /*7d00*/  FMNMX.FTZ R133, R137, R166, !PT ;  /* 0x000000a689857209 */ /* 0x000fe20007810000 */
[--C-:B------:R-:W-:Y:S01]  /*7d10*/  FFMA.FTZ R101, R101, UR28, -R102.reuse ;  /* 0x0000001c65657c23 */ /* 0x100fe20008010866 */
[----:B------:R-:W-:Y:S01]  /*7d20*/  ISETP.GT.AND P3, PT, R128, 0x39, PT ;  /* 0x000000398000780c */ /* 0x000fe20003f64270 */
[----:B------:R-:W2:Y:S01]  /*7d30*/  MUFU.TANH R123, R123 ;  /* 0x0000007b007b7308 */ /* 0x000ea20000002400 */
[----:B-----5:R-:W-:Y:S01]  /*7d40*/  FSEL R139, R139, -INF , P2 ;  /* 0xff8000008b8b7808 */ /* 0x020fe20001000000 */
[--C-:B------:R-:W-:Y:S01]  /*7d50*/  FFMA.FTZ R156, R156, UR28, -R102.reuse ;  /* 0x0000001c9c9c7c23 */ /* 0x100fe20008010866 */
[----:B------:R-:W-:Y:S01]  /*7d60*/  FMNMX.FTZ R166, R138, R133, !PT ;  /* 0x000000858aa67209 */ /* 0x000fe20007810000 */
[--C-:B------:R-:W-:Y:S01]  /*7d70*/  FFMA.FTZ R133, R142, UR28, -R102.reuse ;  /* 0x0000001c8e857c23 */ /* 0x100fe20008010866 */
[----:B------:R-:W-:Y:S01]  /*7d80*/  ISETP.GT.AND P2, PT, R128, 0x40, PT ;  /* 0x000000408000780c */ /* 0x000fe20003f44270 */
[----:B------:R-:W-:Y:S01]  /*7d90*/  FFMA.FTZ R111, R111, UR28, -R102 ;  /* 0x0000001c6f6f7c23 */ /* 0x000fe20008010866 */
[----:B----4-:R-:W-:Y:S01]  /*7da0*/  FSEL R140, R140, -INF , P3 ;  /* 0xff8000008c8c7808 */ /* 0x010fe20001800000 */
[----:B------:R3:W-:Y:S01]  /*7db0*/  MUFU.EX2 R21, R135 ;  /* 0x0000008700157308 */ /* 0x0007e20000000800 */
[----:B------:R-:W-:-:S02]  /*7dc0*/  ISETP.GT.AND P3, PT, R128, 0x41, PT ;  /* 0x000000418000780c */ /* 0x000fc40003f64270 */
[----:B------:R-:W-:Y:S02]  /*7dd0*/  FSEL R120, R120, -INF , P2 ;  /* 0xff80000078787808 */ /* 0x000fe40001000000 */
[C---:B------:R-:W-:Y:S02]  /*7de0*/  ISETP.GT.AND P2, PT, R128.reuse, 0x48, PT ;  /* 0x000000488000780c */ /* 0x040fe40003f44270 */
[----:B0-----:R-:W-:Y:S01]  /*7df0*/  FSEL R121, R121, -INF , P3 ;  /* 0xff80000079797808 */ /* 0x001fe20001800000 */
[----:B------:R-:W0:Y:S01]  /*7e00*/  MUFU.TANH R125, R125 ;  /* 0x0000007d007d7308 */ /* 0x000e220000002400 */
[----:B---3--:R-:W-:Y:S02]  /*7e10*/  FMNMX.FTZ R135, R139, R166, !PT ;  /* 0x000000a68b877209 */ /* 0x008fe40007810000 */
[----:B------:R-:W-:Y:S02]  /*7e20*/  ISETP.GT.AND P3, PT, R128, 0x49, PT ;  /* 0x000000498000780c */ /* 0x000fe40003f64270 */
[----:B------:R-:W-:-:S02]  /*7e30*/  FMNMX.FTZ R135, R140, R135, !PT ;  /* 0x000000878c877209 */ /* 0x000fc40007810000 */
[----:B-1----:R-:W-:Y:S01]  /*7e40*/  FSEL R122, R122, -INF , P2 ;  /* 0xff8000007a7a7808 */ /* 0x002fe20001000000 */
[----:B------:R-:W1:Y:S01]  /*7e50*/  MUFU.TANH R126, R126 ;  /* 0x0000007e007e7308 */ /* 0x000e620000002400 */
[----:B------:R-:W-:Y:S02]  /*7e60*/  FMNMX.FTZ R142, R120, R135, !PT ;  /* 0x00000087788e7209 */ /* 0x000fe40007810000 */
[----:B------:R-:W-:Y:S02]  /*7e70*/  ISETP.GT.AND P2, PT, R128, 0x50, PT ;  /* 0x000000508000780c */ /* 0x000fe40003f44270 */
[----:B------:R-:W-:Y:S01]  /*7e80*/  FMNMX.FTZ R135, R121, R142, !PT ;  /* 0x0000008e79877209 */ /* 0x000fe20007810000 */
[----:B------:R-:W-:Y:S01]  /*7e90*/  FFMA.FTZ R142, R143, UR28, -R102 ;  /* 0x0000001c8f8e7c23 */ /* 0x000fe20008010866 */
[----:B--2---:R-:W-:Y:S01]  /*7ea0*/  FSEL R123, R123, -INF , P3 ;  /* 0xff8000007b7b7808 */ /* 0x004fe20001800000 */
[----:B------:R-:W2:Y:S01]  /*7eb0*/  MUFU.TANH R127, R127 ;  /* 0x0000007f007f7308 */ /* 0x000ea20000002400 */
[----:B------:R-:W-:-:S02]  /*7ec0*/  FMNMX.FTZ R166, R122, R135, !PT ;  /* 0x000000877aa67209 */ /* 0x000fc40007810000 */
[C---:B------:R-:W-:Y:S02]  /*7ed0*/  ISETP.GT.AND P3, PT, R128.reuse, 0x51, PT ;  /* 0x000000518000780c */ /* 0x040fe40003f64270 */
[----:B0-----:R-:W-:Y:S02]  /*7ee0*/  FSEL R125, R125, -INF , P2 ;  /* 0xff8000007d7d7808 */ /* 0x001fe40001000000 */
[----:B------:R-:W-:Y:S01]  /*7ef0*/  FMNMX.FTZ R166, R123, R166, !PT ;  /* 0x000000a67ba67209 */ /* 0x000fe20007810000 */
[----:B------:R-:W0:Y:S01]  /*7f00*/  MUFU.TANH R129, R129 ;  /* 0x0000008100817308 */ /* 0x000e220000002400 */
[----:B------:R-:W-:Y:S02]  /*7f10*/  ISETP.GT.AND P2, PT, R128, 0x58, PT ;  /* 0x000000588000780c */ /* 0x000fe40003f44270 */
[----:B-1----:R-:W-:Y:S02]  /*7f20*/  FSEL R126, R126, -INF , P3 ;  /* 0xff8000007e7e7808 */ /* 0x002fe40001800000 */
[----:B------:R-:W-:-:S02]  /*7f30*/  FMNMX.FTZ R135, R125, R166, !PT ;  /* 0x000000a67d877209 */ /* 0x000fc40007810000 */
[----:B------:R-:W-:Y:S01]  /*7f40*/  ISETP.GT.AND P3, PT, R128, 0x59, PT ;  /* 0x000000598000780c */ /* 0x000fe20003f64270 */
[----:B------:R-:W1:Y:S01]  /*7f50*/  MUFU.TANH R132, R132 ;  /* 0x0000008400847308 */ /* 0x000e620000002400 */
[----:B--2---:R-:W-:Y:S02]  /*7f60*/  FSEL R127, R127, -INF , P2 ;  /* 0xff8000007f7f7808 */ /* 0x004fe40001000000 */
[----:B------:R-:W-:Y:S01]  /*7f70*/  FMNMX.FTZ R166, R126, R135, !PT ;  /* 0x000000877ea67209 */ /* 0x000fe20007810000 */
[----:B------:R-:W-:-:S01]  /*7f80*/  FFMA.FTZ R135, R144, UR28, -R102 ;  /* 0x0000001c90877c23 */ /* 0x000fc20008010866 */
[----:B------:R-:W-:Y:S02]  /*7f90*/  ISETP.GT.AND P2, PT, R128, 0x60, PT ;  /* 0x000000608000780c */ /* 0x000fe40003f44270 */
[----:B------:R-:W-:Y:S01]  /*7fa0*/  FMNMX.FTZ R166, R127, R166, !PT ;  /* 0x000000a67fa67209 */ /* 0x000fe20007810000 */
[----:B------:R-:W2:Y:S01]  /*7fb0*/  MUFU.TANH R134, R134 ;  /* 0x0000008600867308 */ /* 0x000ea20000002400 */
[----:B0-----:R-:W-:-:S02]  /*7fc0*/  FSEL R129, R129, -INF , P3 ;  /* 0xff80000081817808 */ /* 0x001fc40001800000 */
[----:B------:R-:W-:-:S05]  /*7fd0*/  ISETP.GT.AND P3, PT, R128, 0x61, PT ;  /* 0x000000618000780c */ /* 0x000fca0003f64270 */
[----:B------:R-:W0:Y:S01]  /*7fe0*/  MUFU.TANH R155, R155 ;  /* 0x0000009b009b7308 */ /* 0x000e220000002400 */
[----:B-1----:R-:W-:Y:S02]  /*7ff0*/  FSEL R132, R132, -INF , P2 ;  /* 0xff80000084847808 */ /* 0x002fe40001000000 */
[----:B------:R-:W-:-:S05]  /*8000*/  ISETP.GT.AND P2, PT, R128, 0x68, PT ;  /* 0x000000688000780c */ /* 0x000fca0003f44270 */
[----:B------:R-:W1:Y:S01]  /*8010*/  MUFU.TANH R159, R159 ;  /* 0x0000009f009f7308 */ /* 0x000e620000002400 */
[----:B--2---:R-:W-:Y:S02]  /*8020*/  FSEL R134, R134, -INF , P3 ;  /* 0xff80000086867808 */ /* 0x004fe40001800000 */
[----:B------:R-:W-:-:S05]  /*8030*/  ISETP.GT.AND P3, PT, R128, 0x69, PT ;  /* 0x000000698000780c */ /* 0x000fca0003f64270 */
[----:B------:R-:W2:Y:S01]  /*8040*/  MUFU.TANH R114, R114 ;  /* 0x0000007200727308 */ /* 0x000ea20000002400 */
[----:B0-----:R-:W-:Y:S02]  /*8050*/  FSEL R155, R155, -INF , P2 ;  /* 0xff8000009b9b7808 */ /* 0x001fe40001000000 */
[----:B------:R-:W-:-:S05]  /*8060*/  ISETP.GT.AND P2, PT, R128, 0x70, PT ;  /* 0x000000708000780c */ /* 0x000fca0003f44270 */
[----:B------:R0:W-:Y:S01]  /*8070*/  MUFU.EX2 R164, R141 ;  /* 0x0000008d00a47308 */ /* 0x0001e20000000800 */
[----:B-1----:R-:W-:Y:S02]  /*8080*/  FSEL R159, R159, -INF , P3 ;  /* 0xff8000009f9f7808 */ /* 0x002fe40001800000 */
[----:B------:R-:W-:-:S05]  /*8090*/  ISETP.GT.AND P3, PT, R128, 0x71, PT ;  /* 0x000000718000780c */ /* 0x000fca0003f64270 */
[----:B------:R-:W1:Y:S01]  /*80a0*/  MUFU.TANH R115, R115 ;  /* 0x0000007300737308 */ /* 0x000e620000002400 */
[----:B0-----:R-:W-:-:S04]  /*80b0*/  FMNMX.FTZ R141, R129, R166, !PT ;  /* 0x000000a6818d7209 */ /* 0x001fc80007810000 */
[----:B------:R-:W-:-:S03]  /*80c0*/  FMNMX.FTZ R141, R132, R141, !PT ;  /* 0x0000008d848d7209 */ /* 0x000fc60007810000 */
[----:B------:R-:W0:Y:S01]  /*80d0*/  MUFU.TANH R118, R118 ;  /* 0x0000007600767308 */ /* 0x000e220000002400 */
[----:B------:R-:W-:Y:S02]  /*80e0*/  FMNMX.FTZ R144, R134, R141, !PT ;  /* 0x0000008d86907209 */ /* 0x000fe40007810000 */
[----:B--2---:R-:W-:Y:S02]  /*80f0*/  FSEL R141, R114, -INF , P2 ;  /* 0xff800000728d7808 */ /* 0x004fe40001000000 */
[----:B------:R-:W-:Y:S02]  /*8100*/  FMNMX.FTZ R144, R155, R144, !PT ;  /* 0x000000909b907209 */ /* 0x000fe40007810000 */
[----:B------:R-:W-:Y:S01]  /*8110*/  ISETP.GT.AND P2, PT, R128, 0x78, PT ;  /* 0x000000788000780c */ /* 0x000fe20003f44270 */
[----:B------:R-:W2:Y:S01]  /*8120*/  MUFU.TANH R119, R119 ;  /* 0x0000007700777308 */ /* 0x000ea20000002400 */
[----:B------:R-:W-:Y:S02]  /*8130*/  FMNMX.FTZ R144, R159, R144, !PT ;  /* 0x000000909f907209 */ /* 0x000fe40007810000 */
[----:B-1----:R-:W-:-:S02]  /*8140*/  FSEL R115, R115, -INF , P3 ;  /* 0xff80000073737808 */ /* 0x002fc40001800000 */
[----:B------:R-:W-:Y:S02]  /*8150*/  FMNMX.FTZ R144, R141, R144, !PT ;  /* 0x000000908d907209 */ /* 0x000fe40007810000 */
[----:B------:R-:W-:Y:S01]  /*8160*/  ISETP.GT.AND P3, PT, R128, 0x79, PT ;  /* 0x000000798000780c */ /* 0x000fe20003f64270 */
[----:B------:R-:W1:Y:S01]  /*8170*/  MUFU.TANH R90, R90 ;  /* 0x0000005a005a7308 */ /* 0x000e620000002400 */
[----:B0-----:R-:W-:Y:S02]  /*8180*/  FSEL R143, R118, -INF , P2 ;  /* 0xff800000768f7808 */ /* 0x001fe40001000000 */
[----:B------:R-:W-:Y:S02]  /*8190*/  FMNMX.FTZ R144, R115, R144, !PT ;  /* 0x0000009073907209 */ /* 0x000fe40007810000 */
[----:B------:R-:W-:Y:S02]  /*81a0*/  ISETP.GT.AND P2, PT, R128, 0x80, PT ;  /* 0x000000808000780c */ /* 0x000fe40003f44270 */
[----:B------:R-:W-:Y:S01]  /*81b0*/  FMNMX.FTZ R144, R143, R144, !PT ;  /* 0x000000908f907209 */ /* 0x000fe20007810000 */
[----:B------:R-:W0:Y:S01]  /*81c0*/  MUFU.TANH R91, R91 ;  /* 0x0000005b005b7308 */ /* 0x000e220000002400 */
[----:B--2---:R-:W-:-:S02]  /*81d0*/  FSEL R119, R119, -INF , P3 ;  /* 0xff80000077777808 */ /* 0x004fc40001800000 */
[----:B------:R-:W-:-:S05]  /*81e0*/  ISETP.GT.AND P3, PT, R128, 0x81, PT ;  /* 0x000000818000780c */ /* 0x000fca0003f64270 */
[----:B------:R-:W2:Y:S01]  /*81f0*/  MUFU.TANH R94, R94 ;  /* 0x0000005e005e7308 */ /* 0x000ea20000002400 */
[----:B-1----:R-:W-:Y:S02]  /*8200*/  FSEL R90, R90, -INF , P2 ;  /* 0xff8000005a5a7808 */ /* 0x002fe40001000000 */
[----:B------:R-:W-:-:S05]  /*8210*/  ISETP.GT.AND P2, PT, R128, 0x88, PT ;  /* 0x000000888000780c */ /* 0x000fca0003f44270 */
[----:B------:R-:W1:Y:S01]  /*8220*/  MUFU.TANH R95, R95 ;  /* 0x0000005f005f7308 */ /* 0x000e620000002400 */
[----:B0-----:R-:W-:Y:S02]  /*8230*/  FSEL R91, R91, -INF , P3 ;  /* 0xff8000005b5b7808 */ /* 0x001fe40001800000 */
[----:B------:R-:W-:-:S05]  /*8240*/  ISETP.GT.AND P3, PT, R128, 0x89, PT ;  /* 0x000000898000780c */ /* 0x000fca0003f64270 */
[----:B------:R0:W-:Y:S08]  /*8250*/  MUFU.EX2 R114, R145 ;  /* 0x0000009100727308 */ /* 0x0001f00000000800 */
[----:B------:R-:W3:Y:S01]  /*8260*/  MUFU.TANH R98, R98 ;  /* 0x0000006200627308 */ /* 0x000ee20000002400 */
[----:B0-----:R-:W-:-:S01]  /*8270*/  FFMA.FTZ R145, R147, UR28, -R102 ;  /* 0x0000001c93917c23 */ /* 0x001fc20008010866 */
[----:B------:R-:W-:-:S02]  /*8280*/  FMNMX.FTZ R147, R119, R144, !PT ;  /* 0x0000009077937209 */ /* 0x000fc40007810000 */
[----:B--2---:R-:W-:Y:S02]  /*8290*/  FSEL R144, R94, -INF , P2 ;  /* 0xff8000005e907808 */ /* 0x004fe40001000000 */
[C---:B------:R-:W-:Y:S02]  /*82a0*/  ISETP.GT.AND P2, PT, R128.reuse, 0x90, PT ;  /* 0x000000908000780c */ /* 0x040fe40003f44270 */
[----:B------:R-:W0:Y:S01]  /*82b0*/  MUFU.TANH R99, R99 ;  /* 0x0000006300637308 */ /* 0x000e220000002400 */
[----:B-1----:R-:W-:Y:S02]  /*82c0*/  FSEL R95, R95, -INF , P3 ;  /* 0xff8000005f5f7808 */ /* 0x002fe40001800000 */
[----:B------:R-:W-:-:S05]  /*82d0*/  ISETP.GT.AND P3, PT, R128, 0x91, PT ;  /* 0x000000918000780c */ /* 0x000fca0003f64270 */
[----:B------:R1:W-:Y:S01]  /*82e0*/  MUFU.EX2 R118, R146 ;  /* 0x0000009200767308 */ /* 0x0003e20000000800 */
[----:B---3--:R-:W-:Y:S02]  /*82f0*/  FSEL R98, R98, -INF , P2 ;  /* 0xff80000062627808 */ /* 0x008fe40001000000 */
[----:B------:R-:W-:-:S05]  /*8300*/  ISETP.GT.AND P2, PT, R128, 0x98, PT ;  /* 0x000000988000780c */ /* 0x000fca0003f44270 */
[----:B------:R2:W-:Y:S01]  /*8310*/  MUFU.EX2 R124, R157 ;  /* 0x0000009d007c7308 */ /* 0x0005e20000000800 */
[----:B-1----:R-:W-:Y:S01]  /*8320*/  FMNMX.FTZ R146, R90, R147, !PT ;  /* 0x000000935a927209 */ /* 0x002fe20007810000 */
[--C-:B------:R-:W-:Y:S01]  /*8330*/  FFMA.FTZ R147, R148, UR28, -R102.reuse ;  /* 0x0000001c94937c23 */ /* 0x100fe20008010866 */
[----:B0-----:R-:W-:Y:S01]  /*8340*/  FSEL R99, R99, -INF , P3 ;  /* 0xff80000063637808 */ /* 0x001fe20001800000 */
[----:B------:R-:W-:Y:S01]  /*8350*/  FFMA.FTZ R148, R154, UR28, -R102 ;  /* 0x0000001c9a947c23 */ /* 0x000fe20008010866 */
[----:B------:R-:W-:-:S03]  /*8360*/  ISETP.GT.AND P3, PT, R128, 0x99, PT ;  /* 0x000000998000780c */ /* 0x000fc60003f64270 */
[----:B------:R-:W0:Y:S01]  /*8370*/  MUFU.TANH R160, R160 ;  /* 0x000000a000a07308 */ /* 0x000e220000002400 */
[----:B--2---:R-:W-:-:S01]  /*8380*/  FFMA.FTZ R157, R89, UR28, -R102 ;  /* 0x0000001c599d7c23 */ /* 0x004fc20008010866 */
[----:B------:R-:W-:-:S04]  /*8390*/  FMNMX.FTZ R89, R91, R146, !PT ;  /* 0x000000925b597209 */ /* 0x000fc80007810000 */
[----:B------:R-:W-:Y:S02]  /*83a0*/  FMNMX.FTZ R146, R144, R89, !PT ;  /* 0x0000005990927209 */ /* 0x000fe40007810000 */
[----:B------:R-:W1:Y:S02]  /*83b0*/  MUFU.TANH R103, R103 ;  /* 0x0000006700677308 */ /* 0x000e640000002400 */
[----:B------:R-:W-:-:S04]  /*83c0*/  FMNMX.FTZ R89, R95, R146, !PT ;  /* 0x000000925f597209 */ /* 0x000fc80007810000 */
[----:B------:R-:W-:Y:S02]  /*83d0*/  FMNMX.FTZ R146, R98, R89, !PT ;  /* 0x0000005962927209 */ /* 0x000fe40007810000 */
[----:B------:R2:W-:Y:S01]  /*83e0*/  MUFU.EX2 R94, R157 ;  /* 0x0000009d005e7308 */ /* 0x0005e20000000800 */
[----:B0-----:R-:W-:Y:S02]  /*83f0*/  FSEL R160, R160, -INF , P2 ;  /* 0xff800000a0a07808 */ /* 0x001fe40001000000 */
[----:B------:R-:W-:-:S04]  /*8400*/  FMNMX.FTZ R89, R99, R146, !PT ;  /* 0x0000009263597209 */ /* 0x000fc80007810000 */
[----:B------:R-:W-:Y:S01]  /*8410*/  FMNMX.FTZ R128, R160, R89, !PT ;  /* 0x00000059a0807209 */ /* 0x000fe20007810000 */
[----:B------:R0:W-:Y:S01]  /*8420*/  MUFU.EX2 R13, R163 ;  /* 0x000000a3000d7308 */ /* 0x0001e20000000800 */
[----:B-1----:R-:W-:Y:S01]  /*8430*/  FSEL R103, R103, -INF , P3 ;  /* 0xff80000067677808 */ /* 0x002fe20001800000 */
[--C-:B--2---:R-:W-:Y:S01]  /*8440*/  FFMA.FTZ R157, R110, UR28, -R102.reuse ;  /* 0x0000001c6e9d7c23 */ /* 0x104fe20008010866 */
[----:B------:R-:W-:-:S02]  /*8450*/  FFMA.FTZ R110, R158, UR28, -R102 ;  /* 0x0000001c9e6e7c23 */ /* 0x000fc40008010866 */
[----:B------:R-:W-:Y:S01]  /*8460*/  FMNMX.FTZ R89, R103, R128, !PT ;  /* 0x0000008067597209 */ /* 0x000fe20007810000 */
[----:B------:R-:W-:-:S01]  /*8470*/  FFMA.FTZ R128, R150, UR28, -R102 ;  /* 0x0000001c96807c23 */ /* 0x000fc20008010866 */
[----:B------:R-:W-:Y:S01]  /*8480*/  FFMA.FTZ R150, R152, UR28, -R102 ;  /* 0x0000001c98967c23 */ /* 0x000fe20008010866 */
[----:B------:R-:W-:Y:S02]  /*8490*/  MUFU.EX2 R104, R104 ;  /* 0x0000006800687308 */ /* 0x000fe40000000800 */
[----:B------:R-:W1:Y:S06]  /*84a0*/  SHFL.BFLY PT, R146, R89, 0x2, 0x1f ;  /* 0x0c401f0059927f89 */ /* 0x000e6c00000e0000 */
[----:B------:R-:W-:Y:S08]  /*84b0*/  MUFU.EX2 R161, R161 ;  /* 0x000000a100a17308 */ /* 0x000ff00000000800 */
[----:B------:R-:W-:Y:S08]  /*84c0*/  MUFU.EX2 R105, R105 ;  /* 0x0000006900697308 */ /* 0x000ff00000000800 */
[----:B------:R-:W-:Y:S01]  /*84d0*/  MUFU.EX2 R130, R130 ;  /* 0x0000008200827308 */ /* 0x000fe20000000800 */
[----:B-1----:R-:W-:-:S05]  /*84e0*/  FMNMX.FTZ R152, R89, R146, !PT ;  /* 0x0000009259987209 */ /* 0x002fca0007810000 */
[----:B------:R-:W1:Y:S02]  /*84f0*/  SHFL.BFLY PT, R89, R152, 0x1, 0x1f ;  /* 0x0c201f0098597f89 */ /* 0x000e6400000e0000 */
[----:B------:R-:W-:Y:S08]  /*8500*/  MUFU.EX2 R106, R106 ;  /* 0x0000006a006a7308 */ /* 0x000ff00000000800 */
[----:B------:R-:W-:Y:S08]  /*8510*/  MUFU.EX2 R131, R131 ;  /* 0x0000008300837308 */ /* 0x000ff00000000800 */
[----:B------:R-:W-:Y:S01]  /*8520*/  MUFU.EX2 R162, R162 ;  /* 0x000000a200a27308 */ /* 0x000fe20000000800 */
[----:B-1----:R-:W-:Y:S01]  /*8530*/  FMNMX.FTZ R89, R152, R89, !PT ;  /* 0x0000005998597209 */ /* 0x002fe20007810000 */
[----:B------:R-:W-:-:S06]  /*8540*/  IMAD.U32 R152, RZ, RZ, UR28 ;  /* 0x0000001cff987e24 */ /* 0x000fcc000f8e00ff */
[----:B------:R-:W-:Y:S01]  /*8550*/  MUFU.EX2 R112, R112 ;  /* 0x0000007000707308 */ /* 0x000fe20000000800 */
[C---:B------:R-:W-:Y:S01]  /*8560*/  FSETP.NEU.FTZ.AND P2, PT, R89.reuse, -INF , PT ;  /* 0xff8000005900780b */ /* 0x040fe20003f5d000 */
[----:B------:R-:W-:-:S03]  /*8570*/  FFMA.FTZ R152, R89, R152, -8 ;  /* 0xc100000059987423 */ /* 0x000fc60000010098 */
[----:B------:R-:W-:Y:S02]  /*8580*/  FSEL R165, R89, RZ, P2 ;  /* 0x000000ff59a57208 */ /* 0x000fe40001000000 */
[----:B------:R-:W-:Y:S01]  /*8590*/  FSEL R102, R152, RZ, P2 ;  /* 0x000000ff98667208 */ /* 0x000fe20001000000 */
[----:B------:R-:W-:Y:S02]  /*85a0*/  MUFU.EX2 R133, R133 ;  /* 0x0000008500857308 */ /* 0x000fe40000000800 */
[----:B------:R-:W-:-:S02]  /*85b0*/  FADD.FTZ R6, -R165, R6 ;  /* 0x00000006a5067221 */ /* 0x000fc40000010100 */
[--C-:B0-----:R-:W-:Y:S01]  /*85c0*/  FFMA.FTZ R163, R14, UR28, -R102.reuse ;  /* 0x0000001c0ea37c23 */ /* 0x101fe20008010866 */
        /* <DEDUP_REMOVED lines=8> */
[----:B------:R-:W-:Y:S01]  /*8650*/  FSEL R140, R88, RZ, P0 ;  /* 0x000000ff588c7208 */ /* 0x000fe20000000000 */
[--C-:B------:R-:W-:Y:S01]  /*8660*/  FFMA.FTZ R7, R7, UR28, -R102.reuse ;  /* 0x0000001c07077c23 */ /* 0x100fe20008010866 */
[----:B------:R-:W-:Y:S01]  /*8670*/  FMUL.FTZ R6, R6, UR28 ;  /* 0x0000001c06067c20 */ /* 0x000fe20008410000 */
[--C-:B------:R-:W-:Y:S01]  /*8680*/  FFMA.FTZ R8, R8, UR28, -R102.reuse ;  /* 0x0000001c08087c23 */ /* 0x100fe20008010866 */
[----:B------:R-:W-:-:S01]  /*8690*/  FFMA.FTZ R107, R107, UR28, -R102 ;  /* 0x0000001c6b6b7c23 */ /* 0x000fc20008010866 */
[----:B------:R-:W-:Y:S01]  /*86a0*/  FADD.FTZ R140, -R140, R5 ;  /* 0x000000058c8c7221 */ /* 0x000fe20000010100 */
[----:B------:R-:W-:-:S01]  /*86b0*/  FFMA.FTZ R10, R10, UR28, -R102 ;  /* 0x0000001c0a0a7c23 */ /* 0x000fc20008010866 */
[----:B------:R-:W-:Y:S01]  /*86c0*/  MUFU.EX2 R7, R7 ;  /* 0x0000000700077308 */ /* 0x000fe20000000800 */
[----:B------:R-:W-:-:S01]  /*86d0*/  FFMA.FTZ R11, R11, UR28, -R102 ;  /* 0x0000001c0b0b7c23 */ /* 0x000fc20008010866 */
[----:B------:R-:W-:Y:S01]  /*86e0*/  FMUL.FTZ R140, R140, UR28 ;  /* 0x0000001c8c8c7c20 */ /* 0x000fe20008410000 */
        /* <DEDUP_REMOVED lines=14> */
[----:B0-----:R-:W-:-:S07]  /*87d0*/  FFMA.FTZ R140, R129, UR28, -R102 ;  /* 0x0000001c818c7c23 */ /* 0x001fce0008010866 */
[----:B------:R-:W0:Y:S01]  /*87e0*/  MUFU.EX2 R8, R8 ;  /* 0x0000000800087308 */ /* 0x000e220000000800 */
[----:B-1----:R-:W-:-:S04]  /*87f0*/  FFMA.FTZ R152, R165, R3, R104 ;  /* 0x00000003a5987223 */ /* 0x002fc80000010068 */
[----:B------:R-:W-:-:S03]  /*8800*/  FADD.FTZ R152, R161, R152 ;  /* 0x00000098a1987221 */ /* 0x000fc60000010000 */
[----:B------:R-:W1:Y:S01]  /*8810*/  MUFU.EX2 R107, R107 ;  /* 0x0000006b006b7308 */ /* 0x000e620000000800 */
[----:B--2---:R-:W-:-:S07]  /*8820*/  FFMA.FTZ R3, R6, R2, R7 ;  /* 0x0000000206037223 */ /* 0x004fce0000010007 */
[----:B------:R-:W2:Y:S01]  /*8830*/  MUFU.EX2 R10, R10 ;  /* 0x0000000a000a7308 */ /* 0x000ea20000000800 */
[----:B0-----:R-:W-:-:S01]  /*8840*/  FADD.FTZ R2, R8, R3 ;  /* 0x0000000308027221 */ /* 0x001fc20000010000 */
[----:B------:R-:W-:-:S04]  /*8850*/  FADD.FTZ R3, R105, R152 ;  /* 0x0000009869037221 */ /* 0x000fc80000010000 */
[----:B------:R-:W-:Y:S02]  /*8860*/  FADD.FTZ R3, R130, R3 ;  /* 0x0000000382037221 */ /* 0x000fe40000010000 */
[----:B------:R-:W0:Y:S01]  /*8870*/  MUFU.EX2 R11, R11 ;  /* 0x0000000b000b7308 */ /* 0x000e220000000800 */
[----:B-1----:R-:W-:-:S07]  /*8880*/  FADD.FTZ R127, R107, R2 ;  /* 0x000000026b7f7221 */ /* 0x002fce0000010000 */
[----:B------:R-:W1:Y:S01]  /*8890*/  MUFU.EX2 R12, R12 ;  /* 0x0000000c000c7308 */ /* 0x000e620000000800 */
[----:B--2---:R-:W-:-:S01]  /*88a0*/  FADD.FTZ R2, R10, R127 ;  /* 0x0000007f0a027221 */ /* 0x004fc20000010000 */
[----:B------:R-:W-:Y:S01]  /*88b0*/  FFMA.FTZ R127, R132, UR28, -R102 ;  /* 0x0000001c847f7c23 */ /* 0x000fe20008010866 */
[----:B------:R-:W-:-:S05]  /*88c0*/  FADD.FTZ R132, R106, R3 ;  /* 0x000000036a847221 */ /* 0x000fca0000010000 */
[----:B------:R-:W2:Y:S01]  /*88d0*/  MUFU.EX2 R108, R108 ;  /* 0x0000006c006c7308 */ /* 0x000ea20000000800 */
[----:B0-----:R-:W-:-:S01]  /*88e0*/  FADD.FTZ R3, R11, R2 ;  /* 0x000000020b037221 */ /* 0x001fc20000010000 */
[----:B------:R-:W-:Y:S01]  /*88f0*/  FADD.FTZ R2, R131, R132 ;  /* 0x0000008483027221 */ /* 0x000fe20000010000 */
[----:B------:R-:W-:-:S03]  /*8900*/  FFMA.FTZ R132, R134, UR28, -R102 ;  /* 0x0000001c86847c23 */ /* 0x000fc60008010866 */
[----:B------:R-:W-:Y:S02]  /*8910*/  FADD.FTZ R129, R9, R2 ;  /* 0x0000000209817221 */ /* 0x000fe40000010000 */
[----:B------:R-:W0:Y:S01]  /*8920*/  MUFU.EX2 R163, R163 ;  /* 0x000000a300a37308 */ /* 0x000e220000000800 */
[----:B-1----:R-:W-:-:S01]  /*8930*/  FADD.FTZ R3, R12, R3 ;  /* 0x000000030c037221 */ /* 0x002fc20000010000 */
[----:B------:R-:W-:Y:S01]  /*8940*/  FADD.FTZ R134, R124, R129 ;  /* 0x000000817c867221 */ /* 0x000fe20000010000 */
[----:B------:R-:W-:-:S03]  /*8950*/  FFMA.FTZ R129, R155, UR28, -R102 ;  /* 0x0000001c9b817c23 */ /* 0x000fc60008010866 */
[----:B------:R-:W-:Y:S01]  /*8960*/  FADD.FTZ R155, R13, R134 ;  /* 0x000000860d9b7221 */ /* 0x000fe20000010000 */
[----:B------:R-:W-:-:S01]  /*8970*/  FFMA.FTZ R134, R159, UR28, -R102 ;  /* 0x0000001c9f867c23 */ /* 0x000fc20008010866 */
        /* <DEDUP_REMOVED lines=15> */
[----:B------:R-:W-:-:S04]  /*8a70*/  FADD.FTZ R2, R112, R155 ;  /* 0x0000009b70027221 */ /* 0x000fc80000010000 */
[----:B------:R-:W-:Y:S02]  /*8a80*/  FADD.FTZ R2, R133, R2 ;  /* 0x0000000285027221 */ /* 0x000fe40000010000 */
[----:B------:R-:W1:Y:S01]  /*8a90*/  MUFU.EX2 R113, R113 ;  /* 0x0000007100717308 */ /* 0x000e620000000800 */
[----:B--2---:R-:W-:-:S07]  /*8aa0*/  FADD.FTZ R152, R136, R3 ;  /* 0x0000000388987221 */ /* 0x004fce0000010000 */
[----:B------:R-:W2:Y:S01]  /*8ab0*/  MUFU.EX2 R138, R138 ;  /* 0x0000008a008a7308 */ /* 0x000ea20000000800 */
[----:B0-----:R-:W-:-:S01]  /*8ac0*/  FADD.FTZ R3, R137, R152 ;  /* 0x0000009889037221 */ /* 0x001fc20000010000 */
[----:B------:R-:W-:-:S06]  /*8ad0*/  FFMA.FTZ R152, R115, UR28, -R102 ;  /* 0x0000001c73987c23 */ /* 0x000fcc0008010866 */
[----:B------:R-:W0:Y:S01]  /*8ae0*/  MUFU.EX2 R142, R142 ;  /* 0x0000008e008e7308 */ /* 0x000e220000000800 */
[----:B-1----:R-:W-:-:S07]  /*8af0*/  FADD.FTZ R115, R113, R2 ;  /* 0x0000000271737221 */ /* 0x002fce0000010000 */
        /* <DEDUP_REMOVED lines=9> */
[----:B------:R-:W-:Y:S01]  /*8b90*/  MUFU.EX2 R121, R121 ;  /* 0x0000007900797308 */ /* 0x000fe20000000800 */
[----:B0-----:R-:W-:-:S07]  /*8ba0*/  FADD.FTZ R154, R120, R155 ;  /* 0x0000009b789a7221 */ /* 0x001fce0000010000 */
[----:B------:R-:W0:Y:S01]  /*8bb0*/  MUFU.EX2 R117, R117 ;  /* 0x0000007500757308 */ /* 0x000e220000000800 */
[----:B-1----:R-:W-:-:S07]  /*8bc0*/  FADD.FTZ R2, R135, R2 ;  /* 0x0000000287027221 */ /* 0x002fce0000010000 */
[----:B------:R-:W1:Y:S08]  /*8bd0*/  MUFU.EX2 R5, R5 ;  /* 0x0000000500057308 */ /* 0x000e700000000800 */
[----:B------:R-:W2:Y:S01]  /*8be0*/  MUFU.EX2 R122, R122 ;  /* 0x0000007a007a7308 */ /* 0x000ea20000000800 */
[----:B0-----:R-:W-:-:S04]  /*8bf0*/  FADD.FTZ R3, R117, R2 ;  /* 0x0000000275037221 */ /* 0x001fc80000010000 */
[----:B------:R-:W-:-:S03]  /*8c00*/  FADD.FTZ R3, R114, R3 ;  /* 0x0000000372037221 */ /* 0x000fc60000010000 */
[----:B------:R-:W-:Y:S08]  /*8c10*/  MUFU.EX2 R123, R123 ;  /* 0x0000007b007b7308 */ /* 0x000ff00000000800 */
[----:B------:R-:W0:Y:S08]  /*8c20*/  MUFU.EX2 R145, R145 ;  /* 0x0000009100917308 */ /* 0x000e300000000800 */
[----:B------:R-:W-:Y:S08]  /*8c30*/  MUFU.EX2 R146, R150 ;  /* 0x0000009600927308 */ /* 0x000ff00000000800 */
[----:B------:R3:W-:Y:S08]  /*8c40*/  MUFU.EX2 R150, R156 ;  /* 0x0000009c00967308 */ /* 0x0007f00000000800 */
[----:B------:R-:W4:Y:S01]  /*8c50*/  MUFU.EX2 R126, R126 ;  /* 0x0000007e007e7308 */ /* 0x000f220000000800 */
[----:B---3--:R-:W-:-:S01]  /*8c60*/  FADD.FTZ R156, R121, R154 ;  /* 0x0000009a799c7221 */ /* 0x008fc20000010000 */
[----:B------:R-:W-:-:S03]  /*8c70*/  FFMA.FTZ R154, R119, UR28, -R102 ;  /* 0x0000001c779a7c23 */ /* 0x000fc60008010866 */
[----:B-1----:R-:W-:Y:S01]  /*8c80*/  FADD.FTZ R119, R5, R156 ;  /* 0x0000009c05777221 */ /* 0x002fe20000010000 */
[----:B------:R-:W-:-:S02]  /*8c90*/  FADD.FTZ R156, R118, R3 ;  /* 0x00000003769c7221 */ /* 0x000fc40000010000 */
[----:B------:R-:W1:Y:S01]  /*8ca0*/  MUFU.EX2 R125, R125 ;  /* 0x0000007d007d7308 */ /* 0x000e620000000800 */
[----:B--2---:R-:W-:-:S01]  /*8cb0*/  FADD.FTZ R2, R122, R119 ;  /* 0x000000777a027221 */ /* 0x004fc20000010000 */
[----:B0-----:R-:W-:-:S03]  /*8cc0*/  FADD.FTZ R119, R145, R156 ;  /* 0x0000009c91777221 */ /* 0x001fc60000010000 */
[----:B------:R-:W-:Y:S01]  /*8cd0*/  FADD.FTZ R3, R123, R2 ;  /* 0x000000027b037221 */ /* 0x000fe20000010000 */
[----:B------:R-:W-:-:S01]  /*8ce0*/  FADD.FTZ R156, R94, R119 ;  /* 0x000000775e9c7221 */ /* 0x000fc20000010000 */
[----:B------:R-:W-:Y:S01]  /*8cf0*/  FFMA.FTZ R119, R144, UR28, -R102 ;  /* 0x0000001c90777c23 */ /* 0x000fe20008010866 */
[----:B------:R-:W0:Y:S01]  /*8d00*/  MUFU.EX2 R147, R147 ;  /* 0x0000009300937308 */ /* 0x000e220000000800 */
[----:B----4-:R-:W-:-:S07]  /*8d10*/  FADD.FTZ R2, R126, R3 ;  /* 0x000000037e027221 */ /* 0x010fce0000010000 */
        /* <DEDUP_REMOVED lines=12> */
[----:B------:R-:W-:-:S06]  /*8de0*/  FFMA.FTZ R144, R95, UR28, -R102 ;  /* 0x0000001c5f907c23 */ /* 0x000fcc0008010866 */
        /* <DEDUP_REMOVED lines=10> */
[----:B------:R-:W-:-:S06]  /*8e90*/  FFMA.FTZ R95, R98, UR28, -R102 ;  /* 0x0000001c625f7c23 */ /* 0x000fcc0008010866 */
        /* <DEDUP_REMOVED lines=15> */
[----:B--2---:R-:W-:-:S01]  /*8f90*/  FADD.FTZ R143, R154, R99 ;  /* 0x000000639a8f7221 */ /* 0x004fc20000010000 */
[--C-:B------:R-:W-:Y:S01]  /*8fa0*/  FFMA.FTZ R99, R160, UR28, -R102.reuse ;  /* 0x0000001ca0637c23 */ /* 0x100fe20008010866 */
[----:B------:R-:W-:-:S05]  /*8fb0*/  FFMA.FTZ R102, R103, UR28, -R102 ;  /* 0x0000001c67667c23 */ /* 0x000fca0008010866 */
        /* <DEDUP_REMOVED lines=27> */
[----:B0-----:R-:W-:-:S03]  /*9170*/  FADD.FTZ R3, R111, R156 ;  /* 0x0000009c6f037221 */ /* 0x001fc60000010000 */
[----:B--2---:R-:W-:Y:S01]  /*9180*/  FADD.FTZ R2, R102, R2 ;  /* 0x0000000266027221 */ /* 0x004fe20000010000 */
[----:B------:R-:W-:Y:S06]  /*9190*/  @!P1 BRA `(.L_x_2794) ;  /* 0x0000000000049947 */ /* 0x000fec0003800000 */
[----:B------:R-:W-:Y:S01]  /*91a0*/  BPT.TRAP 0x1 ;  /* 0x000000040000795c */ /* 0x000fe20000300000 */
.L_x_2794:
        /* <DEDUP_REMOVED lines=16> */
[-C--:B------:R-:W-:Y:S01]  /*92b0*/  FMUL.FTZ R27, R27, R6.reuse ;  /* 0x000000061b1b7220 */ /* 0x080fe20000410000 */
[----:B------:R-:W-:Y:S01]  /*92c0*/  F2FP.SATFINITE.E4M3.F32.PACK_AB_MERGE_C R113, R142, R113, RZ ;  /* 0x000000718e71723e */ /* 0x000fe200048070ff */
[----:B------:R-:W-:Y:S01]  /*92d0*/  FMUL.FTZ R30, R30, R6 ;  /* 0x000000061e1e7220 */ /* 0x000fe20000410000 */
[----:B------:R-:W-:Y:S01]  /*92e0*/  F2FP.SATFINITE.E4M3.F32.PACK_AB_MERGE_C R138, R139, R138, RZ ;  /* 0x0000008a8b8a723e */ /* 0x000fe200048070ff */
[----:B------:R-:W-:Y:S01]  /*92f0*/  SYNCS.ARRIVE.TRANS64.RED.A1T0 RZ, [UR6], RZ ;  /* 0x000000ffffff79a7 */ /* 0x000fe20008100406 */
        /* <DEDUP_REMOVED lines=95> */
.L_x_2784:
[----:B------:R-:W-:-:S06]  /*98f0*/  UISETP.GE.AND UP0, UPT, UR31, UR41, UPT ;  /* 0x000000291f00728c */ /* 0x000fcc000bf06270 */
[----:B------:R-:W-:-:S13]  /*9900*/  PLOP3.LUT P0, PT, PT, PT, UP0, 0x80, 0x0 ;  /* 0x000000000000781c */ /* 0x000fda0003f0f008 */
[----:B------:R-:W-:Y:S05]  /*9910*/  @!P0 BRA `(.L_x_2796) ;  /* 0x0000003000c48947 */ /* 0x000fea0003800000 */
[----:B------:R-:W-:Y:S01]  /*9920*/  IMAD.MOV.U32 R6, RZ, RZ, R89 ;  /* 0x000000ffff067224 */ /* 0x000fe200078e0059 */
[----:B------:R-:W-:Y:S01]  /*9930*/  UMOV UR30, UR48 ;  /* 0x00000030001e7c82 */ /* 0x000fe20008000000 */
[----:B------:R-:W-:Y:S01]  /*9940*/  IMAD.MOV.U32 R5, RZ, RZ, R88 ;  /* 0x000000ffff057224 */ /* 0x000fe200078e0058 */
[----:B------:R-:W-:Y:S01]  /*9950*/  UMOV UR29, UR47 ;  /* 0x0000002f001d7c82 */ /* 0x000fe20008000000 */
[----:B------:R-:W-:-:S05]  /*9960*/  ULDC UR28, c[0x0][0x988] ;  /* 0x00026200001c7ab9 */ /* 0x000fca0000000800 */
.L_x_2807:
        /* <DEDUP_REMOVED lines=9> */
.L_x_2798:
[----:B------:R-:W-:Y:S01]  /*9a00*/  ULEA UR6, UR47, UR43, 0x3 ;  /* 0x0000002b2f067291 */ /* 0x000fe2000f8e183f */
[----:B------:R-:W-:-:S05]  /*9a10*/  IMAD.U32 R7, RZ, RZ, UR48 ;  /* 0x00000030ff077e24 */ /* 0x000fca000f8e00ff */
[----:B------:R-:W-:-:S04]  /*9a20*/  SHF.L.U32 R7, R7, 0x1f, RZ ;  /* 0x0000001f07077819 */ /* 0x000fc800000006ff */
[----:B------:R0:W1:Y:S01]  /*9a30*/  SYNCS.PHASECHK.TRANS64.TRYWAIT P0, [UR6+0x22830], R7 ;  /* 0x02283007ff0075a7 */ /* 0x0000620008000146 */
[----:B------:R-:W-:Y:S05]  /*9a40*/  @!P1 BRA `(.L_x_2799) ;  /* 0x0000000000049947 */ /* 0x000fea0003800000 */
[----:B------:R-:W-:Y:S01]  /*9a50*/  BPT.TRAP 0x1 ;  /* 0x000000040000795c */ /* 0x000fe20000300000 */
.L_x_2799:
[----:B-1----:R-:W-:Y:S05]  /*9a60*/  @P0 BRA `(.L_x_2797) ;  /* 0x0000000000080947 */ /* 0x002fea0003800000 */
[----:B------:R-:W1:Y:S02]  /*9a70*/  SYNCS.PHASECHK.TRANS64.TRYWAIT P0, [UR6+0x22830], R7 ;  /* 0x02283007ff0075a7 */ /* 0x000e640008000146 */
[----:B-1----:R-:W-:Y:S05]  /*9a80*/  @!P0 BRA `(.L_x_2800) ;  /* 0x000000f000c08947 */ /* 0x002fea0003800000 */
.L_x_2797:
[----:B-1----:R-:W1:Y:S01]  /*9a90*/  S2R R8, SR_TID.X ;  /* 0x0000000000087919 */ /* 0x002e620000002100 */
[----:B------:R-:W-:Y:S01]  /*9aa0*/  R2UR UR32, R4 ;  /* 0x00000000042072ca */ /* 0x000fe200000e0000 */
[----:B------:R-:W-:Y:S01]  /*9ab0*/  UMOV UR19, 0x40000040 ;  /* 0x4000004000137882 */ /* 0x000fe20000000000 */
[----:B------:R-:W-:Y:S01]  /*9ac0*/  UMOV UR20, UR16 ;  /* 0x0000001000147c82 */ /* 0x000fe20008000000 */
[----:B------:R-:W-:Y:S01]  /*9ad0*/  UMOV UR21, UR17 ;  /* 0x0000001100157c82 */ /* 0x000fe20008000000 */
[----:B------:R-:W-:Y:S01]  /*9ae0*/  UMOV UR23, 0x40000040 ;  /* 0x4000004000177882 */ /* 0x000fe20000000000 */
[----:B------:R-:W-:Y:S01]  /*9af0*/  UMOV UR24, UR16 ;  /* 0x0000001000187c82 */ /* 0x000fe20008000000 */
[----:B------:R-:W-:Y:S01]  /*9b00*/  UMOV UR25, UR17 ;  /* 0x0000001100197c82 */ /* 0x000fe20008000000 */
[----:B------:R-:W-:Y:S01]  /*9b10*/  UMOV UR27, 0x40000040 ;  /* 0x40000040001b7882 */ /* 0x000fe20000000000 */
[----:B------:R-:W-:Y:S01]  /*9b20*/  UMOV UR7, 0x40000040 ;  /* 0x4000004000077882 */ /* 0x000fe20000000000 */
[----:B------:R-:W-:Y:S01]  /*9b30*/  UMOV UR11, 0x40000040 ;  /* 0x40000040000b7882 */ /* 0x000fe20000000000 */
[----:B------:R-:W-:-:S03]  /*9b40*/  UMOV UR15, 0x40000040 ;  /* 0x40000040000f7882 */ /* 0x000fc60000000000 */
[----:B------:R-:W-:-:S04]  /*9b50*/  UIMAD UR32, UR47, 0x500, UR32 ;  /* 0x000005002f2078a4 */ /* 0x000fc8000f8e0220 */
[----:B------:R-:W-:Y:S02]  /*9b60*/  UIADD3 UR22, UR32, 0x100, URZ ;  /* 0x0000010020167890 */ /* 0x000fe4000fffe03f */
[----:B------:R-:W-:Y:S02]  /*9b70*/  UIADD3 UR26, UR32, 0x200, URZ ;  /* 0x00000200201a7890 */ /* 0x000fe4000fffe03f */
[----:B------:R-:W-:Y:S01]  /*9b80*/  UMOV UR18, UR32 ;  /* 0x0000002000127c82 */ /* 0x000fe20008000000 */
[----:B------:R-:W-:Y:S02]  /*9b90*/  UIADD3 UR6, UR32, 0x400, URZ ;  /* 0x0000040020067890 */ /* 0x000fe4000fffe03f */
[----:B------:R-:W-:Y:S02]  /*9ba0*/  UIADD3 UR10, UR32, 0x402, URZ ;  /* 0x00000402200a7890 */ /* 0x000fe4000fffe03f */
[----:B------:R-:W-:Y:S01]  /*9bb0*/  UIADD3 UR14, UR32, 0x6, URZ ;  /* 0x00000006200e7890 */ /* 0x000fe2000fffe03f */
        /* <DEDUP_REMOVED lines=110> */
.L_x_2802:
[----:B------:R-:W-:Y:S01]  /*a2a0*/  ULEA UR6, UR29, UR43, 0x3 ;  /* 0x0000002b1d067291 */ /* 0x000fe2000f8e183f */
[----:B------:R-:W-:-:S05]  /*a2b0*/  IMAD.U32 R7, RZ, RZ, UR30 ;  /* 0x0000001eff077e24 */ /* 0x000fca000f8e00ff */
[----:B------:R-:W-:-:S04]  /*a2c0*/  SHF.L.U32 R7, R7, 0x1f, RZ ;  /* 0x0000001f07077819 */ /* 0x000fc800000006ff */
[----:B------:R0:W1:Y:S01]  /*a2d0*/  SYNCS.PHASECHK.TRANS64.TRYWAIT P0, [UR6+0x22850], R7 ;  /* 0x02285007ff0075a7 */ /* 0x0000620008000146 */
[----:B------:R-:W-:Y:S05]  /*a2e0*/  @!P1 BRA `(.L_x_2803) ;  /* 0x0000000000049947 */ /* 0x000fea0003800000 */
[----:B------:R-:W-:Y:S01]  /*a2f0*/  BPT.TRAP 0x1 ;  /* 0x000000040000795c */ /* 0x000fe20000300000 */
.L_x_2803:
[----:B-1----:R-:W-:Y:S05]  /*a300*/  @P0 BRA `(.L_x_2801) ;  /* 0x0000000000080947 */ /* 0x002fea0003800000 */
[----:B------:R-:W1:Y:S02]  /*a310*/  SYNCS.PHASECHK.TRANS64.TRYWAIT P0, [UR6+0x22850], R7 ;  /* 0x02285007ff0075a7 */ /* 0x000e640008000146 */
[----:B-1----:R-:W-:Y:S05]  /*a320*/  @!P0 BRA `(.L_x_2804) ;  /* 0x000000e800b08947 */ /* 0x002fea0003800000 */
.L_x_2801:
        /* <DEDUP_REMOVED lines=36> */
.L_x_2805:
        /* <DEDUP_REMOVED lines=104> */
[----:B------:R-:W-:Y:S01]  /*abf0*/  IMAD.U32 R165, RZ, RZ, UR28 ;  /* 0x0000001cffa57e24 */ /* 0x000fe2000f8e00ff */
[----:B------:R-:W-:-:S04]  /*ac00*/  ULEA UR6, UR47, UR43, 0x3 ;  /* 0x0000002b2f067291 */ /* 0x000fc8000f8e183f */
[----:B------:R-:W-:Y:S01]  /*ac10*/  UIADD3 UR6, UR6, 0x22840, URZ ;  /* 0x0002284006067890 */ /* 0x000fe2000fffe03f */
[----:B------:R-:W1:Y:S01]  /*ac20*/  MUFU.TANH R155, R155 ;  /* 0x0000009b009b7308 */ /* 0x000e620000002400 */
[----:B--2---:R-:W-:Y:S02]  /*ac30*/  FMNMX.FTZ R160, R152, R161, !PT ;  /* 0x000000a198a07209 */ /* 0x004fe40007810000 */
        /* <DEDUP_REMOVED lines=140> */
[----:B-1----:R-:W-:Y:S01]  /*b500*/  FMNMX.FTZ R162, R160, R89, !PT ;  /* 0x00000059a0a27209 */ /* 0x002fe20007810000 */
[----:B------:R-:W-:-:S04]  /*b510*/  IMAD.U32 R160, RZ, RZ, UR28 ;  /* 0x0000001cffa07e24 */ /* 0x000fc8000f8e00ff */
[----:B------:R-:W1:Y:S01]  /*b520*/  SHFL.BFLY PT, R89, R162, 0x1, 0x1f ;  /* 0x0c201f00a2597f89 */ /* 0x000e6200000e0000 */
[----:B0-----:R-:W-:-:S05]  /*b530*/  FMNMX.FTZ R88, R161, R88, !PT ;  /* 0x00000058a1587209 */ /* 0x001fca0007810000 */
[C---:B------:R-:W-:Y:S01]  /*b540*/  FFMA.FTZ R159, R88.reuse, R165, -8 ;  /* 0xc1000000589f7423 */ /* 0x040fe200000100a5 */
[----:B------:R-:W-:-:S01]  /*b550*/  FADD.FTZ R5, -R88, R5 ;  /* 0x0000000558057221 */ /* 0x000fc20000010100 */
[----:B-1----:R-:W-:Y:S02]  /*b560*/  FMNMX.FTZ R89, R162, R89, !PT ;  /* 0x00000059a2597209 */ /* 0x002fe40007810000 */
[----:B------:R-:W-:-:S01]  /*b570*/  FFMA.FTZ R161, R8, UR28, -R159 ;  /* 0x0000001c08a17c23 */ /* 0x000fc2000801089f */
[--C-:B------:R-:W-:Y:S01]  /*b580*/  FFMA.FTZ R8, R7, UR28, -R159.reuse ;  /* 0x0000001c07087c23 */ /* 0x100fe2000801089f */
[----:B------:R-:W-:-:S01]  /*b590*/  FFMA.FTZ R7, R11, UR28, -R159 ;  /* 0x0000001c0b077c23 */ /* 0x000fc2000801089f */
[--C-:B------:R-:W-:Y:S01]  /*b5a0*/  FFMA.FTZ R11, R15, UR28, -R159.reuse ;  /* 0x0000001c0f0b7c23 */ /* 0x100fe2000801089f */
[----:B------:R-:W-:-:S01]  /*b5b0*/  FFMA.FTZ R15, R153, UR28, -R159 ;  /* 0x0000001c990f7c23 */ /* 0x000fc2000801089f */
[----:B------:R-:W-:Y:S01]  /*b5c0*/  FMUL.FTZ R163, R5, UR28 ;  /* 0x0000001c05a37c20 */ /* 0x000fe20008410000 */
[----:B------:R-:W-:-:S01]  /*b5d0*/  FFMA.FTZ R153, R157, UR28, -R159 ;  /* 0x0000001c9d997c23 */ /* 0x000fc2000801089f */
[C---:B------:R-:W-:Y:S01]  /*b5e0*/  FADD.FTZ R5, -R89.reuse, R6 ;  /* 0x0000000659057221 */ /* 0x040fe20000010100 */
[----:B------:R-:W-:-:S01]  /*b5f0*/  FFMA.FTZ R157, R89, R160, -8 ;  /* 0xc1000000599d7423 */ /* 0x000fc200000100a0 */
        /* <DEDUP_REMOVED lines=12> */
[----:B------:R-:W-:Y:S01]  /*b6c0*/  FFMA.FTZ R155, R156, UR28, -R157 ;  /* 0x0000001c9c9b7c23 */ /* 0x000fe2000801089d */
        /* <DEDUP_REMOVED lines=39> */
[----:B------:R-:W-:Y:S01]  /*b940*/  FFMA.FTZ R101, R101, UR28, -R159 ;  /* 0x0000001c65657c23 */ /* 0x000fe2000801089f */
        /* <DEDUP_REMOVED lines=41> */
[----:B------:R-:W-:-:S02]  /*bbe0*/  FFMA.FTZ R103, R103, UR28, -R157 ;  /* 0x0000001c67677c23 */ /* 0x000fc4000801089d */
        /* <DEDUP_REMOVED lines=144> */
.L_x_2806:
        /* <DEDUP_REMOVED lines=116> */
.L_x_2796:
[----:B------:R-:W-:Y:S06]  /*cc30*/  BAR.ARV 0x8, 0x180 ;  /* 0x0206000000007b1d */ /* 0x000fec0000002000 */
[----:B------:R-:W-:Y:S05]  /*cc40*/  @!P1 BRA `(.L_x_2808) ;  /* 0x0000000000049947 */ /* 0x000fea0003800000 */
[----:B------:R-:W-:Y:S01]  /*cc50*/  BPT.TRAP 0x1 ;  /* 0x000000040000795c */ /* 0x000fe20000300000 */
.L_x_2808:
[----:B------:R-:W-:Y:S01]  /*cc60*/  ULEA UR5, UR47, UR43, 0x3 ;  /* 0x0000002b2f057291 */ /* 0x000fe2000f8e183f */
[----:B------:R-:W-:-:S05]  /*cc70*/  IMAD.U32 R0, RZ, RZ, UR48 ;  /* 0x00000030ff007e24 */ /* 0x000fca000f8e00ff */
[----:B------:R-:W-:-:S04]  /*cc80*/  SHF.L.U32 R0, R0, 0x1f, RZ ;  /* 0x0000001f00007819 */ /* 0x000fc800000006ff */
[----:B------:R0:W1:Y:S01]  /*cc90*/  SYNCS.PHASECHK.TRANS64.TRYWAIT P0, [UR5+0x22850], R0 ;  /* 0x02285000ff0075a7 */ /* 0x0000620008000145 */
[----:B------:R-:W-:Y:S05]  /*cca0*/  @!P1 BRA `(.L_x_2809) ;  /* 0x0000000000049947 */ /* 0x000fea0003800000 */
[----:B------:R-:W-:Y:S01]  /*ccb0*/  BPT.TRAP 0x1 ;  /* 0x000000040000795c */ /* 0x000fe20000300000 */
.L_x_2809:
[----:B-1----:R-:W-:Y:S05]  /*ccc0*/  @P0 BRA `(.L_x_2810) ;  /* 0x0000000000080947 */ /* 0x002fea0003800000 */
[----:B------:R-:W1:Y:S02]  /*ccd0*/  SYNCS.PHASECHK.TRANS64.TRYWAIT P0, [UR5+0x22850], R0 ;  /* 0x02285000ff0075a7 */ /* 0x000e640008000145 */
[----:B-1----:R-:W-:Y:S05]  /*cce0*/  @!P0 BRA `(.L_x_2811) ;  /* 0x000000c000588947 */ /* 0x002fea0003800000 */
.L_x_2810:
        /* <DEDUP_REMOVED lines=19> */
[C---:B01----:R-:W-:Y:S02]  /*ce20*/  @P0 IMAD R0, R6.reuse, UR37, RZ ;  /* 0x0000002506000c24 */ /* 0x043fe4000f8e02ff */
[----:B------:R-:W-:-:S04]  /*ce30*/  @P0 IMAD.WIDE.U32 R4, R6, UR36, RZ ;  /* 0x0000002406040c25 */ /* 0x000fc8000f8e00ff */
[----:B------:R-:W-:-:S04]  /*ce40*/  @P0 IMAD R7, R7, UR36, R0 ;  /* 0x0000002407070c24 */ /* 0x000fc8000f8e0200 */
[----:B------:R-:W-:Y:S02]  /*ce50*/  @P0 IMAD.IADD R5, R5, 0x1, R7 ;  /* 0x0000000105050824 */ /* 0x000fe400078e0207 */
[----:B--2---:R-:W-:-:S04]  /*ce60*/  @P0 IMAD.WIDE.U32 R4, R8, UR38, R4 ;  /* 0x0000002608040c25 */ /* 0x004fc8000f8e0004 */
[----:B------:R-:W-:Y:S01]  /*ce70*/  @P0 IMAD R5, R9, UR38, R5 ;  /* 0x0000002609050c24 */ /* 0x000fe2000f8e0205 */
[----:B------:R-:W-:Y:S01]  /*ce80*/  @P0 LEA R6, P2, R4, UR6, 0x2 ;  /* 0x0000000604060c11 */ /* 0x000fe2000f8410ff */
[----:B------:R-:W-:-:S03]  /*ce90*/  UIADD3 UR6, UR4, 0x200, URZ ;  /* 0x0000020004067890 */ /* 0x000fc6000fffe03f */
[----:B------:R-:W-:Y:S01]  /*cea0*/  @P0 LEA.HI.X R7, R4, UR7, R5, 0x2, P2 ;  /* 0x0000000704070c11 */ /* 0x000fe200090f1405 */
[----:B------:R-:W-:Y:S01]  /*ceb0*/  UMOV UR7, 0xc0000010 ;  /* 0xc000001000077882 */ /* 0x000fe20000000000 */
[----:B------:R-:W-:-:S06]  /*cec0*/  IMAD.MOV.U32 R4, RZ, RZ, 0x3f800000 ;  /* 0x3f800000ff047424 */ /* 0x000fcc00078e00ff */
[----:B------:R0:W2:Y:S01]  /*ced0*/  @P0 LDG.E R4, desc[UR54][R6.64] ;  /* 0x0000003606040981 */ /* 0x0000a2000c1e1900 */
[----:B------:R-:W-:Y:S02]  /*cee0*/  WARPGROUP.DEPBAR.LE gsb0, 0x0 ;  /* 0x00008000000079c5 */ /* 0x000fe40000010000 */
[----:B------:R-:W-:-:S06]  /*cef0*/  WARPGROUP.ARRIVE ;  /* 0x00000000000079c5 */ /* 0x000fcc0000000000 */
[----:B------:R-:W-:Y:S01]  /*cf00*/  QGMMA.64x128x32.F32.E4M3.E4M3 R24, R176, gdesc[UR4], R24, gsb0 ;  /* 0x01e00004b0187df3 */ /* 0x000fe20008000818 */
[----:B------:R-:W-:Y:S01]  /*cf10*/  UIADD3 UR6, UR4, 0x300, URZ ;  /* 0x0000030004067890 */ /* 0x000fe2000fffe03f */
[----:B------:R-:W-:Y:S01]  /*cf20*/  UMOV UR7, 0xc0000010 ;  /* 0xc000001000077882 */ /* 0x000fe20000000000 */
[----:B------:R-:W1:Y:S04]  /*cf30*/  SHFL.BFLY PT, R0, R3, 0x2, 0x1f ;  /* 0x0c401f0003007f89 */ /* 0x000e6800000e0000 */
[----:B------:R-:W3:Y:S01]  /*cf40*/  SHFL.BFLY PT, R9, R2, 0x2, 0x1f ;  /* 0x0c401f0002097f89 */ /* 0x000ee200000e0000 */
[----:B------:R-:W-:Y:S02]  /*cf50*/  WARPGROUP.DEPBAR.LE gsb0, 0x0 ;  /* 0x00008000000079c5 */ /* 0x000fe40000010000 */
[----:B------:R-:W-:-:S06]  /*cf60*/  WARPGROUP.ARRIVE ;  /* 0x00000000000079c5 */ /* 0x000fcc0000000000 */
[----:B------:R-:W-:Y:S01]  /*cf70*/  QGMMA.64x128x32.F32.E4M3.E4M3 R24, R172, gdesc[UR4], R24, gsb0 ;  /* 0x01e00004ac187df3 */ /* 0x000fe20008000818 */
[----:B------:R-:W-:Y:S01]  /*cf80*/  UIADD3 UR6, UR4, 0x400, URZ ;  /* 0x0000040004067890 */ /* 0x000fe2000fffe03f */
[----:B------:R-:W-:Y:S01]  /*cf90*/  UMOV UR7, 0xc0000010 ;  /* 0xc000001000077882 */ /* 0x000fe20000000000 */
[----:B-1----:R-:W-:-:S01]  /*cfa0*/  FADD.FTZ R0, R0, R3 ;  /* 0x0000000300007221 */ /* 0x002fc20000010000 */
[----:B---3--:R-:W-:-:S04]  /*cfb0*/  FADD.FTZ R9, R9, R2 ;  /* 0x0000000209097221 */ /* 0x008fc80000010000 */
[----:B------:R-:W1:Y:S04]  /*cfc0*/  SHFL.BFLY PT, R5, R0, 0x1, 0x1f ;  /* 0x0c201f0000057f89 */ /* 0x000e6800000e0000 */
[----:B0-----:R-:W0:Y:S01]  /*cfd0*/  SHFL.BFLY PT, R6, R9, 0x1, 0x1f ;  /* 0x0c201f0009067f89 */ /* 0x001e2200000e0000 */
[----:B------:R-:W-:Y:S02]  /*cfe0*/  IMAD.MOV.U32 R3, RZ, RZ, RZ ;  /* 0x000000ffff037224 */ /* 0x000fe400078e00ff */
[----:B-1----:R-:W-:Y:S01]  /*cff0*/  FADD.FTZ R5, R0, R5 ;  /* 0x0000000500057221 */ /* 0x002fe20000010000 */
[----:B0-----:R-:W-:-:S04]  /*d000*/  FADD.FTZ R10, R9, R6 ;  /* 0x00000006090a7221 */ /* 0x001fc80000010000 */
        /* <DEDUP_REMOVED lines=29> */
.L_x_2812:
        /* <DEDUP_REMOVED lines=74> */
.L_x_2776:
        /* <DEDUP_REMOVED lines=51> */
[C---:B------:R-:W-:Y:S02]  /*d9b0*/  IADD3 R57, P6, R10.reuse, 0x20, RZ ;  /* 0x000000200a397810 */ /* 0x040fe40007fde0ff */
[----:B------:R-:W-:Y:S02]  /*d9c0*/  IADD3 R65, P1, R10, 0x40, RZ ;  /* 0x000000400a417810 */ /* 0x000fe40007f3e0ff */
[----:B------:R-:W-:Y:S01]  /*d9d0*/  SEL R143, R6, R9, P0 ;  /* 0x00000009068f7207 */ /* 0x000fe20000000000 */
[----:B------:R-:W-:Y:S01]  /*d9e0*/  IMAD.X R101, RZ, RZ, R11, P6 ;  /* 0x000000ffff657224 */ /* 0x000fe200030e060b */
[----:B------:R-:W-:Y:S02]  /*d9f0*/  SEL R27, R9, R6, P0 ;  /* 0x00000006091b7207 */ /* 0x000fe40000000000 */
[----:B------:R-:W-:Y:S02]  /*da00*/  LOP3.LUT R4, R57, 0x380, RZ, 0xc0, !PT ;  /* 0x0000038039047812 */ /* 0x000fe400078ec0ff */
[----:B------:R-:W-:-:S02]  /*da10*/  LOP3.LUT R6, R65, 0x380, RZ, 0xc0, !PT ;  /* 0x0000038041067812 */ /* 0x000fc400078ec0ff */
        /* <DEDUP_REMOVED lines=25> */
[----:B------:R-:W-:Y:S02]  /*dbb0*/  SHF.R.U64 R4, R4, 0x3, RZ ;  /* 0x0000000304047819 */ /* 0x000fe400000012ff */
[----:B------:R-:W-:Y:S02]  /*dbc0*/  SHF.R.U64 R6, R6, 0x3, RZ ;  /* 0x0000000306067819 */ /* 0x000fe400000012ff */
[----:B------:R-:W-:Y:S02]  /*dbd0*/  SEL R77, R78, R79, P0 ;  /* 0x0000004f4e4d7207 */ /* 0x000fe40000000000 */
[----:B------:R-:W-:Y:S02]  /*dbe0*/  SEL R63, R79, R78, P0 ;  /* 0x0000004e4f3f7207 */ /* 0x000fe40000000000 */
[----:B------:R-:W-:-:S02]  /*dbf0*/  IADD3 R71, P3, R10, 0x4000, RZ ;  /* 0x000040000a477810 */ /* 0x000fc40007f7e0ff */
[C---:B------:R-:W-:Y:S02]  /*dc00*/  IADD3 R75, P4, R10.reuse, 0x4020, RZ ;  /* 0x000040200a4b7810 */ /* 0x040fe40007f9e0ff */
[----:B------:R-:W-:Y:S01]  /*dc10*/  SEL R109, R47, R14, P0 ;  /* 0x0000000e2f6d7207 */ /* 0x000fe20000000000 */
[--C-:B------:R-:W-:Y:S01]  /*dc20*/  IMAD.X R95, RZ, RZ, R11.reuse, P3 ;  /* 0x000000ffff5f7224 */ /* 0x100fe200018e060b */
[----:B------:R-:W-:Y:S01]  /*dc30*/  IADD3 R79, P5, R10, 0x4040, RZ ;  /* 0x000040400a4f7810 */ /* 0x000fe20007fbe0ff */
[--C-:B------:R-:W-:Y:S01]  /*dc40*/  IMAD.X R9, RZ, RZ, R11.reuse, P4 ;  /* 0x000000ffff097224 */ /* 0x100fe200020e060b */
[----:B------:R-:W-:Y:S02]  /*dc50*/  SEL R55, R7, R8, P0 ;  /* 0x0000000807377207 */ /* 0x000fe40000000000 */
[----:B------:R-:W-:Y:S01]  /*dc60*/  SEL R25, R8, R7, P0 ;  /* 0x0000000708197207 */ /* 0x000fe20000000000 */
[----:B------:R-:W-:Y:S01]  /*dc70*/  IMAD.X R7, RZ, RZ, R11, P5 ;  /* 0x000000ffff077224 */ /* 0x000fe200028e060b */
[----:B------:R-:W-:-:S02]  /*dc80*/  SEL R47, R14, R47, P0 ;  /* 0x0000002f0e2f7207 */ /* 0x000fc40000000000 */
[----:B------:R-:W-:Y:S02]  /*dc90*/  LOP3.LUT R8, R67, 0x380, RZ, 0xc0, !PT ;  /* 0x0000038043087812 */ /* 0x000fe400078ec0ff */
[----:B------:R-:W-:Y:S02]  /*dca0*/  LOP3.LUT R100, R4, R57, RZ, 0x3c, !PT ;  /* 0x0000003904647212 */ /* 0x000fe400078e3cff */
[----:B------:R-:W-:Y:S02]  /*dcb0*/  LOP3.LUT R14, R6, R65, RZ, 0x3c, !PT ;  /* 0x00000041060e7212 */ /* 0x000fe400078e3cff */
[----:B------:R-:W-:Y:S02]  /*dcc0*/  LOP3.LUT R4, R71, 0x380, RZ, 0xc0, !PT ;  /* 0x0000038047047812 */ /* 0x000fe400078ec0ff */
[----:B------:R-:W-:Y:S02]  /*dcd0*/  LOP3.LUT R6, R75, 0x380, RZ, 0xc0, !PT ;  /* 0x000003804b067812 */ /* 0x000fe400078ec0ff */
[----:B------:R-:W-:-:S02]  /*dce0*/  LOP3.LUT R30, R79, 0x380, RZ, 0xc0, !PT ;  /* 0x000003804f1e7812 */ /* 0x000fc400078ec0ff */
[----:B------:R-:W-:Y:S02]  /*dcf0*/  SHF.R.U64 R8, R8, 0x3, RZ ;  /* 0x0000000308087819 */ /* 0x000fe400000012ff */
[----:B------:R-:W-:Y:S02]  /*dd00*/  SEL R105, R82, R83, P0 ;  /* 0x0000005352697207 */ /* 0x000fe40000000000 */
[----:B------:R-:W-:Y:S02]  /*dd10*/  SEL R64, R83, R82, P0 ;  /* 0x0000005253407207 */ /* 0x000fe40000000000 */
[----:B------:R-:W-:Y:S02]  /*dd20*/  SHF.R.U64 R4, R4, 0x3, RZ ;  /* 0x0000000304047819 */ /* 0x000fe400000012ff */
[----:B------:R-:W-:Y:S02]  /*dd30*/  SHF.R.U64 R6, R6, 0x3, RZ ;  /* 0x0000000306067819 */ /* 0x000fe400000012ff */
[----:B------:R-:W-:-:S02]  /*dd40*/  IADD3 R83, P6, R10, 0x4060, RZ ;  /* 0x000040600a537810 */ /* 0x000fc40007fde0ff */
[----:B------:R-:W-:Y:S02]  /*dd50*/  SHF.R.U64 R30, R30, 0x3, RZ ;  /* 0x000000031e1e7819 */ /* 0x000fe400000012ff */
[----:B------:R-:W-:Y:S02]  /*dd60*/  SEL R107, R12, R13, P0 ;  /* 0x0000000d0c6b7207 */ /* 0x000fe40000000000 */
[----:B------:R-:W-:Y:S01]  /*dd70*/  SEL R43, R13, R12, P0 ;  /* 0x0000000c0d2b7207 */ /* 0x000fe20000000000 */
[----:B------:R-:W-:Y:S01]  /*dd80*/  IMAD.X R13, RZ, RZ, R11, P2 ;  /* 0x000000ffff0d7224 */ /* 0x000fe200010e060b */
[----:B------:R-:W-:Y:S02]  /*dd90*/  LOP3.LUT R12, R8, R67, RZ, 0x3c, !PT ;  /* 0x00000043080c7212 */ /* 0x000fe400078e3cff */
[----:B------:R-:W-:Y:S02]  /*dda0*/  LOP3.LUT R94, R4, R71, RZ, 0x3c, !PT ;  /* 0x00000047045e7212 */ /* 0x000fe400078e3cff */
[----:B------:R-:W-:-:S02]  /*ddb0*/  LOP3.LUT R8, R6, R75, RZ, 0x3c, !PT ;  /* 0x0000004b06087212 */ /* 0x000fc400078e3cff */
[----:B------:R-:W-:Y:S02]  /*ddc0*/  LOP3.LUT R56, R83, 0x380, RZ, 0xc0, !PT ;  /* 0x0000038053387812 */ /* 0x000fe400078ec0ff */
[----:B------:R-:W-:Y:S02]  /*ddd0*/  LOP3.LUT R6, R30, R79, RZ, 0x3c, !PT ;  /* 0x0000004f1e067212 */ /* 0x000fe400078e3cff */
[----:B------:R-:W-:Y:S02]  /*dde0*/  LOP3.LUT R5, R10, 0x380, RZ, 0xc0, !PT ;  /* 0x000003800a057812 */ /* 0x000fe400078ec0ff */
[----:B------:R-:W-:Y:S02]  /*ddf0*/  MOV R94, R94 ;  /* 0x0000005e005e7202 */ /* 0x000fe40000000f00 */
[----:B------:R-:W-:Y:S02]  /*de00*/  SEL R129, R60, R61, P0 ;  /* 0x0000003d3c817207 */ /* 0x000fe40000000000 */
[----:B------:R-:W-:-:S02]  /*de10*/  SEL R37, R61, R60, P0 ;  /* 0x0000003c3d257207 */ /* 0x000fc40000000000 */
[----:B------:R-:W-:Y:S02]  /*de20*/  SHF.R.U64 R56, R56, 0x3, RZ ;  /* 0x0000000338387819 */ /* 0x000fe400000012ff */
[----:B------:R-:W-:Y:S02]  /*de30*/  MOV R95, R6 ;  /* 0x00000006005f7202 */ /* 0x000fe40000000f00 */
[----:B------:R-:W-:Y:S02]  /*de40*/  SEL R61, R86, R87, P0 ;  /* 0x00000057563d7207 */ /* 0x000fe40000000000 */
[----:B------:R-:W-:Y:S02]  /*de50*/  SEL R58, R87, R86, P0 ;  /* 0x00000056573a7207 */ /* 0x000fe40000000000 */
[----:B------:R-:W-:Y:S02]  /*de60*/  SHF.R.U64 R5, R5, 0x3, RZ ;  /* 0x0000000305057819 */ /* 0x000fe400000012ff */
[----:B------:R-:W-:-:S02]  /*de70*/  SEL R137, R15, R88, P0 ;  /* 0x000000580f897207 */ /* 0x000fc40000000000 */
[----:B------:R-:W-:Y:S01]  /*de80*/  SEL R33, R88, R15, P0 ;  /* 0x0000000f58217207 */ /* 0x000fe20000000000 */
[--C-:B------:R-:W-:Y:S01]  /*de90*/  IMAD.X R15, RZ, RZ, R11.reuse, P1 ;  /* 0x000000ffff0f7224 */ /* 0x100fe200008e060b */
[----:B------:R-:W-:Y:S02]  /*dea0*/  LOP3.LUT R4, R56, R83, RZ, 0x3c, !PT ;  /* 0x0000005338047212 */ /* 0x000fe400078e3cff */
[----:B------:R-:W-:Y:S01]  /*deb0*/  LOP3.LUT R10, R5, R10, RZ, 0x3c, !PT ;  /* 0x0000000a050a7212 */ /* 0x000fe200078e3cff */
[----:B------:R-:W-:Y:S01]  /*dec0*/  IMAD.X R5, RZ, RZ, R11, P6 ;  /* 0x000000ffff057224 */ /* 0x000fe200030e060b */
        /* <DEDUP_REMOVED lines=10> */
[----:B------:R-:W0:Y:S04]  /*df70*/  SHFL.IDX PT, R60, R25, R7, 0x1c1f ;  /* 0x001c1f07193c7589 */ /* 0x000e2800000e0000 */
[----:B------:R0:W-:Y:S04]  /*df80*/  SHFL.IDX PT, R59, R58, R7, 0x1c1f ;  /* 0x001c1f073a3b7589 */ /* 0x0001e800000e0000 */
[----:B------:R-:W-:Y:S04]  /*df90*/  SHFL.IDX PT, R57, R111, R24, 0x1c1f ;  /* 0x001c1f186f397589 */ /* 0x000fe800000e0000 */
[----:B------:R-:W-:Y:S04]  /*dfa0*/  SHFL.IDX PT, R101, R77, R24, 0x1c1f ;  /* 0x001c1f184d657589 */ /* 0x000fe800000e0000 */
[----:B------:R-:W-:Y:S04]  /*dfb0*/  SHFL.IDX PT, R44, R44, R7, 0x1c1f ;  /* 0x001c1f072c2c7589 */ /* 0x000fe800000e0000 */
[----:B------:R-:W-:Y:S04]  /*dfc0*/  SHFL.IDX PT, R66, R113, R24, 0x1c1f ;  /* 0x001c1f1871427589 */ /* 0x000fe800000e0000 */
[----:B------:R-:W-:Y:S01]  /*dfd0*/  SHFL.IDX PT, R70, R107, R24, 0x1c1f ;  /* 0x001c1f186b467589 */ /* 0x000fe200000e0000 */
[----:B0-----:R-:W-:-:S02]  /*dfe0*/  SEL R58, R55, R60, P0 ;  /* 0x0000003c373a7207 */ /* 0x001fc40000000000 */
[----:B------:R-:W-:Y:S01]  /*dff0*/  SEL R60, R60, R55, P0 ;  /* 0x000000373c3c7207 */ /* 0x000fe20000000000 */
        /* <DEDUP_REMOVED lines=8> */
[----:B------:R-:W-:Y:S01]  /*e080*/  SHFL.IDX PT, R73, R32, R7, 0x1c1f ;  /* 0x001c1f0720497589 */ /* 0x000fe200000e0000 */
[----:B0-----:R-:W-:-:S03]  /*e090*/  SEL R55, R45, R66, P0 ;  /* 0x000000422d377207 */ /* 0x001fc60000000000 */
        /* <DEDUP_REMOVED lines=14> */
[----:B------:R-:W2:Y:S01]  /*e180*/  SHFL.IDX PT, R87, R53, R7, 0x1c1f ;  /* 0x001c1f0735577589 */ /* 0x000ea200000e0000 */
[----:B0-----:R-:W-:-:S03]  /*e190*/  SEL R61, R27, R6, P0 ;  /* 0x000000061b3d7207 */ /* 0x001fc60000000000 */
[----:B------:R0:W-:Y:S04]  /*e1a0*/  SHFL.IDX PT, R90, R52, R7, 0x1c1f ;  /* 0x001c1f07345a7589 */ /* 0x0001e800000e0000 */
[----:B------:R-:W-:Y:S04]  /*e1b0*/  SHFL.IDX PT, R8, R141, R24, 0x1c1f ;  /* 0x001c1f188d087589 */ /* 0x000fe800000e0000 */
[----:B------:R-:W-:Y:S01]  /*e1c0*/  SHFL.IDX PT, R12, R133, R24, 0x1c1f ;  /* 0x001c1f18850c7589 */ /* 0x000fe200000e0000 */
[----:B0-----:R-:W-:-:S03]  /*e1d0*/  SEL R52, R70, R43, P0 ;  /* 0x0000002b46347207 */ /* 0x001fc60000000000 */
[----:B------:R-:W-:Y:S04]  /*e1e0*/  SHFL.IDX PT, R84, R119, R24, 0x1c1f ;  /* 0x001c1f1877547589 */ /* 0x000fe800000e0000 */
[----:B------:R-:W-:Y:S01]  /*e1f0*/  SHFL.IDX PT, R92, R115, R24, 0x1c1f ;  /* 0x001c1f18735c7589 */ /* 0x000fe200000e0000 */
[----:B-1----:R-:W-:-:S03]  /*e200*/  SEL R49, R71, R32, P0 ;  /* 0x0000002047317207 */ /* 0x002fc60000000000 */
[----:B------:R-:W-:Y:S04]  /*e210*/  SHFL.IDX PT, R67, R109, R24, 0x1c1f ;  /* 0x001c1f186d437589 */ /* 0x000fe800000e0000 */
[----:B------:R0:W-:Y:S04]  /*e220*/  SHFL.IDX PT, R9, R29, R7, 0x1c1f ;  /* 0x001c1f071d097589 */ /* 0x0001e800000e0000 */
[----:B------:R-:W1:Y:S04]  /*e230*/  SHFL.IDX PT, R35, R35, R7, 0x1c1f ;  /* 0x001c1f0723237589 */ /* 0x000e6800000e0000 */
[----:B------:R2:W-:Y:S01]  /*e240*/  SHFL.IDX PT, R93, R39, R7, 0x1c1f ;  /* 0x001c1f07275d7589 */ /* 0x0005e200000e0000 */
[----:B0-----:R-:W-:-:S03]  /*e250*/  SEL R29, R59, R56, P0 ;  /* 0x000000383b1d7207 */ /* 0x001fc60000000000 */
[----:B------:R0:W3:Y:S04]  /*e260*/  SHFL.IDX PT, R28, R47, R7, 0x1c1f ;  /* 0x001c1f072f1c7589 */ /* 0x0000e800000e0000 */
[----:B------:R-:W4:Y:S01]  /*e270*/  SHFL.IDX PT, R37, R46, R7, 0x1c1f ;  /* 0x001c1f072e257589 */ /* 0x000f2200000e0000 */
[----:B--2---:R-:W-:-:S03]  /*e280*/  SEL R39, R87, R82, P0 ;  /* 0x0000005257277207 */ /* 0x004fc60000000000 */
[----:B------:R2:W-:Y:S01]  /*e290*/  SHFL.IDX PT, R38, R50, R7, 0x1c1f ;  /* 0x001c1f0732267589 */ /* 0x0005e200000e0000 */
[----:B0-----:R-:W-:-:S03]  /*e2a0*/  SEL R47, R32, R71, P0 ;  /* 0x00000047202f7207 */ /* 0x001fc60000000000 */
[----:B------:R-:W-:Y:S04]  /*e2b0*/  SHFL.IDX PT, R10, R137, R24, 0x1c1f ;  /* 0x001c1f18890a7589 */ /* 0x000fe800000e0000 */
[----:B------:R0:W4:Y:S01]  /*e2c0*/  SHFL.IDX PT, R11, R33, R7, 0x1c1f ;  /* 0x001c1f07210b7589 */ /* 0x00012200000e0000 */
[----:B-1----:R-:W-:Y:S02]  /*e2d0*/  SEL R71, R12, R35, P0 ;  /* 0x000000230c477207 */ /* 0x002fe40000000000 */
[----:B--2---:R-:W-:Y:S01]  /*e2e0*/  SEL R50, R43, R70, P0 ;  /* 0x000000462b327207 */ /* 0x004fe20000000000 */
[----:B------:R-:W1:Y:S01]  /*e2f0*/  SHFL.IDX PT, R79, R48, R7, 0x1c1f ;  /* 0x001c1f07304f7589 */ /* 0x000e6200000e0000 */
[----:B------:R-:W-:Y:S02]  /*e300*/  SEL R70, R72, R73, P0 ;  /* 0x0000004948467207 */ /* 0x000fe40000000000 */
[----:B------:R-:W-:Y:S01]  /*e310*/  SEL R43, R34, R75, P0 ;  /* 0x0000004b222b7207 */ /* 0x000fe20000000000 */
[----:B------:R2:W1:Y:S01]  /*e320*/  SHFL.IDX PT, R91, R54, R7, 0x1c1f ;  /* 0x001c1f07365b7589 */ /* 0x00046200000e0000 */
[----:B------:R-:W-:-:S02]  /*e330*/  SEL R72, R73, R72, P0 ;  /* 0x0000004849487207 */ /* 0x000fc40000000000 */
[----:B0-----:R-:W-:Y:S01]  /*e340*/  SEL R33, R56, R59, P0 ;  /* 0x0000003b38217207 */ /* 0x001fe20000000000 */
[----:B------:R-:W0:Y:S01]  /*e350*/  SHFL.IDX PT, R76, R127, R24, 0x1c1f ;  /* 0x001c1f187f4c7589 */ /* 0x000e2200000e0000 */
[----:B------:R-:W-:Y:S02]  /*e360*/  SEL R56, R57, R44, P0 ;  /* 0x0000002c39387207 */ /* 0x000fe40000000000 */
[----:B------:R-:W-:Y:S01]  /*e370*/  SEL R59, R6, R27, P0 ;  /* 0x0000001b063b7207 */ /* 0x000fe20000000000 */
[----:B------:R-:W-:Y:S01]  /*e380*/  SHFL.IDX PT, R80, R123, R24, 0x1c1f ;  /* 0x001c1f187b507589 */ /* 0x000fe200000e0000 */
[----:B---3--:R-:W-:Y:S02]  /*e390*/  SEL R53, R67, R28, P0 ;  /* 0x0000001c43357207 */ /* 0x008fe40000000000 */
[----:B--2---:R-:W-:Y:S01]  /*e3a0*/  SEL R54, R44, R57, P0 ;  /* 0x000000392c367207 */ /* 0x004fe20000000000 */
[----:B------:R-:W-:Y:S01]  /*e3b0*/  SHFL.IDX PT, R5, R121, R24, 0x1c1f ;  /* 0x001c1f1879057589 */ /* 0x000fe200000e0000 */
[----:B------:R-:W-:-:S02]  /*e3c0*/  SEL R57, R66, R45, P0 ;  /* 0x0000002d42397207 */ /* 0x000fc40000000000 */
[----:B------:R-:W-:Y:S01]  /*e3d0*/  SEL R45, R75, R34, P0 ;  /* 0x000000224b2d7207 */ /* 0x000fe20000000000 */
[----:B------:R-:W-:Y:S01]  /*e3e0*/  SHFL.IDX PT, R4, R117, R24, 0x1c1f ;  /* 0x001c1f1875047589 */ /* 0x000fe200000e0000 */
[----:B------:R-:W-:Y:S02]  /*e3f0*/  SEL R66, R68, R69, P0 ;  /* 0x0000004544427207 */ /* 0x000fe40000000000 */
[----:B------:R-:W-:Y:S01]  /*e400*/  SEL R34, R90, R89, P0 ;  /* 0x000000595a227207 */ /* 0x000fe20000000000 */
[----:B------:R2:W3:Y:S01]  /*e410*/  SHFL.IDX PT, R81, R36, R7, 0x1c1f ;  /* 0x001c1f0724517589 */ /* 0x0004e200000e0000 */
[----:B------:R-:W-:Y:S02]  /*e420*/  SEL R51, R28, R67, P0 ;  /* 0x000000431c337207 */ /* 0x000fe40000000000 */
[----:B------:R-:W-:Y:S01]  /*e430*/  SEL R68, R69, R68, P0 ;  /* 0x0000004445447207 */ /* 0x000fe20000000000 */
[----:B------:R-:W3:Y:S01]  /*e440*/  SHFL.IDX PT, R86, R42, R7, 0x1c1f ;  /* 0x001c1f072a567589 */ /* 0x000ee200000e0000 */
[----:B----4-:R-:W-:-:S02]  /*e450*/  SEL R48, R74, R37, P0 ;  /* 0x000000254a307207 */ /* 0x010fc40000000000 */
[----:B------:R-:W-:Y:S01]  /*e460*/  SEL R46, R37, R74, P0 ;  /* 0x0000004a252e7207 */ /* 0x000fe20000000000 */
[----:B------:R4:W3:Y:S01]  /*e470*/  SHFL.IDX PT, R25, R41, R7, 0x1c1f ;  /* 0x001c1f0729197589 */ /* 0x0008e200000e0000 */
[----:B------:R-:W-:Y:S02]  /*e480*/  SEL R73, R35, R12, P0 ;  /* 0x0000000c23497207 */ /* 0x000fe40000000000 */
[----:B--2---:R-:W-:Y:S01]  /*e490*/  SEL R36, R89, R90, P0 ;  /* 0x0000005a59247207 */ /* 0x004fe20000000000 */
[----:B------:R-:W2:Y:S01]  /*e4a0*/  SHFL.IDX PT, R13, R129, R24, 0x1c1f ;  /* 0x001c1f18810d7589 */ /* 0x000ea200000e0000 */
[----:B------:R-:W-:Y:S02]  /*e4b0*/  SEL R90, R92, R93, P0 ;  /* 0x0000005d5c5a7207 */ /* 0x000fe40000000000 */
[----:B------:R-:W-:Y:S01]  /*e4c0*/  SEL R67, R10, R11, P0 ;  /* 0x0000000b0a437207 */ /* 0x000fe20000000000 */
[----:B------:R-:W-:Y:S01]  /*e4d0*/  SHFL.IDX PT, R15, R125, R24, 0x1c1f ;  /* 0x001c1f187d0f7589 */ /* 0x000fe200000e0000 */
[----:B------:R-:W-:-:S02]  /*e4e0*/  SEL R69, R11, R10, P0 ;  /* 0x0000000a0b457207 */ /* 0x000fc40000000000 */
[----:B----4-:R-:W-:Y:S01]  /*e4f0*/  SEL R41, R82, R87, P0 ;  /* 0x0000005752297207 */ /* 0x010fe20000000000 */
[----:B------:R-:W-:Y:S01]  /*e500*/  SHFL.IDX PT, R105, R105, R24, 0x1c1f ;  /* 0x001c1f1869697589 */ /* 0x000fe200000e0000 */
[----:B------:R-:W-:Y:S02]  /*e510*/  SEL R82, R84, R85, P0 ;  /* 0x0000005554527207 */ /* 0x000fe40000000000 */
[----:B-1----:R-:W-:Y:S01]  /*e520*/  SEL R44, R78, R79, P0 ;  /* 0x0000004f4e2c7207 */ /* 0x002fe20000000000 */
[----:B------:R1:W4:Y:S01]  /*e530*/  SHFL.IDX PT, R24, R40, R7, 0x1c1f ;  /* 0x001c1f0728187589 */ /* 0x00032200000e0000 */
[----:B------:R-:W-:Y:S02]  /*e540*/  SEL R42, R79, R78, P0 ;  /* 0x0000004e4f2a7207 */ /* 0x000fe40000000000 */
[----:B------:R-:W-:Y:S01]  /*e550*/  SEL R37, R88, R91, P0 ;  /* 0x0000005b58257207 */ /* 0x000fe20000000000 */
[----:B------:R0:W-:Y:S01]  /*e560*/  SHFL.IDX PT, R104, R63, R7, 0x1c1f ;  /* 0x001c1f073f687589 */ /* 0x0001e200000e0000 */
[----:B------:R-:W-:-:S02]  /*e570*/  SEL R35, R91, R88, P0 ;  /* 0x000000585b237207 */ /* 0x000fc40000000000 */
[----:B------:R-:W-:Y:S01]  /*e580*/  SEL R84, R85, R84, P0 ;  /* 0x0000005455547207 */ /* 0x000fe20000000000 */
[----:B------:R3:W4:Y:S01]  /*e590*/  SHFL.IDX PT, R103, R62, R7, 0x1c1f ;  /* 0x001c1f073e677589 */ /* 0x00072200000e0000 */
[----:B------:R-:W-:Y:S02]  /*e5a0*/  SEL R92, R93, R92, P0 ;  /* 0x0000005c5d5c7207 */ /* 0x000fe40000000000 */
[----:B-1----:R-:W-:Y:S01]  /*e5b0*/  SEL R40, R83, R38, P0 ;  /* 0x0000002653287207 */ /* 0x002fe20000000000 */
[----:B------:R1:W4:Y:S01]  /*e5c0*/  SHFL.IDX PT, R106, R64, R7, 0x1c1f ;  /* 0x001c1f07406a7589 */ /* 0x00032200000e0000 */
[----:B------:R-:W-:Y:S02]  /*e5d0*/  SEL R38, R38, R83, P0 ;  /* 0x0000005326267207 */ /* 0x000fe40000000000 */
[----:B0-----:R-:W-:Y:S02]  /*e5e0*/  SEL R63, R8, R9, P0 ;  /* 0x00000009083f7207 */ /* 0x001fe40000000000 */
[----:B------:R-:W-:-:S02]  /*e5f0*/  SEL R74, R76, R77, P0 ;  /* 0x0000004d4c4a7207 */ /* 0x000fc40000000000 */
[----:B---3--:R-:W-:Y:S02]  /*e600*/  SEL R62, R65, R26, P0 ;  /* 0x0000001a413e7207 */ /* 0x008fe40000000000 */
[----:B------:R-:W-:Y:S02]  /*e610*/  SEL R78, R80, R81, P0 ;  /* 0x00000051504e7207 */ /* 0x000fe40000000000 */
[----:B-1----:R-:W-:Y:S02]  /*e620*/  SEL R64, R26, R65, P0 ;  /* 0x000000411a407207 */ /* 0x002fe40000000000 */
[----:B------:R-:W-:Y:S02]  /*e630*/  SEL R65, R9, R8, P0 ;  /* 0x0000000809417207 */ /* 0x000fe40000000000 */
[----:B------:R-:W-:Y:S02]  /*e640*/  SEL R83, R5, R86, P0 ;  /* 0x0000005605537207 */ /* 0x000fe40000000000 */
[----:B------:R-:W-:-:S02]  /*e650*/  SEL R85, R86, R5, P0 ;  /* 0x0000000556557207 */ /* 0x000fc40000000000 */
[----:B------:R-:W-:Y:S02]  /*e660*/  SEL R91, R4, R25, P0 ;  /* 0x00000019045b7207 */ /* 0x000fe40000000000 */
[----:B------:R-:W-:Y:S02]  /*e670*/  SEL R93, R25, R4, P0 ;  /* 0x00000004195d7207 */ /* 0x000fe40000000000 */
[----:B------:R-:W-:Y:S02]  /*e680*/  SEL R76, R77, R76, P0 ;  /* 0x0000004c4d4c7207 */ /* 0x000fe40000000000 */
[----:B------:R-:W-:Y:S02]  /*e690*/  SEL R80, R81, R80, P0 ;  /* 0x0000005051507207 */ /* 0x000fe40000000000 */
[----:B------:R-:W-:Y:S02]  /*e6a0*/  F2FP.BF16.F32.PACK_AB R4, R59, R58 ;  /* 0x0000003a3b04723e */ /* 0x000fe400000010ff */
[----:B------:R-:W-:-:S02]  /*e6b0*/  F2FP.BF16.F32.PACK_AB R5, R57, R56 ;  /* 0x000000383905723e */ /* 0x000fc400000010ff */
[----:B------:R-:W-:Y:S02]  /*e6c0*/  F2FP.BF16.F32.PACK_AB R6, R61, R60 ;  /* 0x0000003c3d06723e */ /* 0x000fe400000010ff */
[----:B------:R-:W-:Y:S02]  /*e6d0*/  F2FP.BF16.F32.PACK_AB R7, R55, R54 ;  /* 0x000000363707723e */ /* 0x000fe400000010ff */
[----:B--2---:R-:W-:Y:S02]  /*e6e0*/  SEL R75, R13, R14, P0 ;  /* 0x0000000e0d4b7207 */ /* 0x004fe40000000000 */
[----:B------:R-:W-:Y:S01]  /*e6f0*/  SEL R77, R14, R13, P0 ;  /* 0x0000000d0e4d7207 */ /* 0x000fe20000000000 */
[----:B------:R0:W-:Y:S01]  /*e700*/  STSM.16.M88.4 [R99], R4 ;  /* 0x0000000463007844 */ /* 0x0001e20000000200 */
[----:B----4-:R-:W-:Y:S02]  /*e710*/  SEL R79, R15, R24, P0 ;  /* 0x000000180f4f7207 */ /* 0x010fe40000000000 */
[----:B------:R-:W-:-:S02]  /*e720*/  SEL R81, R24, R15, P0 ;  /* 0x0000000f18517207 */ /* 0x000fc40000000000 */
[----:B------:R-:W-:Y:S02]  /*e730*/  F2FP.BF16.F32.PACK_AB R8, R63, R62 ;  /* 0x0000003e3f08723e */ /* 0x000fe400000010ff */
[----:B------:R-:W-:Y:S02]  /*e740*/  F2FP.BF16.F32.PACK_AB R9, R53, R52 ;  /* 0x000000343509723e */ /* 0x000fe400000010ff */
[----:B------:R-:W-:Y:S02]  /*e750*/  F2FP.BF16.F32.PACK_AB R10, R65, R64 ;  /* 0x00000040410a723e */ /* 0x000fe400000010ff */
[----:B------:R-:W-:Y:S02]  /*e760*/  F2FP.BF16.F32.PACK_AB R11, R51, R50 ;  /* 0x00000032330b723e */ /* 0x000fe400000010ff */
[----:B------:R-:W-:Y:S02]  /*e770*/  F2FP.BF16.F32.PACK_AB R12, R67, R66 ;  /* 0x00000042430c723e */ /* 0x000fe400000010ff */
[----:B------:R-:W-:Y:S01]  /*e780*/  F2FP.BF16.F32.PACK_AB R13, R49, R48 ;  /* 0x00000030310d723e */ /* 0x000fe200000010ff */
[----:B------:R-:W-:Y:S01]  /*e790*/  STSM.16.M88.4 [R100], R8 ;  /* 0x0000000864007844 */ /* 0x000fe20000000200 */
[----:B------:R-:W-:Y:S01]  /*e7a0*/  F2FP.BF16.F32.PACK_AB R14, R69, R68 ;  /* 0x00000044450e723e */ /* 0x000fe200000010ff */
[----:B0-----:R-:W-:Y:S01]  /*e7b0*/  IMAD.U32 R99, RZ, RZ, UR9 ;  /* 0x00000009ff637e24 */ /* 0x001fe2000f8e00ff */
[----:B------:R-:W-:-:S02]  /*e7c0*/  F2FP.BF16.F32.PACK_AB R15, R47, R46 ;  /* 0x0000002e2f0f723e */ /* 0x000fc400000010ff */
[----:B------:R-:W-:Y:S02]  /*e7d0*/  F2FP.BF16.F32.PACK_AB R24, R71, R70 ;  /* 0x000000464718723e */ /* 0x000fe400000010ff */
[----:B------:R-:W-:Y:S01]  /*e7e0*/  F2FP.BF16.F32.PACK_AB R25, R45, R44 ;  /* 0x0000002c2d19723e */ /* 0x000fe200000010ff */
[----:B------:R-:W-:Y:S01]  /*e7f0*/  STSM.16.M88.4 [R97], R12 ;  /* 0x0000000c61007844 */ /* 0x000fe20000000200 */
[----:B------:R-:W-:Y:S02]  /*e800*/  F2FP.BF16.F32.PACK_AB R26, R73, R72 ;  /* 0x00000048491a723e */ /* 0x000fe400000010ff */
[----:B------:R-:W-:Y:S02]  /*e810*/  F2FP.BF16.F32.PACK_AB R27, R43, R42 ;  /* 0x0000002a2b1b723e */ /* 0x000fe400000010ff */
[----:B------:R-:W-:Y:S02]  /*e820*/  SEL R86, R102, R103, P0 ;  /* 0x0000006766567207 */ /* 0x000fe40000000000 */
[----:B------:R-:W-:Y:S01]  /*e830*/  SEL R88, R103, R102, P0 ;  /* 0x0000006667587207 */ /* 0x000fe20000000000 */
[----:B------:R0:W-:Y:S01]  /*e840*/  STSM.16.M88.4 [R98], R24 ;  /* 0x0000001862007844 */ /* 0x0001e20000000200 */
[----:B------:R-:W-:-:S02]  /*e850*/  SEL R87, R101, R104, P0 ;  /* 0x0000006865577207 */ /* 0x000fc40000000000 */
[----:B------:R-:W-:Y:S02]  /*e860*/  SEL R89, R104, R101, P0 ;  /* 0x0000006568597207 */ /* 0x000fe40000000000 */
[----:B------:R-:W-:Y:S02]  /*e870*/  SEL R32, R105, R106, P0 ;  /* 0x0000006a69207207 */ /* 0x000fe40000000000 */
[----:B------:R-:W-:Y:S02]  /*e880*/  SEL R28, R106, R105, P0 ;  /* 0x000000696a1c7207 */ /* 0x000fe40000000000 */
[----:B------:R-:W-:Y:S02]  /*e890*/  F2FP.BF16.F32.PACK_AB R4, R75, R74 ;  /* 0x0000004a4b04723e */ /* 0x000fe400000010ff */
[----:B------:R-:W-:Y:S02]  /*e8a0*/  F2FP.BF16.F32.PACK_AB R5, R41, R40 ;  /* 0x000000282905723e */ /* 0x000fe400000010ff */
[----:B------:R-:W-:-:S02]  /*e8b0*/  F2FP.BF16.F32.PACK_AB R6, R77, R76 ;  /* 0x0000004c4d06723e */ /* 0x000fc400000010ff */
[----:B------:R-:W-:Y:S01]  /*e8c0*/  F2FP.BF16.F32.PACK_AB R7, R39, R38 ;  /* 0x000000262707723e */ /* 0x000fe200000010ff */
[----:B0-----:R-:W-:Y:S01]  /*e8d0*/  IMAD.U32 R98, RZ, RZ, UR8 ;  /* 0x00000008ff627e24 */ /* 0x001fe2000f8e00ff */
[----:B------:R-:W-:Y:S01]  /*e8e0*/  F2FP.BF16.F32.PACK_AB R8, R79, R78 ;  /* 0x0000004e4f08723e */ /* 0x000fe200000010ff */
[----:B------:R-:W-:Y:S01]  /*e8f0*/  ULDC.64 UR8, c[0x0][0xc08] ;  /* 0x0003020000087ab9 */ /* 0x000fe20000000a00 */
        /* <DEDUP_REMOVED lines=11> */
[----:B------:R2:W-:Y:S01]  /*e9b0*/  STSM.16.M88.4 [R95], R12 ;  /* 0x0000000c5f007844 */ /* 0x0005e20000000200 */
[----:B------:R-:W-:Y:S01]  /*e9c0*/  F2FP.BF16.F32.PACK_AB R26, R93, R92 ;  /* 0x0000005c5d1a723e */ /* 0x000fe200000010ff */
[----:B0-----:R-:W0:Y:S01]  /*e9d0*/  LDC R94, c[0x0][0xbe8] ;  /* 0x0002fa00ff5e7b82 */ /* 0x001e220000000800 */
[----:B------:R-:W-:-:S02]  /*e9e0*/  F2FP.BF16.F32.PACK_AB R27, R29, R28 ;  /* 0x0000001c1d1b723e */ /* 0x000fc400000010ff */
[----:B------:R-:W-:-:S03]  /*e9f0*/  ISETP.NE.U32.AND P0, PT, RZ, UR10, PT ;  /* 0x0000000aff007c0c */ /* 0x000fc6000bf05070 */
[----:B------:R3:W-:Y:S02]  /*ea00*/  STSM.16.M88.4 [R96], R24 ;  /* 0x0000001860007844 */ /* 0x0007e40000000200 */
[----:B------:R-:W-:Y:S01]  /*ea10*/  BAR.SYNC.DEFER_BLOCKING 0x1, 0x100 ;  /* 0x0044000000007b1d */ /* 0x000fe20000010000 */
[----:B------:R-:W-:-:S13]  /*ea20*/  ISETP.NE.AND.EX P0, PT, RZ, UR11, PT, P0 ;  /* 0x0000000bff007c0c */ /* 0x000fda000bf05300 */
[----:B------:R-:W4:Y:S01]  /*ea30*/  @P0 LDG.E R97, desc[UR54][R98.64] ;  /* 0x0000003662610981 */ /* 0x000f22000c1e1900 */
[----:B------:R-:W-:Y:S01]  /*ea40*/  UISETP.NE.U32.AND UP0, UPT, UR8, URZ, UPT ;  /* 0x0000003f0800728c */ /* 0x000fe2000bf05070 */
[----:B0-----:R-:W-:Y:S01]  /*ea50*/  ISETP.NE.AND P1, PT, R94, 0x1, PT ;  /* 0x000000015e00780c */ /* 0x001fe20003f25270 */
[----:B------:R-:W-:Y:S02]  /*ea60*/  ULDC UR4, c[0x0][0xa88] ;  /* 0x0002a20000047ab9 */ /* 0x000fe40000000800 */
[----:B------:R-:W-:Y:S01]  /*ea70*/  UISETP.NE.AND.EX UP0, UPT, UR9, URZ, UPT, UP0 ;  /* 0x0000003f0900728c */ /* 0x000fe2000bf05300 */
[----:B-1----:R-:W-:Y:S01]  /*ea80*/  IMAD.U32 R9, RZ, RZ, UR4 ;  /* 0x00000004ff097e24 */ /* 0x002fe2000f8e00ff */
[----:B------:R-:W-:-:S04]  /*ea90*/  UMOV UR16, 0x9b8 ;  /* 0x000009b800107882 */ /* 0x000fc80000000000 */
[----:B------:R-:W-:-:S04]  /*eaa0*/  PLOP3.LUT P4, PT, PT, PT, UP0, 0x80, 0x0 ;  /* 0x000000000000781c */ /* 0x000fc80003f8f008 */
[----:B------:R-:W0:Y:S01]  /*eab0*/  @P1 LDC R6, c[0x0][0xbec] ;  /* 0x0002fb00ff061b82 */ /* 0x000e220000000800 */
[----:B------:R-:W-:-:S04]  /*eac0*/  @UP0 ULEA UR8, UP1, UR36, UR8, 0x2 ;  /* 0x0000000824080291 */ /* 0x000fc8000f82103f */
[----:B------:R-:W-:Y:S02]  /*ead0*/  @UP0 ULEA.HI.X UR9, UR36, UR9, UR37, 0x2, UP1 ;  /* 0x0000000924090291 */ /* 0x000fe400088f1425 */
[----:B------:R-:W-:Y:S01]  /*eae0*/  UISETP.GT.AND UP1, UPT, UR46, 0x1, UPT ;  /* 0x000000012e00788c */ /* 0x000fe2000bf24270 */
[----:B------:R-:W1:Y:S01]  /*eaf0*/  @P1 LDC R11, c[0x0][0xbf0] ;  /* 0x0002fc00ff0b1b82 */ /* 0x000e620000000800 */
[----:B------:R-:W-:Y:S02]  /*eb00*/  IMAD.U32 R4, RZ, RZ, UR8 ;  /* 0x00000008ff047e24 */ /* 0x000fe4000f8e00ff */
[----:B------:R-:W-:Y:S01]  /*eb10*/  USEL UR16, UR16, 0x978, UP1 ;  /* 0x0000097810107887 */ /* 0x000fe20008800000 */
[----:B------:R-:W-:Y:S01]  /*eb20*/  IMAD.U32 R5, RZ, RZ, UR9 ;  /* 0x00000009ff057e24 */ /* 0x000fe2000f8e00ff */
[----:B------:R-:W-:Y:S01]  /*eb30*/  UISETP.NE.U32.AND UP0, UPT, UR10, URZ, UPT ;  /* 0x0000003f0a00728c */ /* 0x000fe2000bf05070 */
[----:B--2---:R-:W-:Y:S01]  /*eb40*/  VIADD R13, R18, UR39 ;  /* 0x00000027120d7c36 */ /* 0x004fe20008000000 */
[----:B------:R-:W-:-:S02]  /*eb50*/  UMOV UR4, URZ ;  /* 0x0000003f00047c82 */ /* 0x000fc40008000000 */
[----:B------:R-:W-:Y:S01]  /*eb60*/  UISETP.NE.AND.EX UP0, UPT, UR11, URZ, UPT, UP0 ;  /* 0x0000003f0b00728c */ /* 0x000fe2000bf05300 */
[----:B------:R0:W5:Y:S01]  /*eb70*/  @P4 LDG.E R9, desc[UR54][R4.64] ;  /* 0x0000003604094981 */ /* 0x000162000c1e1900 */
[----:B------:R-:W-:Y:S01]  /*eb80*/  USEL UR7, UR40, URZ, UP1 ;  /* 0x0000003f28077287 */ /* 0x000fe20008800000 */
[----:B------:R-:W-:Y:S01]  /*eb90*/  IMAD.MOV.U32 R7, RZ, RZ, R13 ;  /* 0x000000ffff077224 */ /* 0x000fe200078e000d */
[----:B------:R-:W-:Y:S02]  /*eba0*/  USEL UR36, UR36, URZ, !UP0 ;  /* 0x0000003f24247287 */ /* 0x000fe4000c000000 */
[----:B------:R-:W-:Y:S01]  /*ebb0*/  ULDC.64 UR10, c[0x0][UR16+0x218] ;  /* 0x00008600100a7abb */ /* 0x000fe20008000a00 */
[----:B------:R-:W-:Y:S01]  /*ebc0*/  ULDC.64 UR14, c[0x0][UR16+0x228] ;  /* 0x00008a00100e7abb */ /* 0x000fe20008000a00 */
[----:B------:R-:W-:Y:S01]  /*ebd0*/  ULDC.64 UR12, c[0x0][UR16+0x220] ;  /* 0x00008800100c7abb */ /* 0x000fe20008000a00 */
[----:B------:R-:W-:Y:S02]  /*ebe0*/  UIMAD.WIDE.U32 UR8, UR10, UR38, URZ ;  /* 0x000000260a0872a5 */ /* 0x000fe4000f8e003f */
[----:B------:R-:W-:Y:S01]  /*ebf0*/  UIMAD.WIDE.U32 UR18, UR14, UR7, URZ ;  /* 0x000000070e1272a5 */ /* 0x000fe2000f8e003f */
[----:B0-----:R-:W-:Y:S01]  /*ec00*/  @P1 IMAD.HI.U32 R4, R13, R6, RZ ;  /* 0x000000060d041227 */ /* 0x001fe200078e00ff */
[----:B------:R-:W-:-:S02]  /*ec10*/  UIMAD UR10, UR11, UR38, URZ ;  /* 0x000000260b0a72a4 */ /* 0x000fc4000f8e023f */
[----:B------:R-:W-:Y:S02]  /*ec20*/  UIMAD UR14, UR15, UR7, URZ ;  /* 0x000000070f0e72a4 */ /* 0x000fe4000f8e023f */
[----:B------:R-:W-:Y:S01]  /*ec30*/  USEL UR37, UR37, URZ, !UP0 ;  /* 0x0000003f25257287 */ /* 0x000fe2000c000000 */
[----:B-1----:R-:W-:Y:S01]  /*ec40*/  @P1 SHF.R.U32.HI R7, RZ, R11, R4 ;  /* 0x0000000bff071219 */ /* 0x002fe20000011604 */
[----:B------:R-:W-:Y:S01]  /*ec50*/  UIMAD UR7, UR13, UR36, URZ ;  /* 0x000000240d0772a4 */ /* 0x000fe2000f8e023f */
[----:B------:R-:W-:Y:S01]  /*ec60*/  IMAD.U32 R4, RZ, RZ, UR18 ;  /* 0x00000012ff047e24 */ /* 0x000fe2000f8e00ff */
[----:B------:R-:W-:Y:S01]  /*ec70*/  UIADD3 UR9, UR9, UR10, URZ ;  /* 0x0000000a09097290 */ /* 0x000fe2000fffe03f */
[----:B------:R-:W-:Y:S01]  /*ec80*/  IMAD.U32 R5, RZ, RZ, UR19 ;  /* 0x00000013ff057e24 */ /* 0x000fe2000f8e00ff */
[----:B------:R-:W-:Y:S01]  /*ec90*/  UIMAD.WIDE.U32 UR10, UR12, UR36, URZ ;  /* 0x000000240c0a72a5 */ /* 0x000fe2000f8e003f */
[--C-:B------:R-:W-:Y:S01]  /*eca0*/  IMAD.MOV R11, RZ, RZ, -R7.reuse ;  /* 0x000000ffff0b7224 */ /* 0x100fe200078e0a07 */
[----:B------:R-:W-:Y:S01]  /*ecb0*/  UIMAD UR7, UR12, UR37, UR7 ;  /* 0x000000250c0772a4 */ /* 0x000fe2000f8e0207 */
[----:B------:R-:W-:Y:S01]  /*ecc0*/  SHF.R.S32.HI R5, RZ, 0x1f, R7 ;  /* 0x0000001fff057819 */ /* 0x000fe20000011407 */
[----:B------:R-:W-:Y:S01]  /*ecd0*/  UIADD3 UR14, UR19, UR14, URZ ;  /* 0x0000000e130e7290 */ /* 0x000fe2000fffe03f */
[----:B------:R-:W-:Y:S01]  /*ece0*/  IMAD R11, R94, R11, R13 ;  /* 0x0000000b5e0b7224 */ /* 0x000fe200078e020d */
[----:B------:R-:W-:-:S04]  /*ecf0*/  UIADD3 UR7, UR11, UR7, URZ ;  /* 0x000000070b077290 */ /* 0x000fc8000fffe03f */
[----:B------:R-:W-:Y:S01]  /*ed00*/  IMAD.U32 R8, RZ, RZ, UR14 ;  /* 0x0000000eff087e24 */ /* 0x000fe2000f8e00ff */
        /* <DEDUP_REMOVED lines=17> */
[----:B---3--:R-:W-:Y:S08]  /*ee20*/  @P4 BRA `(.L_x_2815) ;  /* 0x0000000000104947 */ /* 0x008ff00003800000 */
[----:B------:R-:W-:Y:S05]  /*ee30*/  @!P0 BRA `(.L_x_2815) ;  /* 0x00000000000c8947 */ /* 0x000fea0003800000 */
[----:B------:R-:W2:Y:S04]  /*ee40*/  LDG.E R4, desc[UR54][R98.64] ;  /* 0x0000003662047981 */ /* 0x000ea8000c1e1900 */
[----:B-----5:R-:W2:Y:S02]  /*ee50*/  LDG.E R9, desc[UR54][R98.64+0x4] ;  /* 0x0000043662097981 */ /* 0x020ea4000c1e1900 */
[----:B--2---:R-:W-:-:S07]  /*ee60*/  IMAD.IADD R9, R9, 0x1, -R4 ;  /* 0x0000000109097824 */ /* 0x004fce00078e0a04 */
.L_x_2815:
        /* <DEDUP_REMOVED lines=23> */
[----:B------:R-:W-:Y:S02]  /*efe0*/  IADD3 R25, P4, R20, 0x3000, RZ ;  /* 0x0000300014197810 */ /* 0x000fe40007f9e0ff */
[----:B------:R-:W-:Y:S02]  /*eff0*/  SHF.R.U64 R8, R8, 0x3, RZ ;  /* 0x0000000308087819 */ /* 0x000fe400000012ff */
[----:B------:R-:W-:-:S02]  /*f000*/  IADD3 R33, P3, R20, 0x4000, RZ ;  /* 0x0000400014217810 */ /* 0x000fc40007f7e0ff */
[----:B------:R-:W-:Y:S01]  /*f010*/  LOP3.LUT R8, R8, R9, RZ, 0x3c, !PT ;  /* 0x0000000908087212 */ /* 0x000fe200078e3cff */
[--C-:B------:R-:W-:Y:S01]  /*f020*/  IMAD.X R9, RZ, RZ, R21.reuse, P6 ;  /* 0x000000ffff097224 */ /* 0x100fe200030e0615 */
[C---:B------:R-:W-:Y:S02]  /*f030*/  IADD3 R37, P2, R20.reuse, 0x5000, RZ ;  /* 0x0000500014257810 */ /* 0x040fe40007f5e0ff */
[C---:B------:R-:W-:Y:S02]  /*f040*/  IADD3 R41, P0, R20.reuse, 0x6000, RZ ;  /* 0x0000600014297810 */ /* 0x040fe40007f1e0ff */
[C---:B------:R-:W-:Y:S01]  /*f050*/  LOP3.LUT R7, R20.reuse, 0x380, RZ, 0xc0, !PT ;  /* 0x0000038014077812 */ /* 0x040fe200078ec0ff */
[----:B------:R-:W-:Y:S01]  /*f060*/  UIMAD UR7, UR12, UR10, URZ ;  /* 0x0000000a0c0772a4 */ /* 0x000fe2000f8e023f */
[----:B------:R-:W-:Y:S01]  /*f070*/  IADD3 R5, P6, R20, 0x7000, RZ ;  /* 0x0000700014057810 */ /* 0x000fe20007fde0ff */
[----:B------:R-:W-:Y:S01]  /*f080*/  UIMAD.WIDE.U32 UR8, UR4, UR10, URZ ;  /* 0x0000000a040872a5 */ /* 0x000fe2000f8e003f */
[----:B------:R-:W-:Y:S01]  /*f090*/  LOP3.LUT R12, R13, 0x380, RZ, 0xc0, !PT ;  /* 0x000003800d0c7812 */ /* 0x000fe200078ec0ff */
[----:B------:R-:W5:Y:S01]  /*f0a0*/  LD.E.128 R8, desc[UR54][R8.64] ;  /* 0x0000003608087980 */ /* 0x000f62000c101d00 */
[----:B------:R-:W-:Y:S01]  /*f0b0*/  LOP3.LUT R24, R25, 0x380, RZ, 0xc0, !PT ;  /* 0x0000038019187812 */ /* 0x000fe200078ec0ff */
[----:B------:R-:W-:Y:S01]  /*f0c0*/  IMAD.X R45, RZ, RZ, R21, P6 ;  /* 0x000000ffff2d7224 */ /* 0x000fe200030e0615 */
[----:B------:R-:W-:-:S02]  /*f0d0*/  LOP3.LUT R32, R33, 0x380, RZ, 0xc0, !PT ;  /* 0x0000038021207812 */ /* 0x000fc400078ec0ff */
[----:B------:R-:W-:Y:S02]  /*f0e0*/  LOP3.LUT R36, R37, 0x380, RZ, 0xc0, !PT ;  /* 0x0000038025247812 */ /* 0x000fe400078ec0ff */
[----:B------:R-:W-:Y:S02]  /*f0f0*/  LOP3.LUT R40, R41, 0x380, RZ, 0xc0, !PT ;  /* 0x0000038029287812 */ /* 0x000fe400078ec0ff */
[----:B------:R-:W-:Y:S02]  /*f100*/  SHF.R.U64 R7, R7, 0x3, RZ ;  /* 0x0000000307077819 */ /* 0x000fe400000012ff */
[----:B------:R-:W-:Y:S02]  /*f110*/  LOP3.LUT R0, R5, 0x380, RZ, 0xc0, !PT ;  /* 0x0000038005007812 */ /* 0x000fe400078ec0ff */
[----:B------:R-:W-:Y:S02]  /*f120*/  SHF.R.U64 R12, R12, 0x3, RZ ;  /* 0x000000030c0c7819 */ /* 0x000fe400000012ff */
[----:B------:R-:W-:-:S02]  /*f130*/  SHF.R.U64 R24, R24, 0x3, RZ ;  /* 0x0000000318187819 */ /* 0x000fc400000012ff */
[----:B------:R-:W-:Y:S02]  /*f140*/  SHF.R.U64 R32, R32, 0x3, RZ ;  /* 0x0000000320207819 */ /* 0x000fe400000012ff */
[----:B------:R-:W-:Y:S02]  /*f150*/  SHF.R.U64 R36, R36, 0x3, RZ ;  /* 0x0000000324247819 */ /* 0x000fe400000012ff */
[----:B------:R-:W-:Y:S02]  /*f160*/  SHF.R.U64 R40, R40, 0x3, RZ ;  /* 0x0000000328287819 */ /* 0x000fe400000012ff */
[----:B------:R-:W-:Y:S02]  /*f170*/  LOP3.LUT R20, R7, R20, RZ, 0x3c, !PT ;  /* 0x0000001407147212 */ /* 0x000fe400078e3cff */
        /* <DEDUP_REMOVED lines=12> */
[----:B------:R-:W-:Y:S01]  /*f240*/  UIMAD UR7, UR4, UR11, UR7 ;  /* 0x0000000b040772a4 */ /* 0x000fe2000f8e0207 */
[----:B------:R1:W5:Y:S01]  /*f250*/  LD.E.128 R4, desc[UR54][R20.64] ;  /* 0x0000003614047980 */ /* 0x000362000c101d00 */
[----:B------:R-:W-:Y:S01]  /*f260*/  IMAD R0, R22, 0x20, R202 ;  /* 0x0000002016007824 */ /* 0x000fe200078e02ca */
[----:B------:R-:W-:-:S02]  /*f270*/  ULDC.64 UR10, c[0x0][0xae8] ;  /* 0x0002ba00000a7ab9 */ /* 0x000fc40000000a00 */
[----:B------:R-:W5:Y:S04]  /*f280*/  LD.E.128 R12, desc[UR54][R12.64] ;  /* 0x000000360c0c7980 */ /* 0x000f68000c101d00 */
[----:B------:R-:W5:Y:S01]  /*f290*/  LD.E.128 R24, desc[UR54][R24.64] ;  /* 0x0000003618187980 */ /* 0x000f62000c101d00 */
[----:B-1----:R-:W1:Y:S01]  /*f2a0*/  @P1 LDC R21, c[0x0][0xbec] ;  /* 0x0002fb00ff151b82 */ /* 0x002e620000000800 */
[----:B------:R-:W-:Y:S01]  /*f2b0*/  UIADD3 UR9, UR9, UR7, URZ ;  /* 0x0000000709097290 */ /* 0x000fe2000fffe03f */
[----:B------:R-:W-:Y:S01]  /*f2c0*/  VIADD R2, R0, UR39 ;  /* 0x0000002700027c36 */ /* 0x000fe20008000000 */
[----:B------:R-:W5:Y:S02]  /*f2d0*/  LD.E.128 R32, desc[UR54][R32.64] ;  /* 0x0000003620207980 */ /* 0x000f64000c101d00 */
[----:B------:R-:W-:-:S02]  /*f2e0*/  UIMAD.WIDE.U32 UR8, UR38, UR10, UR8 ;  /* 0x0000000a260872a5 */ /* 0x000fc4000f8e0008 */
[----:B------:R-:W-:Y:S01]  /*f2f0*/  USHF.R.S32.HI UR4, URZ, 0x1f, UR36 ;  /* 0x0000001f3f047899 */ /* 0x000fe20008011424 */
[----:B------:R-:W5:Y:S01]  /*f300*/  LD.E.128 R36, desc[UR54][R36.64] ;  /* 0x0000003624247980 */ /* 0x000f62000c101d00 */
[----:B------:R-:W-:-:S03]  /*f310*/  UIMAD UR9, UR38, UR11, UR9 ;  /* 0x0000000b260972a4 */ /* 0x000fc6000f8e0209 */
[----:B------:R-:W-:Y:S01]  /*f320*/  ULDC.64 UR10, c[0x0][0xaf0] ;  /* 0x0002bc00000a7ab9 */ /* 0x000fe20000000a00 */
[----:B------:R-:W5:Y:S01]  /*f330*/  LD.E.128 R40, desc[UR54][R40.64] ;  /* 0x0000003628287980 */ /* 0x000f62000c101d00 */
[----:B------:R-:W-:Y:S01]  /*f340*/  UIMAD UR4, UR4, UR10, URZ ;  /* 0x0000000a040472a4 */ /* 0x000fe2000f8e023f */
[----:B------:R-:W-:Y:S02]  /*f350*/  IMAD.MOV.U32 R29, RZ, RZ, R2 ;  /* 0x000000ffff1d7224 */ /* 0x000fe400078e0002 */
[----:B------:R-:W5:Y:S01]  /*f360*/  LD.E.128 R44, desc[UR54][R44.64] ;  /* 0x000000362c2c7980 */ /* 0x000f62000c101d00 */
[----:B------:R-:W-:Y:S01]  /*f370*/  UIMAD UR4, UR36, UR11, UR4 ;  /* 0x0000000b240472a4 */ /* 0x000fe2000f8e0204 */
[----:B-1----:R-:W-:Y:S01]  /*f380*/  @P1 IMAD.HI.U32 R0, R2, R21, RZ ;  /* 0x0000001502001227 */ /* 0x002fe200078e00ff */
[----:B------:R-:W-:Y:S01]  /*f390*/  UIMAD.WIDE.U32 UR36, UR36, UR10, UR8 ;  /* 0x0000000a242472a5 */ /* 0x000fe2000f8e0008 */
        /* <DEDUP_REMOVED lines=14> */
[----:B------:R-:W-:Y:S02]  /*f480*/  IMAD.U32 R20, RZ, RZ, UR36 ;  /* 0x00000024ff147e24 */ /* 0x000fe4000f8e00ff */
[----:B------:R-:W-:-:S02]  /*f490*/  IMAD.U32 R21, RZ, RZ, UR4 ;  /* 0x00000004ff157e24 */ /* 0x000fc4000f8e00ff */
[C---:B------:R-:W-:Y:S01]  /*f4a0*/  IMAD R51, R29.reuse, UR9, R0 ;  /* 0x000000091d337c24 */ /* 0x040fe2000f8e0200 */
[----:B------:R-:W-:Y:S01]  /*f4b0*/  SHF.R.S32.HI R0, RZ, 0x1f, R49 ;  /* 0x0000001fff007819 */ /* 0x000fe20000011431 */
[----:B------:R-:W-:Y:S01]  /*f4c0*/  IMAD.WIDE.U32 R20, R29, UR8, R20 ;  /* 0x000000081d147c25 */ /* 0x000fe2000f8e0014 */
[----:B------:R-:W-:-:S03]  /*f4d0*/  ULDC.64 UR8, c[0x0][0xad8] ;  /* 0x0002b60000087ab9 */ /* 0x000fc60000000a00 */
[----:B------:R-:W-:Y:S02]  /*f4e0*/  IMAD.IADD R21, R21, 0x1, R51 ;  /* 0x0000000115157824 */ /* 0x000fe400078e0233 */
[----:B------:R-:W-:Y:S02]  /*f4f0*/  IMAD R0, R0, UR8, RZ ;  /* 0x0000000800007c24 */ /* 0x000fe4000f8e02ff */
[----:B------:R-:W-:Y:S02]  /*f500*/  VIADD R53, R202, UR39 ;  /* 0x00000027ca357c36 */ /* 0x000fe40008000000 */
[C---:B------:R-:W-:Y:S02]  /*f510*/  IMAD R51, R49.reuse, UR9, R0 ;  /* 0x0000000931337c24 */ /* 0x040fe4000f8e0200 */
[----:B------:R-:W-:Y:S01]  /*f520*/  IMAD.WIDE.U32 R20, R49, UR8, R20 ;  /* 0x0000000831147c25 */ /* 0x000fe2000f8e0014 */
[----:B------:R-:W-:Y:S01]  /*f530*/  ISETP.GE.AND P2, PT, R53, R30, PT ;  /* 0x0000001e3500720c */ /* 0x000fe20003f46270 */
[----:B------:R-:W-:-:S02]  /*f540*/  ULDC.64 UR8, c[0x0][0xa80] ;  /* 0x0002a00000087ab9 */ /* 0x000fc40000000a00 */
[----:B------:R-:W-:Y:S01]  /*f550*/  IMAD.IADD R21, R21, 0x1, R51 ;  /* 0x0000000115157824 */ /* 0x000fe200078e0233 */
[C---:B------:R-:W-:Y:S01]  /*f560*/  LEA R0, P3, R20.reuse, UR8, 0x1 ;  /* 0x0000000814007c11 */ /* 0x040fe2000f8608ff */
[----:B------:R-:W-:Y:S02]  /*f570*/  VIADD R3, R3, 0x22820 ;  /* 0x0002282003037836 */ /* 0x000fe40000000000 */
[----:B------:R-:W-:Y:S01]  /*f580*/  VIADD R29, R53, 0x20 ;  /* 0x00000020351d7836 */ /* 0x000fe20000000000 */
[----:B------:R-:W-:Y:S02]  /*f590*/  LEA.HI.X R28, R20, UR9, R21, 0x1, P3 ;  /* 0x00000009141c7c11 */ /* 0x000fe400098f0c15 */
[----:B------:R-:W-:Y:S02]  /*f5a0*/  PRMT R3, RZ, 0x654, R3 ;  /* 0x00000654ff037816 */ /* 0x000fe40000000003 */
[-C--:B------:R-:W-:Y:S01]  /*f5b0*/  ISETP.GE.AND P0, PT, R29, R30.reuse, PT ;  /* 0x0000001e1d00720c */ /* 0x080fe20003f06270 */
[----:B------:R-:W-:Y:S01]  /*f5c0*/  VIADD R29, R53, 0x40 ;  /* 0x00000040351d7836 */ /* 0x000fe20000000000 */
[----:B-1----:R0:W-:Y:S01]  /*f5d0*/  SYNCS.ARRIVE.TRANS64.RED.A1T0 RZ, [R3+URZ], RZ ;  /* 0x000000ff03ff79a7 */ /* 0x0021e2000810043f */
[----:B------:R0:W1:Y:S01]  /*f5e0*/  SHFL.IDX PT, R20, R0, RZ, 0x181f ;  /* 0x00181fff00147589 */ /* 0x00006200000e0000 */
[----:B------:R-:W-:Y:S03]  /*f5f0*/  BSSY B1, `(.L_x_2817) ;  /* 0x000000d000017945 */ /* 0x000fe60003800000 */
[----:B------:R0:W2:Y:S01]  /*f600*/  SHFL.IDX PT, R21, R28, RZ, 0x181f ;  /* 0x00181fff1c157589 */ /* 0x0000a200000e0000 */
[----:B------:R-:W-:Y:S01]  /*f610*/  ISETP.GE.AND P1, PT, R29, R30, PT ;  /* 0x0000001e1d00720c */ /* 0x000fe20003f26270 */
[----:B------:R-:W-:-:S12]  /*f620*/  @P2 BRA `(.L_x_2818) ;  /* 0x0000000000242947 */ /* 0x000fd80003800000 */
[----:B------:R-:W-:Y:S02]  /*f630*/  ULDC UR4, c[0x0][0xac8] ;  /* 0x0002b20000047ab9 */ /* 0x000fe40000000800 */
[----:B------:R-:W-:Y:S02]  /*f640*/  ISETP.GE.AND P2, PT, R16, UR4, PT ;  /* 0x0000000410007c0c */ /* 0x000fe4000bf46270 */
[----:B------:R-:W-:-:S11]  /*f650*/  ISETP.GE.AND P3, PT, R19, UR4, PT ;  /* 0x0000000413007c0c */ /* 0x000fd6000bf66270 */
[CC--:B-1----:R-:W-:Y:S02]  /*f660*/  @!P2 LEA R2, P4, R16.reuse, R20.reuse, 0x1 ;  /* 0x000000141002a211 */ /* 0x0c2fe400078808ff */
[C---:B------:R-:W-:Y:S02]  /*f670*/  @!P3 LEA R20, P5, R19.reuse, R20, 0x1 ;  /* 0x000000141314b211 */ /* 0x040fe400078a08ff */
[-C--:B0-2---:R-:W-:Y:S02]  /*f680*/  @!P2 LEA.HI.X R3, R16, R21.reuse, R223, 0x1, P4 ;  /* 0x000000151003a211 */ /* 0x085fe400020f0cdf */
[----:B------:R-:W-:-:S03]  /*f690*/  @!P3 LEA.HI.X R21, R19, R21, R222, 0x1, P5 ;  /* 0x000000151315b211 */ /* 0x000fc600028f0cde */
[----:B-----5:R3:W-:Y:S04]  /*f6a0*/  @!P2 ST.E.128 desc[UR54][R2.64], R4 ;  /* 0x000000040200a985 */ /* 0x0207e8000c101d36 */
[----:B------:R3:W-:Y:S02]  /*f6b0*/  @!P3 ST.E.128 desc[UR54][R20.64], R32 ;  /* 0x000000201400b985 */ /* 0x0007e4000c101d36 */
.L_x_2818:
[----:B------:R-:W-:Y:S05]  /*f6c0*/  BSYNC B1 ;  /* 0x0000000000017941 */ /* 0x000fea0003800000 */
.L_x_2817:
[----:B---3-5:R3:W4:Y:S01]  /*f6d0*/  SHFL.IDX PT, R5, R28, 0x1, 0x181f ;  /* 0x00381f001c057f89 */ /* 0x02872200000e0000 */
[----:B------:R-:W-:Y:S03]  /*f6e0*/  BSSY B1, `(.L_x_2819) ;  /* 0x000000c000017945 */ /* 0x000fe60003800000 */
[----:B------:R3:W0:Y:S01]  /*f6f0*/  SHFL.IDX PT, R4, R0, 0x1, 0x181f ;  /* 0x00381f0000047f89 */ /* 0x00062200000e0000 */
[----:B------:R-:W-:Y:S05]  /*f700*/  @P0 BRA `(.L_x_2820) ;  /* 0x0000000000240947 */ /* 0x000fea0003800000 */
[----:B------:R-:W-:Y:S02]  /*f710*/  ULDC UR4, c[0x0][0xac8] ;  /* 0x0002b20000047ab9 */ /* 0x000fe40000000800 */
[----:B------:R-:W-:Y:S02]  /*f720*/  ISETP.GE.AND P3, PT, R16, UR4, PT ;  /* 0x0000000410007c0c */ /* 0x000fe4000bf66270 */
[----:B------:R-:W-:-:S11]  /*f730*/  ISETP.GE.AND P4, PT, R19, UR4, PT ;  /* 0x0000000413007c0c */ /* 0x000fd6000bf86270 */
[CC--:B0-----:R-:W-:Y:S02]  /*f740*/  @!P3 LEA R2, P0, R16.reuse, R4.reuse, 0x1 ;  /* 0x000000041002b211 */ /* 0x0c1fe400078008ff */
[C---:B------:R-:W-:Y:S02]  /*f750*/  @!P4 LEA R4, P2, R19.reuse, R4, 0x1 ;  /* 0x000000041304c211 */ /* 0x040fe400078408ff */
[-C--:B----4-:R-:W-:Y:S02]  /*f760*/  @!P3 LEA.HI.X R3, R16, R5.reuse, R223, 0x1, P0 ;  /* 0x000000051003b211 */ /* 0x090fe400000f0cdf */
[----:B------:R-:W-:-:S03]  /*f770*/  @!P4 LEA.HI.X R5, R19, R5, R222, 0x1, P2 ;  /* 0x000000051305c211 */ /* 0x000fc600010f0cde */
[----:B------:R0:W-:Y:S04]  /*f780*/  @!P3 ST.E.128 desc[UR54][R2.64], R8 ;  /* 0x000000080200b985 */ /* 0x0001e8000c101d36 */
[----:B------:R0:W-:Y:S02]  /*f790*/  @!P4 ST.E.128 desc[UR54][R4.64], R36 ;  /* 0x000000240400c985 */ /* 0x0001e4000c101d36 */
.L_x_2820:
[----:B------:R-:W-:Y:S05]  /*f7a0*/  BSYNC B1 ;  /* 0x0000000000017941 */ /* 0x000fea0003800000 */
.L_x_2819:
[----:B0---4-:R0:W4:Y:S01]  /*f7b0*/  SHFL.IDX PT, R5, R28, 0x2, 0x181f ;  /* 0x00581f001c057f89 */ /* 0x01112200000e0000 */
        /* <DEDUP_REMOVED lines=12> */
.L_x_2822:
[----:B------:R-:W-:Y:S05]  /*f880*/  BSYNC B1 ;  /* 0x0000000000017941 */ /* 0x000fea0003800000 */
.L_x_2821:
[----:B0-----:R-:W-:Y:S01]  /*f890*/  VIADD R3, R53, 0x60 ;  /* 0x0000006035037836 */ /* 0x001fe20000000000 */
[----:B---3--:R-:W0:Y:S04]  /*f8a0*/  SHFL.IDX PT, R28, R28, 0x3, 0x181f ;  /* 0x00781f001c1c7f89 */ /* 0x008e2800000e0000 */
[----:B------:R-:W-:Y:S01]  /*f8b0*/  ISETP.GE.AND P0, PT, R3, R30, PT ;  /* 0x0000001e0300720c */ /* 0x000fe20003f06270 */
[----:B------:R-:W3:-:S12]  /*f8c0*/  SHFL.IDX PT, R0, R0, 0x3, 0x181f ;  /* 0x00781f0000007f89 */ /* 0x000ed800000e0000 */
[----:B------:R-:W-:Y:S05]  /*f8d0*/  @P0 BRA `(.L_x_2823) ;  /* 0x0000001800180947 */ /* 0x000fea0003800000 */
        /* <DEDUP_REMOVED lines=11> */
.L_x_2816:
        /* <DEDUP_REMOVED lines=17> */
[----:B------:R-:W-:Y:S01]  /*faa0*/  UIMAD UR4, UR4, UR10, URZ ;  /* 0x0000000a040472a4 */ /* 0x000fe2000f8e023f */
[----:B0-----:R-:W-:-:S03]  /*fab0*/  @P1 IMAD.HI.U32 R0, R13, R0, RZ ;  /* 0x000000000d001227 */ /* 0x001fc600078e00ff */
[----:B------:R-:W-:Y:S02]  /*fac0*/  UIMAD UR4, UR36, UR11, UR4 ;  /* 0x0000000b240472a4 */ /* 0x000fe4000f8e0204 */
[----:B------:R-:W-:-:S03]  /*fad0*/  UIMAD.WIDE.U32 UR36, UR36, UR10, UR8 ;  /* 0x0000000a242472a5 */ /* 0x000fc6000f8e0008 */
[----:B------:R-:W-:Y:S01]  /*fae0*/  ULDC.64 UR10, c[0x0][0xb48] ;  /* 0x0002d200000a7ab9 */ /* 0x000fe20000000a00 */
[----:B------:R-:W-:Y:S01]  /*faf0*/  UIADD3 UR9, UR37, UR4, URZ ;  /* 0x0000000425097290 */ /* 0x000fe2000fffe03f */
[----:B-1----:R-:W-:Y:S02]  /*fb00*/  @P1 SHF.R.U32.HI R7, RZ, R5, R0 ;  /* 0x00000005ff071219 */ /* 0x002fe40000011600 */
[----:B------:R-:W-:Y:S02]  /*fb10*/  UMOV UR8, UR36 ;  /* 0x0000002400087c82 */ /* 0x000fe40008000000 */
[----:B------:R-:W-:Y:S01]  /*fb20*/  UIMAD.WIDE.U32 UR8, UR40, UR10, UR8 ;  /* 0x0000000a280872a5 */ /* 0x000fe2000f8e0008 */
[--C-:B------:R-:W-:Y:S01]  /*fb30*/  SHF.R.S32.HI R0, RZ, 0x1f, R7.reuse ;  /* 0x0000001fff007819 */ /* 0x100fe20000011407 */
[----:B------:R-:W-:Y:S02]  /*fb40*/  IMAD.MOV R9, RZ, RZ, -R7 ;  /* 0x000000ffff097224 */ /* 0x000fe400078e0a07 */
[----:B------:R-:W-:-:S02]  /*fb50*/  UIMAD UR40, UR40, UR11, UR9 ;  /* 0x0000000b282872a4 */ /* 0x000fc4000f8e0209 */
[----:B------:R-:W-:Y:S01]  /*fb60*/  IMAD R9, R94, R9, R13 ;  /* 0x000000095e097224 */ /* 0x000fe200078e020d */
[----:B------:R-:W-:Y:S01]  /*fb70*/  ULDC.64 UR10, c[0x0][0xb30] ;  /* 0x0002cc00000a7ab9 */ /* 0x000fe20000000a00 */
[----:B------:R-:W-:Y:S02]  /*fb80*/  IMAD.U32 R5, RZ, RZ, UR9 ;  /* 0x00000009ff057e24 */ /* 0x000fe4000f8e00ff */
[----:B------:R-:W-:Y:S02]  /*fb90*/  IMAD R0, R0, UR10, RZ ;  /* 0x0000000a00007c24 */ /* 0x000fe4000f8e02ff */
        /* <DEDUP_REMOVED lines=13> */
[----:B------:R-:W-:Y:S02]  /*fc70*/  LEA.HI.X R14, R4, UR9, R3, 0x2, P1 ;  /* 0x00000009040e7c11 */ /* 0x000fe400088f1403 */
        /* <DEDUP_REMOVED lines=8> */
[----:B012---:R-:W-:Y:S02]  /*fd00*/  @!P1 IMAD.WIDE R2, R17, 0x4, R4 ;  /* 0x0000000411029825 */ /* 0x007fe400078e0204 */
        /* <DEDUP_REMOVED lines=21> */
[----:B--2---:R-:W-:Y:S01]  /*fe60*/  @!P2 LEA R8, P5, R195, R4, 0x2 ;  /* 0x00000004c308a211 */ /* 0x004fe200078a10ff */
[----:B------:R1:W-:Y:S01]  /*fe70*/  @!P4 ST.E.64 desc[UR54][R2.64], R68 ;  /* 0x000000440200c985 */ /* 0x0003e2000c101b36 */
[----:B------:R-:W-:-:S02]  /*fe80*/  @!P3 LEA.HI.X R7, R196, R5, R213, 0x2, P6 ;  /* 0x00000005c407b211 */ /* 0x000fc400030f14d5 */
[----:B------:R-:W-:Y:S02]  /*fe90*/  ISETP.GE.AND P4, PT, R193, UR4, PT ;  /* 0x00000004c1007c0c */ /* 0x000fe4000bf86270 */
[----:B------:R-:W-:Y:S01]  /*fea0*/  ISETP.GE.AND P6, PT, R192, UR4, PT ;  /* 0x00000004c0007c0c */ /* 0x000fe2000bfc6270 */
[----:B------:R2:W-:Y:S01]  /*feb0*/  @!P3 ST.E.64 desc[UR54][R6.64], R70 ;  /* 0x000000460600b985 */ /* 0x0005e2000c101b36 */
[----:B------:R-:W-:Y:S02]  /*fec0*/  @!P2 LEA.HI.X R9, R195, R5, R212, 0x2, P5 ;  /* 0x00000005c309a211 */ /* 0x000fe400028f14d4 */
[----:B---3--:R-:W-:-:S03]  /*fed0*/  @!P1 LEA R10, P3, R194, R4, 0x2 ;  /* 0x00000004c20a9211 */ /* 0x008fc600078610ff */
        /* <DEDUP_REMOVED lines=11> */
[----:B--2---:R-:W-:Y:S02]  /*ff90*/  @!P2 LEA R6, P3, R191, R4, 0x2 ;  /* 0x00000004bf06a211 */ /* 0x004fe400078610ff */
[----:B------:R-:W-:Y:S01]  /*ffa0*/  ISETP.GE.AND P4, PT, R189, UR4, PT ;  /* 0x00000004bd007c0c */ /* 0x000fe2000bf86270 */
[----:B------:R4:W-:Y:S01]  /*ffb0*/  @!P6 ST.E.64 desc[UR54][R2.64], R78 ;  /* 0x0000004e0200e985 */ /* 0x0009e2000c101b36 */
[----:B------:R-:W-:Y:S02]  /*ffc0*/  ISETP.GE.AND P6, PT, R188, UR4, PT ;  /* 0x00000004bc007c0c */ /* 0x000fe4000bfc6270 */
[----:B------:R-:W-:-:S02]  /*ffd0*/  @!P2 LEA.HI.X R7, R191, R5, R208, 0x2, P3 ;  /* 0x00000005bf07a211 */ /* 0x000fc400018f14d0 */
[----:B---3--:R-:W-:-:S03]  /*ffe0*/  @!P1 LEA R8, P3, R190, R4, 0x2 ;  /* 0x00000004be089211 */ /* 0x008fc600078610ff */
        /* <DEDUP_REMOVED lines=12> */
.L_x_2825:
[----:B------:R-:W-:Y:S05]  /*100b0*/  BSYNC B1 ;  /* 0x0000000000017941 */ /* 0x000fea0003800000 */
.L_x_2824:
[----:B-1--4-:R1:W3:Y:S04]  /*100c0*/  SHFL.IDX PT, R5, R14, 0x1, 0x1c1f ;  /* 0x003c1f000e057f89 */ /* 0x0122e800000e0000 */
        /* <DEDUP_REMOVED lines=8> */
[-C--:B0-----:R-:W-:Y:S02]  /*10150*/  @!P1 LEA R6, P4, R201, R4.reuse, 0x2 ;  /* 0x00000004c9069211 */ /* 0x081fe400078810ff */
[----:B--23--:R-:W-:Y:S02]  /*10160*/  @!P6 IMAD.WIDE R2, R17, 0x4, R4 ;  /* 0x000000041102e825 */ /* 0x00cfe400078e0204 */
        /* <DEDUP_REMOVED lines=13> */
[----:B-1----:R-:W-:Y:S01]  /*10240*/  @!P4 LEA R14, P5, R197, R4, 0x2 ;  /* 0x00000004c50ec211 */ /* 0x002fe200078a10ff */
[----:B------:R1:W-:Y:S01]  /*10250*/  @!P2 ST.E.64 desc[UR54][R10.64], R50 ;  /* 0x000000320a00a985 */ /* 0x0003e2000c101b36 */
[----:B------:R-:W-:-:S02]  /*10260*/  ISETP.GE.AND P2, PT, R194, UR4, PT ;  /* 0x00000004c2007c0c */ /* 0x000fc4000bf46270 */
[-C--:B------:R-:W-:Y:S01]  /*10270*/  @!P4 LEA.HI.X R15, R197, R5.reuse, R214, 0x2, P5 ;  /* 0x00000005c50fc211 */ /* 0x080fe200028f14d6 */
[----:B------:R4:W-:Y:S02]  /*10280*/  @!P3 ST.E.64 desc[UR54][R12.64], R48 ;  /* 0x000000300c00b985 */ /* 0x0009e4000c101b36 */
[CC--:B0-----:R-:W-:Y:S02]  /*10290*/  @!P0 LEA R2, P3, R196.reuse, R4.reuse, 0x2 ;  /* 0x00000004c4028211 */ /* 0x0c1fe400078610ff */
[----:B------:R-:W-:Y:S01]  /*102a0*/  @!P4 ST.E.64 desc[UR54][R14.64], R46 ;  /* 0x0000002e0e00c985 */ /* 0x000fe2000c101b36 */
[----:B------:R-:W-:Y:S02]  /*102b0*/  ISETP.GE.AND P4, PT, R193, UR4, PT ;  /* 0x00000004c1007c0c */ /* 0x000fe4000bf86270 */
[----:B--2---:R-:W-:Y:S02]  /*102c0*/  @!P1 LEA R6, P5, R195, R4, 0x2 ;  /* 0x00000004c3069211 */ /* 0x004fe400078a10ff */
[----:B------:R-:W-:-:S02]  /*102d0*/  @!P0 LEA.HI.X R3, R196, R5, R213, 0x2, P3 ;  /* 0x00000005c4038211 */ /* 0x000fc400018f14d5 */
[----:B------:R-:W-:Y:S02]  /*102e0*/  ISETP.GE.AND P3, PT, R192, UR4, PT ;  /* 0x00000004c0007c0c */ /* 0x000fe4000bf66270 */
[CC--:B---3--:R-:W-:Y:S01]  /*102f0*/  @!P2 LEA R8, P6, R194.reuse, R4.reuse, 0x2 ;  /* 0x00000004c208a211 */ /* 0x0c8fe200078c10ff */
[----:B------:R0:W-:Y:S01]  /*10300*/  @!P0 ST.E.64 desc[UR54][R2.64], R44 ;  /* 0x0000002c02008985 */ /* 0x0001e2000c101b36 */
[-C--:B------:R-:W-:Y:S02]  /*10310*/  @!P1 LEA.HI.X R7, R195, R5.reuse, R212, 0x2, P5 ;  /* 0x00000005c3079211 */ /* 0x080fe400028f14d4 */
[----:B------:R-:W-:Y:S02]  /*10320*/  @!P2 LEA.HI.X R9, R194, R5, R211, 0x2, P6 ;  /* 0x00000005c209a211 */ /* 0x000fe400030f14d3 */
[----:B------:R-:W-:Y:S01]  /*10330*/  ISETP.GE.AND P0, PT, R191, UR4, PT ;  /* 0x00000004bf007c0c */ /* 0x000fe2000bf06270 */
[----:B------:R2:W-:Y:S01]  /*10340*/  @!P1 ST.E.64 desc[UR54][R6.64], R42 ;  /* 0x0000002a06009985 */ /* 0x0005e2000c101b36 */
[----:B-1----:R-:W-:-:S02]  /*10350*/  @!P4 LEA R10, P1, R193, R4, 0x2 ;  /* 0x00000004c10ac211 */ /* 0x002fc400078210ff */
[----:B------:R-:W-:Y:S01]  /*10360*/  ISETP.GE.AND P5, PT, R190, UR4, PT ;  /* 0x00000004be007c0c */ /* 0x000fe2000bfa6270 */
[----:B------:R1:W-:Y:S01]  /*10370*/  @!P2 ST.E.64 desc[UR54][R8.64], R40 ;  /* 0x000000280800a985 */ /* 0x0003e2000c101b36 */
[----:B------:R-:W-:Y:S02]  /*10380*/  @!P4 LEA.HI.X R11, R193, R5, R210, 0x2, P1 ;  /* 0x00000005c10bc211 */ /* 0x000fe400008f14d2 */
[----:B------:R-:W-:Y:S02]  /*10390*/  ISETP.GE.AND P2, PT, R189, UR4, PT ;  /* 0x00000004bd007c0c */ /* 0x000fe4000bf46270 */
[----:B------:R-:W-:Y:S01]  /*103a0*/  ISETP.GE.AND P1, PT, R188, UR4, PT ;  /* 0x00000004bc007c0c */ /* 0x000fe2000bf26270 */
[----:B------:R3:W-:Y:S01]  /*103b0*/  @!P4 ST.E.64 desc[UR54][R10.64], R38 ;  /* 0x000000260a00c985 */ /* 0x0007e2000c101b36 */
[-C--:B----4-:R-:W-:Y:S02]  /*103c0*/  @!P3 LEA R12, P6, R192, R4.reuse, 0x2 ;  /* 0x00000004c00cb211 */ /* 0x090fe400078c10ff */
[----:B0-----:R-:W-:-:S02]  /*103d0*/  @!P0 LEA R2, P4, R191, R4, 0x2 ;  /* 0x00000004bf028211 */ /* 0x001fc400078810ff */
[-C--:B------:R-:W-:Y:S02]  /*103e0*/  @!P3 LEA.HI.X R13, R192, R5.reuse, R209, 0x2, P6 ;  /* 0x00000005c00db211 */ /* 0x080fe400030f14d1 */
[----:B------:R-:W-:-:S03]  /*103f0*/  @!P0 LEA.HI.X R3, R191, R5, R208, 0x2, P4 ;  /* 0x00000005bf038211 */ /* 0x000fc600020f14d0 */
[----:B------:R3:W-:Y:S01]  /*10400*/  @!P3 ST.E.64 desc[UR54][R12.64], R36 ;  /* 0x000000240c00b985 */ /* 0x0007e2000c101b36 */
[-C--:B--2---:R-:W-:Y:S02]  /*10410*/  @!P5 LEA R6, P3, R190, R4.reuse, 0x2 ;  /* 0x00000004be06d211 */ /* 0x084fe400078610ff */
[CC--:B-1----:R-:W-:Y:S01]  /*10420*/  @!P2 LEA R8, P4, R189.reuse, R4.reuse, 0x2 ;  /* 0x00000004bd08a211 */ /* 0x0c2fe200078810ff */
        /* <DEDUP_REMOVED lines=10> */
[----:B---3--:R-:W-:-:S04]  /*104d0*/  LEA R2, P0, R23, R4, 0x2 ;  /* 0x0000000417027211 */ /* 0x008fc800078010ff */
[----:B------:R-:W-:-:S05]  /*104e0*/  LEA.HI.X R3, R23, R5, R204, 0x2, P0 ;  /* 0x0000000517037211 */ /* 0x000fca00000f14cc */
[----:B------:R4:W-:Y:S01]  /*104f0*/  ST.E.64 desc[UR54][R2.64], R28 ;  /* 0x0000001c02007985 */ /* 0x0009e2000c101b36 */
[----:B------:R-:W-:Y:S05]  /*10500*/  BRA `(.L_x_2823) ;  /* 0x0000000c000c7947 */ /* 0x000fea0003800000 */
.L_x_2814:
        /* <DEDUP_REMOVED lines=29> */
.L_x_2826:
[----:B------:R-:W-:Y:S01]  /*106e0*/  USEL UR36, UR36, URZ, !UP0 ;  /* 0x0000003f24247287 */ /* 0x000fe2000c000000 */
[----:B------:R-:W-:Y:S01]  /*106f0*/  BSSY B1, `(.L_x_2827) ;  /* 0x0000038000017945 */ /* 0x000fe20003800000 */
[----:B------:R-:W-:-:S03]  /*10700*/  USEL UR37, UR37, URZ, !UP0 ;  /* 0x0000003f25257287 */ /* 0x000fc6000c000000 */
[----:B------:R-:W-:Y:S09]  /*10710*/  @P0 BRA `(.L_x_2828) ;  /* 0x0000000000d40947 */ /* 0x000ff20003800000 */
[----:B------:R-:W0:Y:S01]  /*10720*/  S2R R3, SR_TID.X ;  /* 0x0000000000037919 */ /* 0x000e220000002100 */
[----:B------:R-:W1:Y:S01]  /*10730*/  LDC R9, c[0x0][0xbe8] ;  /* 0x0002fa00ff097b82 */ /* 0x000e620000000800 */
[----:B------:R-:W-:Y:S02]  /*10740*/  IMAD.U32 R4, RZ, RZ, UR39 ;  /* 0x00000027ff047e24 */ /* 0x000fe4000f8e00ff */
[----:B-1---5:R-:W-:-:S03]  /*10750*/  IMAD R2, R0, R9, RZ ;  /* 0x0000000900027224 */ /* 0x022fc600078e02ff */
        /* <DEDUP_REMOVED lines=26> */
[----:B------:R-:W-:Y:S02]  /*10900*/  IMAD.U32 R3, RZ, RZ, UR21 ;  /* 0x00000015ff037e24 */ /* 0x000fe4000f8e00ff */
[----:B------:R-:W-:Y:S01]  /*10910*/  IMAD.U32 R6, RZ, RZ, UR8 ;  /* 0x00000008ff067e24 */ /* 0x000fe2000f8e00ff */
[----:B------:R-:W-:Y:S01]  /*10920*/  UIADD3.X UR7, UR7, UR11, UR16, UP0, UP1 ;  /* 0x0000000b07077290 */ /* 0x000fe200087e2410 */
[----:B-1----:R-:W-:Y:S01]  /*10930*/  @P0 SHF.R.U32.HI R5, RZ, R7, R2 ;  /* 0x00000007ff050219 */ /* 0x002fe20000011602 */
[----:B------:R-:W-:Y:S01]  /*10940*/  IMAD.U32 R2, RZ, RZ, UR20 ;  /* 0x00000014ff027e24 */ /* 0x000fe2000f8e00ff */
[----:B------:R-:W-:Y:S01]  /*10950*/  ULDC.64 UR8, c[0x0][UR17+0x210] ;  /* 0x0000840011087abb */ /* 0x000fe20008000a00 */
[----:B------:R-:W-:Y:S01]  /*10960*/  ULDC.64 UR10, c[0x0][0xba8] ;  /* 0x0002ea00000a7ab9 */ /* 0x000fe20000000a00 */
[----:B------:R-:W-:Y:S01]  /*10970*/  @!UP2 ULDC UR10, c[0x0][0xb50] ;  /* 0x0002d400000aaab9 */ /* 0x000fe20000000800 */
[--C-:B------:R-:W-:Y:S01]  /*10980*/  IMAD.MOV R7, RZ, RZ, -R5.reuse ;  /* 0x000000ffff077224 */ /* 0x100fe200078e0a05 */
[----:B------:R-:W-:Y:S01]  /*10990*/  IADD3 R2, P0, P1, R5, UR14, R2 ;  /* 0x0000000e05027c10 */ /* 0x000fe2000f91e002 */
[----:B------:R-:W-:Y:S01]  /*109a0*/  @!UP2 ULDC UR11, c[0x0][0xb54] ;  /* 0x0002d500000baab9 */ /* 0x000fe20000000800 */
[----:B------:R-:W-:Y:S01]  /*109b0*/  SHF.R.S32.HI R5, RZ, 0x1f, R5 ;  /* 0x0000001fff057819 */ /* 0x000fe20000011405 */
[----:B------:R-:W-:-:S03]  /*109c0*/  IMAD R7, R9, R7, R4 ;  /* 0x0000000709077224 */ /* 0x000fc600078e0204 */
[----:B------:R-:W-:Y:S01]  /*109d0*/  IADD3.X R3, R5, UR7, R6, P0, P1 ;  /* 0x0000000705037c10 */ /* 0x000fe200087e2406 */
        /* <DEDUP_REMOVED lines=9> */
.L_x_2828:
[----:B------:R-:W-:Y:S05]  /*10a70*/  BSYNC B1 ;  /* 0x0000000000017941 */ /* 0x000fea0003800000 */
.L_x_2827:
[----:B------:R-:W-:-:S06]  /*10a80*/  UISETP.GT.AND UP0, UPT, UR46, 0x1, UPT ;  /* 0x000000012e00788c */ /* 0x000fcc000bf04270 */
[----:B------:R-:W-:-:S13]  /*10a90*/  PLOP3.LUT P0, PT, PT, PT, UP0, 0x80, 0x0 ;  /* 0x000000000000781c */ /* 0x000fda0003f0f008 */
[----:B------:R-:W-:Y:S05]  /*10aa0*/  @P0 BRA `(.L_x_2823) ;  /* 0x0000000400a40947 */ /* 0x000fea0003800000 */
[----:B------:R-:W1:Y:S01]  /*10ab0*/  LDC R11, c[0x0][0xbe8] ;  /* 0x0002fa00ff0b7b82 */ /* 0x000e620000000800 */
[----:B------:R-:W-:Y:S01]  /*10ac0*/  ULDC.64 UR10, c[0x0][0xaa0] ;  /* 0x0002a800000a7ab9 */ /* 0x000fe20000000a00 */
[----:B------:R-:W-:Y:S01]  /*10ad0*/  IMAD R2, R22, 0x20, R202 ;  /* 0x0000002016027824 */ /* 0x000fe200078e02ca */
[----:B------:R-:W-:Y:S01]  /*10ae0*/  UIMAD UR7, UR16, UR10, URZ ;  /* 0x0000000a100772a4 */ /* 0x000fe2000f8e023f */
[----:B------:R-:W-:Y:S01]  /*10af0*/  BSSY B1, `(.L_x_2829) ;  /* 0x000003a000017945 */ /* 0x000fe20003800000 */
[----:B------:R-:W-:Y:S01]  /*10b00*/  UIMAD.WIDE.U32 UR8, UR4, UR10, URZ ;  /* 0x0000000a040872a5 */ /* 0x000fe2000f8e003f */
[----:B------:R-:W-:Y:S01]  /*10b10*/  VIADD R6, R2, UR39 ;  /* 0x0000002702067c36 */ /* 0x000fe20008000000 */
[----:B------:R-:W-:-:S03]  /*10b20*/  UIMAD UR7, UR4, UR11, UR7 ;  /* 0x0000000b040772a4 */ /* 0x000fc6000f8e0207 */
[----:B------:R-:W-:Y:S01]  /*10b30*/  ULDC.64 UR10, c[0x0][0xae8] ;  /* 0x0002ba00000a7ab9 */ /* 0x000fe20000000a00 */
[----:B------:R-:W-:Y:S01]  /*10b40*/  UIADD3 UR9, UR9, UR7, URZ ;  /* 0x0000000709097290 */ /* 0x000fe2000fffe03f */
[----:B0-----:R-:W-:-:S03]  /*10b50*/  IMAD.MOV.U32 R5, RZ, RZ, R6 ;  /* 0x000000ffff057224 */ /* 0x001fc600078e0006 */
[----:B------:R-:W-:-:S04]  /*10b60*/  UIMAD.WIDE.U32 UR8, UR38, UR10, UR8 ;  /* 0x0000000a260872a5 */ /* 0x000fc8000f8e0008 */
[----:B------:R-:W-:-:S03]  /*10b70*/  UIMAD UR9, UR38, UR11, UR9 ;  /* 0x0000000b260972a4 */ /* 0x000fc6000f8e0209 */
[----:B------:R-:W-:Y:S01]  /*10b80*/  ULDC.64 UR10, c[0x0][0xaf0] ;  /* 0x0002bc00000a7ab9 */ /* 0x000fe20000000a00 */
[----:B-1----:R-:W-:Y:S01]  /*10b90*/  ISETP.NE.AND P0, PT, R11, 0x1, PT ;  /* 0x000000010b00780c */ /* 0x002fe20003f05270 */
[----:B------:R-:W-:-:S04]  /*10ba0*/  UIMAD UR37, UR37, UR10, URZ ;  /* 0x0000000a252572a4 */ /* 0x000fc8000f8e023f */
[----:B------:R-:W-:Y:S02]  /*10bb0*/  UIMAD UR4, UR36, UR11, UR37 ;  /* 0x0000000b240472a4 */ /* 0x000fe4000f8e0225 */
[----:B------:R-:W-:-:S03]  /*10bc0*/  UIMAD.WIDE.U32 UR36, UR36, UR10, UR8 ;  /* 0x0000000a242472a5 */ /* 0x000fc6000f8e0008 */
[----:B------:R-:W-:Y:S01]  /*10bd0*/  ULDC.64 UR8, c[0x0][0xae0] ;  /* 0x0002b80000087ab9 */ /* 0x000fe20000000a00 */
[----:B------:R-:W-:Y:S02]  /*10be0*/  UIADD3 UR4, UR37, UR4, URZ ;  /* 0x0000000425047290 */ /* 0x000fe4000fffe03f */
        /* <DEDUP_REMOVED lines=9> */
[----:B------:R-:W-:Y:S02]  /*10c80*/  IMAD R7, R11, R7, R6 ;  /* 0x000000070b077224 */ /* 0x000fe400078e0206 */
[----:B------:R-:W-:Y:S02]  /*10c90*/  IMAD.U32 R2, RZ, RZ, UR36 ;  /* 0x00000024ff027e24 */ /* 0x000fe4000f8e00ff */
[C---:B------:R-:W-:Y:S01]  /*10ca0*/  IMAD R9, R5.reuse, UR9, R4 ;  /* 0x0000000905097c24 */ /* 0x040fe2000f8e0204 */
[----:B------:R-:W-:Y:S01]  /*10cb0*/  SHF.R.S32.HI R4, RZ, 0x1f, R7 ;  /* 0x0000001fff047819 */ /* 0x000fe20000011407 */
[----:B------:R-:W-:Y:S01]  /*10cc0*/  IMAD.WIDE.U32 R2, R5, UR8, R2 ;  /* 0x0000000805027c25 */ /* 0x000fe2000f8e0002 */
[----:B------:R-:W-:-:S03]  /*10cd0*/  ULDC.64 UR8, c[0x0][0xad8] ;  /* 0x0002b60000087ab9 */ /* 0x000fc60000000a00 */
[----:B------:R-:W-:Y:S02]  /*10ce0*/  IMAD.IADD R3, R3, 0x1, R9 ;  /* 0x0000000103037824 */ /* 0x000fe400078e0209 */
[----:B------:R-:W-:Y:S02]  /*10cf0*/  IMAD R4, R4, UR8, RZ ;  /* 0x0000000804047c24 */ /* 0x000fe4000f8e02ff */
[----:B------:R-:W-:Y:S02]  /*10d00*/  VIADD R6, R202, UR39 ;  /* 0x00000027ca067c36 */ /* 0x000fe40008000000 */
[----:B-----5:R-:W-:Y:S02]  /*10d10*/  IMAD R11, R0, R11, RZ ;  /* 0x0000000b000b7224 */ /* 0x020fe400078e02ff */
        /* <DEDUP_REMOVED lines=23> */
.L_x_2830:
[----:B------:R-:W-:Y:S05]  /*10e90*/  BSYNC B1 ;  /* 0x0000000000017941 */ /* 0x000fea0003800000 */
.L_x_2829:
        /* <DEDUP_REMOVED lines=13> */
.L_x_2832:
[----:B------:R-:W-:Y:S05]  /*10f70*/  BSYNC B1 ;  /* 0x0000000000017941 */ /* 0x000fea0003800000 */
.L_x_2831:
        /* <DEDUP_REMOVED lines=13> */
.L_x_2834:
[----:B------:R-:W-:Y:S05]  /*11050*/  BSYNC B1 ;  /* 0x0000000000017941 */ /* 0x000fea0003800000 */
.L_x_2833:
        /* <DEDUP_REMOVED lines=14> */
.L_x_2823:
[----:B------:R-:W-:Y:S05]  /*11140*/  BSYNC B0 ;  /* 0x0000000000007941 */ /* 0x000fea0003800000 */
.L_x_2813:
[----:B------:R-:W-:Y:S02]  /*11150*/  ULDC UR4, c[0x0][0xc3c] ;  /* 0x00030f0000047ab9 */ /* 0x000fe40000000800 */
[----:B------:R-:W-:-:S13]  /*11160*/  ISETP.GE.AND P0, PT, R31, UR4, PT ;  /* 0x000000041f007c0c */ /* 0x000fda000bf06270 */
[----:B------:R-:W-:Y:S05]  /*11170*/  @!P0 BRA `(.L_x_2835) ;  /* 0xfffffefc006c8947 */ /* 0x000fea000383ffff */
[----:B------:R-:W-:Y:S05]  /*11180*/  EXIT ;  /* 0x000000000000794d */ /* 0x000fea0003800000 */
.L_x_2770:
        /* <DEDUP_REMOVED lines=62> */
.L_x_2839:
        /* <DEDUP_REMOVED lines=36> */
.L_x_2837:
        /* <DEDUP_REMOVED lines=17> */
.L_x_2840:
        /* <DEDUP_REMOVED lines=63> */
.L_x_2841:
        /* <DEDUP_REMOVED lines=64> */
.L_x_2842:
[----:B01----:R-:W-:-:S05]  /*120b0*/  LOP3.LUT R3, RZ, R2, RZ, 0x33, !PT ;  /* 0x00000002ff037212 */ /* 0x003fca00078e33ff */
[----:B------:R-:W-:-:S05]  /*120c0*/  IMAD.IADD R0, R0, 0x1, R3 ;  /* 0x0000000100007824 */ /* 0x000fca00078e0203 */
[----:B------:R1:W-:Y:S01]  /*120d0*/  STL [R1+0x4], R0 ;  /* 0x0000040001007387 */ /* 0x0003e20000100800 */
[----:B------:R-:W-:Y:S05]  /*120e0*/  BRA `(.L_x_2843) ;  /* 0x0000000000107947 */ /* 0x000fea0003800000 */
.L_x_2838:
[----:B------:R0:W-:Y:S01]  /*120f0*/  STL [R1], R6 ;  /* 0x0000000601007387 */ /* 0x0001e20000100800 */
[----:B------:R-:W-:-:S03]  /*12100*/  ULDC UR39, c[0x0][0xc3c] ;  /* 0x00030f0000277ab9 */ /* 0x000fc60000000800 */
[----:B------:R0:W-:Y:S04]  /*12110*/  STL [R1+0x4], RZ ;  /* 0x000004ff01007387 */ /* 0x0001e80000100800 */
[----:B------:R0:W-:Y:S02]  /*12120*/  STL [R1+0x8], RZ ;  /* 0x000008ff01007387 */ /* 0x0001e40000100800 */
.L_x_2843:
[----:B------:R-:W2:Y:S04]  /*12130*/  LDL R8, [R1] ;  /* 0x0000000001087983 */ /* 0x000ea80000100800 */
[----:B------:R-:W2:Y:S04]  /*12140*/  LDL R9, [R1+0x4] ;  /* 0x0000040001097983 */ /* 0x000ea80000100800 */
[----:B------:R-:W2:Y:S01]  /*12150*/  LDL R10, [R1+0x8] ;  /* 0x00000800010a7983 */ /* 0x000ea20000100800 */
[----:B------:R-:W-:Y:S01]  /*12160*/  ISETP.NE.AND P0, PT, R7, RZ, PT ;  /* 0x000000ff0700720c */ /* 0x000fe20003f05270 */
[----:B------:R-:W-:-:S12]  /*12170*/  IMAD.U32 R2, RZ, RZ, UR39 ;  /* 0x00000027ff027e24 */ /* 0x000fd8000f8e00ff */
[----:B------:R-:W3:Y:S01]  /*12180*/  @!P0 S2R R3, SR_CgaCtaId ;  /* 0x0000000000038919 */ /* 0x000ee20000008800 */
[----:B-1----:R-:W-:Y:S01]  /*12190*/  @!P0 MOV R0, 0x400 ;  /* 0x0000040000008802 */ /* 0x002fe20000000f00 */
[----:B------:R-:W-:-:S03]  /*121a0*/  @!P0 IMAD.MOV.U32 R11, RZ, RZ, R2 ;  /* 0x000000ffff0b8224 */ /* 0x000fc600078e0002 */
[----:B---3--:R-:W-:-:S05]  /*121b0*/  @!P0 LEA R0, R3, R0, 0x18 ;  /* 0x0000000003008211 */ /* 0x008fca00078ec0ff */
[----:B--2---:R1:W-:Y:S01]  /*121c0*/  @!P0 STS.128 [R0+0x228d0], R8 ;  /* 0x0228d00800008388 */ /* 0x0043e20000000c00 */
[----:B------:R-:W-:Y:S06]  /*121d0*/  BAR.ARV 0x5, 0x180 ;  /* 0x0146000000007b1d */ /* 0x000fec0000002000 */
.L_x_2836:
[----:B------:R-:W-:Y:S01]  /*121e0*/  ULDC UR4, c[0x0][0xc3c] ;  /* 0x00030f0000047ab9 */ /* 0x000fe20000000800 */
[----:B------:R2:W-:Y:S01]  /*121f0*/  STL [R1+0x24], RZ ;  /* 0x000024ff01007387 */ /* 0x0005e20000100800 */
[----:B------:R-:W-:Y:S01]  /*12200*/  UISETP.GE.AND UP0, UPT, UR39, UR4, UPT ;  /* 0x000000042700728c */ /* 0x000fe2000bf06270 */
[----:B------:R-:W-:Y:S02]  /*12210*/  IMAD.MOV.U32 R34, RZ, RZ, 0x1 ;  /* 0x00000001ff227424 */ /* 0x000fe400078e00ff */
[----:B------:R-:W-:-:S03]  /*12220*/  IMAD.MOV.U32 R30, RZ, RZ, RZ ;  /* 0x000000ffff1e7224 */ /* 0x000fc600078e00ff */
[----:B------:R-:W-:-:S13]  /*12230*/  PLOP3.LUT P0, PT, PT, PT, UP0, 0x80, 0x0 ;  /* 0x000000000000781c */ /* 0x000fda0003f0f008 */
[----:B--2---:R-:W-:Y:S05]  /*12240*/  @P0 BRA `(.L_x_2844) ;  /* 0x00000064006c0947 */ /* 0x004fea0003800000 */
[----:B-1----:R-:W0:Y:S01]  /*12250*/  S2R R10, SR_TID.X ;  /* 0x00000000000a7919 */ /* 0x002e220000002100 */
[----:B------:R-:W1:Y:S01]  /*12260*/  S2UR UR4, SR_CgaCtaId ;  /* 0x00000000000479c3 */ /* 0x000e620000008800 */
        /* <DEDUP_REMOVED lines=14> */
[C---:B------:R-:W-:Y:S02]  /*12350*/  LOP3.LUT R7, R5.reuse, 0x60, RZ, 0xc0, !PT ;  /* 0x0000006005077812 */ /* 0x040fe400078ec0ff */
[----:B------:R-:W-:Y:S01]  /*12360*/  LOP3.LUT R6, R4, 0x10, R10, 0xf8, !PT ;  /* 0x0000001004067812 */ /* 0x000fe200078ef80a */
        /* <DEDUP_REMOVED lines=12> */
[----:B-1----:R-:W-:Y:S01]  /*12430*/  IMAD.U32 R3, RZ, RZ, UR4 ;  /* 0x00000004ff037e24 */ /* 0x002fe2000f8e00ff */
[----:B------:R-:W-:Y:S02]  /*12440*/  SHF.R.U32.HI R2, RZ, 0x3, R8 ;  /* 0x00000003ff027819 */ /* 0x000fe40000011608 */
[----:B------:R0:W-:Y:S01]  /*12450*/  STL [R1+0x18], R0 ;  /* 0x0000180001007387 */ /* 0x0001e20000100800 */
[----:B------:R-:W-:-:S02]  /*12460*/  LOP3.LUT R29, R4, 0x70, RZ, 0xc0, !PT ;  /* 0x00000070041d7812 */ /* 0x000fc400078ec0ff */
[----:B------:R-:W-:Y:S01]  /*12470*/  LEA R16, R3, R16, 0x18 ;  /* 0x0000001003107211 */ /* 0x000fe200078ec0ff */
        /* <DEDUP_REMOVED lines=11> */
.L_x_2918:
[----:B------:R-:W-:Y:S01]  /*12530*/  ULDC.64 UR4, c[0x0][0xc88] ;  /* 0x0003220000047ab9 */ /* 0x000fe20000000a00 */
[----:B------:R-:W-:Y:S01]  /*12540*/  ULDC.64 UR6, c[0x0][0xa18] ;  /* 0x0002860000067ab9 */ /* 0x000fe20000000a00 */
[----:B------:R-:W-:Y:S01]  /*12550*/  UIMAD.WIDE UR4, UR39, 0x4, UR4 ;  /* 0x00000004270478a5 */ /* 0x000fe2000f8e0204 */
[----:B------:R-:W-:Y:S01]  /*12560*/  IMAD.MOV.U32 R35, RZ, RZ, RZ ;  /* 0x000000ffff237224 */ /* 0x000fe200078e00ff */
[----:B01-3--:R-:W0:Y:S04]  /*12570*/  LDC.64 R4, c[0x0][0x418] ;  /* 0x00010600ff047b82 */ /* 0x00be280000000a00 */
[----:B-1----:R-:W-:Y:S02]  /*12580*/  IMAD.U32 R2, RZ, RZ, UR4 ;  /* 0x00000004ff027e24 */ /* 0x002fe4000f8e00ff */
[----:B------:R-:W-:Y:S01]  /*12590*/  IMAD.U32 R3, RZ, RZ, UR5 ;  /* 0x00000005ff037e24 */ /* 0x000fe2000f8e00ff */
[----:B------:R-:W-:Y:S01]  /*125a0*/  ULDC.64 UR4, c[0x0][0xa28] ;  /* 0x00028a0000047ab9 */ /* 0x000fe20000000a00 */
[----:B------:R-:W1:Y:S03]  /*125b0*/  LDC R0, c[0x0][0x424] ;  /* 0x00010900ff007b82 */ /* 0x000e660000000800 */
        /* <DEDUP_REMOVED lines=9> */
[----:B------:R-:W-:-:S04]  /*12650*/  IMAD.U32 R2, RZ, RZ, UR4 ;  /* 0x00000004ff027e24 */ /* 0x000fc8000f8e00ff */
[----:B------:R-:W-:Y:S01]  /*12660*/  IMAD.U32 R3, RZ, RZ, UR5 ;  /* 0x00000005ff037e24 */ /* 0x000fe2000f8e00ff */
[----:B------:R-:W-:Y:S01]  /*12670*/  ULDC.64 UR4, c[0x0][0xa00] ;  /* 0x0002800000047ab9 */ /* 0x000fe20000000a00 */
[----:B------:R-:W-:Y:S02]  /*12680*/  USHF.L.U32 UR37, UR41, 0x2, URZ ;  /* 0x0000000229257899 */ /* 0x000fe4000800063f */
[----:B------:R-:W-:Y:S01]  /*12690*/  UISETP.NE.U32.AND UP0, UPT, UR4, URZ, UPT ;  /* 0x0000003f0400728c */ /* 0x000fe2000bf05070 */
[----:B------:R2:W5:Y:S01]  /*126a0*/  @P0 LDG.E R35, desc[UR54][R2.64] ;  /* 0x0000003602230981 */ /* 0x000562000c1e1900 */
[----:B------:R-:W-:Y:S02]  /*126b0*/  USHF.L.U64.HI UR36, UR41, 0x2, UR40 ;  /* 0x0000000229247899 */ /* 0x000fe40008010228 */
[----:B------:R-:W-:Y:S02]  /*126c0*/  UISETP.NE.AND.EX UP2, UPT, UR5, URZ, UPT, UP0 ;  /* 0x0000003f0500728c */ /* 0x000fe4000bf45300 */
[----:B------:R-:W-:-:S02]  /*126d0*/  UIADD3 UR4, UP0, UR37, UR4, URZ ;  /* 0x0000000425047290 */ /* 0x000fc4000ff1e03f */
[----:B------:R-:W-:Y:S02]  /*126e0*/  UP2UR UR47, UPR, URZ, 0x4 ;  /* 0x000000043f2f7883 */ /* 0x000fe40008000000 */
[----:B------:R-:W-:Y:S01]  /*126f0*/  UIADD3.X UR5, UR36, UR5, URZ, UP0, !UPT ;  /* 0x0000000524057290 */ /* 0x000fe200087fe43f */
[----:B------:R-:W-:Y:S01]  /*12700*/  PLOP3.LUT P0, PT, PT, PT, UP2, 0x80, 0x0 ;  /* 0x000000000000781c */ /* 0x000fe20003f0f028 */
[----:B------:R-:W-:Y:S01]  /*12710*/  UISETP.NE.U32.AND UP0, UPT, UR6, URZ, UPT ;  /* 0x0000003f0600728c */ /* 0x000fe2000bf05070 */
[----:B--2---:R-:W-:-:S03]  /*12720*/  IMAD.U32 R2, RZ, RZ, UR4 ;  /* 0x00000004ff027e24 */ /* 0x004fc6000f8e00ff */
[----:B------:R-:W-:Y:S01]  /*12730*/  UISETP.NE.AND.EX UP0, UPT, UR7, URZ, UPT, UP0 ;  /* 0x0000003f0700728c */ /* 0x000fe2000bf05300 */
[----:B------:R-:W-:-:S05]  /*12740*/  IMAD.U32 R3, RZ, RZ, UR5 ;  /* 0x00000005ff037e24 */ /* 0x000fca000f8e00ff */
[----:B------:R-:W-:Y:S02]  /*12750*/  PLOP3.LUT P1, PT, PT, PT, UP0, 0x80, 0x0 ;  /* 0x000000000000781c */ /* 0x000fe40003f2f008 */
[----:B------:R-:W-:Y:S01]  /*12760*/  PLOP3.LUT P2, PT, PT, PT, UP2, 0x80, 0x0 ;  /* 0x000000000000781c */ /* 0x000fe20003f4f028 */
[----:B------:R2:W5:Y:S02]  /*12770*/  @P0 LDG.E R6, desc[UR54][R2.64] ;  /* 0x0000003602060981 */ /* 0x000564000c1e1900 */
[----:B------:R-:W-:-:S04]  /*12780*/  @UP0 UIADD3 UR4, UP1, UR37, UR6, URZ ;  /* 0x0000000625040290 */ /* 0x000fc8000ff3e03f */
[----:B------:R-:W-:Y:S02]  /*12790*/  @UP0 UIADD3.X UR5, UR36, UR7, URZ, UP1, !UPT ;  /* 0x0000000724050290 */ /* 0x000fe40008ffe43f */
[----:B------:R-:W-:-:S04]  /*127a0*/  IMAD.U32 R22, RZ, RZ, UR4 ;  /* 0x00000004ff167e24 */ /* 0x000fc8000f8e00ff */
[----:B------:R-:W-:-:S05]  /*127b0*/  IMAD.U32 R23, RZ, RZ, UR5 ;  /* 0x00000005ff177e24 */ /* 0x000fca000f8e00ff */
[----:B------:R2:W5:Y:S01]  /*127c0*/  @P1 LDG.E R22, desc[UR54][R22.64] ;  /* 0x0000003616161981 */ /* 0x000562000c1e1900 */
[----:B0-----:R-:W-:Y:S01]  /*127d0*/  ISETP.NE.U32.AND P0, PT, R4, RZ, PT ;  /* 0x000000ff0400720c */ /* 0x001fe20003f05070 */
[----:B-1-3--:R-:W-:-:S12]  /*127e0*/  @P1 BRA `(.L_x_2845) ;  /* 0x00000000001c1947 */ /* 0x00afd80003800000 */
[----:B------:R-:W-:Y:S01]  /*127f0*/  UISETP.NE.AND UP0, UPT, UR47, URZ, UPT ;  /* 0x0000003f2f00728c */ /* 0x000fe2000bf05270 */
[----:B-----5:R-:W0:Y:S05]  /*12800*/  LDC R22, c[0x0][0x288] ;  /* 0x0000a200ff167b82 */ /* 0x020e2a0000000800 */
[----:B------:R-:W-:-:S13]  /*12810*/  PLOP3.LUT P1, PT, PT, PT, UP0, 0x40, 0x0 ;  /* 0x000000000000781c */ /* 0x000fda0003f2e808 */
[----:B------:R-:W-:Y:S05]  /*12820*/  @P1 BRA `(.L_x_2845) ;  /* 0x00000000000c1947 */ /* 0x000fea0003800000 */
[----:B------:R-:W3:Y:S04]  /*12830*/  LDG.E R9, desc[UR54][R2.64] ;  /* 0x0000003602097981 */ /* 0x000ee8000c1e1900 */
[----:B0-----:R-:W3:Y:S02]  /*12840*/  LDG.E R22, desc[UR54][R2.64+0x4] ;  /* 0x0000043602167981 */ /* 0x001ee4000c1e1900 */
[----:B---3--:R-:W-:-:S07]  /*12850*/  IMAD.IADD R22, R22, 0x1, -R9 ;  /* 0x0000000116167824 */ /* 0x008fce00078e0a09 */
.L_x_2845:
        /* <DEDUP_REMOVED lines=12> */
[----:B--2---:R-:W-:-:S04]  /*12920*/  IMAD.U32 R2, RZ, RZ, UR4 ;  /* 0x00000004ff027e24 */ /* 0x004fc8000f8e00ff */
[----:B------:R-:W-:-:S05]  /*12930*/  IMAD.U32 R3, RZ, RZ, UR5 ;  /* 0x00000005ff037e24 */ /* 0x000fca000f8e00ff */
[----:B------:R1:W5:Y:S01]  /*12940*/  LDG.E R18, desc[UR54][R2.64] ;  /* 0x0000003602127981 */ /* 0x000362000c1e1900 */
[----:B------:R-:W-:Y:S05]  /*12950*/  BRA `(.L_x_2847) ;  /* 0x0000000000247947 */ /* 0x000fea0003800000 */
.L_x_2846:
[----:B------:R-:W-:Y:S02]  /*12960*/  ULDC.64 UR4, c[0x0][0xa08] ;  /* 0x0002820000047ab9 */ /* 0x000fe40000000a00 */
[----:B------:R-:W-:-:S04]  /*12970*/  ISETP.NE.U32.AND P0, PT, RZ, UR4, PT ;  /* 0x00000004ff007c0c */ /* 0x000fc8000bf05070 */
[----:B------:R-:W-:-:S13]  /*12980*/  ISETP.NE.AND.EX P0, PT, RZ, UR5, PT, P0 ;  /* 0x00000005ff007c0c */ /* 0x000fda000bf05300 */
[----:B------:R-:W-:Y:S05]  /*12990*/  @!P0 BRA `(.L_x_2847) ;  /* 0x0000000000148947 */ /* 0x000fea0003800000 */
[----:B--2---:R-:W1:Y:S02]  /*129a0*/  LDC.64 R2, c[0x0][0xa08] ;  /* 0x00028200ff027b82 */ /* 0x004e640000000a00 */
[----:B-1----:R-:W-:-:S05]  /*129b0*/  IMAD.WIDE R2, R32, 0x4, R2 ;  /* 0x0000000420027825 */ /* 0x002fca00078e0202 */
[----:B------:R-:W2:Y:S04]  /*129c0*/  LDG.E R18, desc[UR54][R2.64] ;  /* 0x0000003602127981 */ /* 0x000ea8000c1e1900 */
[----:B------:R-:W2:Y:S02]  /*129d0*/  LDG.E R5, desc[UR54][R2.64+0x4] ;  /* 0x0000043602057981 */ /* 0x000ea4000c1e1900 */
[----:B--2---:R-:W-:-:S07]  /*129e0*/  IMAD.IADD R18, R5, 0x1, -R18 ;  /* 0x0000000105127824 */ /* 0x004fce00078e0a12 */
.L_x_2847:
[----:B------:R-:W3:Y:S01]  /*129f0*/  LDL R0, [R1+0x4] ;  /* 0x0000040001007983 */ /* 0x000ee20000100800 */
[----:B------:R-:W4:Y:S03]  /*12a00*/  LDC R28, c[0x0][0x448] ;  /* 0x00011200ff1c7b82 */ /* 0x000f260000000800 */
[----:B------:R-:W3:Y:S01]  /*12a10*/  LDL R17, [R1+0x8] ;  /* 0x0000080001117983 */ /* 0x000ee20000100800 */
[----:B-----5:R-:W-:Y:S01]  /*12a20*/  IMAD.IADD R18, R18, 0x1, -R35 ;  /* 0x0000000112127824 */ /* 0x020fe200078e0a23 */
[----:B------:R-:W-:Y:S02]  /*12a30*/  LOP3.LUT R24, R24, 0xfffffbff, RZ, 0xc0, !PT ;  /* 0xfffffbff18187812 */ /* 0x000fe400078ec0ff */
[----:B----4-:R-:W-:-:S13]  /*12a40*/  ISETP.NE.AND P0, PT, R28, 0x1, PT ;  /* 0x000000011c00780c */ /* 0x010fda0003f05270 */
[----:B-12---:R-:W1:Y:S01]  /*12a50*/  @P0 LDC R3, c[0x0][0x44c] ;  /* 0x00011300ff030b82 */ /* 0x006e620000000800 */
[----:B------:R-:W-:-:S07]  /*12a60*/  @P0 LOP3.LUT R24, R24, 0x400, RZ, 0xfc, !PT ;  /* 0x0000040018180812 */ /* 0x000fce00078efcff */
[----:B------:R-:W2:Y:S01]  /*12a70*/  @P0 LDC R5, c[0x0][0x450] ;  /* 0x00011400ff050b82 */ /* 0x000ea20000000800 */
[----:B---3--:R-:W-:-:S04]  /*12a80*/  IMAD.SHL.U32 R0, R0, 0x80, RZ ;  /* 0x0000008000007824 */ /* 0x008fc800078e00ff */
[----:B------:R-:W-:-:S04]  /*12a90*/  VIADD R0, R0, 0x7f ;  /* 0x0000007f00007836 */ /* 0x000fc80000000000 */
[----:B-1----:R-:W-:Y:S01]  /*12aa0*/  @P0 IMAD.HI.U32 R2, R0, R3, RZ ;  /* 0x0000000300020227 */ /* 0x002fe200078e00ff */
[----:B0-----:R-:W-:-:S04]  /*12ab0*/  IADD3 R3, R18, 0xa0, -R22 ;  /* 0x000000a012037810 */ /* 0x001fc80007ffe816 */
[----:B--2---:R-:W-:Y:S01]  /*12ac0*/  @P0 SHF.R.U32.HI R0, RZ, R5, R2 ;  /* 0x00000005ff000219 */ /* 0x004fe20000011602 */
[----:B------:R-:W-:-:S04]  /*12ad0*/  VIADD R2, R18, 0x9f ;  /* 0x0000009f12027836 */ /* 0x000fc80000000000 */
[----:B------:R-:W-:-:S04]  /*12ae0*/  IMAD.HI R2, R2, 0x66666667, RZ ;  /* 0x6666666702027827 */ /* 0x000fc800078e02ff */
[----:B------:R-:W-:Y:S01]  /*12af0*/  IMAD.IADD R0, R3, 0x1, R0 ;  /* 0x0000000103007824 */ /* 0x000fe200078e0200 */
[----:B------:R-:W-:-:S03]  /*12b00*/  SHF.R.U32.HI R3, RZ, 0x1f, R2 ;  /* 0x0000001fff037819 */ /* 0x000fc60000011602 */
[----:B------:R-:W-:Y:S01]  /*12b10*/  IMAD.HI R4, R0, 0x66666667, RZ ;  /* 0x6666666700047827 */ /* 0x000fe200078e02ff */
[----:B------:R-:W-:Y:S02]  /*12b20*/  LEA.HI.SX32 R0, R2, R3, 0x1a ;  /* 0x0000000302007211 */ /* 0x000fe400078fd2ff */
[----:B------:R-:W-:Y:S02]  /*12b30*/  LOP3.LUT R2, R17, 0xff000000, RZ, 0xc0, !PT ;  /* 0xff00000011027812 */ /* 0x000fe400078ec0ff */
[----:B------:R-:W-:Y:S02]  /*12b40*/  SHF.R.U32.HI R3, RZ, 0x1f, R4 ;  /* 0x0000001fff037819 */ /* 0x000fe40000011604 */
[----:B------:R-:W-:Y:S02]  /*12b50*/  SHF.R.U32.HI R2, RZ, 0x8, R2 ;  /* 0x00000008ff027819 */ /* 0x000fe40000011602 */
[----:B------:R-:W-:-:S04]  /*12b60*/  LEA.HI.SX32 R3, R4, R3, 0x1a ;  /* 0x0000000304037211 */ /* 0x000fc800078fd2ff */
[----:B------:R-:W-:Y:S02]  /*12b70*/  VIMNMX R0, R0, R3, PT ;  /* 0x0000000300007248 */ /* 0x000fe40003fe0100 */
[----:B------:R-:W-:Y:S02]  /*12b80*/  LOP3.LUT R3, R17, 0xff0000, RZ, 0xc0, !PT ;  /* 0x00ff000011037812 */ /* 0x000fe400078ec0ff */
[----:B------:R-:W-:Y:S02]  /*12b90*/  ISETP.GE.AND P0, PT, R0, 0x1, PT ;  /* 0x000000010000780c */ /* 0x000fe40003f06270 */
[----:B------:R-:W-:Y:S01]  /*12ba0*/  LEA.HI R3, R3, R2, RZ, 0x10 ;  /* 0x0000000203037211 */ /* 0x000fe200078f80ff */
[----:B------:R-:W-:-:S03]  /*12bb0*/  IMAD.MOV.U32 R2, RZ, RZ, RZ ;  /* 0x000000ffff027224 */ /* 0x000fc600078e00ff */
[----:B------:R-:W-:-:S07]  /*12bc0*/  LOP3.LUT R37, R3, 0xff, RZ, 0xc0, !PT ;  /* 0x000000ff03257812 */ /* 0x000fce00078ec0ff */
[----:B------:R-:W-:Y:S05]  /*12bd0*/  @!P0 BRA `(.L_x_2848) ;  /* 0x0000000000708947 */ /* 0x000fea0003800000 */
[----:B------:R-:W-:Y:S01]  /*12be0*/  SHF.R.U32.HI R5, RZ, 0x10, R3 ;  /* 0x00000010ff057819 */ /* 0x000fe20000011603 */
[----:B------:R-:W-:-:S03]  /*12bf0*/  IMAD.MOV.U32 R2, RZ, RZ, RZ ;  /* 0x000000ffff027224 */ /* 0x000fc600078e00ff */
[----:B------:R-:W-:-:S13]  /*12c00*/  ISETP.NE.AND P0, PT, R5, RZ, PT ;  /* 0x000000ff0500720c */ /* 0x000fda0003f05270 */
[----:B------:R-:W0:Y:S02]  /*12c10*/  @!P0 LDC R5, c[0x0][0x9f0] ;  /* 0x00027c00ff058b82 */ /* 0x000e240000000800 */
[-C--:B0-----:R-:W-:Y:S02]  /*12c20*/  IABS R4, R5.reuse ;  /* 0x0000000500047213 */ /* 0x081fe40000000000 */
[----:B------:R-:W-:Y:S02]  /*12c30*/  IADD3 R6, R5, -0x1, R0 ;  /* 0xffffffff05067810 */ /* 0x000fe40007ffe000 */
[----:B------:R-:W0:Y:S02]  /*12c40*/  I2F.RP R7, R4 ;  /* 0x0000000400077306 */ /* 0x000e240000209400 */
[----:B------:R-:W-:-:S04]  /*12c50*/  LOP3.LUT R8, R6, R5, RZ, 0x3c, !PT ;  /* 0x0000000506087212 */ /* 0x000fc800078e3cff */
[----:B------:R-:W-:Y:S02]  /*12c60*/  ISETP.GE.AND P2, PT, R8, RZ, PT ;  /* 0x000000ff0800720c */ /* 0x000fe40003f46270 */
        /* <DEDUP_REMOVED lines=19> */
.L_x_2848:
        /* <DEDUP_REMOVED lines=24> */
.L_x_2850:
        /* <DEDUP_REMOVED lines=20> */
.L_x_2853:
[----:B------:R-:W-:Y:S05]  /*13060*/  BSYNC B6 ;  /* 0x0000000000067941 */ /* 0x000fea0003800000 */
.L_x_2852:
        /* <DEDUP_REMOVED lines=22> */
.L_x_2855:
[----:B------:R-:W-:Y:S05]  /*131d0*/  BSYNC B6 ;  /* 0x0000000000067941 */ /* 0x000fea0003800000 */
.L_x_2854:
        /* <DEDUP_REMOVED lines=20> */
.L_x_2857:
[----:B------:R-:W-:Y:S05]  /*13320*/  BSYNC B6 ;  /* 0x0000000000067941 */ /* 0x000fea0003800000 */
.L_x_2856:
        /* <DEDUP_REMOVED lines=19> */
.L_x_2859:
[----:B------:R-:W-:Y:S05]  /*13460*/  BSYNC B6 ;  /* 0x0000000000067941 */ /* 0x000fea0003800000 */
.L_x_2858:
        /* <DEDUP_REMOVED lines=15> */
.L_x_2938:
[----:B------:R-:W0:Y:S01]  /*13560*/  S2R R0, SR_TID.X ;  /* 0x0000000000007919 */ /* 0x000e220000002100 */
[----:B------:R-:W-:Y:S01]  /*13570*/  UMOV UR4, 0xa0 ;  /* 0x000000a000047882 */ /* 0x000fe20000000000 */
[----:B------:R-:W1:Y:S01]  /*13580*/  @P2 LDC R5, c[0x0][0x434] ;  /* 0x00010d00ff052b82 */ /* 0x000e620000000800 */
[----:B------:R-:W-:Y:S01]  /*13590*/  UIMAD UR4, UR46, UR4, -0xa0 ;  /* 0xffffff602e0474a4 */ /* 0x000fe2000f8e0204 */
[----:B------:R-:W2:Y:S01]  /*135a0*/  S2R R10, SR_TID.X ;  /* 0x00000000000a7919 */ /* 0x000ea20000002100 */
[----:B-----5:R-:W-:-:S05]  /*135b0*/  SHF.R.S32.HI R36, RZ, 0x1f, R32 ;  /* 0x0000001fff247819 */ /* 0x020fca0000011420 */
[----:B------:R-:W3:Y:S01]  /*135c0*/  @P2 LDC R7, c[0x0][0x438] ;  /* 0x00010e00ff072b82 */ /* 0x000ee20000000800 */
[----:B0-----:R-:W-:Y:S01]  /*135d0*/  LOP3.LUT R0, R0, 0x7f, RZ, 0xc0, !PT ;  /* 0x0000007f00007812 */ /* 0x001fe200078ec0ff */
[----:B--2---:R-:W-:-:S03]  /*135e0*/  IMAD.SHL.U32 R11, R10, 0x10, RZ ;  /* 0x000000100a0b7824 */ /* 0x004fc600078e00ff */
[----:B------:R-:W-:Y:S01]  /*135f0*/  SHF.R.U32.HI R12, RZ, 0x3, R0 ;  /* 0x00000003ff0c7819 */ /* 0x000fe20000011600 */
[----:B------:R-:W-:-:S03]  /*13600*/  IMAD.SHL.U32 R10, R10, 0x10, RZ ;  /* 0x000000100a0a7824 */ /* 0x000fc600078e00ff */
[C---:B------:R-:W-:Y:S02]  /*13610*/  LOP3.LUT R11, R12.reuse, 0x70, R11, 0xf8, !PT ;  /* 0x000000700c0b7812 */ /* 0x040fe400078ef80b */
[----:B------:R-:W-:Y:S02]  /*13620*/  LOP3.LUT R10, R12, 0x70, R10, 0xf8, !PT ;  /* 0x000000700c0a7812 */ /* 0x000fe400078ef80a */
[----:B------:R-:W-:-:S05]  /*13630*/  LOP3.LUT R11, R11, 0x80, RZ, 0xfc, !PT ;  /* 0x000000800b0b7812 */ /* 0x000fca00078efcff */
[----:B------:R-:W-:-:S05]  /*13640*/  VIADD R0, R11, UR4 ;  /* 0x000000040b007c36 */ /* 0x000fca0008000000 */
[C---:B------:R-:W-:Y:S01]  /*13650*/  ISETP.GE.AND P0, PT, R0.reuse, R18, PT ;  /* 0x000000120000720c */ /* 0x040fe20003f06270 */
[----:B------:R-:W-:-:S03]  /*13660*/  IMAD.IADD R0, R0, 0x1, R35 ;  /* 0x0000000100007824 */ /* 0x000fc600078e0223 */
[----:B------:R-:W-:Y:S01]  /*13670*/  ISETP.GT.U32.OR P0, PT, R11, 0x9f, P0 ;  /* 0x0000009f0b00780c */ /* 0x000fe20000704470 */
[----:B-1----:R-:W-:-:S04]  /*13680*/  @P2 IMAD.HI.U32 R4, R0, R5, RZ ;  /* 0x0000000500042227 */ /* 0x002fc800078e00ff */
[----:B------:R-:W-:Y:S01]  /*13690*/  IMAD.MOV.U32 R8, RZ, RZ, R0 ;  /* 0x000000ffff087224 */ /* 0x000fe200078e0000 */
[----:B---3--:R-:W-:-:S07]  /*136a0*/  @P2 SHF.R.U32.HI R8, RZ, R7, R4 ;  /* 0x00000007ff082219 */ /* 0x008fce0000011604 */
[----:B------:R-:W0:Y:S01]  /*136b0*/  @!P0 LDC.64 R2, c[0x0][0x428] ;  /* 0x00010a00ff028b82 */ /* 0x000e220000000a00 */
[--C-:B------:R-:W-:Y:S01]  /*136c0*/  @!P0 SHF.R.S32.HI R7, RZ, 0x1f, R8.reuse ;  /* 0x0000001fff078819 */ /* 0x100fe20000011408 */
[----:B------:R-:W-:-:S06]  /*136d0*/  @!P0 IMAD.MOV.U32 R6, RZ, RZ, R8 ;  /* 0x000000ffff068224 */ /* 0x000fcc00078e0008 */
[----:B------:R-:W1:Y:S01]  /*136e0*/  @!P0 LDC.64 R4, c[0x0][0x418] ;  /* 0x00010600ff048b82 */ /* 0x000e620000000a00 */
[----:B0-----:R-:W-:-:S04]  /*136f0*/  @!P0 IMAD R9, R36, R2, RZ ;  /* 0x0000000224098224 */ /* 0x001fc800078e02ff */
[C---:B------:R-:W-:Y:S02]  /*13700*/  @!P0 IMAD R9, R32.reuse, R3, R9 ;  /* 0x0000000320098224 */ /* 0x040fe400078e0209 */
[----:B------:R-:W-:-:S04]  /*13710*/  @!P0 IMAD.WIDE.U32 R2, R32, R2, R6 ;  /* 0x0000000220028225 */ /* 0x000fc800078e0006 */
[----:B------:R-:W-:Y:S01]  /*13720*/  @!P0 IMAD.IADD R9, R9, 0x1, R3 ;  /* 0x0000000109098824 */ /* 0x000fe200078e0203 */
[----:B-1----:R-:W-:Y:S01]  /*13730*/  @!P0 LEA R6, P1, R2, R4, 0x2 ;  /* 0x0000000402068211 */ /* 0x002fe200078210ff */
[----:B------:R-:W-:-:S03]  /*13740*/  VIADD R4, R10, UR4 ;  /* 0x000000040a047c36 */ /* 0x000fc60008000000 */
[----:B------:R-:W-:Y:S01]  /*13750*/  @!P0 LEA.HI.X R7, R2, R5, R9, 0x2, P1 ;  /* 0x0000000502078211 */ /* 0x000fe200008f1409 */
[----:B------:R-:W-:Y:S01]  /*13760*/  IMAD.MOV.U32 R5, RZ, RZ, RZ ;  /* 0x000000ffff057224 */ /* 0x000fe200078e00ff */
[----:B------:R-:W0:Y:S05]  /*13770*/  @P2 LDC R9, c[0x0][0x434] ;  /* 0x00010d00ff092b82 */ /* 0x000e2a0000000800 */
[----:B------:R1:W5:Y:S01]  /*13780*/  @!P0 LDG.E R5, desc[UR54][R6.64] ;  /* 0x0000003606058981 */ /* 0x000362000c1e1900 */
[C---:B------:R-:W-:Y:S01]  /*13790*/  ISETP.GE.AND P0, PT, R4.reuse, R18, PT ;  /* 0x000000120400720c */ /* 0x040fe20003f06270 */
[----:B------:R-:W-:-:S04]  /*137a0*/  IMAD.IADD R4, R4, 0x1, R35 ;  /* 0x0000000104047824 */ /* 0x000fc800078e0223 */
[----:B------:R-:W-:Y:S01]  /*137b0*/  IMAD.MOV.U32 R10, RZ, RZ, R4 ;  /* 0x000000ffff0a7224 */ /* 0x000fe200078e0004 */
[----:B-1----:R-:W1:Y:S08]  /*137c0*/  @P2 LDC R6, c[0x0][0x438] ;  /* 0x00010e00ff062b82 */ /* 0x002e700000000800 */
[----:B------:R-:W2:Y:S01]  /*137d0*/  @!P0 LDC.64 R2, c[0x0][0x428] ;  /* 0x00010a00ff028b82 */ /* 0x000ea20000000a00 */
[----:B0-----:R-:W-:-:S04]  /*137e0*/  @P2 IMAD.HI.U32 R7, R4, R9, RZ ;  /* 0x0000000904072227 */ /* 0x001fc800078e00ff */
[----:B------:R-:W-:Y:S01]  /*137f0*/  IMAD.MOV R9, RZ, RZ, -R8 ;  /* 0x000000ffff097224 */ /* 0x000fe200078e0a08 */
[----:B-1----:R-:W-:-:S03]  /*13800*/  @P2 SHF.R.U32.HI R10, RZ, R6, R7 ;  /* 0x00000006ff0a2219 */ /* 0x002fc60000011607 */
[----:B------:R-:W-:Y:S02]  /*13810*/  IMAD R6, R19, R9, R0 ;  /* 0x0000000913067224 */ /* 0x000fe400078e0200 */
[----:B------:R-:W-:Y:S01]  /*13820*/  IMAD.MOV.U32 R7, RZ, RZ, RZ ;  /* 0x000000ffff077224 */ /* 0x000fe200078e00ff */
[--C-:B------:R-:W-:Y:S01]  /*13830*/  @!P0 SHF.R.S32.HI R9, RZ, 0x1f, R10.reuse ;  /* 0x0000001fff098819 */ /* 0x100fe2000001140a */
[----:B------:R-:W-:Y:S02]  /*13840*/  @!P0 IMAD.MOV.U32 R8, RZ, RZ, R10 ;  /* 0x000000ffff088224 */ /* 0x000fe400078e000a */
[-C--:B--2---:R-:W-:Y:S02]  /*13850*/  @!P0 IMAD R0, R36, R2.reuse, RZ ;  /* 0x0000000224008224 */ /* 0x084fe400078e02ff */
[----:B------:R-:W-:-:S04]  /*13860*/  @!P0 IMAD.WIDE.U32 R8, R32, R2, R8 ;  /* 0x0000000220088225 */ /* 0x000fc800078e0008 */
[----:B------:R-:W-:Y:S02]  /*13870*/  @!P0 IMAD R0, R32, R3, R0 ;  /* 0x0000000320008224 */ /* 0x000fe400078e0200 */
[----:B------:R-:W0:Y:S02]  /*13880*/  @!P0 LDC.64 R2, c[0x0][0x418] ;  /* 0x00010600ff028b82 */ /* 0x000e240000000a00 */
[----:B------:R-:W-:Y:S01]  /*13890*/  @!P0 IMAD.IADD R0, R9, 0x1, R0 ;  /* 0x0000000109008824 */ /* 0x000fe200078e0200 */
[----:B------:R-:W-:Y:S02]  /*138a0*/  LOP3.LUT R24, R24, 0xfffffffd, RZ, 0xc0, !PT ;  /* 0xfffffffd18187812 */ /* 0x000fe400078ec0ff */
[----:B0-----:R-:W-:-:S04]  /*138b0*/  @!P0 LEA R2, P1, R8, R2, 0x2 ;  /* 0x0000000208028211 */ /* 0x001fc800078210ff */
[----:B------:R-:W-:Y:S01]  /*138c0*/  @!P0 LEA.HI.X R3, R8, R3, R0, 0x2, P1 ;  /* 0x0000000308038211 */ /* 0x000fe200008f1400 */
[----:B------:R-:W-:-:S04]  /*138d0*/  IMAD.U32 R0, RZ, RZ, UR42 ;  /* 0x0000002aff007e24 */ /* 0x000fc8000f8e00ff */
[----:B------:R0:W5:Y:S01]  /*138e0*/  @!P0 LDG.E R7, desc[UR54][R2.64] ;  /* 0x0000003602078981 */ /* 0x000162000c1e1900 */
[----:B------:R-:W-:Y:S01]  /*138f0*/  ISETP.GT.U32.AND P0, PT, R11, 0x9f, PT ;  /* 0x0000009f0b00780c */ /* 0x000fe20003f04070 */
[----:B------:R-:W-:Y:S01]  /*13900*/  IMAD.MOV R9, RZ, RZ, -R10 ;  /* 0x000000ffff097224 */ /* 0x000fe200078e0a0a */
[----:B------:R-:W-:Y:S02]  /*13910*/  ISETP.NE.AND P2, PT, R0, 0x3, PT ;  /* 0x000000030000780c */ /* 0x000fe40003f45270 */
[----:B------:R-:W-:Y:S01]  /*13920*/  LOP3.LUT R17, R17, 0xffff, RZ, 0xc0, !PT ;  /* 0x0000ffff11117812 */ /* 0x000fe200078ec0ff */
[----:B------:R-:W-:Y:S02]  /*13930*/  IMAD R8, R19, R9, R4 ;  /* 0x0000000913087224 */ /* 0x000fe400078e0204 */
[----:B------:R-:W-:-:S04]  /*13940*/  IMAD.U32 R4, RZ, RZ, UR46 ;  /* 0x0000002eff047e24 */ /* 0x000fc8000f8e00ff */
[----:B------:R-:W-:Y:S02]  /*13950*/  VIADD R4, R4, 0xffffffff ;  /* 0xffffffff04047836 */ /* 0x000fe40000000000 */
[----:B------:R-:W-:-:S04]  /*13960*/  @P0 LOP3.LUT R24, R24, 0x2, RZ, 0xfc, !PT ;  /* 0x0000000218180812 */ /* 0x000fc800078efcff */
[----:B------:R-:W-:-:S04]  /*13970*/  LOP3.LUT R24, R24, 0xfffffffb, RZ, 0xc0, !PT ;  /* 0xfffffffb18187812 */ /* 0x000fc800078ec0ff */
[----:B------:R-:W-:Y:S01]  /*13980*/  @P2 LOP3.LUT R24, R24, 0x4, RZ, 0xfc, !PT ;  /* 0x0000000418182812 */ /* 0x000fe200078efcff */
[----:B0-----:R-:W-:Y:S06]  /*13990*/  @!P2 BRA `(.L_x_2861) ;  /* 0x000000000004a947 */ /* 0x001fec0003800000 */
[----:B------:R-:W-:Y:S01]  /*139a0*/  BPT.TRAP 0x1 ;  /* 0x000000040000795c */ /* 0x000fe20000300000 */
.L_x_2861:
[----:B------:R-:W-:Y:S01]  /*139b0*/  IMAD R0, R30, 0x8, R16 ;  /* 0x000000081e007824 */ /* 0x000fe200078e0210 */
[----:B------:R-:W-:Y:S01]  /*139c0*/  SHF.L.U32 R26, R34, 0x1f, RZ ;  /* 0x0000001f221a7819 */ /* 0x000fe200000006ff */
[----:B------:R-:W-:Y:S01]  /*139d0*/  BSSY B0, `(.L_x_2862) ;  /* 0x0000004000007945 */ /* 0x000fe20003800000 */
[----:B------:R-:W-:Y:S02]  /*139e0*/  SHF.R.S32.HI R21, RZ, 0x1f, R8 ;  /* 0x0000001fff157819 */ /* 0x000fe40000011408 */
[----:B------:R-:W0:Y:S02]  /*139f0*/  SYNCS.PHASECHK.TRANS64.TRYWAIT P0, [R0+URZ+0x22880], R26 ;  /* 0x0228801a000075a7 */ /* 0x000e24000800017f */
[----:B0-----:R-:W-:Y:S05]  /*13a00*/  @!P0 BRA `(.L_x_2863) ;  /* 0x0000005400548947 */ /* 0x001fea0003800000 */
.L_x_2939:
[----:B------:R-:W-:Y:S05]  /*13a10*/  BSYNC B0 ;  /* 0x0000000000007941 */ /* 0x000fea0003800000 */
.L_x_2862:
[----:B------:R-:W2:Y:S01]  /*13a20*/  LDL R12, [R1+0x10] ;  /* 0x00001000010c7983 */ /* 0x000ea20000100800 */
[----:B------:R-:W1:Y:S01]  /*13a30*/  LDC R13, c[0x0][0x2f4] ;  /* 0x0000bd00ff0d7b82 */ /* 0x000e620000000800 */
[----:B------:R-:W-:Y:S01]  /*13a40*/  ULDC.64 UR4, c[0x0][0x328] ;  /* 0x0000ca0000047ab9 */ /* 0x000fe20000000a00 */
[----:B-----5:R-:W-:Y:S01]  /*13a50*/  SHF.R.S32.HI R25, RZ, 0x1f, R7 ;  /* 0x0000001fff197819 */ /* 0x020fe20000011407 */
[----:B------:R-:W-:Y:S01]  /*13a60*/  IMAD R9, R21, UR4, RZ ;  /* 0x0000000415097c24 */ /* 0x000fe2000f8e02ff */
[----:B------:R-:W-:Y:S01]  /*13a70*/  ULDC.64 UR6, c[0x0][0x338] ;  /* 0x0000ce0000067ab9 */ /* 0x000fe20000000a00 */
[C---:B------:R-:W-:Y:S01]  /*13a80*/  IMAD.WIDE.U32 R2, R8.reuse, UR4, RZ ;  /* 0x0000000408027c25 */ /* 0x040fe2000f8e00ff */
[----:B------:R-:W-:Y:S02]  /*13a90*/  SHF.R.S32.HI R23, RZ, 0x1f, R6 ;  /* 0x0000001fff177819 */ /* 0x000fe40000011406 */
[----:B------:R-:W-:Y:S01]  /*13aa0*/  SHF.R.S32.HI R27, RZ, 0x1f, R5 ;  /* 0x0000001fff1b7819 */ /* 0x000fe20000011405 */
[----:B------:R-:W-:Y:S01]  /*13ab0*/  IMAD R9, R8, UR5, R9 ;  /* 0x0000000508097c24 */ /* 0x000fe2000f8e0209 */
[----:B------:R-:W-:Y:S01]  /*13ac0*/  LOP3.LUT R24, R24, 0xfffffffe, RZ, 0xc0, !PT ;  /* 0xfffffffe18187812 */ /* 0x000fe200078ec0ff */
[----:B------:R-:W-:-:S02]  /*13ad0*/  IMAD R10, R25, UR6, RZ ;  /* 0x00000006190a7c24 */ /* 0x000fc4000f8e02ff */
[----:B------:R-:W-:Y:S02]  /*13ae0*/  IMAD.IADD R3, R3, 0x1, R9 ;  /* 0x0000000103037824 */ /* 0x000fe400078e0209 */
[C---:B------:R-:W-:Y:S02]  /*13af0*/  IMAD R10, R7.reuse, UR7, R10 ;  /* 0x00000007070a7c24 */ /* 0x040fe4000f8e020a */
[----:B------:R-:W-:-:S04]  /*13b00*/  IMAD.WIDE.U32 R2, R7, UR6, R2 ;  /* 0x0000000607027c25 */ /* 0x000fc8000f8e0002 */
[----:B------:R-:W-:Y:S02]  /*13b10*/  IMAD R18, R4, -0xa0, R18 ;  /* 0xffffff6004127824 */ /* 0x000fe400078e0212 */
[----:B------:R-:W-:Y:S01]  /*13b20*/  IMAD R4, R23, UR4, RZ ;  /* 0x0000000417047c24 */ /* 0x000fe2000f8e02ff */
[-C--:B-1----:R-:W-:Y:S01]  /*13b30*/  ISETP.GE.AND P1, PT, R29, R13.reuse, PT ;  /* 0x0000000d1d00720c */ /* 0x082fe20003f26270 */
        /* <DEDUP_REMOVED lines=21> */
[----:B------:R-:W-:Y:S02]  /*13c90*/  IADD3 R9, P1, R2, UR6, RZ ;  /* 0x0000000602097c10 */ /* 0x000fe4000ff3e0ff */
[----:B-1----:R-:W-:-:S02]  /*13ca0*/  LOP3.LUT R13, R13, 0x7f, RZ, 0xc0, !PT ;  /* 0x0000007f0d0d7812 */ /* 0x002fc400078ec0ff */
[----:B------:R-:W-:Y:S02]  /*13cb0*/  IADD3.X R19, R19, UR7, R3, P1, !PT ;  /* 0x0000000713137c10 */ /* 0x000fe40008ffe403 */
[----:B------:R-:W-:-:S05]  /*13cc0*/  SHF.R.U32.HI R13, RZ, 0x3, R13 ;  /* 0x00000003ff0d7819 */ /* 0x000fca000001160d */
[----:B------:R-:W-:-:S05]  /*13cd0*/  IMAD.IADD R18, R18, 0x1, -R13 ;  /* 0x0000000112127824 */ /* 0x000fca00078e0a0d */
[----:B------:R-:W-:-:S13]  /*13ce0*/  ISETP.GE.AND P1, PT, R18, 0x1, PT ;  /* 0x000000011200780c */ /* 0x000fda0003f26270 */
[----:B------:R-:W-:Y:S01]  /*13cf0*/  @P1 LOP3.LUT R24, R24, 0x80, RZ, 0xfc, !PT ;  /* 0x0000008018181812 */ /* 0x000fe200078efcff */
[----:B--2---:R-:W-:Y:S01]  /*13d00*/  IMAD R4, R30, 0x5000, R12 ;  /* 0x000050001e047824 */ /* 0x004fe200078e020c */
        /* <DEDUP_REMOVED lines=78> */
.L_x_2961:
        /* <DEDUP_REMOVED lines=9> */
.L_x_2865:
        /* <DEDUP_REMOVED lines=11> */
.L_x_2866:
[----:B------:R1:W-:Y:S01]  /*14330*/  SYNCS.ARRIVE.TRANS64.A1T0 RZ, [R0+URZ+0x22870], RZ ;  /* 0x022870ff00ff79a7 */ /* 0x0003e2000810003f */
[----:B------:R-:W-:Y:S05]  /*14340*/  @!P6 BRA `(.L_x_2867) ;  /* 0x000000000004e947 */ /* 0x000fea0003800000 */
[----:B------:R-:W-:Y:S01]  /*14350*/  BPT.TRAP 0x1 ;  /* 0x000000040000795c */ /* 0x000fe20000300000 */
.L_x_2867:
[----:B------:R-:W2:Y:S01]  /*14360*/  SYNCS.PHASECHK.TRANS64.TRYWAIT P0, [R0+URZ+0x22840], R26 ;  /* 0x0228401a000075a7 */ /* 0x000ea2000800017f */
[----:B------:R-:W-:Y:S04]  /*14370*/  BSSY B0, `(.L_x_2868) ;  /* 0x0000002000007945 */ /* 0x000fe80003800000 */
[----:B--2---:R-:W-:Y:S05]  /*14380*/  @!P0 BRA `(.L_x_2869) ;  /* 0x00000058002c8947 */ /* 0x004fea0003800000 */
.L_x_2962:
[----:B------:R-:W-:Y:S05]  /*14390*/  BSYNC B0 ;  /* 0x0000000000007941 */ /* 0x000fea0003800000 */
.L_x_2868:
[----:B------:R-:W-:Y:S01]  /*143a0*/  ULDC.64 UR4, c[0x0][0x300] ;  /* 0x0000c00000047ab9 */ /* 0x000fe20000000a00 */
[----:B------:R-:W-:Y:S01]  /*143b0*/  ULDC.64 UR6, c[0x0][0x310] ;  /* 0x0000c40000067ab9 */ /* 0x000fe20000000a00 */
[----:B------:R-:W-:Y:S01]  /*143c0*/  IMAD R9, R21, UR4, RZ ;  /* 0x0000000415097c24 */ /* 0x000fe2000f8e02ff */
[----:B------:R-:W-:Y:S01]  /*143d0*/  ULDC.64 UR8, c[0x0][0x2e8] ;  /* 0x0000ba0000087ab9 */ /* 0x000fe20000000a00 */
[C---:B------:R-:W-:Y:S01]  /*143e0*/  IMAD.WIDE.U32 R2, R8.reuse, UR4, RZ ;  /* 0x0000000408027c25 */ /* 0x040fe2000f8e00ff */
[----:B------:R-:W3:Y:S03]  /*143f0*/  LDC R12, c[0x0][0x2f4] ;  /* 0x0000bd00ff0c7b82 */ /* 0x000ee60000000800 */
[----:B------:R-:W-:Y:S02]  /*14400*/  IMAD R9, R8, UR5, R9 ;  /* 0x0000000508097c24 */ /* 0x000fe4000f8e0209 */
[----:B------:R-:W-:-:S02]  /*14410*/  IMAD R25, R25, UR6, RZ ;  /* 0x0000000619197c24 */ /* 0x000fc4000f8e02ff */
[----:B------:R-:W-:Y:S02]  /*14420*/  IMAD.IADD R3, R3, 0x1, R9 ;  /* 0x0000000103037824 */ /* 0x000fe400078e0209 */
[C---:B------:R-:W-:Y:S02]  /*14430*/  IMAD R25, R7.reuse, UR7, R25 ;  /* 0x0000000707197c24 */ /* 0x040fe4000f8e0219 */
[----:B------:R-:W-:-:S04]  /*14440*/  IMAD.WIDE.U32 R2, R7, UR6, R2 ;  /* 0x0000000607027c25 */ /* 0x000fc8000f8e0002 */
[----:B------:R-:W-:Y:S02]  /*14450*/  IMAD R23, R23, UR4, RZ ;  /* 0x0000000417177c24 */ /* 0x000fe4000f8e02ff */
[----:B------:R-:W-:Y:S02]  /*14460*/  IMAD.IADD R3, R3, 0x1, R25 ;  /* 0x0000000103037824 */ /* 0x000fe400078e0219 */
[C---:B------:R-:W-:Y:S02]  /*14470*/  IMAD R23, R6.reuse, UR5, R23 ;  /* 0x0000000506177c24 */ /* 0x040fe4000f8e0217 */
[----:B------:R-:W-:Y:S01]  /*14480*/  IMAD.WIDE.U32 R6, R6, UR4, RZ ;  /* 0x0000000406067c25 */ /* 0x000fe2000f8e00ff */
[----:B------:R-:W-:Y:S01]  /*14490*/  ULDC.64 UR4, c[0x0][0x308] ;  /* 0x0000c20000047ab9 */ /* 0x000fe20000000a00 */
[----:B---3--:R-:W-:Y:S02]  /*144a0*/  ISETP.GE.AND P2, PT, R29, R12, PT ;  /* 0x0000000c1d00720c */ /* 0x008fe40003f46270 */
[----:B------:R-:W-:-:S04]  /*144b0*/  IMAD.WIDE.U32 R2, R17, UR4, R2 ;  /* 0x0000000411027c25 */ /* 0x000fc8000f8e0002 */
[----:B------:R-:W-:Y:S01]  /*144c0*/  IMAD.MOV.U32 R10, RZ, RZ, R6 ;  /* 0x000000ffff0a7224 */ /* 0x000fe200078e0006 */
[----:B------:R-:W-:Y:S01]  /*144d0*/  IADD3 R8, P0, R2, UR8, RZ ;  /* 0x0000000802087c10 */ /* 0x000fe2000ff1e0ff */
[----:B------:R-:W-:Y:S02]  /*144e0*/  IMAD R6, R17, UR5, RZ ;  /* 0x0000000511067c24 */ /* 0x000fe4000f8e02ff */
[----:B------:R-:W-:Y:S02]  /*144f0*/  IMAD.IADD R11, R7, 0x1, R23 ;  /* 0x00000001070b7824 */ /* 0x000fe400078e0217 */
[----:B------:R-:W-:Y:S01]  /*14500*/  IMAD R27, R27, UR6, RZ ;  /* 0x000000061b1b7c24 */ /* 0x000fe2000f8e02ff */
[----:B------:R-:W-:Y:S01]  /*14510*/  IADD3.X R7, R3, UR9, R6, P0, !PT ;  /* 0x0000000903077c10 */ /* 0x000fe200087fe406 */
[----:B------:R-:W-:-:S04]  /*14520*/  IMAD.WIDE.U32 R2, R5, UR6, R10 ;  /* 0x0000000605027c25 */ /* 0x000fc8000f8e000a */
[----:B------:R-:W-:-:S04]  /*14530*/  IMAD R27, R5, UR7, R27 ;  /* 0x00000007051b7c24 */ /* 0x000fc8000f8e021b */
[----:B------:R-:W-:Y:S02]  /*14540*/  IMAD.IADD R3, R3, 0x1, R27 ;  /* 0x0000000103037824 */ /* 0x000fe400078e021b */
[----:B------:R-:W-:Y:S01]  /*14550*/  IMAD.WIDE.U32 R2, R17, UR4, R2 ;  /* 0x0000000411027c25 */ /* 0x000fe2000f8e0002 */
[----:B------:R-:W-:Y:S02]  /*14560*/  UMOV UR4, 0xffffffff ;  /* 0xffffffff00047882 */ /* 0x000fe40000000000 */
[----:B------:R-:W-:-:S04]  /*14570*/  IADD3 R5, P0, R2, UR8, RZ ;  /* 0x0000000802057c10 */ /* 0x000fc8000ff1e0ff */
[----:B------:R-:W-:Y:S01]  /*14580*/  IADD3.X R6, R6, UR9, R3, P0, !PT ;  /* 0x0000000906067c10 */ /* 0x000fe200087fe403 */
[----:B------:R-:W-:Y:S08]  /*14590*/  BRA.DIV UR4, `(.L_x_2870) ;  /* 0x0000005604bc7947 */ /* 0x000ff0000b800000 */
[----:B------:R-:W3:Y:S01]  /*145a0*/  SHFL.IDX PT, R3, R8, RZ, 0x181f ;  /* 0x00181fff08037589 */ /* 0x000ee200000e0000 */
[C---:B------:R-:W-:Y:S02]  /*145b0*/  LOP3.LUT P6, RZ, R24.reuse, 0x80, RZ, 0xc0, !PT ;  /* 0x0000008018ff7812 */ /* 0x040fe400078cc0ff */
[----:B------:R-:W-:Y:S01]  /*145c0*/  LOP3.LUT R24, R24, 0xffffefff, RZ, 0xc0, !PT ;  /* 0xffffefff18187812 */ /* 0x000fe200078ec0ff */
[----:B------:R-:W4:Y:S03]  /*145d0*/  SHFL.IDX PT, R2, R7, RZ, 0x181f ;  /* 0x00181fff07027589 */ /* 0x000f2600000e0000 */
[----:B------:R-:W-:Y:S01]  /*145e0*/  @P1 LOP3.LUT R24, R24, 0x1000, RZ, 0xfc, !PT ;  /* 0x0000100018181812 */ /* 0x000fe200078efcff */
[----:B------:R-:W-:Y:S03]  /*145f0*/  SHFL.IDX PT, R14, R8, 0x7, 0x181f ;  /* 0x00f81f00080e7f89 */ /* 0x000fe600000e0000 */
[----:B------:R-:W-:-:S03]  /*14600*/  LOP3.LUT P1, RZ, R24, 0x10, RZ, 0xc0, !PT ;  /* 0x0000001018ff7812 */ /* 0x000fc6000782c0ff */
[----:B---3--:R-:W-:-:S05]  /*14610*/  @P6 IADD3 R3, P0, R29, R3, RZ ;  /* 0x000000031d036210 */ /* 0x008fca0007f1e0ff */
[----:B----4-:R-:W-:-:S05]  /*14620*/  @P6 IMAD.X R2, RZ, RZ, R2, P0 ;  /* 0x000000ffff026224 */ /* 0x010fca00000e0602 */
[----:B------:R-:W-:-:S04]  /*14630*/  @P6 LOP3.LUT R3, R3, R2, RZ, 0x3c, !PT ;  /* 0x0000000203036212 */ /* 0x000fc800078e3cff */
[----:B------:R-:W-:-:S04]  /*14640*/  @P6 LOP3.LUT R2, R3, R2, RZ, 0x3c, !PT ;  /* 0x0000000203026212 */ /* 0x000fc800078e3cff */
[----:B------:R-:W-:-:S05]  /*14650*/  @P6 LOP3.LUT R3, R3, R2, RZ, 0x3c, !PT ;  /* 0x0000000203036212 */ /* 0x000fca00078e3cff */
[----:B------:R3:W-:Y:S01]  /*14660*/  @P6 LDGSTS.E.BYPASS.LTC128B.128 [R4+0x18400], desc[UR54][R2.64], !P2 ;  /* 0x1840000002046fae */ /* 0x0007e2000d101d76 */
[----:B------:R-:W-:-:S03]  /*14670*/  LOP3.LUT P6, RZ, R24, 0x100, RZ, 0xc0, !PT ;  /* 0x0000010018ff7812 */ /* 0x000fc600078cc0ff */
[----:B---3--:R-:W3:Y:S04]  /*14680*/  SHFL.IDX PT, R3, R8, 0x1, 0x181f ;  /* 0x00381f0008037f89 */ /* 0x008ee800000e0000 */
[----:B------:R-:W4:Y:S01]  /*14690*/  SHFL.IDX PT, R2, R7, 0x1, 0x181f ;  /* 0x00381f0007027f89 */ /* 0x000f2200000e0000 */
        /* <DEDUP_REMOVED lines=26> */
[----:B------:R-:W4:Y:S06]  /*14840*/  SHFL.IDX PT, R2, R7, 0x4, 0x181f ;  /* 0x00981f0007027f89 */ /* 0x000f2c00000e0000 */
[----:B---3--:R-:W-:-:S05]  /*14850*/  @P4 IADD3 R3, P0, R29, R3, RZ ;  /* 0x000000031d034210 */ /* 0x008fca0007f1e0ff */
[----:B----4-:R-:W-:-:S05]  /*14860*/  @P4 IMAD.X R2, RZ, RZ, R2, P0 ;  /* 0x000000ffff024224 */ /* 0x010fca00000e0602 */
[----:B------:R-:W-:-:S04]  /*14870*/  @P4 LOP3.LUT R3, R3, R2, RZ, 0x3c, !PT ;  /* 0x0000000203034212 */ /* 0x000fc800078e3cff */
[----:B------:R-:W-:-:S04]  /*14880*/  @P4 LOP3.LUT R2, R3, R2, RZ, 0x3c, !PT ;  /* 0x0000000203024212 */ /* 0x000fc800078e3cff */
[----:B------:R-:W-:-:S05]  /*14890*/  @P4 LOP3.LUT R3, R3, R2, RZ, 0x3c, !PT ;  /* 0x0000000203034212 */ /* 0x000fca00078e3cff */
[----:B------:R3:W-:Y:S04]  /*148a0*/  @P4 LDGSTS.E.BYPASS.LTC128B.128 [R4+0x1a400], desc[UR54][R2.64], !P2 ;  /* 0x1a40000002044fae */ /* 0x0007e8000d101d76 */
[----:B---3--:R-:W3:Y:S04]  /*148b0*/  SHFL.IDX PT, R3, R8, 0x5, 0x181f ;  /* 0x00b81f0008037f89 */ /* 0x008ee800000e0000 */
[----:B------:R-:W4:Y:S01]  /*148c0*/  SHFL.IDX PT, R2, R7, 0x5, 0x181f ;  /* 0x00b81f0007027f89 */ /* 0x000f2200000e0000 */
[----:B---3--:R-:W-:-:S05]  /*148d0*/  @P5 IADD3 R3, P0, R29, R3, RZ ;  /* 0x000000031d035210 */ /* 0x008fca0007f1e0ff */
[----:B----4-:R-:W-:-:S05]  /*148e0*/  @P5 IMAD.X R2, RZ, RZ, R2, P0 ;  /* 0x000000ffff025224 */ /* 0x010fca00000e0602 */
[----:B------:R-:W-:-:S04]  /*148f0*/  @P5 LOP3.LUT R3, R3, R2, RZ, 0x3c, !PT ;  /* 0x0000000203035212 */ /* 0x000fc800078e3cff */
[----:B------:R-:W-:-:S04]  /*14900*/  @P5 LOP3.LUT R2, R3, R2, RZ, 0x3c, !PT ;  /* 0x0000000203025212 */ /* 0x000fc800078e3cff */
[----:B------:R-:W-:-:S05]  /*14910*/  @P5 LOP3.LUT R3, R3, R2, RZ, 0x3c, !PT ;  /* 0x0000000203035212 */ /* 0x000fca00078e3cff */
[----:B------:R3:W-:Y:S04]  /*14920*/  @P5 LDGSTS.E.BYPASS.LTC128B.128 [R4+0x1ac00], desc[UR54][R2.64], !P2 ;  /* 0x1ac0000002045fae */ /* 0x0007e8000d101d76 */
[----:B---3--:R-:W3:Y:S04]  /*14930*/  SHFL.IDX PT, R3, R8, 0x6, 0x181f ;  /* 0x00d81f0008037f89 */ /* 0x008ee800000e0000 */
[----:B------:R-:W4:Y:S04]  /*14940*/  SHFL.IDX PT, R2, R7, 0x6, 0x181f ;  /* 0x00d81f0007027f89 */ /* 0x000f2800000e0000 */
[----:B------:R-:W5:Y:S01]  /*14950*/  SHFL.IDX PT, R7, R7, 0x7, 0x181f ;  /* 0x00f81f0007077f89 */ /* 0x000f6200000e0000 */
[----:B---3--:R-:W-:-:S05]  /*14960*/  @P6 IADD3 R3, P0, R29, R3, RZ ;  /* 0x000000031d036210 */ /* 0x008fca0007f1e0ff */
[----:B----4-:R-:W-:Y:S01]  /*14970*/  @P6 IMAD.X R2, RZ, RZ, R2, P0 ;  /* 0x000000ffff026224 */ /* 0x010fe200000e0602 */
[----:B------:R-:W-:-:S04]  /*14980*/  @P3 IADD3 R14, P0, R29, R14, RZ ;  /* 0x0000000e1d0e3210 */ /* 0x000fc80007f1e0ff */
[----:B------:R-:W-:Y:S01]  /*14990*/  @P6 LOP3.LUT R3, R3, R2, RZ, 0x3c, !PT ;  /* 0x0000000203036212 */ /* 0x000fe200078e3cff */
[----:B-----5:R-:W-:-:S03]  /*149a0*/  @P3 IMAD.X R9, RZ, RZ, R7, P0 ;  /* 0x000000ffff093224 */ /* 0x020fc600000e0607 */
[----:B------:R-:W-:-:S04]  /*149b0*/  @P6 LOP3.LUT R2, R3, R2, RZ, 0x3c, !PT ;  /* 0x0000000203026212 */ /* 0x000fc800078e3cff */
[----:B------:R-:W-:-:S05]  /*149c0*/  @P6 LOP3.LUT R3, R3, R2, RZ, 0x3c, !PT ;  /* 0x0000000203036212 */ /* 0x000fca00078e3cff */
[----:B------:R3:W-:Y:S02]  /*149d0*/  @P6 LDGSTS.E.BYPASS.LTC128B.128 [R4+0x1b400], desc[UR54][R2.64], !P2 ;  /* 0x1b40000002046fae */ /* 0x0007e4000d101d76 */
[----:B---3--:R-:W-:Y:S02]  /*149e0*/  @P3 IMAD.MOV.U32 R2, RZ, RZ, R14 ;  /* 0x000000ffff023224 */ /* 0x008fe400078e000e */
[----:B------:R-:W-:Y:S01]  /*149f0*/  @P3 IMAD.MOV.U32 R3, RZ, RZ, R9 ;  /* 0x000000ffff033224 */ /* 0x000fe200078e0009 */
[----:B------:R-:W3:Y:S04]  /*14a00*/  SHFL.IDX PT, R14, R5, RZ, 0x181f ;  /* 0x00181fff050e7589 */ /* 0x000ee800000e0000 */
[----:B------:R4:W-:Y:S04]  /*14a10*/  @P3 LDGSTS.E.BYPASS.LTC128B.128 [R4+0x1bc00], desc[UR54][R2.64], !P2 ;  /* 0x1bc0000002043fae */ /* 0x0009e8000d101d76 */
[----:B----4-:R-:W4:Y:S04]  /*14a20*/  SHFL.IDX PT, R2, R6, RZ, 0x181f ;  /* 0x00181fff06027589 */ /* 0x010f2800000e0000 */
[----:B------:R-:W0:Y:S01]  /*14a30*/  SHFL.IDX PT, R6, R6, 0x1, 0x181f ;  /* 0x00381f0006067f89 */ /* 0x000e2200000e0000 */
[----:B---3--:R-:W-:-:S05]  /*14a40*/  @P1 IADD3 R14, P0, R29, R14, RZ ;  /* 0x0000000e1d0e1210 */ /* 0x008fca0007f1e0ff */
[----:B----4-:R-:W-:Y:S02]  /*14a50*/  @P1 IMAD.X R9, RZ, RZ, R2, P0 ;  /* 0x000000ffff091224 */ /* 0x010fe400000e0602 */
[----:B------:R-:W-:Y:S02]  /*14a60*/  @P1 IMAD.MOV.U32 R2, RZ, RZ, R14 ;  /* 0x000000ffff021224 */ /* 0x000fe400078e000e */
[----:B------:R-:W-:Y:S01]  /*14a70*/  @P1 IMAD.MOV.U32 R3, RZ, RZ, R9 ;  /* 0x000000ffff031224 */ /* 0x000fe200078e0009 */
[----:B------:R3:W4:Y:S04]  /*14a80*/  SHFL.IDX PT, R14, R5, 0x1, 0x181f ;  /* 0x00381f00050e7f89 */ /* 0x00072800000e0000 */
[----:B0-----:R3:W-:Y:S02]  /*14a90*/  @P1 LDGSTS.E.BYPASS.LTC128B.128 [R4+0x1c400], desc[UR54][R2.64], !P2 ;  /* 0x1c40000002041fae */ /* 0x0017e4000d101d76 */
.L_x_2984:
        /* <DEDUP_REMOVED lines=9> */
.L_x_2871:
        /* <DEDUP_REMOVED lines=11> */
.L_x_2872:
[----:B------:R0:W-:Y:S02]  /*14be0*/  SYNCS.ARRIVE.TRANS64.A1T0 RZ, [R0+URZ+0x22830], RZ ;  /* 0x022830ff00ff79a7 */ /* 0x0001e4000810003f */
[----:B------:R-:W-:Y:S05]  /*14bf0*/  WARPSYNC.ALL ;  /* 0x0000000000007948 */ /* 0x000fea0003800000 */
[----:B012---:R-:W-:Y:S01]  /*14c00*/  VIADD R0, R16, 0x14400 ;  /* 0x0001440010007836 */ /* 0x007fe20000000000 */
[----:B------:R-:W-:Y:S01]  /*14c10*/  USHF.R.S32.HI UR4, URZ, 0x1f, UR38 ;  /* 0x0000001f3f047899 */ /* 0x000fe20008011426 */
[----:B------:R-:W-:Y:S01]  /*14c20*/  BAR.SYNC.DEFER_BLOCKING 0x8, 0x180 ;  /* 0x0206000000007b1d */ /* 0x000fe20000010000 */
[----:B------:R-:W-:Y:S02]  /*14c30*/  UISETP.NE.AND UP0, UPT, UR47, URZ, UPT ;  /* 0x0000003f2f00728c */ /* 0x000fe4000bf05270 */
[----:B------:R-:W-:-:S02]  /*14c40*/  LOP3.LUT P0, RZ, R0, 0x3ff, RZ, 0xc0, !PT ;  /* 0x000003ff00ff7812 */ /* 0x000fc4000780c0ff */
[----:B------:R-:W-:Y:S01]  /*14c50*/  USEL UR40, UR40, URZ, !UP0 ;  /* 0x0000003f28287287 */ /* 0x000fe2000c000000 */
[----:B------:R-:W-:Y:S01]  /*14c60*/  BSSY B6, `(.L_x_2873) ;  /* 0x0000018000067945 */ /* 0x000fe20003800000 */
[----:B------:R-:W-:Y:S02]  /*14c70*/  ULDC.64 UR6, c[0x0][0x298] ;  /* 0x0000a60000067ab9 */ /* 0x000fe40000000a00 */
[----:B------:R-:W-:Y:S02]  /*14c80*/  UIMAD UR4, UR4, UR6, URZ ;  /* 0x00000006040472a4 */ /* 0x000fe4000f8e023f */
[----:B------:R-:W-:Y:S02]  /*14c90*/  UIMAD.WIDE.U32 UR36, UR38, UR6, URZ ;  /* 0x00000006262472a5 */ /* 0x000fe4000f8e003f */
[----:B------:R-:W-:Y:S02]  /*14ca0*/  UIMAD UR4, UR38, UR7, UR4 ;  /* 0x00000007260472a4 */ /* 0x000fe4000f8e0204 */
[----:B------:R-:W-:-:S02]  /*14cb0*/  USEL UR38, UR41, URZ, !UP0 ;  /* 0x0000003f29267287 */ /* 0x000fc4000c000000 */
        /* <DEDUP_REMOVED lines=18> */
.L_x_2874:
[----:B------:R-:W-:Y:S05]  /*14de0*/  BSYNC B6 ;  /* 0x0000000000067941 */ /* 0x000fea0003800000 */
.L_x_2873:
[----:B------:R-:W0:Y:S01]  /*14df0*/  S2R R2, SR_TID.X ;  /* 0x0000000000027919 */ /* 0x000e220000002100 */
[----:B------:R-:W-:Y:S01]  /*14e00*/  ISETP.NE.AND P6, PT, R28, 0x1, PT ;  /* 0x000000011c00780c */ /* 0x000fe20003fc5270 */
[----:B------:R-:W1:Y:S01]  /*14e10*/  LDC R5, c[0x0][0x448] ;  /* 0x00011200ff057b82 */ /* 0x000e620000000800 */
[----:B------:R2:W5:Y:S01]  /*14e20*/  LDL R8, [R1+0x20] ;  /* 0x0000200001087983 */ /* 0x0005620000100800 */
[----:B------:R-:W-:Y:S01]  /*14e30*/  R2UR UR8, R17 ;  /* 0x00000000110872ca */ /* 0x000fe200000e0000 */
[----:B------:R-:W-:-:S09]  /*14e40*/  ULDC.64 UR6, c[0x0][0x2d8] ;  /* 0x0000b60000067ab9 */ /* 0x000fd20000000a00 */
[----:B------:R-:W3:Y:S08]  /*14e50*/  @P6 LDC R3, c[0x0][0x44c] ;  /* 0x00011300ff036b82 */ /* 0x000ef00000000800 */
[----:B------:R-:W4:Y:S01]  /*14e60*/  @P6 LDC R4, c[0x0][0x450] ;  /* 0x00011400ff046b82 */ /* 0x000f220000000800 */
[----:B0-----:R-:W-:-:S04]  /*14e70*/  LOP3.LUT R18, R2, 0x7f, RZ, 0xc0, !PT ;  /* 0x0000007f02127812 */ /* 0x001fc800078ec0ff */
[----:B------:R-:W-:Y:S02]  /*14e80*/  SHF.R.U32.HI R19, RZ, 0x3, R18 ;  /* 0x00000003ff137819 */ /* 0x000fe40000011612 */
[----:B------:R-:W2:Y:S01]  /*14e90*/  LDL R18, [R1+0x4] ;  /* 0x0000040001127983 */ /* 0x000ea20000100800 */
[----:B------:R-:W-:Y:S01]  /*14ea0*/  IMAD.SHL.U32 R2, R2, 0x10, RZ ;  /* 0x0000001002027824 */ /* 0x000fe200078e00ff */
[----:B------:R-:W-:-:S04]  /*14eb0*/  R2UR UR10, R17 ;  /* 0x00000000110a72ca */ /* 0x000fc800000e0000 */
[----:B------:R-:W-:Y:S01]  /*14ec0*/  LOP3.LUT R2, R19, 0x70, R2, 0xf8, !PT ;  /* 0x0000007013027812 */ /* 0x000fe200078ef802 */
[----:B------:R-:W-:Y:S01]  /*14ed0*/  UMOV UR4, UR36 ;  /* 0x0000002400047c82 */ /* 0x000fe20008000000 */
[----:B------:R-:W-:Y:S02]  /*14ee0*/  UMOV UR5, UR41 ;  /* 0x0000002900057c82 */ /* 0x000fe40008000000 */
[----:B------:R-:W-:-:S03]  /*14ef0*/  UIMAD.WIDE.U32 UR4, UR8, UR6, UR4 ;  /* 0x00000006080472a5 */ /* 0x000fc6000f8e0004 */
[----:B------:R-:W-:Y:S02]  /*14f00*/  ULDC.64 UR8, c[0x0][0x2e0] ;  /* 0x0000b80000087ab9 */ /* 0x000fe40000000a00 */
[----:B------:R-:W-:Y:S02]  /*14f10*/  UIMAD UR6, UR40, UR8, URZ ;  /* 0x00000008280672a4 */ /* 0x000fe4000f8e023f */
[----:B------:R-:W-:Y:S01]  /*14f20*/  UIMAD UR5, UR10, UR7, UR5 ;  /* 0x000000070a0572a4 */ /* 0x000fe2000f8e0205 */
[----:B------:R-:W0:Y:S01]  /*14f30*/  S2R R19, SR_TID.X ;  /* 0x0000000000137919 */ /* 0x000e220000002100 */
[----:B------:R-:W-:Y:S02]  /*14f40*/  UIMAD UR6, UR38, UR9, UR6 ;  /* 0x00000009260672a4 */ /* 0x000fe4000f8e0206 */
[----:B------:R-:W-:-:S03]  /*14f50*/  UIMAD.WIDE.U32 UR4, UR38, UR8, UR4 ;  /* 0x00000008260472a5 */ /* 0x000fc6000f8e0004 */
[----:B------:R-:W-:Y:S01]  /*14f60*/  ULDC.64 UR8, c[0x0][0x2d0] ;  /* 0x0000b40000087ab9 */ /* 0x000fe20000000a00 */
[----:B------:R-:W-:Y:S01]  /*14f70*/  UIADD3 UR5, UR5, UR6, URZ ;  /* 0x0000000605057290 */ /* 0x000fe2000fffe03f */
[----:B------:R-:W-:Y:S01]  /*14f80*/  IMAD.U32 R11, RZ, RZ, UR8 ;  /* 0x00000008ff0b7e24 */ /* 0x000fe2000f8e00ff */
[----:B0-----:R-:W-:-:S04]  /*14f90*/  LOP3.LUT R19, R19, 0x7f, RZ, 0xc0, !PT ;  /* 0x0000007f13137812 */ /* 0x001fc800078ec0ff */
[----:B------:R-:W-:Y:S01]  /*14fa0*/  SHF.R.U32.HI R10, RZ, 0x3, R19 ;  /* 0x00000003ff0a7819 */ /* 0x000fe20000011613 */
[----:B--2---:R-:W-:-:S04]  /*14fb0*/  IMAD R0, R18, 0x80, R2 ;  /* 0x0000008012007824 */ /* 0x004fc800078e0202 */
[----:B---3--:R-:W-:-:S04]  /*14fc0*/  @P6 IMAD.HI.U32 R3, R0, R3, RZ ;  /* 0x0000000300036227 */ /* 0x008fc800078e00ff */
[----:B------:R-:W-:Y:S01]  /*14fd0*/  IMAD.MOV.U32 R2, RZ, RZ, R0 ;  /* 0x000000ffff027224 */ /* 0x000fe200078e0000 */
[----:B----4-:R-:W-:-:S04]  /*14fe0*/  @P6 SHF.R.U32.HI R2, RZ, R4, R3 ;  /* 0x00000004ff026219 */ /* 0x010fc80000011603 */
[--C-:B------:R-:W-:Y:S01]  /*14ff0*/  SHF.R.S32.HI R3, RZ, 0x1f, R2.reuse ;  /* 0x0000001fff037819 */ /* 0x100fe20000011402 */
[----:B------:R-:W-:-:S04]  /*15000*/  IMAD.MOV R7, RZ, RZ, -R2 ;  /* 0x000000ffff077224 */ /* 0x000fc800078e0a02 */
[----:B------:R-:W-:Y:S02]  /*15010*/  IMAD R3, R3, UR8, RZ ;  /* 0x0000000803037c24 */ /* 0x000fe4000f8e02ff */
[----:B-1----:R-:W-:Y:S02]  /*15020*/  IMAD R7, R5, R7, R0 ;  /* 0x0000000705077224 */ /* 0x002fe400078e0200 */
        /* <DEDUP_REMOVED lines=13> */
[----:B------:R-:W-:-:S03]  /*15100*/  UMOV UR4, 0xffffffff ;  /* 0xffffffff00047882 */ /* 0x000fc60000000000 */
[----:B------:R-:W-:Y:S09]  /*15110*/  BRA.DIV UR4, `(.L_x_2875) ;  /* 0x0000005604f87947 */ /* 0x000ff2000b800000 */
[----:B------:R-:W0:Y:S01]  /*15120*/  SHFL.IDX PT, R14, R0, RZ, 0x181f ;  /* 0x00181fff000e7589 */ /* 0x000e2200000e0000 */
[----:B------:R-:W-:Y:S02]  /*15130*/  IMAD R22, R22, R5, RZ ;  /* 0x0000000516167224 */ /* 0x000fe400078e02ff */
[----:B------:R-:W-:Y:S01]  /*15140*/  IMAD R5, R18, 0x80, R10 ;  /* 0x0000008012057824 */ /* 0x000fe200078e020a */
        /* <DEDUP_REMOVED lines=50> */
.L_x_3001:
        /* <DEDUP_REMOVED lines=10> */
.L_x_2876:
        /* <DEDUP_REMOVED lines=18> */
.L_x_3002:
[----:B------:R-:W-:Y:S05]  /*15630*/  BSYNC B0 ;  /* 0x0000000000007941 */ /* 0x000fea0003800000 */
.L_x_2877:
[----:B------:R-:W-:-:S06]  /*15640*/  UIADD3 UR4, UR46, -0x2, URZ ;  /* 0xfffffffe2e047890 */ /* 0x000fcc000fffe03f */
[----:B------:R-:W-:-:S13]  /*15650*/  ISETP.LE.AND P0, PT, R37, UR4, PT ;  /* 0x0000000425007c0c */ /* 0x000fda000bf03270 */
[----:B------:R-:W-:Y:S05]  /*15660*/  @!P0 BRA `(.L_x_2879) ;  /* 0x00000018001c8947 */ /* 0x000fea0003800000 */
[----:B------:R-:W-:Y:S02]  /*15670*/  IMAD.MOV.U32 R22, RZ, RZ, R34 ;  /* 0x000000ffff167224 */ /* 0x000fe400078e0022 */
[----:B------:R-:W-:Y:S02]  /*15680*/  IMAD.MOV.U32 R21, RZ, RZ, R30 ;  /* 0x000000ffff157224 */ /* 0x000fe400078e001e */
[----:B------:R-:W-:-:S07]  /*15690*/  IMAD.U32 R31, RZ, RZ, UR4 ;  /* 0x00000004ff1f7e24 */ /* 0x000fce000f8e00ff */
.L_x_2899:
        /* <DEDUP_REMOVED lines=48> */
[----:B------:R-:W-:Y:S01]  /*159a0*/  @!P1 LEA.HI.X R5, R2, UR7, R3, 0x2, P0 ;  /* 0x0000000702059c11 */ /* 0x000fe200080f1403 */
[----:B------:R-:W-:Y:S01]  /*159b0*/  IMAD.MOV R3, RZ, RZ, -R0 ;  /* 0x000000ffff037224 */ /* 0x000fe200078e0a00 */
[----:B------:R-:W-:Y:S01]  /*159c0*/  ISETP.NE.AND P0, PT, R30, 0x2, PT ;  /* 0x000000021e00780c */ /* 0x000fe20003f05270 */
[----:B0-----:R-:W-:Y:S02]  /*159d0*/  IMAD.MOV.U32 R7, RZ, RZ, RZ ;  /* 0x000000ffff077224 */ /* 0x001fe400078e00ff */
        /* <DEDUP_REMOVED lines=12> */
.L_x_2880:
[----:B------:R-:W-:Y:S01]  /*15aa0*/  IMAD R0, R30, 0x8, R16 ;  /* 0x000000081e007824 */ /* 0x000fe200078e0210 */
[----:B------:R-:W-:Y:S01]  /*15ab0*/  SHF.L.U32 R28, R34, 0x1f, RZ ;  /* 0x0000001f221c7819 */ /* 0x000fe200000006ff */
[----:B------:R-:W-:Y:S01]  /*15ac0*/  BSSY B0, `(.L_x_2881) ;  /* 0x0000004000007945 */ /* 0x000fe20003800000 */
[----:B------:R-:W-:Y:S02]  /*15ad0*/  SHF.R.S32.HI R23, RZ, 0x1f, R10 ;  /* 0x0000001fff177819 */ /* 0x000fe4000001140a */
[----:B------:R-:W0:Y:S02]  /*15ae0*/  SYNCS.PHASECHK.TRANS64.TRYWAIT P0, [R0+URZ+0x22880], R28 ;  /* 0x0228801c000075a7 */ /* 0x000e24000800017f */
[----:B0-----:R-:W-:Y:S05]  /*15af0*/  @!P0 BRA `(.L_x_2882) ;  /* 0x0000005400c88947 */ /* 0x001fea0003800000 */
.L_x_3003:
[----:B------:R-:W-:Y:S05]  /*15b00*/  BSYNC B0 ;  /* 0x0000000000007941 */ /* 0x000fea0003800000 */
.L_x_2881:
        /* <DEDUP_REMOVED lines=84> */
.L_x_3025:
        /* <DEDUP_REMOVED lines=8> */
.L_x_2884:
        /* <DEDUP_REMOVED lines=11> */
.L_x_2885:
[----:B------:R1:W-:Y:S01]  /*16180*/  SYNCS.ARRIVE.TRANS64.A1T0 RZ, [R0+URZ+0x22870], RZ ;  /* 0x022870ff00ff79a7 */ /* 0x0003e2000810003f */
[----:B------:R-:W-:Y:S05]  /*16190*/  @!P3 BRA `(.L_x_2886) ;  /* 0x000000000004b947 */ /* 0x000fea0003800000 */
[----:B------:R-:W-:Y:S01]  /*161a0*/  BPT.TRAP 0x1 ;  /* 0x000000040000795c */ /* 0x000fe20000300000 */
.L_x_2886:
[----:B------:R-:W2:Y:S01]  /*161b0*/  SYNCS.PHASECHK.TRANS64.TRYWAIT P0, [R0+URZ+0x22840], R28 ;  /* 0x0228401c000075a7 */ /* 0x000ea2000800017f */
[----:B------:R-:W-:Y:S04]  /*161c0*/  BSSY B0, `(.L_x_2887) ;  /* 0x0000002000007945 */ /* 0x000fe80003800000 */
[----:B--2---:R-:W-:Y:S05]  /*161d0*/  @!P0 BRA `(.L_x_2888) ;  /* 0x0000005800dc8947 */ /* 0x004fea0003800000 */
.L_x_3026:
[----:B------:R-:W-:Y:S05]  /*161e0*/  BSYNC B0 ;  /* 0x0000000000007941 */ /* 0x000fea0003800000 */
.L_x_2887:
        /* <DEDUP_REMOVED lines=13> */
[----:B------:R-:W-:Y:S01]  /*162c0*/  IMAD R8, R9, UR5, R8 ;  /* 0x0000000509087c24 */ /* 0x000fe2000f8e0208 */
[----:B---3--:R-:W-:Y:S01]  /*162d0*/  ISETP.GE.AND P2, PT, R29, R11, PT ;  /* 0x0000000b1d00720c */ /* 0x008fe20003f46270 */
        /* <DEDUP_REMOVED lines=63> */
[----:B----4-:R0:W-:Y:S03]  /*166d0*/  LDGSTS.E.BYPASS.LTC128B.128 [R6+0x1c400], desc[UR54][R2.64], !P2 ;  /* 0x1c40000002067fae */ /* 0x0101e6000d101d76 */
.L_x_3048:
        /* <DEDUP_REMOVED lines=8> */
.L_x_2890:
        /* <DEDUP_REMOVED lines=11> */
.L_x_2891:
[----:B------:R0:W-:Y:S02]  /*16810*/  SYNCS.ARRIVE.TRANS64.A1T0 RZ, [R0+URZ+0x22830], RZ ;  /* 0x022830ff00ff79a7 */ /* 0x0001e4000810003f */
[----:B0-----:R-:W-:-:S05]  /*16820*/  IMAD.U32 R0, RZ, RZ, UR43 ;  /* 0x0000002bff007e24 */ /* 0x001fca000f8e00ff */
[----:B------:R-:W-:-:S13]  /*16830*/  ISETP.NE.AND P0, PT, R0, 0x3, PT ;  /* 0x000000030000780c */ /* 0x000fda0003f05270 */
[----:B------:R-:W-:Y:S05]  /*16840*/  @!P0 BRA `(.L_x_2892) ;  /* 0x0000000000048947 */ /* 0x000fea0003800000 */
[----:B------:R-:W-:Y:S01]  /*16850*/  BPT.TRAP 0x1 ;  /* 0x000000040000795c */ /* 0x000fe20000300000 */
.L_x_2892:
[----:B------:R-:W-:Y:S01]  /*16860*/  LOP3.LUT R3, R22, 0x1, RZ, 0x3c, !PT ;  /* 0x0000000116037812 */ /* 0x000fe200078e3cff */
[----:B------:R-:W-:Y:S01]  /*16870*/  IMAD R18, R21, 0x8, R16 ;  /* 0x0000000815127824 */ /* 0x000fe200078e0210 */
[----:B------:R-:W-:Y:S02]  /*16880*/  BSSY B0, `(.L_x_2893) ;  /* 0x0000004000007945 */ /* 0x000fe40003800000 */
[----:B------:R-:W-:-:S04]  /*16890*/  SHF.L.U32 R3, R3, 0x1f, RZ ;  /* 0x0000001f03037819 */ /* 0x000fc800000006ff */
[----:B------:R-:W0:Y:S02]  /*168a0*/  SYNCS.PHASECHK.TRANS64.TRYWAIT P2, [R18+URZ+0x22870], R3 ;  /* 0x02287003120075a7 */ /* 0x000e24000804017f */
[----:B0-----:R-:W-:Y:S05]  /*168b0*/  @!P2 BRA `(.L_x_2894) ;  /* 0x0000005c00e8a947 */ /* 0x001fea0003800000 */
.L_x_3049:
[----:B------:R-:W-:Y:S05]  /*168c0*/  BSYNC B0 ;  /* 0x0000000000007941 */ /* 0x000fea0003800000 */
.L_x_2893:
[----:B------:R-:W-:-:S05]  /*168d0*/  IMAD.U32 R0, RZ, RZ, UR42 ;  /* 0x0000002aff007e24 */ /* 0x000fca000f8e00ff */
[----:B------:R-:W-:-:S13]  /*168e0*/  ISETP.NE.AND P2, PT, R0, 0x3, PT ;  /* 0x000000030000780c */ /* 0x000fda0003f45270 */
[----:B------:R-:W-:Y:S05]  /*168f0*/  @!P2 BRA `(.L_x_2895) ;  /* 0x000000000004a947 */ /* 0x000fea0003800000 */
[----:B------:R-:W-:Y:S01]  /*16900*/  BPT.TRAP 0x1 ;  /* 0x000000040000795c */ /* 0x000fe20000300000 */
.L_x_2895:
[----:B0-----:R-:W-:Y:S01]  /*16910*/  SHF.L.U32 R3, R22, 0x1f, RZ ;  /* 0x0000001f16037819 */ /* 0x001fe200000006ff */
[----:B------:R-:W-:-:S03]  /*16920*/  IMAD R2, R21, 0x5000, RZ ;  /* 0x0000500015027824 */ /* 0x000fc600078e02ff */
[----:B------:R-:W0:Y:S02]  /*16930*/  SYNCS.PHASECHK.TRANS64.TRYWAIT P2, [R18+URZ+0x22860], R3 ;  /* 0x02286003120075a7 */ /* 0x000e24000804017f */
[----:B0-----:R-:W-:Y:S05]  /*16940*/  @!P2 BRA `(.L_x_2896) ;  /* 0x0000005c00d8a947 */ /* 0x001fea0003800000 */
.L_x_3050:
        /* <DEDUP_REMOVED lines=78> */
.L_x_2897:
[----:B-1----:R1:W-:Y:S01]  /*16e30*/  SYNCS.ARRIVE.TRANS64.A1T0 RZ, [R18+URZ+0x22850], RZ ;  /* 0x022850ff12ff79a7 */ /* 0x0023e2000810003f */
[----:B------:R-:W-:Y:S06]  /*16e40*/  BAR.SYNC.DEFER_BLOCKING 0x2, 0x80 ;  /* 0x0082000000007b1d */ /* 0x000fec0000010000 */
[----:B------:R-:W-:Y:S05]  /*16e50*/  @!P0 BRA `(.L_x_2898) ;  /* 0x0000000000048947 */ /* 0x000fea0003800000 */
[----:B------:R-:W-:Y:S01]  /*16e60*/  BPT.TRAP 0x1 ;  /* 0x000000040000795c */ /* 0x000fe20000300000 */
.L_x_2898:
[----:B------:R-:W2:Y:S01]  /*16e70*/  LDL R0, [R1+0xc] ;  /* 0x00000c0001007983 */ /* 0x000ea20000100800 */
[----:B-1----:R-:W-:Y:S02]  /*16e80*/  VIADD R18, R18, 0x22880 ;  /* 0x0002288012127836 */ /* 0x002fe40000000000 */
[----:B------:R-:W-:Y:S02]  /*16e90*/  IMAD.MOV.U32 R22, RZ, RZ, R34 ;  /* 0x000000ffff167224 */ /* 0x000fe400078e0022 */
[----:B------:R-:W-:Y:S01]  /*16ea0*/  IMAD.MOV.U32 R21, RZ, RZ, R30 ;  /* 0x000000ffff157224 */ /* 0x000fe200078e001e */
[----:B--2---:R-:W-:-:S04]  /*16eb0*/  PRMT R18, R0, 0x654, R18 ;  /* 0x0000065400127816 */ /* 0x004fc80000000012 */
[----:B------:R1:W-:Y:S01]  /*16ec0*/  SYNCS.ARRIVE.TRANS64.RED.A1T0 RZ, [R18+URZ], RZ ;  /* 0x000000ff12ff79a7 */ /* 0x0003e2000810043f */
[----:B------:R-:W-:Y:S05]  /*16ed0*/  @P1 BRA `(.L_x_2899) ;  /* 0xffffffe400f01947 */ /* 0x000fea000383ffff */
.L_x_2879:
[----:B------:R-:W0:Y:S01]  /*16ee0*/  S2R R0, SR_TID.X ;  /* 0x0000000000007919 */ /* 0x000e220000002100 */
        /* <DEDUP_REMOVED lines=19> */
.L_x_2901:
[----:B------:R-:W-:Y:S05]  /*17020*/  BSYNC B0 ;  /* 0x0000000000007941 */ /* 0x000fea0003800000 */
.L_x_2900:
[----:B------:R-:W-:Y:S05]  /*17030*/  @!P0 BRA `(.L_x_2902) ;  /* 0x0000000000048947 */ /* 0x000fea0003800000 */
[----:B------:R-:W-:Y:S01]  /*17040*/  BPT.TRAP 0x1 ;  /* 0x000000040000795c */ /* 0x000fe20000300000 */
.L_x_2902:
[----:B0-----:R-:W-:Y:S01]  /*17050*/  LOP3.LUT R0, R34, 0x1, RZ, 0x3c, !PT ;  /* 0x0000000122007812 */ /* 0x001fe200078e3cff */
[----:B------:R-:W-:Y:S01]  /*17060*/  IMAD R17, R30, 0x8, R16 ;  /* 0x000000081e117824 */ /* 0x000fe200078e0210 */
[----:B------:R-:W-:Y:S02]  /*17070*/  BSSY B0, `(.L_x_2903) ;  /* 0x0000004000007945 */ /* 0x000fe40003800000 */
[----:B------:R-:W-:-:S04]  /*17080*/  SHF.L.U32 R0, R0, 0x1f, RZ ;  /* 0x0000001f00007819 */ /* 0x000fc800000006ff */
[----:B------:R-:W0:Y:S02]  /*17090*/  SYNCS.PHASECHK.TRANS64.TRYWAIT P1, [R17+URZ+0x22870], R0 ;  /* 0x02287000110075a7 */ /* 0x000e24000802017f */
[----:B0-----:R-:W-:Y:S05]  /*170a0*/  @!P1 BRA `(.L_x_2904) ;  /* 0x0000005800149947 */ /* 0x001fea0003800000 */
.L_x_3051:
[----:B------:R-:W-:Y:S05]  /*170b0*/  BSYNC B0 ;  /* 0x0000000000007941 */ /* 0x000fea0003800000 */
.L_x_2903:
[----:B------:R-:W-:-:S05]  /*170c0*/  IMAD.U32 R2, RZ, RZ, UR42 ;  /* 0x0000002aff027e24 */ /* 0x000fca000f8e00ff */
[----:B------:R-:W-:-:S13]  /*170d0*/  ISETP.NE.AND P1, PT, R2, 0x3, PT ;  /* 0x000000030200780c */ /* 0x000fda0003f25270 */
[----:B------:R-:W-:Y:S05]  /*170e0*/  @!P1 BRA `(.L_x_2905) ;  /* 0x0000000000049947 */ /* 0x000fea0003800000 */
[----:B------:R-:W-:Y:S01]  /*170f0*/  BPT.TRAP 0x1 ;  /* 0x000000040000795c */ /* 0x000fe20000300000 */
.L_x_2905:
[----:B0-----:R-:W-:Y:S01]  /*17100*/  SHF.L.U32 R0, R34, 0x1f, RZ ;  /* 0x0000001f22007819 */ /* 0x001fe200000006ff */
[----:B------:R-:W-:-:S03]  /*17110*/  IMAD R19, R30, 0x5000, RZ ;  /* 0x000050001e137824 */ /* 0x000fc600078e02ff */
[----:B------:R-:W0:Y:S02]  /*17120*/  SYNCS.PHASECHK.TRANS64.TRYWAIT P1, [R17+URZ+0x22860], R0 ;  /* 0x02286000110075a7 */ /* 0x000e24000802017f */
[----:B0-----:R-:W-:Y:S05]  /*17130*/  @!P1 BRA `(.L_x_2906) ;  /* 0x0000005800049947 */ /* 0x001fea0003800000 */
.L_x_3052:
[----:B------:R-:W2:Y:S04]  /*17140*/  LDL R2, [R1+0x18] ;  /* 0x0000180001027983 */ /* 0x000ea80000100800 */
[----:B------:R-:W3:Y:S04]  /*17150*/  LDL R4, [R1+0x1c] ;  /* 0x00001c0001047983 */ /* 0x000ee80000100800 */
[----:B-1----:R-:W0:Y:S01]  /*17160*/  LDL R18, [R1+0x14] ;  /* 0x0000140001127983 */ /* 0x002e220000100800 */
[----:B------:R-:W-:Y:S05]  /*17170*/  WARPSYNC.ALL ;  /* 0x0000000000007948 */ /* 0x000fea0003800000 */
[----:B--2---:R-:W-:-:S05]  /*17180*/  LOP3.LUT R3, R19, R2, RZ, 0xfc, !PT ;  /* 0x0000000213037212 */ /* 0x004fca00078efcff */
[C---:B------:R-:W-:Y:S01]  /*17190*/  IMAD.IADD R2, R16.reuse, 0x1, R3 ;  /* 0x0000000110027824 */ /* 0x040fe200078e0203 */
[----:B0-----:R-:W-:-:S03]  /*171a0*/  IADD3 R0, R16, R19, R18 ;  /* 0x0000001310007210 */ /* 0x001fc60007ffe012 */
[----:B---3--:R-:W-:Y:S02]  /*171b0*/  IMAD.IADD R3, R4, 0x1, R2 ;  /* 0x0000000104037824 */ /* 0x008fe400078e0202 */
        /* <DEDUP_REMOVED lines=70> */
.L_x_2907:
[----:B-1----:R1:W-:Y:S01]  /*17620*/  SYNCS.ARRIVE.TRANS64.A1T0 RZ, [R17+URZ+0x22850], RZ ;  /* 0x022850ff11ff79a7 */ /* 0x0023e2000810003f */
[----:B------:R-:W-:Y:S06]  /*17630*/  BAR.SYNC.DEFER_BLOCKING 0x2, 0x80 ;  /* 0x0082000000007b1d */ /* 0x000fec0000010000 */
[----:B------:R-:W-:Y:S05]  /*17640*/  @!P0 BRA `(.L_x_2908) ;  /* 0x0000000000048947 */ /* 0x000fea0003800000 */
[----:B------:R-:W-:Y:S01]  /*17650*/  BPT.TRAP 0x1 ;  /* 0x000000040000795c */ /* 0x000fe20000300000 */
.L_x_2908:
        /* <DEDUP_REMOVED lines=9> */
.L_x_2851:
[----:B------:R-:W-:Y:S05]  /*176f0*/  BSYNC B7 ;  /* 0x0000000000077941 */ /* 0x000fea0003800000 */
.L_x_2849:
[----:B------:R-:W-:-:S13]  /*17700*/  LOP3.LUT P0, RZ, R24, 0x800, RZ, 0xc0, !PT ;  /* 0x0000080018ff7812 */ /* 0x000fda000780c0ff */
[----:B------:R-:W-:Y:S05]  /*17710*/  @!P0 BRA `(.L_x_2909) ;  /* 0x0000000000348947 */ /* 0x000fea0003800000 */
[----:B------:R-:W1:Y:S08]  /*17720*/  S2UR UR4, SR_CgaCtaId ;  /* 0x00000000000479c3 */ /* 0x000e700000008800 */
[----:B------:R-:W-:Y:S01]  /*17730*/  BAR.SYNC.DEFER_BLOCKING 0x5, 0x180 ;  /* 0x0146000000007b1d */ /* 0x000fe20000010000 */
[----:B------:R-:W-:Y:S01]  /*17740*/  MOV R16, 0x400 ;  /* 0x0000040000107802 */ /* 0x000fe20000000f00 */
[----:B-1----:R-:W-:-:S05]  /*17750*/  IMAD.U32 R0, RZ, RZ, UR4 ;  /* 0x00000004ff007e24 */ /* 0x002fca000f8e00ff */
[----:B------:R-:W-:Y:S01]  /*17760*/  LEA R16, R0, R16, 0x18 ;  /* 0x0000001000107211 */ /* 0x000fe200078ec0ff */
[----:B------:R-:W-:Y:S04]  /*17770*/  STL [R1+0xc], R0 ;  /* 0x00000c0001007387 */ /* 0x000fe80000100800 */
[----:B------:R-:W1:Y:S04]  /*17780*/  LDS.128 R4, [R16+0x228d0] ;  /* 0x0228d00010047984 */ /* 0x000e680000000c00 */
[----:B-1----:R1:W-:Y:S01]  /*17790*/  STL.64 [R1], R4 ;  /* 0x0000000401007387 */ /* 0x0023e20000100a00 */
[----:B------:R-:W-:-:S03]  /*177a0*/  IMAD.MOV.U32 R0, RZ, RZ, R7 ;  /* 0x000000ffff007224 */ /* 0x000fc600078e0007 */
[----:B------:R1:W-:Y:S02]  /*177b0*/  STL [R1+0x8], R6 ;  /* 0x0000080601007387 */ /* 0x0003e40000100800 */
[----:B------:R-:W-:Y:S01]  /*177c0*/  R2UR UR39, R0 ;  /* 0x00000000002772ca */ /* 0x000fe200000e0000 */
[----:B------:R-:W-:Y:S06]  /*177d0*/  BAR.ARV 0x4, 0x180 ;  /* 0x0106000000007b1d */ /* 0x000fec0000002000 */
[----:B------:R-:W-:Y:S08]  /*177e0*/  BRA `(.L_x_2910) ;  /* 0x0000000c00f47947 */ /* 0x000ff00003800000 */
.L_x_2909:
[----:B-1----:R-:W2:Y:S01]  /*177f0*/  LDL.LU R0, [R1] ;  /* 0x0000000001007983 */ /* 0x002ea20000300800 */
[----:B------:R-:W-:Y:S01]  /*17800*/  ULDC UR4, c[0x0][0xc3c] ;  /* 0x00030f0000047ab9 */ /* 0x000fe20000000800 */
[----:B------:R-:W1:Y:S02]  /*17810*/  S2R R2, SR_TID.X ;  /* 0x0000000000027919 */ /* 0x000e640000002100 */
[----:B-1----:R-:W-:-:S04]  /*17820*/  LOP3.LUT R9, R2, 0x1f, RZ, 0xc0, !PT ;  /* 0x0000001f02097812 */ /* 0x002fc800078ec0ff */
[C---:B------:R-:W-:Y:S01]  /*17830*/  ISETP.NE.AND P0, PT, R9.reuse, 0x1f, PT ;  /* 0x0000001f0900780c */ /* 0x040fe20003f05270 */
[----:B------:R-:W-:-:S05]  /*17840*/  VIADD R7, R9, UR39 ;  /* 0x0000002709077c36 */ /* 0x000fca0008000000 */
[----:B------:R-:W-:Y:S01]  /*17850*/  ISETP.GE.OR P1, PT, R7, UR4, !P0 ;  /* 0x0000000407007c0c */ /* 0x000fe2000c726670 */
[----:B------:R-:W-:-:S12]  /*17860*/  ULDC UR4, c[0x0][0xc3c] ;  /* 0x00030f0000047ab9 */ /* 0x000fd80000000800 */
[----:B------:R-:W1:Y:S08]  /*17870*/  @!P1 LDC.64 R2, c[0x0][0xc80] ;  /* 0x00032000ff029b82 */ /* 0x000e700000000a00 */
[----:B------:R-:W3:Y:S01]  /*17880*/  @!P1 LDC.64 R4, c[0x0][0xc78] ;  /* 0x00031e00ff049b82 */ /* 0x000ee20000000a00 */
[----:B-1----:R-:W-:-:S04]  /*17890*/  @!P1 IMAD.WIDE R2, R7, 0x4, R2 ;  /* 0x0000000407029825 */ /* 0x002fc800078e0202 */
        /* <DEDUP_REMOVED lines=21> */
[----:B------:R-:W-:Y:S02]  /*179f0*/  IMAD.IADD R3, R6, 0x1, R3 ;  /* 0x0000000106037824 */ /* 0x000fe400078e0203 */
[----:B------:R-:W-:Y:S04]  /*17a00*/  SHFL.IDX PT, R6, R10, RZ, 0x1f ;  /* 0x00001fff0a067589 */ /* 0x000fe800000e0000 */
[----:B------:R-:W1:Y:S02]  /*17a10*/  SHFL.UP PT, R2, R3, 0x8, RZ ;  /* 0x0500000003027989 */ /* 0x000e6400000e00ff */
[----:B-1----:R-:W-:-:S05]  /*17a20*/  SEL R2, R2, RZ, P4 ;  /* 0x000000ff02027207 */ /* 0x002fca0002000000 */
[----:B------:R-:W-:-:S05]  /*17a30*/  IMAD.IADD R2, R3, 0x1, R2 ;  /* 0x0000000103027824 */ /* 0x000fca00078e0202 */
[----:B------:R-:W1:Y:S02]  /*17a40*/  SHFL.UP PT, R4, R2, 0x10, RZ ;  /* 0x0600000002047989 */ /* 0x000e6400000e00ff */
[----:B-1----:R-:W-:Y:S02]  /*17a50*/  SEL R7, R4, RZ, P5 ;  /* 0x000000ff04077207 */ /* 0x002fe40002800000 */
[----:B------:R-:W1:Y:S03]  /*17a60*/  LDC R4, c[0x0][0xc38] ;  /* 0x00030e00ff047b82 */ /* 0x000e660000000800 */
[----:B------:R-:W-:-:S05]  /*17a70*/  IMAD.IADD R11, R2, 0x1, R7 ;  /* 0x00000001020b7824 */ /* 0x000fca00078e0207 */
[----:B------:R-:W1:Y:S02]  /*17a80*/  SHFL.IDX PT, R7, R11, 0x1f, 0x1f ;  /* 0x03e01f000b077f89 */ /* 0x000e6400000e0000 */
[----:B-1----:R-:W-:Y:S02]  /*17a90*/  IMAD R8, R7, R4, RZ ;  /* 0x0000000407087224 */ /* 0x002fe400078e02ff */
[----:B------:R-:W-:Y:S02]  /*17aa0*/  IMAD.MOV.U32 R7, RZ, RZ, RZ ;  /* 0x000000ffff077224 */ /* 0x000fe400078e00ff */
[----:B------:R-:W-:-:S05]  /*17ab0*/  IMAD.IADD R9, R9, 0x1, R8 ;  /* 0x0000000109097824 */ /* 0x000fca00078e0208 */
[----:B------:R-:W-:-:S13]  /*17ac0*/  ISETP.GT.AND P6, PT, R9, R6, PT ;  /* 0x000000060900720c */ /* 0x000fda0003fc4270 */
[----:B------:R-:W-:Y:S05]  /*17ad0*/  @P6 BRA `(.L_x_2911) ;  /* 0x00000000009c6947 */ /* 0x000fea0003800000 */
.L_x_2913:
[----:B------:R-:W-:-:S04]  /*17ae0*/  UIADD3 UR39, UR39, 0x1f, URZ ;  /* 0x0000001f27277890 */ /* 0x000fc8000fffe03f */
[----:B------:R-:W-:-:S06]  /*17af0*/  UISETP.GE.AND UP0, UPT, UR39, UR4, UPT ;  /* 0x000000042700728c */ /* 0x000fcc000bf06270 */
[----:B------:R-:W-:-:S13]  /*17b00*/  PLOP3.LUT P6, PT, PT, PT, UP0, 0x40, 0x0 ;  /* 0x000000000000781c */ /* 0x000fda0003fce808 */
[----:B------:R-:W-:Y:S05]  /*17b10*/  @!P6 BRA `(.L_x_2912) ;  /* 0x0000000800cce947 */ /* 0x000fea0003800000 */
[----:B------:R-:W1:Y:S02]  /*17b20*/  S2R R0, SR_TID.X ;  /* 0x0000000000007919 */ /* 0x000e640000002100 */
[----:B-1----:R-:W-:-:S05]  /*17b30*/  LOP3.LUT R0, R0, 0x1f, RZ, 0xc0, !PT ;  /* 0x0000001f00007812 */ /* 0x002fca00078ec0ff */
[----:B------:R-:W-:Y:S02]  /*17b40*/  VIADD R11, R0, UR39 ;  /* 0x00000027000b7c36 */ /* 0x000fe40008000000 */
[----:B------:R-:W-:-:S03]  /*17b50*/  IMAD.MOV.U32 R0, RZ, RZ, RZ ;  /* 0x000000ffff007224 */ /* 0x000fc600078e00ff */
[----:B------:R-:W-:-:S13]  /*17b60*/  ISETP.GE.OR P6, PT, R11, UR4, !P0 ;  /* 0x000000040b007c0c */ /* 0x000fda000c7c6670 */
[----:B------:R-:W1:Y:S08]  /*17b70*/  @!P6 LDC.64 R2, c[0x0][0xc80] ;  /* 0x00032000ff02eb82 */ /* 0x000e700000000a00 */
[----:B------:R-:W2:Y:S01]  /*17b80*/  @!P6 LDC.64 R4, c[0x0][0xc78] ;  /* 0x00031e00ff04eb82 */ /* 0x000ea20000000a00 */
[----:B-1----:R-:W-:-:S05]  /*17b90*/  @!P6 IMAD.WIDE R2, R11, 0x4, R2 ;  /* 0x000000040b02e825 */ /* 0x002fca00078e0202 */
[----:B------:R2:W3:Y:S02]  /*17ba0*/  @!P6 LDG.E R0, desc[UR54][R2.64] ;  /* 0x000000360200e981 */ /* 0x0004e4000c1e1900 */
        /* <DEDUP_REMOVED lines=9> */
[----:B------:R-:W-:Y:S02]  /*17c40*/  IMAD.IADD R11, R4, 0x1, R11 ;  /* 0x00000001040b7824 */ /* 0x000fe400078e020b */
[----:B------:R-:W1:Y:S03]  /*17c50*/  LDC R4, c[0x0][0xc38] ;  /* 0x00030e00ff047b82 */ /* 0x000e660000000800 */
        /* <DEDUP_REMOVED lines=9> */
[----:B------:R-:W1:Y:S02]  /*17cf0*/  SHFL.IDX PT, R13, R2, 0x1f, 0x1f ;  /* 0x03e01f00020d7f89 */ /* 0x000e6400000e0000 */
[----:B-1----:R-:W-:-:S04]  /*17d00*/  IMAD R8, R13, R4, RZ ;  /* 0x000000040d087224 */ /* 0x002fc800078e02ff */
[----:B------:R-:W-:-:S05]  /*17d10*/  IMAD.IADD R9, R8, 0x1, R9 ;  /* 0x0000000108097824 */ /* 0x000fca00078e0209 */
[----:B------:R-:W-:-:S13]  /*17d20*/  ISETP.GT.AND P6, PT, R9, R6, PT ;  /* 0x000000060900720c */ /* 0x000fda0003fc4270 */
[----:B------:R-:W-:Y:S05]  /*17d30*/  @!P6 BRA `(.L_x_2913) ;  /* 0xfffffffc0068e947 */ /* 0x000fea000383ffff */
[----:B------:R-:W-:-:S07]  /*17d40*/  IMAD.MOV.U32 R11, RZ, RZ, R2 ;  /* 0x000000ffff0b7224 */ /* 0x000fce00078e0002 */
.L_x_2911:
        /* <DEDUP_REMOVED lines=14> */
.L_x_2914:
[----:B0---4-:R-:W-:Y:S01]  /*17e30*/  IMAD R2, R7, R4, R9 ;  /* 0x0000000407027224 */ /* 0x011fe200078e0209 */
[----:B--2---:R-:W-:Y:S01]  /*17e40*/  ISETP.NE.AND P0, PT, R8, 0x1, PT ;  /* 0x000000010800780c */ /* 0x004fe20003f05270 */
[----:B------:R-:W-:Y:S02]  /*17e50*/  UIADD3 UR39, UR4, UR39, URZ ;  /* 0x0000002704277290 */ /* 0x000fe4000fffe03f */
[----:B-1----:R-:W-:Y:S01]  /*17e60*/  IMAD.IADD R5, R6, 0x1, -R2 ;  /* 0x0000000106057824 */ /* 0x002fe200078e0a02 */
[----:B------:R0:W-:Y:S09]  /*17e70*/  STL [R1], R2 ;  /* 0x0000000201007387 */ /* 0x0001f20000100800 */
[----:B------:R-:W-:Y:S05]  /*17e80*/  @!P0 BRA `(.L_x_2915) ;  /* 0x0000000000e48947 */ /* 0x000fea0003800000 */
[----:B---3--:R-:W-:Y:S02]  /*17e90*/  IABS R6, R0 ;  /* 0x0000000000067213 */ /* 0x008fe40000000000 */
[----:B------:R-:W-:Y:S02]  /*17ea0*/  IABS R4, R8 ;  /* 0x0000000800047213 */ /* 0x000fe40000000000 */
[----:B------:R-:W1:Y:S08]  /*17eb0*/  I2F.RP R7, R6 ;  /* 0x0000000600077306 */ /* 0x000e700000209400 */
        /* <DEDUP_REMOVED lines=54> */
.L_x_2915:
        /* <DEDUP_REMOVED lines=63> */
.L_x_2916:
[----:B01----:R-:W-:-:S05]  /*18610*/  LOP3.LUT R3, RZ, R2, RZ, 0x33, !PT ;  /* 0x00000002ff037212 */ /* 0x003fca00078e33ff */
[----:B------:R-:W-:-:S05]  /*18620*/  IMAD.IADD R0, R0, 0x1, R3 ;  /* 0x0000000100007824 */ /* 0x000fca00078e0203 */
[----:B------:R2:W-:Y:S01]  /*18630*/  STL [R1+0x4], R0 ;  /* 0x0000040001007387 */ /* 0x0005e20000100800 */
[----:B------:R-:W-:Y:S05]  /*18640*/  BRA `(.L_x_2917) ;  /* 0x0000000000107947 */ /* 0x000fea0003800000 */
.L_x_2912:
[----:B------:R1:W-:Y:S01]  /*18650*/  STL [R1], R6 ;  /* 0x0000000601007387 */ /* 0x0003e20000100800 */
[----:B------:R-:W-:-:S03]  /*18660*/  ULDC UR39, c[0x0][0xc3c] ;  /* 0x00030f0000277ab9 */ /* 0x000fc60000000800 */
[----:B------:R1:W-:Y:S04]  /*18670*/  STL [R1+0x4], RZ ;  /* 0x000004ff01007387 */ /* 0x0003e80000100800 */
[----:B------:R1:W-:Y:S02]  /*18680*/  STL [R1+0x8], RZ ;  /* 0x000008ff01007387 */ /* 0x0003e40000100800 */
.L_x_2917:
[----:B------:R-:W3:Y:S04]  /*18690*/  LDL R3, [R1+0x4] ;  /* 0x0000040001037983 */ /* 0x000ee80000100800 */
[----:B------:R-:W4:Y:S04]  /*186a0*/  LDL R2, [R1+0x8] ;  /* 0x0000080001027983 */ /* 0x000f280000100800 */
[----:B------:R-:W5:Y:S01]  /*186b0*/  LDL R4, [R1] ;  /* 0x0000000001047983 */ /* 0x000f620000100800 */
[----:B--2---:R-:W2:Y:S01]  /*186c0*/  S2R R0, SR_TID.X ;  /* 0x0000000000007919 */ /* 0x004ea20000002100 */
[----:B------:R-:W-:Y:S01]  /*186d0*/  BAR.SYNC.DEFER_BLOCKING 0x4, 0x180 ;  /* 0x0106000000007b1d */ /* 0x000fe20000010000 */
[----:B---3--:R-:W-:-:S02]  /*186e0*/  IMAD.MOV.U32 R5, RZ, RZ, R3 ;  /* 0x000000ffff057224 */ /* 0x008fc400078e0003 */
[----:B----4-:R-:W-:-:S03]  /*186f0*/  IMAD.MOV.U32 R3, RZ, RZ, R2 ;  /* 0x000000ffff037224 */ /* 0x010fc600078e0002 */
[----:B------:R3:W4:Y:S01]  /*18700*/  LDL R2, [R1+0xc] ;  /* 0x00000c0001027983 */ /* 0x0007220000100800 */
[----:B--2---:R-:W-:Y:S01]  /*18710*/  LOP3.LUT R0, R0, 0x1f, RZ, 0xc0, !PT ;  /* 0x0000001f00007812 */ /* 0x004fe200078ec0ff */
[----:B-1----:R-:W-:-:S03]  /*18720*/  IMAD.MOV.U32 R6, RZ, RZ, R3 ;  /* 0x000000ffff067224 */ /* 0x002fc600078e0003 */
[----:B------:R-:W-:-:S13]  /*18730*/  ISETP.NE.AND P0, PT, R0, RZ, PT ;  /* 0x000000ff0000720c */ /* 0x000fda0003f05270 */
[----:B------:R-:W-:Y:S01]  /*18740*/  @!P0 MOV R0, 0x400 ;  /* 0x0000040000008802 */ /* 0x000fe20000000f00 */
[----:B----4-:R-:W1:Y:S03]  /*18750*/  @!P0 S2R R2, SR_CgaCtaId ;  /* 0x0000000000028919 */ /* 0x010e660000008800 */
[----:B-1----:R-:W-:Y:S01]  /*18760*/  @!P0 LEA R16, R2, R0, 0x18 ;  /* 0x0000000002108211 */ /* 0x002fe200078ec0ff */
[----:B------:R-:W-:Y:S01]  /*18770*/  IMAD.U32 R0, RZ, RZ, UR39 ;  /* 0x00000027ff007e24 */ /* 0x000fe2000f8e00ff */
[----:B------:R3:W-:Y:S03]  /*18780*/  @!P0 STL [R1+0xc], R2 ;  /* 0x00000c0201008387 */ /* 0x0007e60000100800 */
[----:B------:R-:W-:-:S05]  /*18790*/  @!P0 IMAD.MOV.U32 R7, RZ, RZ, R0 ;  /* 0x000000ffff078224 */ /* 0x000fca00078e0000 */
[----:B-----5:R3:W-:Y:S01]  /*187a0*/  @!P0 STS.128 [R16+0x228d0], R4 ;  /* 0x0228d00410008388 */ /* 0x0207e20000000c00 */
[----:B------:R-:W-:Y:S06]  /*187b0*/  BAR.ARV 0x5, 0x180 ;  /* 0x0146000000007b1d */ /* 0x000fec0000002000 */
.L_x_2910:
[----:B------:R-:W-:Y:S02]  /*187c0*/  ULDC UR4, c[0x0][0xc3c] ;  /* 0x00030f0000047ab9 */ /* 0x000fe40000000800 */
[----:B------:R-:W-:-:S06]  /*187d0*/  UISETP.GE.AND UP0, UPT, UR39, UR4, UPT ;  /* 0x000000042700728c */ /* 0x000fcc000bf06270 */
[----:B------:R-:W-:-:S13]  /*187e0*/  PLOP3.LUT P0, PT, PT, PT, UP0, 0x80, 0x0 ;  /* 0x000000000000781c */ /* 0x000fda0003f0f008 */
[----:B------:R-:W-:Y:S05]  /*187f0*/  @!P0 BRA `(.L_x_2918) ;  /* 0xffffff9c004c8947 */ /* 0x000fea000383ffff */
.L_x_2844:
[----:B-1----:R-:W2:Y:S01]  /*18800*/  LDL.LU R0, [R1+0x24] ;  /* 0x0000240001007983 */ /* 0x002ea20000300800 */
        /* <DEDUP_REMOVED lines=11> */
.L_x_3053:
[----:B------:R-:W-:Y:S05]  /*188c0*/  BSYNC B0 ;  /* 0x0000000000007941 */ /* 0x000fea0003800000 */
.L_x_2919:
[----:B------:R-:W-:-:S03]  /*188d0*/  UMOV UR4, 0xffffffff ;  /* 0xffffffff00047882 */ /* 0x000fc60000000000 */
[----:B------:R-:W-:Y:S05]  /*188e0*/  BRA.DIV UR4, `(.L_x_2921) ;  /* 0x0000004204407947 */ /* 0x000fea000b800000 */
[----:B0-----:R-:W0:Y:S02]  /*188f0*/  S2R R0, SR_TID.X ;  /* 0x0000000000007919 */ /* 0x001e240000002100 */
[----:B0-----:R-:W-:-:S04]  /*18900*/  SHF.R.U32.HI R0, RZ, 0x5, R0 ;  /* 0x00000005ff007819 */ /* 0x001fc80000011600 */
[----:B------:R-:W-:-:S05]  /*18910*/  LOP3.LUT R0, R0, 0x3, RZ, 0xc0, !PT ;  /* 0x0000000300007812 */ /* 0x000fca00078ec0ff */
[----:B------:R0:W1:Y:S02]  /*18920*/  SHFL.IDX PT, R14, R0, RZ, 0x1f ;  /* 0x00001fff000e7589 */ /* 0x00006400000e0000 */
.L_x_3056:
[----:B-1----:R-:W-:Y:S01]  /*18930*/  ISETP.NE.AND P0, PT, R14, RZ, PT ;  /* 0x000000ff0e00720c */ /* 0x002fe20003f05270 */
[----:B------:R-:W-:-:S12]  /*18940*/  BSSY B0, `(.L_x_2922) ;  /* 0x000002c000007945 */ /* 0x000fd80003800000 */
[----:B------:R-:W-:Y:S05]  /*18950*/  @P0 BRA `(.L_x_2923) ;  /* 0x0000000000a80947 */ /* 0x000fea0003800000 */
[----:B------:R-:W-:-:S03]  /*18960*/  UMOV UR4, 0xffffffff ;  /* 0xffffffff00047882 */ /* 0x000fc60000000000 */
[----:B------:R-:W-:Y:S05]  /*18970*/  BRA.DIV UR4, `(.L_x_2924) ;  /* 0x0000004204507947 */ /* 0x000fea000b800000 */
[----:B------:R-:W-:-:S13]  /*18980*/  ELECT P6, URZ, PT ;  /* 0x00000000003f782f */ /* 0x000fda00038c0000 */
.L_x_3059:
[----:B------:R-:W-:Y:S05]  /*18990*/  @!P6 BRA `(.L_x_2923) ;  /* 0x000000000098e947 */ /* 0x000fea0003800000 */
[----:B------:R-:W-:-:S06]  /*189a0*/  ULOP3.LUT UR4, UR44, 0x2, URZ, 0xfc, !UPT ;  /* 0x000000022c047892 */ /* 0x000fcc000f8efc3f */
[----:B0-----:R-:W-:-:S05]  /*189b0*/  IMAD.U32 R0, RZ, RZ, UR4 ;  /* 0x00000004ff007e24 */ /* 0x001fca000f8e00ff */
[----:B------:R-:W-:-:S13]  /*189c0*/  ISETP.NE.AND P0, PT, R0, 0x3, PT ;  /* 0x000000030000780c */ /* 0x000fda0003f05270 */
[----:B------:R-:W-:Y:S05]  /*189d0*/  @!P0 BRA `(.L_x_2925) ;  /* 0x0000000000048947 */ /* 0x000fea0003800000 */
[----:B------:R-:W-:Y:S01]  /*189e0*/  BPT.TRAP 0x1 ;  /* 0x000000040000795c */ /* 0x000fe20000300000 */
.L_x_2925:
[----:B------:R-:W-:Y:S01]  /*189f0*/  IMAD R5, R30, 0x8, R7 ;  /* 0x000000081e057824 */ /* 0x000fe200078e0207 */
[----:B------:R-:W-:Y:S01]  /*18a00*/  SHF.L.U32 R0, R34, 0x1f, RZ ;  /* 0x0000001f22007819 */ /* 0x000fe200000006ff */
[----:B------:R-:W-:-:S03]  /*18a10*/  VIADD R30, R30, 0x1 ;  /* 0x000000011e1e7836 */ /* 0x000fc60000000000 */
[----:B------:R-:W0:Y:S02]  /*18a20*/  SYNCS.PHASECHK.TRANS64.TRYWAIT P1, [R5+URZ+0x22840], R0 ;  /* 0x02284000050075a7 */ /* 0x000e24000802017f */
[----:B------:R-:W-:-:S04]  /*18a30*/  ISETP.NE.AND P2, PT, R30, 0x2, PT ;  /* 0x000000021e00780c */ /* 0x000fc80003f45270 */
[----:B------:R-:W-:Y:S01]  /*18a40*/  SEL R3, RZ, 0x1, P2 ;  /* 0x00000001ff037807 */ /* 0x000fe20001000000 */
[----:B0-----:R-:W-:Y:S08]  /*18a50*/  @!P1 BRA `(.L_x_2926) ;  /* 0x0000004000389947 */ /* 0x001ff00003800000 */
.L_x_3060:
[----:B------:R-:W-:Y:S02]  /*18a60*/  SEL R30, R30, RZ, P2 ;  /* 0x000000ff1e1e7207 */ /* 0x000fe40001000000 */
[----:B------:R-:W-:Y:S01]  /*18a70*/  LOP3.LUT R2, R34, R3, RZ, 0x3c, !PT ;  /* 0x0000000322027212 */ /* 0x000fe200078e3cff */
[----:B------:R-:W-:Y:S06]  /*18a80*/  @!P0 BRA `(.L_x_2927) ;  /* 0x0000000000048947 */ /* 0x000fec0003800000 */
[----:B------:R-:W-:Y:S01]  /*18a90*/  BPT.TRAP 0x1 ;  /* 0x000000040000795c */ /* 0x000fe20000300000 */
.L_x_2927:
[----:B------:R-:W-:Y:S01]  /*18aa0*/  IMAD R3, R30, 0x8, R7 ;  /* 0x000000081e037824 */ /* 0x000fe200078e0207 */
[----:B------:R-:W-:-:S04]  /*18ab0*/  SHF.L.U32 R2, R2, 0x1f, RZ ;  /* 0x0000001f02027819 */ /* 0x000fc800000006ff */
[----:B------:R-:W1:Y:S02]  /*18ac0*/  SYNCS.PHASECHK.TRANS64.TRYWAIT P1, [R3+URZ+0x22840], R2 ;  /* 0x02284002030075a7 */ /* 0x000e64000802017f */
[----:B-1----:R-:W-:Y:S05]  /*18ad0*/  @!P1 BRA `(.L_x_2928) ;  /* 0x00000040002c9947 */ /* 0x002fea0003800000 */
.L_x_3061:
[----:B------:R-:W-:Y:S05]  /*18ae0*/  @!P0 BRA `(.L_x_2929) ;  /* 0x0000000000048947 */ /* 0x000fea0003800000 */
[----:B------:R-:W-:Y:S01]  /*18af0*/  BPT.TRAP 0x1 ;  /* 0x000000040000795c */ /* 0x000fe20000300000 */
.L_x_2929:
[----:B------:R-:W2:Y:S02]  /*18b00*/  SYNCS.PHASECHK.TRANS64.TRYWAIT P1, [R5+URZ+0x22860], R0 ;  /* 0x02286000050075a7 */ /* 0x000ea4000802017f */
[----:B--2---:R-:W-:Y:S05]  /*18b10*/  @!P1 BRA `(.L_x_2930) ;  /* 0x0000004000309947 */ /* 0x004fea0003800000 */
.L_x_3062:
[----:B------:R-:W-:Y:S05]  /*18b20*/  @!P0 BRA `(.L_x_2931) ;  /* 0x0000000000048947 */ /* 0x000fea0003800000 */
[----:B------:R-:W-:Y:S01]  /*18b30*/  BPT.TRAP 0x1 ;  /* 0x000000040000795c */ /* 0x000fe20000300000 */
.L_x_2931:
[----:B------:R-:W3:Y:S02]  /*18b40*/  SYNCS.PHASECHK.TRANS64.TRYWAIT P1, [R3+URZ+0x22860], R2 ;  /* 0x02286002030075a7 */ /* 0x000ee4000802017f */
[----:B---3--:R-:W-:Y:S05]  /*18b50*/  @!P1 BRA `(.L_x_2932) ;  /* 0x0000004000349947 */ /* 0x008fea0003800000 */
.L_x_3063:
[----:B------:R-:W-:Y:S05]  /*18b60*/  @!P0 BRA `(.L_x_2933) ;  /* 0x0000000000048947 */ /* 0x000fea0003800000 */
[----:B------:R-:W-:Y:S01]  /*18b70*/  BPT.TRAP 0x1 ;  /* 0x000000040000795c */ /* 0x000fe20000300000 */
.L_x_2933:
[----:B------:R-:W4:Y:S02]  /*18b80*/  SYNCS.PHASECHK.TRANS64.TRYWAIT P1, [R5+URZ+0x22880], R0 ;  /* 0x02288000050075a7 */ /* 0x000f24000802017f */
[----:B----4-:R-:W-:Y:S05]  /*18b90*/  @!P1 BRA `(.L_x_2934) ;  /* 0x0000004000389947 */ /* 0x010fea0003800000 */
.L_x_3064:
[----:B------:R-:W-:Y:S05]  /*18ba0*/  @!P0 BRA `(.L_x_2935) ;  /* 0x0000000000048947 */ /* 0x000fea0003800000 */
[----:B------:R-:W-:Y:S01]  /*18bb0*/  BPT.TRAP 0x1 ;  /* 0x000000040000795c */ /* 0x000fe20000300000 */
.L_x_2935:
[----:B------:R0:W0:Y:S02]  /*18bc0*/  SYNCS.PHASECHK.TRANS64.TRYWAIT P0, [R3+URZ+0x22880], R2 ;  /* 0x02288002030075a7 */ /* 0x000024000800017f */
[----:B0-----:R-:W-:Y:S05]  /*18bd0*/  @!P0 NANOSLEEP.SYNCS 0x989680 ;  /* 0x009896800000895d */ /* 0x001fea0003900000 */
[----:B------:R-:W0:Y:S02]  /*18be0*/  @!P0 SYNCS.PHASECHK.TRANS64 P0, [R3+URZ+0x22880], R2 ;  /* 0x02288002030085a7 */ /* 0x000e24000800007f */
[----:B0-----:R-:W-:Y:S05]  /*18bf0*/  @!P0 BRA `(.L_x_2935) ;  /* 0xfffffffc00f08947 */ /* 0x001fea000383ffff */
.L_x_2923:
[----:B------:R-:W-:Y:S05]  /*18c00*/  BSYNC B0 ;  /* 0x0000000000007941 */ /* 0x000fea0003800000 */
.L_x_2922:
[----:B------:R-:W-:Y:S05]  /*18c10*/  EXIT ;  /* 0x000000000000794d */ /* 0x000fea0003800000 */
.L_x_2778:
[----:B0-----:R-:W-:-:S04]  /*18c20*/  IMAD.U32 R3, RZ, RZ, UR43 ;  /* 0x0000002bff037e24 */ /* 0x001fc8000f8e00ff */
[----:B------:R0:W1:Y:S03]  /*18c30*/  SYNCS.PHASECHK.TRANS64.TRYWAIT P0, [R3+URZ+0x22800], R2 ;  /* 0x02280002030075a7 */ /* 0x000066000800017f */
[----:B-1----:R-:W-:Y:S05]  /*18c40*/  @!P0 NANOSLEEP.SYNCS 0x989680 ;  /* 0x009896800000895d */ /* 0x002fea0003900000 */
[----:B------:R-:W1:Y:S02]  /*18c50*/  @!P0 SYNCS.PHASECHK.TRANS64 P0, [R3+URZ+0x22800], R2 ;  /* 0x02280002030085a7 */ /* 0x000e64000800007f */
[----:B-1----:R-:W-:Y:S05]  /*18c60*/  @!P0 BRA `(.L_x_2778) ;  /* 0xfffffffc00ec8947 */ /* 0x002fea000383ffff */
[----:B------:R-:W-:Y:S05]  /*18c70*/  BRA `(.L_x_2936) ;  /* 0xfffffe9000b07947 */ /* 0x000fea000383ffff */
.L_x_2782:
[----:B-1----:R1:W2:Y:S02]  /*18c80*/  SYNCS.PHASECHK.TRANS64.TRYWAIT P0, [R2+URZ+0x22830], R3 ;  /* 0x02283003020075a7 */ /* 0x0022a4000800017f */
[----:B--2---:R-:W-:Y:S05]  /*18c90*/  @!P0 NANOSLEEP.SYNCS 0x989680 ;  /* 0x009896800000895d */ /* 0x004fea0003900000 */
[----:B------:R-:W2:Y:S02]  /*18ca0*/  @!P0 SYNCS.PHASECHK.TRANS64 P0, [R2+URZ+0x22830], R3 ;  /* 0x02283003020085a7 */ /* 0x000ea4000800007f */
[----:B--2---:R-:W-:Y:S05]  /*18cb0*/  @!P0 BRA `(.L_x_2782) ;  /* 0xfffffffc00f08947 */ /* 0x004fea000383ffff */
[----:B------:R-:W-:Y:S05]  /*18cc0*/  BRA `(.L_x_2781) ;  /* 0xfffffe9000cc7947 */ /* 0x000fea000383ffff */
.L_x_2788:
[----:B-1----:R-:W-:-:S04]  /*18cd0*/  IMAD.U32 R8, RZ, RZ, UR6 ;  /* 0x00000006ff087e24 */ /* 0x002fc8000f8e00ff */
[----:B------:R1:W2:Y:S03]  /*18ce0*/  SYNCS.PHASECHK.TRANS64.TRYWAIT P0, [R8+URZ+0x22830], R7 ;  /* 0x02283007080075a7 */ /* 0x0002a6000800017f */
[----:B--2---:R-:W-:Y:S05]  /*18cf0*/  @!P0 NANOSLEEP.SYNCS 0x989680 ;  /* 0x009896800000895d */ /* 0x004fea0003900000 */
[----:B------:R-:W2:Y:S02]  /*18d00*/  @!P0 SYNCS.PHASECHK.TRANS64 P0, [R8+URZ+0x22830], R7 ;  /* 0x02283007080085a7 */ /* 0x000ea4000800007f */
[----:B--2---:R-:W-:Y:S05]  /*18d10*/  @!P0 BRA `(.L_x_2788) ;  /* 0xfffffffc00ec8947 */ /* 0x004fea000383ffff */
[----:B------:R-:W-:Y:S05]  /*18d20*/  BRA `(.L_x_2785) ;  /* 0xfffffecc00a07947 */ /* 0x000fea000383ffff */
.L_x_2792:
[----:B-1----:R-:W-:-:S04]  /*18d30*/  IMAD.U32 R8, RZ, RZ, UR6 ;  /* 0x00000006ff087e24 */ /* 0x002fc8000f8e00ff */
[----:B------:R1:W2:Y:S03]  /*18d40*/  SYNCS.PHASECHK.TRANS64.TRYWAIT P0, [R8+URZ+0x22850], R7 ;  /* 0x02285007080075a7 */ /* 0x0002a6000800017f */
[----:B--2---:R-:W-:Y:S05]  /*18d50*/  @!P0 NANOSLEEP.SYNCS 0x989680 ;  /* 0x009896800000895d */ /* 0x004fea0003900000 */
[----:B------:R-:W2:Y:S02]  /*18d60*/  @!P0 SYNCS.PHASECHK.TRANS64 P0, [R8+URZ+0x22850], R7 ;  /* 0x02285007080085a7 */ /* 0x000ea4000800007f */
[----:B--2---:R-:W-:Y:S05]  /*18d70*/  @!P0 BRA `(.L_x_2792) ;  /* 0xfffffffc00ec8947 */ /* 0x004fea000383ffff */
[----:B------:R-:W-:Y:S05]  /*18d80*/  BRA `(.L_x_2789) ;  /* 0xfffffed400bc7947 */ /* 0x000fea000383ffff */
.L_x_2800:
[----:B-1----:R-:W-:-:S04]  /*18d90*/  IMAD.U32 R8, RZ, RZ, UR6 ;  /* 0x00000006ff087e24 */ /* 0x002fc8000f8e00ff */
[----:B------:R1:W2:Y:S03]  /*18da0*/  SYNCS.PHASECHK.TRANS64.TRYWAIT P0, [R8+URZ+0x22830], R7 ;  /* 0x02283007080075a7 */ /* 0x0002a6000800017f */
[----:B--2---:R-:W-:Y:S05]  /*18db0*/  @!P0 NANOSLEEP.SYNCS 0x989680 ;  /* 0x009896800000895d */ /* 0x004fea0003900000 */
[----:B------:R-:W2:Y:S02]  /*18dc0*/  @!P0 SYNCS.PHASECHK.TRANS64 P0, [R8+URZ+0x22830], R7 ;  /* 0x02283007080085a7 */ /* 0x000ea4000800007f */
[----:B--2---:R-:W-:Y:S05]  /*18dd0*/  @!P0 BRA `(.L_x_2800) ;  /* 0xfffffffc00ec8947 */ /* 0x004fea000383ffff */
[----:B------:R-:W-:Y:S05]  /*18de0*/  BRA `(.L_x_2797) ;  /* 0xffffff0c00287947 */ /* 0x000fea000383ffff */
.L_x_2804:
[----:B-1----:R-:W-:-:S04]  /*18df0*/  IMAD.U32 R8, RZ, RZ, UR6 ;  /* 0x00000006ff087e24 */ /* 0x002fc8000f8e00ff */
[----:B------:R1:W2:Y:S03]  /*18e00*/  SYNCS.PHASECHK.TRANS64.TRYWAIT P0, [R8+URZ+0x22850], R7 ;  /* 0x02285007080075a7 */ /* 0x0002a6000800017f */
[----:B--2---:R-:W-:Y:S05]  /*18e10*/  @!P0 NANOSLEEP.SYNCS 0x989680 ;  /* 0x009896800000895d */ /* 0x004fea0003900000 */
[----:B------:R-:W2:Y:S02]  /*18e20*/  @!P0 SYNCS.PHASECHK.TRANS64 P0, [R8+URZ+0x22850], R7 ;  /* 0x02285007080085a7 */ /* 0x000ea4000800007f */
[----:B--2---:R-:W-:Y:S05]  /*18e30*/  @!P0 BRA `(.L_x_2804) ;  /* 0xfffffffc00ec8947 */ /* 0x004fea000383ffff */
[----:B------:R-:W-:Y:S05]  /*18e40*/  BRA `(.L_x_2801) ;  /* 0xffffff1400387947 */ /* 0x000fea000383ffff */
.L_x_2811:
[----:B-1----:R-:W-:-:S04]  /*18e50*/  IMAD.U32 R5, RZ, RZ, UR5 ;  /* 0x00000005ff057e24 */ /* 0x002fc8000f8e00ff */
[----:B------:R1:W2:Y:S03]  /*18e60*/  SYNCS.PHASECHK.TRANS64.TRYWAIT P0, [R5+URZ+0x22850], R0 ;  /* 0x02285000050075a7 */ /* 0x0002a6000800017f */
[----:B--2---:R-:W-:Y:S05]  /*18e70*/  @!P0 NANOSLEEP.SYNCS 0x989680 ;  /* 0x009896800000895d */ /* 0x004fea0003900000 */
[----:B------:R-:W2:Y:S02]  /*18e80*/  @!P0 SYNCS.PHASECHK.TRANS64 P0, [R5+URZ+0x22850], R0 ;  /* 0x02285000050085a7 */ /* 0x000ea4000800007f */
[----:B--2---:R-:W-:Y:S05]  /*18e90*/  @!P0 BRA `(.L_x_2811) ;  /* 0xfffffffc00ec8947 */ /* 0x004fea000383ffff */
[----:B------:R-:W-:Y:S05]  /*18ea0*/  BRA `(.L_x_2810) ;  /* 0xffffff3c00907947 */ /* 0x000fea000383ffff */
.L_x_2860:
[----:B------:R-:W0:Y:S01]  /*18eb0*/  S2R R20, SR_TID.X ;  /* 0x0000000000147919 */ /* 0x000e220000002100 */
[----:B------:R-:W-:Y:S02]  /*18ec0*/  IMAD.MOV.U32 R12, RZ, RZ, RZ ;  /* 0x000000ffff0c7224 */ /* 0x000fe400078e00ff */
[----:B------:R-:W-:Y:S02]  /*18ed0*/  IMAD.MOV.U32 R11, RZ, RZ, 0x1f ;  /* 0x0000001fff0b7424 */ /* 0x000fe400078e00ff */
[----:B------:R-:W-:Y:S01]  /*18ee0*/  IMAD.MOV.U32 R15, RZ, RZ, -0x1 ;  /* 0xffffffffff0f7424 */ /* 0x000fe200078e00ff */
[----:B0-----:R-:W-:-:S04]  /*18ef0*/  SHF.R.U32.HI R20, RZ, 0x5, R20 ;  /* 0x00000005ff147819 */ /* 0x001fc80000011614 */
[----:B------:R-:W-:-:S05]  /*18f00*/  LOP3.LUT R20, R20, 0x3, RZ, 0xc0, !PT ;  /* 0x0000000314147812 */ /* 0x000fca00078ec0ff */
[----:B------:R-:W-:-:S07]  /*18f10*/  IMAD.MOV.U32 R13, RZ, RZ, R20 ;  /* 0x000000ffff0d7224 */ /* 0x000fce00078e0014 */
[----:B-----5:R-:W-:Y:S05]  /*18f20*/  WARPSYNC.COLLECTIVE R15, `(.L_x_2937) ;  /* 0x000000000f087348 */ /* 0x020fea0003c00000 */
[----:B------:R0:W1:Y:S02]  /*18f30*/  SHFL.IDX P6, R14, R13, R12, R11 ;  /* 0x0000000c0d0e7389 */ /* 0x00006400000c000b */
[----:B01---5:R-:W-:Y:S01]  /*18f40*/  ENDCOLLECTIVE ;  /* 0x000000000000791b */ /* 0x023fe20003800000 */
.L_x_2937:
[----:B------:R-:W-:Y:S05]  /*18f50*/  BRA `(.L_x_2938) ;  /* 0xffffffa400807947 */ /* 0x000fea000383ffff */
.L_x_2863:
[----:B0-----:R0:W1:Y:S02]  /*18f60*/  SYNCS.PHASECHK.TRANS64.TRYWAIT P0, [R0+URZ+0x22880], R26 ;  /* 0x0228801a000075a7 */ /* 0x001064000800017f */
[----:B-1----:R-:W-:Y:S05]  /*18f70*/  @!P0 NANOSLEEP.SYNCS 0x989680 ;  /* 0x009896800000895d */ /* 0x002fea0003900000 */
[----:B------:R-:W1:Y:S02]  /*18f80*/  @!P0 SYNCS.PHASECHK.TRANS64 P0, [R0+URZ+0x22880], R26 ;  /* 0x0228801a000085a7 */ /* 0x000e64000800007f */
[----:B-1----:R-:W-:Y:S05]  /*18f90*/  @!P0 BRA `(.L_x_2863) ;  /* 0xfffffffc00f08947 */ /* 0x002fea000383ffff */
[----:B------:R-:W-:Y:S05]  /*18fa0*/  BRA `(.L_x_2939) ;  /* 0xffffffa800987947 */ /* 0x000fea000383ffff */
.L_x_2864:
        /* <DEDUP_REMOVED lines=8> */
.L_x_2941:
[----:B------:R-:W-:Y:S05]  /*19030*/  BSYNC B0 ;  /* 0x0000000000007941 */ /* 0x000fea0003800000 */
.L_x_2940:
        /* <DEDUP_REMOVED lines=14> */
.L_x_2942:
[----:B------:R-:W-:Y:S02]  /*19120*/  IMAD.MOV.U32 R13, RZ, RZ, R20 ;  /* 0x000000ffff0d7224 */ /* 0x000fe400078e0014 */
[----:B------:R-:W-:Y:S02]  /*19130*/  IMAD.MOV.U32 R12, RZ, RZ, 0x1 ;  /* 0x00000001ff0c7424 */ /* 0x000fe400078e00ff */
[----:B------:R-:W-:-:S07]  /*19140*/  IMAD.MOV.U32 R2, RZ, RZ, R14 ;  /* 0x000000ffff027224 */ /* 0x000fce00078e000e */
[----:B------:R-:W-:Y:S05]  /*19150*/  WARPSYNC.COLLECTIVE R15, `(.L_x_2943) ;  /* 0x000000000f087348 */ /* 0x000fea0003c00000 */
[----:B------:R0:W1:Y:S02]  /*19160*/  SHFL.IDX P6, R14, R13, R12, R11 ;  /* 0x0000000c0d0e7389 */ /* 0x00006400000c000b */
[----:B01----:R-:W-:Y:S01]  /*19170*/  ENDCOLLECTIVE ;  /* 0x000000000000791b */ /* 0x003fe20003800000 */
.L_x_2943:
        /* <DEDUP_REMOVED lines=12> */
.L_x_2944:
[----:B------:R-:W-:Y:S02]  /*19240*/  IMAD.MOV.U32 R13, RZ, RZ, R20 ;  /* 0x000000ffff0d7224 */ /* 0x000fe400078e0014 */
[----:B------:R-:W-:Y:S02]  /*19250*/  IMAD.MOV.U32 R12, RZ, RZ, 0x2 ;  /* 0x00000002ff0c7424 */ /* 0x000fe400078e00ff */
[----:B------:R-:W-:-:S07]  /*19260*/  IMAD.MOV.U32 R2, RZ, RZ, R14 ;  /* 0x000000ffff027224 */ /* 0x000fce00078e000e */
[----:B------:R-:W-:Y:S05]  /*19270*/  WARPSYNC.COLLECTIVE R15, `(.L_x_2945) ;  /* 0x000000000f087348 */ /* 0x000fea0003c00000 */
[----:B------:R0:W1:Y:S02]  /*19280*/  SHFL.IDX P6, R14, R13, R12, R11 ;  /* 0x0000000c0d0e7389 */ /* 0x00006400000c000b */
[----:B01----:R-:W-:Y:S01]  /*19290*/  ENDCOLLECTIVE ;  /* 0x000000000000791b */ /* 0x003fe20003800000 */
.L_x_2945:
        /* <DEDUP_REMOVED lines=12> */
.L_x_2946:
[----:B------:R-:W-:Y:S02]  /*19360*/  IMAD.MOV.U32 R13, RZ, RZ, R20 ;  /* 0x000000ffff0d7224 */ /* 0x000fe400078e0014 */
[----:B------:R-:W-:Y:S02]  /*19370*/  IMAD.MOV.U32 R12, RZ, RZ, 0x3 ;  /* 0x00000003ff0c7424 */ /* 0x000fe400078e00ff */
[----:B------:R-:W-:-:S07]  /*19380*/  IMAD.MOV.U32 R2, RZ, RZ, R14 ;  /* 0x000000ffff027224 */ /* 0x000fce00078e000e */
[----:B------:R-:W-:Y:S05]  /*19390*/  WARPSYNC.COLLECTIVE R15, `(.L_x_2947) ;  /* 0x000000000f087348 */ /* 0x000fea0003c00000 */
[----:B------:R0:W1:Y:S02]  /*193a0*/  SHFL.IDX P6, R14, R13, R12, R11 ;  /* 0x0000000c0d0e7389 */ /* 0x00006400000c000b */
[----:B01----:R-:W-:Y:S01]  /*193b0*/  ENDCOLLECTIVE ;  /* 0x000000000000791b */ /* 0x003fe20003800000 */
.L_x_2947:
        /* <DEDUP_REMOVED lines=12> */
.L_x_2948:
[----:B------:R-:W-:Y:S02]  /*19480*/  IMAD.MOV.U32 R13, RZ, RZ, R20 ;  /* 0x000000ffff0d7224 */ /* 0x000fe400078e0014 */
[----:B------:R-:W-:Y:S02]  /*19490*/  IMAD.MOV.U32 R12, RZ, RZ, 0x4 ;  /* 0x00000004ff0c7424 */ /* 0x000fe400078e00ff */
[----:B------:R-:W-:-:S07]  /*194a0*/  IMAD.MOV.U32 R2, RZ, RZ, R14 ;  /* 0x000000ffff027224 */ /* 0x000fce00078e000e */
[----:B------:R-:W-:Y:S05]  /*194b0*/  WARPSYNC.COLLECTIVE R15, `(.L_x_2949) ;  /* 0x000000000f087348 */ /* 0x000fea0003c00000 */
[----:B------:R0:W1:Y:S02]  /*194c0*/  SHFL.IDX P6, R14, R13, R12, R11 ;  /* 0x0000000c0d0e7389 */ /* 0x00006400000c000b */
[----:B01----:R-:W-:Y:S01]  /*194d0*/  ENDCOLLECTIVE ;  /* 0x000000000000791b */ /* 0x003fe20003800000 */
.L_x_2949:
        /* <DEDUP_REMOVED lines=12> */
.L_x_2950:
[----:B------:R-:W-:Y:S02]  /*195a0*/  IMAD.MOV.U32 R13, RZ, RZ, R20 ;  /* 0x000000ffff0d7224 */ /* 0x000fe400078e0014 */
[----:B------:R-:W-:Y:S02]  /*195b0*/  IMAD.MOV.U32 R12, RZ, RZ, 0x5 ;  /* 0x00000005ff0c7424 */ /* 0x000fe400078e00ff */
[----:B------:R-:W-:-:S07]  /*195c0*/  IMAD.MOV.U32 R2, RZ, RZ, R14 ;  /* 0x000000ffff027224 */ /* 0x000fce00078e000e */
[----:B------:R-:W-:Y:S05]  /*195d0*/  WARPSYNC.COLLECTIVE R15, `(.L_x_2951) ;  /* 0x000000000f087348 */ /* 0x000fea0003c00000 */
[----:B------:R0:W1:Y:S02]  /*195e0*/  SHFL.IDX P6, R14, R13, R12, R11 ;  /* 0x0000000c0d0e7389 */ /* 0x00006400000c000b */
[----:B01----:R-:W-:Y:S01]  /*195f0*/  ENDCOLLECTIVE ;  /* 0x000000000000791b */ /* 0x003fe20003800000 */
.L_x_2951:
        /* <DEDUP_REMOVED lines=12> */
.L_x_2952:
[----:B------:R-:W-:Y:S02]  /*196c0*/  IMAD.MOV.U32 R13, RZ, RZ, R20 ;  /* 0x000000ffff0d7224 */ /* 0x000fe400078e0014 */
[----:B------:R-:W-:Y:S02]  /*196d0*/  IMAD.MOV.U32 R12, RZ, RZ, 0x6 ;  /* 0x00000006ff0c7424 */ /* 0x000fe400078e00ff */
[----:B------:R-:W-:-:S07]  /*196e0*/  IMAD.MOV.U32 R2, RZ, RZ, R14 ;  /* 0x000000ffff027224 */ /* 0x000fce00078e000e */
[----:B------:R-:W-:Y:S05]  /*196f0*/  WARPSYNC.COLLECTIVE R15, `(.L_x_2953) ;  /* 0x000000000f087348 */ /* 0x000fea0003c00000 */
[----:B------:R0:W1:Y:S02]  /*19700*/  SHFL.IDX P6, R14, R13, R12, R11 ;  /* 0x0000000c0d0e7389 */ /* 0x00006400000c000b */
[----:B01----:R-:W-:Y:S01]  /*19710*/  ENDCOLLECTIVE ;  /* 0x000000000000791b */ /* 0x003fe20003800000 */
.L_x_2953:
        /* <DEDUP_REMOVED lines=12> */
.L_x_2954:
[----:B------:R-:W-:Y:S02]  /*197e0*/  IMAD.MOV.U32 R13, RZ, RZ, R20 ;  /* 0x000000ffff0d7224 */ /* 0x000fe400078e0014 */
[----:B------:R-:W-:Y:S02]  /*197f0*/  IMAD.MOV.U32 R12, RZ, RZ, 0x7 ;  /* 0x00000007ff0c7424 */ /* 0x000fe400078e00ff */
[----:B------:R-:W-:-:S07]  /*19800*/  IMAD.MOV.U32 R2, RZ, RZ, R14 ;  /* 0x000000ffff027224 */ /* 0x000fce00078e000e */
[----:B------:R-:W-:Y:S05]  /*19810*/  WARPSYNC.COLLECTIVE R15, `(.L_x_2955) ;  /* 0x000000000f087348 */ /* 0x000fea0003c00000 */
[----:B------:R0:W1:Y:S02]  /*19820*/  SHFL.IDX P6, R14, R13, R12, R11 ;  /* 0x0000000c0d0e7389 */ /* 0x00006400000c000b */
[----:B01----:R-:W-:Y:S01]  /*19830*/  ENDCOLLECTIVE ;  /* 0x000000000000791b */ /* 0x003fe20003800000 */
.L_x_2955:
        /* <DEDUP_REMOVED lines=12> */
.L_x_2956:
[----:B------:R-:W-:Y:S02]  /*19900*/  IMAD.MOV.U32 R13, RZ, RZ, R19 ;  /* 0x000000ffff0d7224 */ /* 0x000fe400078e0013 */
[----:B------:R-:W-:Y:S02]  /*19910*/  IMAD.MOV.U32 R12, RZ, RZ, RZ ;  /* 0x000000ffff0c7224 */ /* 0x000fe400078e00ff */
[----:B------:R-:W-:-:S07]  /*19920*/  IMAD.MOV.U32 R2, RZ, RZ, R14 ;  /* 0x000000ffff027224 */ /* 0x000fce00078e000e */
[----:B------:R-:W-:Y:S05]  /*19930*/  WARPSYNC.COLLECTIVE R15, `(.L_x_2957) ;  /* 0x000000000f087348 */ /* 0x000fea0003c00000 */
[----:B------:R0:W1:Y:S02]  /*19940*/  SHFL.IDX P6, R14, R13, R12, R11 ;  /* 0x0000000c0d0e7389 */ /* 0x00006400000c000b */
[----:B01----:R-:W-:Y:S01]  /*19950*/  ENDCOLLECTIVE ;  /* 0x000000000000791b */ /* 0x003fe20003800000 */
.L_x_2957:
        /* <DEDUP_REMOVED lines=12> */
.L_x_2958:
[----:B------:R-:W-:Y:S02]  /*19a20*/  IMAD.MOV.U32 R13, RZ, RZ, R19 ;  /* 0x000000ffff0d7224 */ /* 0x000fe400078e0013 */
[----:B------:R-:W-:Y:S02]  /*19a30*/  IMAD.MOV.U32 R12, RZ, RZ, 0x1 ;  /* 0x00000001ff0c7424 */ /* 0x000fe400078e00ff */
[----:B------:R-:W-:-:S07]  /*19a40*/  IMAD.MOV.U32 R2, RZ, RZ, R14 ;  /* 0x000000ffff027224 */ /* 0x000fce00078e000e */
[----:B------:R-:W-:Y:S05]  /*19a50*/  WARPSYNC.COLLECTIVE R15, `(.L_x_2959) ;  /* 0x000000000f087348 */ /* 0x000fea0003c00000 */
[----:B------:R0:W1:Y:S02]  /*19a60*/  SHFL.IDX P6, R14, R13, R12, R11 ;  /* 0x0000000c0d0e7389 */ /* 0x00006400000c000b */
[----:B01----:R-:W-:Y:S01]  /*19a70*/  ENDCOLLECTIVE ;  /* 0x000000000000791b */ /* 0x003fe20003800000 */
.L_x_2959:
        /* <DEDUP_REMOVED lines=13> */
.L_x_2960:
        /* <DEDUP_REMOVED lines=15> */
.L_x_2869:
[----:B--2---:R2:W3:Y:S02]  /*19c40*/  SYNCS.PHASECHK.TRANS64.TRYWAIT P0, [R0+URZ+0x22840], R26 ;  /* 0x0228401a000075a7 */ /* 0x0044e4000800017f */
[----:B---3--:R-:W-:Y:S05]  /*19c50*/  @!P0 NANOSLEEP.SYNCS 0x989680 ;  /* 0x009896800000895d */ /* 0x008fea0003900000 */
[----:B------:R-:W3:Y:S02]  /*19c60*/  @!P0 SYNCS.PHASECHK.TRANS64 P0, [R0+URZ+0x22840], R26 ;  /* 0x0228401a000085a7 */ /* 0x000ee4000800007f */
[----:B---3--:R-:W-:Y:S05]  /*19c70*/  @!P0 BRA `(.L_x_2869) ;  /* 0xfffffffc00f08947 */ /* 0x008fea000383ffff */
[----:B------:R-:W-:Y:S05]  /*19c80*/  BRA `(.L_x_2962) ;  /* 0xffffffa400c07947 */ /* 0x000fea000383ffff */
.L_x_2870:
        /* <DEDUP_REMOVED lines=8> */
.L_x_2964:
[----:B------:R-:W-:Y:S05]  /*19d10*/  BSYNC B0 ;  /* 0x0000000000007941 */ /* 0x000fea0003800000 */
.L_x_2963:
        /* <DEDUP_REMOVED lines=8> */
.L_x_2965:
        /* <DEDUP_REMOVED lines=16> */
.L_x_2966:
[----:B------:R-:W-:Y:S02]  /*19ea0*/  IMAD.MOV.U32 R13, RZ, RZ, R8 ;  /* 0x000000ffff0d7224 */ /* 0x000fe400078e0008 */
[----:B------:R-:W-:-:S07]  /*19eb0*/  IMAD.MOV.U32 R2, RZ, RZ, R14 ;  /* 0x000000ffff027224 */ /* 0x000fce00078e000e */
[----:B------:R-:W-:Y:S05]  /*19ec0*/  WARPSYNC.COLLECTIVE R15, `(.L_x_2967) ;  /* 0x000000000f087348 */ /* 0x000fea0003c00000 */
[----:B------:R0:W1:Y:S02]  /*19ed0*/  SHFL.IDX P6, R14, R13, R12, R11 ;  /* 0x0000000c0d0e7389 */ /* 0x00006400000c000b */
[----:B01----:R-:W-:Y:S01]  /*19ee0*/  ENDCOLLECTIVE ;  /* 0x000000000000791b */ /* 0x003fe20003800000 */
.L_x_2967:
        /* <DEDUP_REMOVED lines=16> */
.L_x_2968:
[----:B------:R-:W-:Y:S02]  /*19ff0*/  IMAD.MOV.U32 R13, RZ, RZ, R8 ;  /* 0x000000ffff0d7224 */ /* 0x000fe400078e0008 */
[----:B------:R-:W-:-:S07]  /*1a000*/  IMAD.MOV.U32 R2, RZ, RZ, R14 ;  /* 0x000000ffff027224 */ /* 0x000fce00078e000e */
[----:B------:R-:W-:Y:S05]  /*1a010*/  WARPSYNC.COLLECTIVE R15, `(.L_x_2969) ;  /* 0x000000000f087348 */ /* 0x000fea0003c00000 */
[----:B------:R0:W1:Y:S02]  /*1a020*/  SHFL.IDX P6, R14, R13, R12, R11 ;  /* 0x0000000c0d0e7389 */ /* 0x00006400000c000b */
[----:B01----:R-:W-:Y:S01]  /*1a030*/  ENDCOLLECTIVE ;  /* 0x000000000000791b */ /* 0x003fe20003800000 */
.L_x_2969:
[----:B------:R-:W-:Y:S02]  /*1a040*/  IMAD.MOV.U32 R13, RZ, RZ, R7 ;  /* 0x000000ffff0d7224 */ /* 0x000fe400078e0007 */
[----:B------:R-:W-:Y:S02]  /*1a050*/  IMAD.MOV.U32 R12, RZ, RZ, 0x3 ;  /* 0x00000003ff0c7424 */ /* 0x000fe400078e00ff */
[----:B------:R-:W-:-:S07]  /*1a060*/  IMAD.MOV.U32 R3, RZ, RZ, R14 ;  /* 0x000000ffff037224 */ /* 0x000fce00078e000e */
[----:B------:R-:W-:Y:S05]  /*1a070*/  WARPSYNC.COLLECTIVE R15, `(.L_x_2970) ;  /* 0x000000000f087348 */ /* 0x000fea0003c00000 */
[----:B------:R0:W1:Y:S02]  /*1a080*/  SHFL.IDX P6, R14, R13, R12, R11 ;  /* 0x0000000c0d0e7389 */ /* 0x00006400000c000b */
[----:B01----:R-:W-:Y:S01]  /*1a090*/  ENDCOLLECTIVE ;  /* 0x000000000000791b */ /* 0x003fe20003800000 */
.L_x_2970:
        /* <DEDUP_REMOVED lines=15> */
.L_x_2971:
[----:B------:R-:W-:Y:S02]  /*1a190*/  IMAD.MOV.U32 R13, RZ, RZ, R7 ;  /* 0x000000ffff0d7224 */ /* 0x000fe400078e0007 */
[----:B------:R-:W-:Y:S02]  /*1a1a0*/  IMAD.MOV.U32 R12, RZ, RZ, 0x4 ;  /* 0x00000004ff0c7424 */ /* 0x000fe400078e00ff */
[----:B------:R-:W-:-:S07]  /*1a1b0*/  IMAD.MOV.U32 R3, RZ, RZ, R14 ;  /* 0x000000ffff037224 */ /* 0x000fce00078e000e */
[----:B------:R-:W-:Y:S05]  /*1a1c0*/  WARPSYNC.COLLECTIVE R15, `(.L_x_2972) ;  /* 0x000000000f087348 */ /* 0x000fea0003c00000 */
[----:B------:R0:W1:Y:S02]  /*1a1d0*/  SHFL.IDX P6, R14, R13, R12, R11 ;  /* 0x0000000c0d0e7389 */ /* 0x00006400000c000b */
[----:B01----:R-:W-:Y:S01]  /*1a1e0*/  ENDCOLLECTIVE ;  /* 0x000000000000791b */ /* 0x003fe20003800000 */
.L_x_2972:
        /* <DEDUP_REMOVED lines=15> */
.L_x_2973:
[----:B------:R-:W-:Y:S02]  /*1a2e0*/  IMAD.MOV.U32 R13, RZ, RZ, R7 ;  /* 0x000000ffff0d7224 */ /* 0x000fe400078e0007 */
[----:B------:R-:W-:Y:S02]  /*1a2f0*/  IMAD.MOV.U32 R12, RZ, RZ, 0x5 ;  /* 0x00000005ff0c7424 */ /* 0x000fe400078e00ff */
[----:B------:R-:W-:-:S07]  /*1a300*/  IMAD.MOV.U32 R3, RZ, RZ, R14 ;  /* 0x000000ffff037224 */ /* 0x000fce00078e000e */
[----:B------:R-:W-:Y:S05]  /*1a310*/  WARPSYNC.COLLECTIVE R15, `(.L_x_2974) ;  /* 0x000000000f087348 */ /* 0x000fea0003c00000 */
[----:B------:R0:W1:Y:S02]  /*1a320*/  SHFL.IDX P6, R14, R13, R12, R11 ;  /* 0x0000000c0d0e7389 */ /* 0x00006400000c000b */
[----:B01----:R-:W-:Y:S01]  /*1a330*/  ENDCOLLECTIVE ;  /* 0x000000000000791b */ /* 0x003fe20003800000 */
.L_x_2974:
        /* <DEDUP_REMOVED lines=15> */
.L_x_2975:
[----:B------:R-:W-:Y:S02]  /*1a430*/  IMAD.MOV.U32 R13, RZ, RZ, R7 ;  /* 0x000000ffff0d7224 */ /* 0x000fe400078e0007 */
[----:B------:R-:W-:Y:S02]  /*1a440*/  IMAD.MOV.U32 R12, RZ, RZ, 0x6 ;  /* 0x00000006ff0c7424 */ /* 0x000fe400078e00ff */
[----:B------:R-:W-:-:S07]  /*1a450*/  IMAD.MOV.U32 R3, RZ, RZ, R14 ;  /* 0x000000ffff037224 */ /* 0x000fce00078e000e */
[----:B------:R-:W-:Y:S05]  /*1a460*/  WARPSYNC.COLLECTIVE R15, `(.L_x_2976) ;  /* 0x000000000f087348 */ /* 0x000fea0003c00000 */
[----:B------:R0:W1:Y:S02]  /*1a470*/  SHFL.IDX P6, R14, R13, R12, R11 ;  /* 0x0000000c0d0e7389 */ /* 0x00006400000c000b */
[----:B01----:R-:W-:Y:S01]  /*1a480*/  ENDCOLLECTIVE ;  /* 0x000000000000791b */ /* 0x003fe20003800000 */
.L_x_2976:
        /* <DEDUP_REMOVED lines=14> */
.L_x_2977:
[----:B------:R-:W-:Y:S02]  /*1a570*/  IMAD.MOV.U32 R13, RZ, RZ, R7 ;  /* 0x000000ffff0d7224 */ /* 0x000fe400078e0007 */
[----:B------:R-:W-:Y:S02]  /*1a580*/  IMAD.MOV.U32 R12, RZ, RZ, 0x7 ;  /* 0x00000007ff0c7424 */ /* 0x000fe400078e00ff */
[----:B------:R-:W-:-:S07]  /*1a590*/  IMAD.MOV.U32 R3, RZ, RZ, R14 ;  /* 0x000000ffff037224 */ /* 0x000fce00078e000e */
[----:B------:R-:W-:Y:S05]  /*1a5a0*/  WARPSYNC.COLLECTIVE R15, `(.L_x_2978) ;  /* 0x000000000f087348 */ /* 0x000fea0003c00000 */
[----:B------:R0:W1:Y:S02]  /*1a5b0*/  SHFL.IDX P6, R14, R13, R12, R11 ;  /* 0x0000000c0d0e7389 */ /* 0x00006400000c000b */
[----:B01----:R-:W-:Y:S01]  /*1a5c0*/  ENDCOLLECTIVE ;  /* 0x000000000000791b */ /* 0x003fe20003800000 */
.L_x_2978:
[----:B------:R-:W-:-:S05]  /*1a5d0*/  @P4 IADD3 R3, P0, R29, R3, RZ ;  /* 0x000000031d034210 */ /* 0x000fca0007f1e0ff */
[----:B------:R-:W-:-:S05]  /*1a5e0*/  @P4 IMAD.X R2, RZ, RZ, R2, P0 ;  /* 0x000000ffff024224 */ /* 0x000fca00000e0602 */
[----:B------:R-:W-:Y:S01]  /*1a5f0*/  @P4 LOP3.LUT R3, R3, R2, RZ, 0x3c, !PT ;  /* 0x0000000203034212 */ /* 0x000fe200078e3cff */
[----:B------:R-:W-:-:S03]  /*1a600*/  IMAD.MOV.U32 R13, RZ, RZ, R8 ;  /* 0x000000ffff0d7224 */ /* 0x000fc600078e0008 */
[----:B------:R-:W-:-:S04]  /*1a610*/  @P4 LOP3.LUT R2, R3, R2, RZ, 0x3c, !PT ;  /* 0x0000000203024212 */ /* 0x000fc800078e3cff */
[----:B------:R-:W-:Y:S01]  /*1a620*/  @P4 LOP3.LUT R3, R3, R2, RZ, 0x3c, !PT ;  /* 0x0000000203034212 */ /* 0x000fe200078e3cff */
[----:B------:R-:W-:-:S07]  /*1a630*/  IMAD.MOV.U32 R7, RZ, RZ, R14 ;  /* 0x000000ffff077224 */ /* 0x000fce00078e000e */
[----:B------:R-:W-:Y:S05]  /*1a640*/  WARPSYNC.COLLECTIVE R15, `(.L_x_2979) ;  /* 0x000000000f087348 */ /* 0x000fea0003c00000 */
[----:B------:R0:W1:Y:S02]  /*1a650*/  SHFL.IDX P6, R14, R13, R12, R11 ;  /* 0x0000000c0d0e7389 */ /* 0x00006400000c000b */
[----:B01----:R-:W-:Y:S01]  /*1a660*/  ENDCOLLECTIVE ;  /* 0x000000000000791b */ /* 0x003fe20003800000 */
.L_x_2979:
[----:B------:R-:W-:Y:S01]  /*1a670*/  @!PT LDS RZ, [RZ] ;  /* 0x00000000fffff984 */ /* 0x000fe20000000800 */
[----:B------:R-:W-:Y:S01]  /*1a680*/  @!PT LDS RZ, [RZ] ;  /* 0x00000000fffff984 */ /* 0x000fe20000000800 */
[----:B------:R-:W-:Y:S01]  /*1a690*/  @!PT LDS RZ, [RZ] ;  /* 0x00000000fffff984 */ /* 0x000fe20000000800 */
[----:B------:R0:W-:Y:S01]  /*1a6a0*/  @P4 LDGSTS.E.BYPASS.LTC128B.128 [R4+0x1b400], desc[UR54][R2.64], !P2 ;  /* 0x1b40000002044fae */ /* 0x0001e2000d101d76 */
[----:B------:R-:W-:Y:S02]  /*1a6b0*/  IMAD.MOV.U32 R13, RZ, RZ, R6 ;  /* 0x000000ffff0d7224 */ /* 0x000fe400078e0006 */
[----:B------:R-:W-:Y:S01]  /*1a6c0*/  IMAD.MOV.U32 R12, RZ, RZ, RZ ;  /* 0x000000ffff0c7224 */ /* 0x000fe200078e00ff */
[----:B------:R-:W-:-:S05]  /*1a6d0*/  @P3 IADD3 R14, P0, R29, R14, RZ ;  /* 0x0000000e1d0e3210 */ /* 0x000fca0007f1e0ff */
[----:B0-----:R-:W-:-:S08]  /*1a6e0*/  @P3 IMAD.MOV.U32 R2, RZ, RZ, R14 ;  /* 0x000000ffff023224 */ /* 0x001fd000078e000e */
[----:B------:R-:W-:Y:S05]  /*1a6f0*/  WARPSYNC.COLLECTIVE R15, `(.L_x_2980) ;  /* 0x000000000f087348 */ /* 0x000fea0003c00000 */
[----:B------:R0:W1:Y:S02]  /*1a700*/  SHFL.IDX P6, R14, R13, R12, R11 ;  /* 0x0000000c0d0e7389 */ /* 0x00006400000c000b */
[----:B01----:R-:W-:Y:S01]  /*1a710*/  ENDCOLLECTIVE ;  /* 0x000000000000791b */ /* 0x003fe20003800000 */
.L_x_2980:
        /* <DEDUP_REMOVED lines=11> */
.L_x_2981:
        /* <DEDUP_REMOVED lines=8> */
.L_x_2982:
        /* <DEDUP_REMOVED lines=10> */
.L_x_2983:
[----:B------:R-:W-:Y:S05]  /*1a8f0*/  BRA `(.L_x_2984) ;  /* 0xffffffa000687947 */ /* 0x000fea000383ffff */
.L_x_2875:
[----:B------:R-:W-:Y:S02]  /*1a900*/  IMAD.MOV.U32 R13, RZ, RZ, R4 ;  /* 0x000000ffff0d7224 */ /* 0x000fe400078e0004 */
[----:B------:R-:W-:Y:S02]  /*1a910*/  IMAD.MOV.U32 R12, RZ, RZ, RZ ;  /* 0x000000ffff0c7224 */ /* 0x000fe400078e00ff */
[----:B------:R-:W-:Y:S02]  /*1a920*/  IMAD.MOV.U32 R11, RZ, RZ, 0x181f ;  /* 0x0000181fff0b7424 */ /* 0x000fe400078e00ff */
[----:B------:R-:W-:Y:S02]  /*1a930*/  IMAD.MOV.U32 R15, RZ, RZ, -0x1 ;  /* 0xffffffffff0f7424 */ /* 0x000fe400078e00ff */
[----:B------:R-:W-:Y:S02]  /*1a940*/  IMAD R22, R22, R5, RZ ;  /* 0x0000000516167224 */ /* 0x000fe400078e02ff */
[----:B------:R-:W-:-:S07]  /*1a950*/  IMAD R5, R18, 0x80, R10 ;  /* 0x0000008012057824 */ /* 0x000fce00078e020a */
[----:B-----5:R-:W-:Y:S05]  /*1a960*/  WARPSYNC.COLLECTIVE R15, `(.L_x_2985) ;  /* 0x000000000f087348 */ /* 0x020fea0003c00000 */
[----:B------:R0:W1:Y:S02]  /*1a970*/  SHFL.IDX P6, R14, R13, R12, R11 ;  /* 0x0000000c0d0e7389 */ /* 0x00006400000c000b */
[----:B01---5:R-:W-:Y:S01]  /*1a980*/  ENDCOLLECTIVE ;  /* 0x000000000000791b */ /* 0x023fe20003800000 */
.L_x_2985:
[C---:B------:R-:W-:Y:S01]  /*1a990*/  VIADD R7, R5.reuse, 0x10 ;  /* 0x0000001005077836 */ /* 0x040fe20000000000 */
[----:B------:R-:W-:Y:S01]  /*1a9a0*/  ISETP.GE.AND P2, PT, R5, R22, PT ;  /* 0x000000160500720c */ /* 0x000fe20003f46270 */
[----:B------:R-:W-:Y:S02]  /*1a9b0*/  IMAD.MOV.U32 R13, RZ, RZ, R0 ;  /* 0x000000ffff0d7224 */ /* 0x000fe400078e0000 */
[----:B------:R-:W-:-:S10]  /*1a9c0*/  IMAD.MOV.U32 R2, RZ, RZ, R14 ;  /* 0x000000ffff027224 */ /* 0x000fd400078e000e */
[----:B------:R-:W-:Y:S05]  /*1a9d0*/  WARPSYNC.COLLECTIVE R15, `(.L_x_2986) ;  /* 0x000000000f087348 */ /* 0x000fea0003c00000 */
[----:B------:R0:W1:Y:S02]  /*1a9e0*/  SHFL.IDX P6, R14, R13, R12, R11 ;  /* 0x0000000c0d0e7389 */ /* 0x00006400000c000b */
[----:B01----:R-:W-:Y:S01]  /*1a9f0*/  ENDCOLLECTIVE ;  /* 0x000000000000791b */ /* 0x003fe20003800000 */
.L_x_2986:
        /* <DEDUP_REMOVED lines=8> */
.L_x_2987:
        /* <DEDUP_REMOVED lines=11> */
.L_x_2988:
[----:B------:R-:W-:Y:S02]  /*1ab30*/  IMAD.MOV.U32 R13, RZ, RZ, R4 ;  /* 0x000000ffff0d7224 */ /* 0x000fe400078e0004 */
[----:B------:R-:W-:Y:S01]  /*1ab40*/  IMAD.MOV.U32 R12, RZ, RZ, 0x2 ;  /* 0x00000002ff0c7424 */ /* 0x000fe200078e00ff */
[----:B------:R-:W-:-:S13]  /*1ab50*/  @!P2 IADD3 R2, P1, R29, R14, RZ ;  /* 0x0000000e1d02a210 */ /* 0x000fda0007f3e0ff */
[----:B------:R-:W-:Y:S05]  /*1ab60*/  WARPSYNC.COLLECTIVE R15, `(.L_x_2989) ;  /* 0x000000000f087348 */ /* 0x000fea0003c00000 */
[----:B------:R0:W1:Y:S02]  /*1ab70*/  SHFL.IDX P6, R14, R13, R12, R11 ;  /* 0x0000000c0d0e7389 */ /* 0x00006400000c000b */
[----:B01----:R-:W-:Y:S01]  /*1ab80*/  ENDCOLLECTIVE ;  /* 0x000000000000791b */ /* 0x003fe20003800000 */
.L_x_2989:
        /* <DEDUP_REMOVED lines=12> */
.L_x_2990:
[----:B------:R-:W-:Y:S02]  /*1ac50*/  IMAD.MOV.U32 R13, RZ, RZ, R4 ;  /* 0x000000ffff0d7224 */ /* 0x000fe400078e0004 */
[----:B------:R-:W-:Y:S01]  /*1ac60*/  IMAD.MOV.U32 R12, RZ, RZ, 0x3 ;  /* 0x00000003ff0c7424 */ /* 0x000fe200078e00ff */
[----:B------:R-:W-:-:S13]  /*1ac70*/  @!P2 IADD3 R2, P1, R29, R14, RZ ;  /* 0x0000000e1d02a210 */ /* 0x000fda0007f3e0ff */
[----:B------:R-:W-:Y:S05]  /*1ac80*/  WARPSYNC.COLLECTIVE R15, `(.L_x_2991) ;  /* 0x000000000f087348 */ /* 0x000fea0003c00000 */
[----:B------:R0:W1:Y:S02]  /*1ac90*/  SHFL.IDX P6, R14, R13, R12, R11 ;  /* 0x0000000c0d0e7389 */ /* 0x00006400000c000b */
[----:B01----:R-:W-:Y:S01]  /*1aca0*/  ENDCOLLECTIVE ;  /* 0x000000000000791b */ /* 0x003fe20003800000 */
.L_x_2991:
        /* <DEDUP_REMOVED lines=12> */
.L_x_2992:
[----:B------:R-:W-:Y:S02]  /*1ad70*/  IMAD.MOV.U32 R13, RZ, RZ, R4 ;  /* 0x000000ffff0d7224 */ /* 0x000fe400078e0004 */
[----:B------:R-:W-:Y:S01]  /*1ad80*/  IMAD.MOV.U32 R12, RZ, RZ, 0x4 ;  /* 0x00000004ff0c7424 */ /* 0x000fe200078e00ff */
[----:B------:R-:W-:-:S13]  /*1ad90*/  @!P2 IADD3 R2, P1, R29, R14, RZ ;  /* 0x0000000e1d02a210 */ /* 0x000fda0007f3e0ff */
[----:B------:R-:W-:Y:S05]  /*1ada0*/  WARPSYNC.COLLECTIVE R15, `(.L_x_2993) ;  /* 0x000000000f087348 */ /* 0x000fea0003c00000 */
[----:B------:R0:W1:Y:S02]  /*1adb0*/  SHFL.IDX P6, R14, R13, R12, R11 ;  /* 0x0000000c0d0e7389 */ /* 0x00006400000c000b */
[----:B01----:R-:W-:Y:S01]  /*1adc0*/  ENDCOLLECTIVE ;  /* 0x000000000000791b */ /* 0x003fe20003800000 */
.L_x_2993:
        /* <DEDUP_REMOVED lines=12> */
.L_x_2994:
[----:B------:R-:W-:Y:S02]  /*1ae90*/  IMAD.MOV.U32 R13, RZ, RZ, R4 ;  /* 0x000000ffff0d7224 */ /* 0x000fe400078e0004 */
[----:B------:R-:W-:Y:S01]  /*1aea0*/  IMAD.MOV.U32 R12, RZ, RZ, 0x5 ;  /* 0x00000005ff0c7424 */ /* 0x000fe200078e00ff */
[----:B------:R-:W-:-:S13]  /*1aeb0*/  @!P2 IADD3 R2, P1, R29, R14, RZ ;  /* 0x0000000e1d02a210 */ /* 0x000fda0007f3e0ff */
[----:B------:R-:W-:Y:S05]  /*1aec0*/  WARPSYNC.COLLECTIVE R15, `(.L_x_2995) ;  /* 0x000000000f087348 */ /* 0x000fea0003c00000 */
[----:B------:R0:W1:Y:S02]  /*1aed0*/  SHFL.IDX P6, R14, R13, R12, R11 ;  /* 0x0000000c0d0e7389 */ /* 0x00006400000c000b */
[----:B01----:R-:W-:Y:S01]  /*1aee0*/  ENDCOLLECTIVE ;  /* 0x000000000000791b */ /* 0x003fe20003800000 */
.L_x_2995:
        /* <DEDUP_REMOVED lines=11> */
.L_x_2996:
[----:B------:R-:W-:Y:S02]  /*1afa0*/  IMAD.MOV.U32 R13, RZ, RZ, R4 ;  /* 0x000000ffff0d7224 */ /* 0x000fe400078e0004 */
[----:B------:R-:W-:Y:S01]  /*1afb0*/  IMAD.MOV.U32 R12, RZ, RZ, 0x6 ;  /* 0x00000006ff0c7424 */ /* 0x000fe200078e00ff */
[----:B------:R-:W-:-:S13]  /*1afc0*/  @!P2 IADD3 R2, P1, R29, R14, RZ ;  /* 0x0000000e1d02a210 */ /* 0x000fda0007f3e0ff */
[----:B------:R-:W-:Y:S05]  /*1afd0*/  WARPSYNC.COLLECTIVE R15, `(.L_x_2997) ;  /* 0x000000000f087348 */ /* 0x000fea0003c00000 */
[----:B------:R0:W1:Y:S02]  /*1afe0*/  SHFL.IDX P6, R14, R13, R12, R11 ;  /* 0x0000000c0d0e7389 */ /* 0x00006400000c000b */
[----:B01----:R-:W-:Y:S01]  /*1aff0*/  ENDCOLLECTIVE ;  /* 0x000000000000791b */ /* 0x003fe20003800000 */
.L_x_2997:
        /* <DEDUP_REMOVED lines=12> */
.L_x_2998:
[----:B------:R-:W-:Y:S02]  /*1b0c0*/  IMAD.MOV.U32 R13, RZ, RZ, R4 ;  /* 0x000000ffff0d7224 */ /* 0x000fe400078e0004 */
[----:B------:R-:W-:Y:S01]  /*1b0d0*/  IMAD.MOV.U32 R12, RZ, RZ, 0x7 ;  /* 0x00000007ff0c7424 */ /* 0x000fe200078e00ff */
[----:B------:R-:W-:-:S13]  /*1b0e0*/  @!P2 IADD3 R2, P1, R29, R14, RZ ;  /* 0x0000000e1d02a210 */ /* 0x000fda0007f3e0ff */
[----:B------:R-:W-:Y:S05]  /*1b0f0*/  WARPSYNC.COLLECTIVE R15, `(.L_x_2999) ;  /* 0x000000000f087348 */ /* 0x000fea0003c00000 */
[----:B------:R0:W1:Y:S02]  /*1b100*/  SHFL.IDX P6, R14, R13, R12, R11 ;  /* 0x0000000c0d0e7389 */ /* 0x00006400000c000b */
[----:B01----:R-:W-:Y:S01]  /*1b110*/  ENDCOLLECTIVE ;  /* 0x000000000000791b */ /* 0x003fe20003800000 */
.L_x_2999:
        /* <DEDUP_REMOVED lines=10> */
.L_x_3000:
[----:B------:R-:W-:Y:S05]  /*1b1c0*/  BRA `(.L_x_3001) ;  /* 0xffffffa000a87947 */ /* 0x000fea000383ffff */
.L_x_2878:
[----:B0-----:R0:W1:Y:S02]  /*1b1d0*/  SYNCS.PHASECHK.TRANS64.TRYWAIT P0, [R16+URZ+0x22820], R3 ;  /* 0x02282003100075a7 */ /* 0x001064000800017f */
[----:B-1----:R-:W-:Y:S05]  /*1b1e0*/  @!P0 NANOSLEEP.SYNCS 0x989680 ;  /* 0x009896800000895d */ /* 0x002fea0003900000 */
[----:B------:R-:W1:Y:S02]  /*1b1f0*/  @!P0 SYNCS.PHASECHK.TRANS64 P0, [R16+URZ+0x22820], R3 ;  /* 0x02282003100085a7 */ /* 0x000e64000800007f */
[----:B-1----:R-:W-:Y:S05]  /*1b200*/  @!P0 BRA `(.L_x_2878) ;  /* 0xfffffffc00f08947 */ /* 0x002fea000383ffff */
[----:B------:R-:W-:Y:S05]  /*1b210*/  BRA `(.L_x_3002) ;  /* 0xffffffa400047947 */ /* 0x000fea000383ffff */
.L_x_2882:
[----:B0-----:R0:W1:Y:S02]  /*1b220*/  SYNCS.PHASECHK.TRANS64.TRYWAIT P0, [R0+URZ+0x22880], R28 ;  /* 0x0228801c000075a7 */ /* 0x001064000800017f */
[----:B-1----:R-:W-:Y:S05]  /*1b230*/  @!P0 NANOSLEEP.SYNCS 0x989680 ;  /* 0x009896800000895d */ /* 0x002fea0003900000 */
[----:B------:R-:W1:Y:S02]  /*1b240*/  @!P0 SYNCS.PHASECHK.TRANS64 P0, [R0+URZ+0x22880], R28 ;  /* 0x0228801c000085a7 */ /* 0x000e64000800007f */
[----:B-1----:R-:W-:Y:S05]  /*1b250*/  @!P0 BRA `(.L_x_2882) ;  /* 0xfffffffc00f08947 */ /* 0x002fea000383ffff */
[----:B------:R-:W-:Y:S05]  /*1b260*/  BRA `(.L_x_3003) ;  /* 0xffffffa800247947 */ /* 0x000fea000383ffff */
.L_x_2883:
        /* <DEDUP_REMOVED lines=8> */
.L_x_3005:
[----:B------:R-:W-:Y:S05]  /*1b2f0*/  BSYNC B0 ;  /* 0x0000000000007941 */ /* 0x000fea0003800000 */
.L_x_3004:
        /* <DEDUP_REMOVED lines=9> */
.L_x_3006:
[----:B------:R-:W-:Y:S02]  /*1b390*/  IMAD.MOV.U32 R13, RZ, RZ, R4 ;  /* 0x000000ffff0d7224 */ /* 0x000fe400078e0004 */
[----:B------:R-:W-:Y:S02]  /*1b3a0*/  IMAD.MOV.U32 R12, RZ, RZ, 0x1 ;  /* 0x00000001ff0c7424 */ /* 0x000fe400078e00ff */
[----:B------:R-:W-:-:S07]  /*1b3b0*/  IMAD.MOV.U32 R2, RZ, RZ, R14 ;  /* 0x000000ffff027224 */ /* 0x000fce00078e000e */
[----:B------:R-:W-:Y:S05]  /*1b3c0*/  WARPSYNC.COLLECTIVE R15, `(.L_x_3007) ;  /* 0x000000000f087348 */ /* 0x000fea0003c00000 */
[----:B------:R0:W1:Y:S02]  /*1b3d0*/  SHFL.IDX P6, R14, R13, R12, R11 ;  /* 0x0000000c0d0e7389 */ /* 0x00006400000c000b */
[----:B01----:R-:W-:Y:S01]  /*1b3e0*/  ENDCOLLECTIVE ;  /* 0x000000000000791b */ /* 0x003fe20003800000 */
.L_x_3007:
        /* <DEDUP_REMOVED lines=11> */
.L_x_3008:
        /* <DEDUP_REMOVED lines=8> */
.L_x_3009:
        /* <DEDUP_REMOVED lines=9> */
.L_x_3010:
        /* <DEDUP_REMOVED lines=9> */
.L_x_3011:
        /* <DEDUP_REMOVED lines=9> */
.L_x_3012:
[----:B------:R-:W-:Y:S02]  /*1b6d0*/  IMAD.MOV.U32 R13, RZ, RZ, R4 ;  /* 0x000000ffff0d7224 */ /* 0x000fe400078e0004 */
[----:B------:R-:W-:Y:S02]  /*1b6e0*/  IMAD.MOV.U32 R12, RZ, RZ, 0x4 ;  /* 0x00000004ff0c7424 */ /* 0x000fe400078e00ff */
[----:B------:R-:W-:-:S07]  /*1b6f0*/  IMAD.MOV.U32 R2, RZ, RZ, R14 ;  /* 0x000000ffff027224 */ /* 0x000fce00078e000e */
[----:B------:R-:W-:Y:S05]  /*1b700*/  WARPSYNC.COLLECTIVE R15, `(.L_x_3013) ;  /* 0x000000000f087348 */ /* 0x000fea0003c00000 */
[----:B------:R0:W1:Y:S02]  /*1b710*/  SHFL.IDX P6, R14, R13, R12, R11 ;  /* 0x0000000c0d0e7389 */ /* 0x00006400000c000b */
[----:B01----:R-:W-:Y:S01]  /*1b720*/  ENDCOLLECTIVE ;  /* 0x000000000000791b */ /* 0x003fe20003800000 */
.L_x_3013:
        /* <DEDUP_REMOVED lines=11> */
.L_x_3014:
[----:B------:R-:W-:Y:S02]  /*1b7e0*/  IMAD.MOV.U32 R13, RZ, RZ, R4 ;  /* 0x000000ffff0d7224 */ /* 0x000fe400078e0004 */
[----:B------:R-:W-:Y:S02]  /*1b7f0*/  IMAD.MOV.U32 R12, RZ, RZ, 0x5 ;  /* 0x00000005ff0c7424 */ /* 0x000fe400078e00ff */
[----:B------:R-:W-:-:S07]  /*1b800*/  IMAD.MOV.U32 R2, RZ, RZ, R14 ;  /* 0x000000ffff027224 */ /* 0x000fce00078e000e */
[----:B------:R-:W-:Y:S05]  /*1b810*/  WARPSYNC.COLLECTIVE R15, `(.L_x_3015) ;  /* 0x000000000f087348 */ /* 0x000fea0003c00000 */
[----:B------:R0:W1:Y:S02]  /*1b820*/  SHFL.IDX P6, R14, R13, R12, R11 ;  /* 0x0000000c0d0e7389 */ /* 0x00006400000c000b */
[----:B01----:R-:W-:Y:S01]  /*1b830*/  ENDCOLLECTIVE ;  /* 0x000000000000791b */ /* 0x003fe20003800000 */
.L_x_3015:
        /* <DEDUP_REMOVED lines=11> */
.L_x_3016:
[----:B------:R-:W-:Y:S02]  /*1b8f0*/  IMAD.MOV.U32 R13, RZ, RZ, R4 ;  /* 0x000000ffff0d7224 */ /* 0x000fe400078e0004 */
[----:B------:R-:W-:Y:S02]  /*1b900*/  IMAD.MOV.U32 R12, RZ, RZ, 0x6 ;  /* 0x00000006ff0c7424 */ /* 0x000fe400078e00ff */
[----:B------:R-:W-:-:S07]  /*1b910*/  IMAD.MOV.U32 R2, RZ, RZ, R14 ;  /* 0x000000ffff027224 */ /* 0x000fce00078e000e */
[----:B------:R-:W-:Y:S05]  /*1b920*/  WARPSYNC.COLLECTIVE R15, `(.L_x_3017) ;  /* 0x000000000f087348 */ /* 0x000fea0003c00000 */
[----:B------:R0:W1:Y:S02]  /*1b930*/  SHFL.IDX P6, R14, R13, R12, R11 ;  /* 0x0000000c0d0e7389 */ /* 0x00006400000c000b */
[----:B01----:R-:W-:Y:S01]  /*1b940*/  ENDCOLLECTIVE ;  /* 0x000000000000791b */ /* 0x003fe20003800000 */
.L_x_3017:
        /* <DEDUP_REMOVED lines=11> */
.L_x_3018:
[----:B------:R-:W-:Y:S02]  /*1ba00*/  IMAD.MOV.U32 R13, RZ, RZ, R4 ;  /* 0x000000ffff0d7224 */ /* 0x000fe400078e0004 */
[----:B------:R-:W-:Y:S02]  /*1ba10*/  IMAD.MOV.U32 R12, RZ, RZ, 0x7 ;  /* 0x00000007ff0c7424 */ /* 0x000fe400078e00ff */
[----:B------:R-:W-:-:S07]  /*1ba20*/  IMAD.MOV.U32 R2, RZ, RZ, R14 ;  /* 0x000000ffff027224 */ /* 0x000fce00078e000e */
[----:B------:R-:W-:Y:S05]  /*1ba30*/  WARPSYNC.COLLECTIVE R15, `(.L_x_3019) ;  /* 0x000000000f087348 */ /* 0x000fea0003c00000 */
[----:B------:R0:W1:Y:S02]  /*1ba40*/  SHFL.IDX P6, R14, R13, R12, R11 ;  /* 0x0000000c0d0e7389 */ /* 0x00006400000c000b */
[----:B01----:R-:W-:Y:S01]  /*1ba50*/  ENDCOLLECTIVE ;  /* 0x000000000000791b */ /* 0x003fe20003800000 */
.L_x_3019:
        /* <DEDUP_REMOVED lines=11> */
.L_x_3020:
[----:B------:R-:W-:Y:S02]  /*1bb10*/  IMAD.MOV.U32 R13, RZ, RZ, R19 ;  /* 0x000000ffff0d7224 */ /* 0x000fe400078e0013 */
[----:B------:R-:W-:Y:S02]  /*1bb20*/  IMAD.MOV.U32 R12, RZ, RZ, RZ ;  /* 0x000000ffff0c7224 */ /* 0x000fe400078e00ff */
[----:B------:R-:W-:-:S07]  /*1bb30*/  IMAD.MOV.U32 R20, RZ, RZ, R14 ;  /* 0x000000ffff147224 */ /* 0x000fce00078e000e */
[----:B------:R-:W-:Y:S05]  /*1bb40*/  WARPSYNC.COLLECTIVE R15, `(.L_x_3021) ;  /* 0x000000000f087348 */ /* 0x000fea0003c00000 */
[----:B------:R0:W1:Y:S02]  /*1bb50*/  SHFL.IDX P6, R14, R13, R12, R11 ;  /* 0x0000000c0d0e7389 */ /* 0x00006400000c000b */
[----:B01----:R-:W-:Y:S01]  /*1bb60*/  ENDCOLLECTIVE ;  /* 0x000000000000791b */ /* 0x003fe20003800000 */
.L_x_3021:
        /* <DEDUP_REMOVED lines=11> */
.L_x_3022:
[----:B------:R-:W-:Y:S02]  /*1bc20*/  IMAD.MOV.U32 R13, RZ, RZ, R19 ;  /* 0x000000ffff0d7224 */ /* 0x000fe400078e0013 */
[----:B------:R-:W-:Y:S02]  /*1bc30*/  IMAD.MOV.U32 R12, RZ, RZ, 0x1 ;  /* 0x00000001ff0c7424 */ /* 0x000fe400078e00ff */
[----:B------:R-:W-:-:S07]  /*1bc40*/  IMAD.MOV.U32 R5, RZ, RZ, R14 ;  /* 0x000000ffff057224 */ /* 0x000fce00078e000e */
[----:B------:R-:W-:Y:S05]  /*1bc50*/  WARPSYNC.COLLECTIVE R15, `(.L_x_3023) ;  /* 0x000000000f087348 */ /* 0x000fea0003c00000 */
[----:B------:R0:W1:Y:S02]  /*1bc60*/  SHFL.IDX P6, R14, R13, R12, R11 ;  /* 0x0000000c0d0e7389 */ /* 0x00006400000c000b */
[----:B01----:R-:W-:Y:S01]  /*1bc70*/  ENDCOLLECTIVE ;  /* 0x000000000000791b */ /* 0x003fe20003800000 */
.L_x_3023:
        /* <DEDUP_REMOVED lines=11> */
.L_x_3024:
[----:B------:R-:W-:Y:S01]  /*1bd30*/  IMAD.MOV.U32 R2, RZ, RZ, R14 ;  /* 0x000000ffff027224 */ /* 0x000fe200078e000e */
[----:B------:R-:W-:Y:S06]  /*1bd40*/  BRA `(.L_x_3025) ;  /* 0xffffffa000c07947 */ /* 0x000fec000383ffff */
.L_x_2888:
[----:B--2---:R2:W3:Y:S02]  /*1bd50*/  SYNCS.PHASECHK.TRANS64.TRYWAIT P0, [R0+URZ+0x22840], R28 ;  /* 0x0228401c000075a7 */ /* 0x0044e4000800017f */
[----:B---3--:R-:W-:Y:S05]  /*1bd60*/  @!P0 NANOSLEEP.SYNCS 0x989680 ;  /* 0x009896800000895d */ /* 0x008fea0003900000 */
[----:B------:R-:W3:Y:S02]  /*1bd70*/  @!P0 SYNCS.PHASECHK.TRANS64 P0, [R0+URZ+0x22840], R28 ;  /* 0x0228401c000085a7 */ /* 0x000ee4000800007f */
[----:B---3--:R-:W-:Y:S05]  /*1bd80*/  @!P0 BRA `(.L_x_2888) ;  /* 0xfffffffc00f08947 */ /* 0x008fea000383ffff */
[----:B------:R-:W-:Y:S05]  /*1bd90*/  BRA `(.L_x_3026) ;  /* 0xffffffa400107947 */ /* 0x000fea000383ffff */
.L_x_2889:
        /* <DEDUP_REMOVED lines=8> */
.L_x_3028:
[----:B------:R-:W-:Y:S05]  /*1be20*/  BSYNC B0 ;  /* 0x0000000000007941 */ /* 0x000fea0003800000 */
.L_x_3027:
        /* <DEDUP_REMOVED lines=8> */
.L_x_3029:
[----:B------:R-:W-:Y:S02]  /*1beb0*/  IMAD.MOV.U32 R13, RZ, RZ, R4 ;  /* 0x000000ffff0d7224 */ /* 0x000fe400078e0004 */
[----:B------:R-:W-:Y:S02]  /*1bec0*/  IMAD.MOV.U32 R12, RZ, RZ, 0x1 ;  /* 0x00000001ff0c7424 */ /* 0x000fe400078e00ff */
[----:B------:R-:W-:-:S07]  /*1bed0*/  IMAD.MOV.U32 R2, RZ, RZ, R14 ;  /* 0x000000ffff027224 */ /* 0x000fce00078e000e */
[----:B------:R-:W-:Y:S05]  /*1bee0*/  WARPSYNC.COLLECTIVE R15, `(.L_x_3030) ;  /* 0x000000000f087348 */ /* 0x000fea0003c00000 */
[----:B------:R0:W1:Y:S02]  /*1bef0*/  SHFL.IDX P6, R14, R13, R12, R11 ;  /* 0x0000000c0d0e7389 */ /* 0x00006400000c000b */
[----:B01----:R-:W-:Y:S01]  /*1bf00*/  ENDCOLLECTIVE ;  /* 0x000000000000791b */ /* 0x003fe20003800000 */
.L_x_3030:
        /* <DEDUP_REMOVED lines=11> */
.L_x_3031:
        /* <DEDUP_REMOVED lines=8> */
.L_x_3032:
        /* <DEDUP_REMOVED lines=9> */
.L_x_3033:
        /* <DEDUP_REMOVED lines=9> */
.L_x_3034:
        /* <DEDUP_REMOVED lines=9> */
.L_x_3035:
[----:B------:R-:W-:Y:S02]  /*1c1f0*/  IMAD.MOV.U32 R13, RZ, RZ, R4 ;  /* 0x000000ffff0d7224 */ /* 0x000fe400078e0004 */
[----:B------:R-:W-:Y:S02]  /*1c200*/  IMAD.MOV.U32 R12, RZ, RZ, 0x4 ;  /* 0x00000004ff0c7424 */ /* 0x000fe400078e00ff */
[----:B------:R-:W-:-:S07]  /*1c210*/  IMAD.MOV.U32 R2, RZ, RZ, R14 ;  /* 0x000000ffff027224 */ /* 0x000fce00078e000e */
[----:B------:R-:W-:Y:S05]  /*1c220*/  WARPSYNC.COLLECTIVE R15, `(.L_x_3036) ;  /* 0x000000000f087348 */ /* 0x000fea0003c00000 */
[----:B------:R0:W1:Y:S02]  /*1c230*/  SHFL.IDX P6, R14, R13, R12, R11 ;  /* 0x0000000c0d0e7389 */ /* 0x00006400000c000b */
[----:B01----:R-:W-:Y:S01]  /*1c240*/  ENDCOLLECTIVE ;  /* 0x000000000000791b */ /* 0x003fe20003800000 */
.L_x_3036:
        /* <DEDUP_REMOVED lines=11> */
.L_x_3037:
[----:B------:R-:W-:Y:S02]  /*1c300*/  IMAD.MOV.U32 R13, RZ, RZ, R4 ;  /* 0x000000ffff0d7224 */ /* 0x000fe400078e0004 */
[----:B------:R-:W-:Y:S02]  /*1c310*/  IMAD.MOV.U32 R12, RZ, RZ, 0x5 ;  /* 0x00000005ff0c7424 */ /* 0x000fe400078e00ff */
[----:B------:R-:W-:-:S07]  /*1c320*/  IMAD.MOV.U32 R2, RZ, RZ, R14 ;  /* 0x000000ffff027224 */ /* 0x000fce00078e000e */
[----:B------:R-:W-:Y:S05]  /*1c330*/  WARPSYNC.COLLECTIVE R15, `(.L_x_3038) ;  /* 0x000000000f087348 */ /* 0x000fea0003c00000 */
[----:B------:R0:W1:Y:S02]  /*1c340*/  SHFL.IDX P6, R14, R13, R12, R11 ;  /* 0x0000000c0d0e7389 */ /* 0x00006400000c000b */
[----:B01----:R-:W-:Y:S01]  /*1c350*/  ENDCOLLECTIVE ;  /* 0x000000000000791b */ /* 0x003fe20003800000 */
.L_x_3038:
        /* <DEDUP_REMOVED lines=11> */
.L_x_3039:
[----:B------:R-:W-:Y:S02]  /*1c410*/  IMAD.MOV.U32 R13, RZ, RZ, R4 ;  /* 0x000000ffff0d7224 */ /* 0x000fe400078e0004 */
[----:B------:R-:W-:Y:S02]  /*1c420*/  IMAD.MOV.U32 R12, RZ, RZ, 0x6 ;  /* 0x00000006ff0c7424 */ /* 0x000fe400078e00ff */
[----:B------:R-:W-:-:S07]  /*1c430*/  IMAD.MOV.U32 R2, RZ, RZ, R14 ;  /* 0x000000ffff027224 */ /* 0x000fce00078e000e */
[----:B------:R-:W-:Y:S05]  /*1c440*/  WARPSYNC.COLLECTIVE R15, `(.L_x_3040) ;  /* 0x000000000f087348 */ /* 0x000fea0003c00000 */
[----:B------:R0:W1:Y:S02]  /*1c450*/  SHFL.IDX P6, R14, R13, R12, R11 ;  /* 0x0000000c0d0e7389 */ /* 0x00006400000c000b */
[----:B01----:R-:W-:Y:S01]  /*1c460*/  ENDCOLLECTIVE ;  /* 0x000000000000791b */ /* 0x003fe20003800000 */
.L_x_3040:
        /* <DEDUP_REMOVED lines=11> */
.L_x_3041:
[----:B------:R-:W-:Y:S02]  /*1c520*/  IMAD.MOV.U32 R13, RZ, RZ, R4 ;  /* 0x000000ffff0d7224 */ /* 0x000fe400078e0004 */
[----:B------:R-:W-:Y:S02]  /*1c530*/  IMAD.MOV.U32 R12, RZ, RZ, 0x7 ;  /* 0x00000007ff0c7424 */ /* 0x000fe400078e00ff */
[----:B------:R-:W-:-:S07]  /*1c540*/  IMAD.MOV.U32 R2, RZ, RZ, R14 ;  /* 0x000000ffff027224 */ /* 0x000fce00078e000e */
[----:B------:R-:W-:Y:S05]  /*1c550*/  WARPSYNC.COLLECTIVE R15, `(.L_x_3042) ;  /* 0x000000000f087348 */ /* 0x000fea0003c00000 */
[----:B------:R0:W1:Y:S02]  /*1c560*/  SHFL.IDX P6, R14, R13, R12, R11 ;  /* 0x0000000c0d0e7389 */ /* 0x00006400000c000b */
[----:B01----:R-:W-:Y:S01]  /*1c570*/  ENDCOLLECTIVE ;  /* 0x000000000000791b */ /* 0x003fe20003800000 */
.L_x_3042:
        /* <DEDUP_REMOVED lines=11> */
.L_x_3043:
[----:B------:R-:W-:Y:S02]  /*1c630*/  IMAD.MOV.U32 R13, RZ, RZ, R8 ;  /* 0x000000ffff0d7224 */ /* 0x000fe400078e0008 */
[----:B------:R-:W-:Y:S02]  /*1c640*/  IMAD.MOV.U32 R12, RZ, RZ, RZ ;  /* 0x000000ffff0c7224 */ /* 0x000fe400078e00ff */
[----:B------:R-:W-:-:S07]  /*1c650*/  IMAD.MOV.U32 R9, RZ, RZ, R14 ;  /* 0x000000ffff097224 */ /* 0x000fce00078e000e */
[----:B------:R-:W-:Y:S05]  /*1c660*/  WARPSYNC.COLLECTIVE R15, `(.L_x_3044) ;  /* 0x000000000f087348 */ /* 0x000fea0003c00000 */
[----:B------:R0:W1:Y:S02]  /*1c670*/  SHFL.IDX P6, R14, R13, R12, R11 ;  /* 0x0000000c0d0e7389 */ /* 0x00006400000c000b */
[----:B01----:R-:W-:Y:S01]  /*1c680*/  ENDCOLLECTIVE ;  /* 0x000000000000791b */ /* 0x003fe20003800000 */
.L_x_3044:
        /* <DEDUP_REMOVED lines=11> */
.L_x_3045:
[----:B------:R-:W-:Y:S02]  /*1c740*/  IMAD.MOV.U32 R13, RZ, RZ, R8 ;  /* 0x000000ffff0d7224 */ /* 0x000fe400078e0008 */
[----:B------:R-:W-:Y:S02]  /*1c750*/  IMAD.MOV.U32 R12, RZ, RZ, 0x1 ;  /* 0x00000001ff0c7424 */ /* 0x000fe400078e00ff */
[----:B------:R-:W-:-:S07]  /*1c760*/  IMAD.MOV.U32 R5, RZ, RZ, R14 ;  /* 0x000000ffff057224 */ /* 0x000fce00078e000e */
[----:B------:R-:W-:Y:S05]  /*1c770*/  WARPSYNC.COLLECTIVE R15, `(.L_x_3046) ;  /* 0x000000000f087348 */ /* 0x000fea0003c00000 */
[----:B------:R0:W1:Y:S02]  /*1c780*/  SHFL.IDX P6, R14, R13, R12, R11 ;  /* 0x0000000c0d0e7389 */ /* 0x00006400000c000b */
[----:B01----:R-:W-:Y:S01]  /*1c790*/  ENDCOLLECTIVE ;  /* 0x000000000000791b */ /* 0x003fe20003800000 */
.L_x_3046:
        /* <DEDUP_REMOVED lines=11> */
.L_x_3047:
[----:B------:R-:W-:Y:S05]  /*1c850*/  BRA `(.L_x_3048) ;  /* 0xffffff9c00a07947 */ /* 0x000fea000383ffff */
.L_x_2894:
[----:B0-----:R0:W1:Y:S02]  /*1c860*/  SYNCS.PHASECHK.TRANS64.TRYWAIT P2, [R18+URZ+0x22870], R3 ;  /* 0x02287003120075a7 */ /* 0x001064000804017f */
[----:B-1----:R-:W-:Y:S05]  /*1c870*/  @!P2 NANOSLEEP.SYNCS 0x989680 ;  /* 0x009896800000a95d */ /* 0x002fea0003900000 */
[----:B------:R-:W1:Y:S02]  /*1c880*/  @!P2 SYNCS.PHASECHK.TRANS64 P2, [R18+URZ+0x22870], R3 ;  /* 0x022870031200a5a7 */ /* 0x000e64000804007f */
[----:B-1----:R-:W-:Y:S05]  /*1c890*/  @!P2 BRA `(.L_x_2894) ;  /* 0xfffffffc00f0a947 */ /* 0x002fea000383ffff */
[----:B------:R-:W-:Y:S05]  /*1c8a0*/  BRA `(.L_x_3049) ;  /* 0xffffffa000047947 */ /* 0x000fea000383ffff */
.L_x_2896:
[----:B0-----:R0:W1:Y:S02]  /*1c8b0*/  SYNCS.PHASECHK.TRANS64.TRYWAIT P2, [R18+URZ+0x22860], R3 ;  /* 0x02286003120075a7 */ /* 0x001064000804017f */
[----:B-1----:R-:W-:Y:S05]  /*1c8c0*/  @!P2 NANOSLEEP.SYNCS 0x989680 ;  /* 0x009896800000a95d */ /* 0x002fea0003900000 */
[----:B------:R-:W1:Y:S02]  /*1c8d0*/  @!P2 SYNCS.PHASECHK.TRANS64 P2, [R18+URZ+0x22860], R3 ;  /* 0x022860031200a5a7 */ /* 0x000e64000804007f */
[----:B-1----:R-:W-:Y:S05]  /*1c8e0*/  @!P2 BRA `(.L_x_2896) ;  /* 0xfffffffc00f0a947 */ /* 0x002fea000383ffff */
[----:B------:R-:W-:Y:S05]  /*1c8f0*/  BRA `(.L_x_3050) ;  /* 0xffffffa000147947 */ /* 0x000fea000383ffff */
.L_x_2904:
[----:B0-----:R0:W2:Y:S02]  /*1c900*/  SYNCS.PHASECHK.TRANS64.TRYWAIT P1, [R17+URZ+0x22870], R0 ;  /* 0x02287000110075a7 */ /* 0x0010a4000802017f */
[----:B--2---:R-:W-:Y:S05]  /*1c910*/  @!P1 NANOSLEEP.SYNCS 0x989680 ;  /* 0x009896800000995d */ /* 0x004fea0003900000 */
[----:B------:R-:W2:Y:S02]  /*1c920*/  @!P1 SYNCS.PHASECHK.TRANS64 P1, [R17+URZ+0x22870], R0 ;  /* 0x02287000110095a7 */ /* 0x000ea4000802007f */
[----:B--2---:R-:W-:Y:S05]  /*1c930*/  @!P1 BRA `(.L_x_2904) ;  /* 0xfffffffc00f09947 */ /* 0x004fea000383ffff */
[----:B------:R-:W-:Y:S05]  /*1c940*/  BRA `(.L_x_3051) ;  /* 0xffffffa400d87947 */ /* 0x000fea000383ffff */
.L_x_2906:
[----:B0-----:R0:W2:Y:S02]  /*1c950*/  SYNCS.PHASECHK.TRANS64.TRYWAIT P1, [R17+URZ+0x22860], R0 ;  /* 0x02286000110075a7 */ /* 0x0010a4000802017f */
[----:B--2---:R-:W-:Y:S05]  /*1c960*/  @!P1 NANOSLEEP.SYNCS 0x989680 ;  /* 0x009896800000995d */ /* 0x004fea0003900000 */
[----:B------:R-:W2:Y:S02]  /*1c970*/  @!P1 SYNCS.PHASECHK.TRANS64 P1, [R17+URZ+0x22860], R0 ;  /* 0x02286000110095a7 */ /* 0x000ea4000802007f */
[----:B--2---:R-:W-:Y:S05]  /*1c980*/  @!P1 BRA `(.L_x_2906) ;  /* 0xfffffffc00f09947 */ /* 0x004fea000383ffff */
[----:B------:R-:W-:Y:S05]  /*1c990*/  BRA `(.L_x_3052) ;  /* 0xffffffa400e87947 */ /* 0x000fea000383ffff */
.L_x_2920:
[----:B0-----:R0:W1:Y:S02]  /*1c9a0*/  SYNCS.PHASECHK.TRANS64.TRYWAIT P0, [R7+URZ+0x22820], R0 ;  /* 0x02282000070075a7 */ /* 0x001064000800017f */
[----:B-1----:R-:W-:Y:S05]  /*1c9b0*/  @!P0 NANOSLEEP.SYNCS 0x989680 ;  /* 0x009896800000895d */ /* 0x002fea0003900000 */
[----:B------:R-:W1:Y:S02]  /*1c9c0*/  @!P0 SYNCS.PHASECHK.TRANS64 P0, [R7+URZ+0x22820], R0 ;  /* 0x02282000070085a7 */ /* 0x000e64000800007f */
[----:B-1----:R-:W-:Y:S05]  /*1c9d0*/  @!P0 BRA `(.L_x_2920) ;  /* 0xfffffffc00f08947 */ /* 0x002fea000383ffff */
[----:B------:R-:W-:Y:S05]  /*1c9e0*/  BRA `(.L_x_3053) ;  /* 0xffffffbc00b47947 */ /* 0x000fea000383ffff */
.L_x_2921:
[----:B------:R-:W1:Y:S01]  /*1c9f0*/  S2R R2, SR_TID.X ;  /* 0x0000000000027919 */ /* 0x000e620000002100 */
[----:B------:R-:W-:Y:S01]  /*1ca00*/  BSSY B0, `(.L_x_3054) ;  /* 0x000000a000007945 */ /* 0x000fe20003800000 */
[----:B------:R-:W-:Y:S02]  /*1ca10*/  IMAD.MOV.U32 R12, RZ, RZ, RZ ;  /* 0x000000ffff0c7224 */ /* 0x000fe400078e00ff */
[----:B------:R-:W-:Y:S02]  /*1ca20*/  IMAD.MOV.U32 R11, RZ, RZ, 0x1f ;  /* 0x0000001fff0b7424 */ /* 0x000fe400078e00ff */
[----:B------:R-:W-:Y:S01]  /*1ca30*/  IMAD.MOV.U32 R15, RZ, RZ, -0x1 ;  /* 0xffffffffff0f7424 */ /* 0x000fe200078e00ff */
[----:B-1----:R-:W-:-:S04]  /*1ca40*/  SHF.R.U32.HI R2, RZ, 0x5, R2 ;  /* 0x00000005ff027819 */ /* 0x002fc80000011602 */
[----:B------:R-:W-:-:S05]  /*1ca50*/  LOP3.LUT R2, R2, 0x3, RZ, 0xc0, !PT ;  /* 0x0000000302027812 */ /* 0x000fca00078ec0ff */
[----:B------:R-:W-:-:S07]  /*1ca60*/  IMAD.MOV.U32 R13, RZ, RZ, R2 ;  /* 0x000000ffff0d7224 */ /* 0x000fce00078e0002 */
[----:B0-----:R-:W-:Y:S05]  /*1ca70*/  WARPSYNC.COLLECTIVE R15, `(.L_x_3055) ;  /* 0x000000000f087348 */ /* 0x001fea0003c00000 */
[----:B------:R1:W2:Y:S02]  /*1ca80*/  SHFL.IDX P6, R14, R13, R12, R11 ;  /* 0x0000000c0d0e7389 */ /* 0x0002a400000c000b */
[----:B012---:R-:W-:Y:S01]  /*1ca90*/  ENDCOLLECTIVE ;  /* 0x000000000000791b */ /* 0x007fe20003800000 */
.L_x_3055:
[----:B------:R-:W-:Y:S05]  /*1caa0*/  BSYNC B0 ;  /* 0x0000000000007941 */ /* 0x000fea0003800000 */
.L_x_3054:
[----:B------:R-:W-:Y:S05]  /*1cab0*/  BRA `(.L_x_3056) ;  /* 0xffffffbc009c7947 */ /* 0x000fea000383ffff */
.L_x_2924:
[----:B------:R-:W-:Y:S01]  /*1cac0*/  BSSY B1, `(.L_x_3057) ;  /* 0x0000006000017945 */ /* 0x000fe20003800000 */
[----:B------:R-:W-:-:S07]  /*1cad0*/  IMAD.MOV.U32 R15, RZ, RZ, -0x1 ;  /* 0xffffffffff0f7424 */ /* 0x000fce00078e00ff */
[----:B0-----:R-:W-:Y:S05]  /*1cae0*/  WARPSYNC.COLLECTIVE R15, `(.L_x_3058) ;  /* 0x000000000f0c7348 */ /* 0x001fea0003c00000 */
[----:B------:R-:W-:Y:S02]  /*1caf0*/  ELECT P6, UR62, PT ;  /* 0x00000000003e782f */ /* 0x000fe400038c0000 */
[----:B------:R-:W-:Y:S01]  /*1cb00*/  MOV R14, UR62 ;  /* 0x0000003e000e7c02 */ /* 0x000fe20008000f00 */
[----:B0-----:R-:W-:Y:S10]  /*1cb10*/  ENDCOLLECTIVE ;  /* 0x000000000000791b */ /* 0x001ff40003800000 */
.L_x_3058:
[----:B------:R-:W-:Y:S05]  /*1cb20*/  BSYNC B1 ;  /* 0x0000000000017941 */ /* 0x000fea0003800000 */
.L_x_3057:
[----:B------:R-:W-:Y:S05]  /*1cb30*/  BRA `(.L_x_3059) ;  /* 0xffffffbc00947947 */ /* 0x000fea000383ffff */
.L_x_2926:
[----:B0-----:R0:W1:Y:S02]  /*1cb40*/  SYNCS.PHASECHK.TRANS64.TRYWAIT P1, [R5+URZ+0x22840], R0 ;  /* 0x02284000050075a7 */ /* 0x001064000802017f */
[----:B-1----:R-:W-:Y:S05]  /*1cb50*/  @!P1 NANOSLEEP.SYNCS 0x989680 ;  /* 0x009896800000995d */ /* 0x002fea0003900000 */
[----:B------:R-:W1:Y:S02]  /*1cb60*/  @!P1 SYNCS.PHASECHK.TRANS64 P1, [R5+URZ+0x22840], R0 ;  /* 0x02284000050095a7 */ /* 0x000e64000802007f */
[----:B-1----:R-:W-:Y:S05]  /*1cb70*/  @!P1 BRA `(.L_x_2926) ;  /* 0xfffffffc00f09947 */ /* 0x002fea000383ffff */
[----:B------:R-:W-:Y:S05]  /*1cb80*/  BRA `(.L_x_3060) ;  /* 0xffffffbc00b47947 */ /* 0x000fea000383ffff */
.L_x_2928:
[----:B-1----:R1:W2:Y:S02]  /*1cb90*/  SYNCS.PHASECHK.TRANS64.TRYWAIT P1, [R3+URZ+0x22840], R2 ;  /* 0x02284002030075a7 */ /* 0x0022a4000802017f */
[----:B--2---:R-:W-:Y:S05]  /*1cba0*/  @!P1 NANOSLEEP.SYNCS 0x989680 ;  /* 0x009896800000995d */ /* 0x004fea0003900000 */
[----:B------:R-:W2:Y:S02]  /*1cbb0*/  @!P1 SYNCS.PHASECHK.TRANS64 P1, [R3+URZ+0x22840], R2 ;  /* 0x02284002030095a7 */ /* 0x000ea4000802007f */
[----:B--2---:R-:W-:Y:S05]  /*1cbc0*/  @!P1 BRA `(.L_x_2928) ;  /* 0xfffffffc00f09947 */ /* 0x004fea000383ffff */
[----:B------:R-:W-:Y:S05]  /*1cbd0*/  BRA `(.L_x_3061) ;  /* 0xffffffbc00c07947 */ /* 0x000fea000383ffff */
.L_x_2930:
[----:B--2---:R2:W3:Y:S02]  /*1cbe0*/  SYNCS.PHASECHK.TRANS64.TRYWAIT P1, [R5+URZ+0x22860], R0 ;  /* 0x02286000050075a7 */ /* 0x0044e4000802017f */
[----:B---3--:R-:W-:Y:S05]  /*1cbf0*/  @!P1 NANOSLEEP.SYNCS 0x989680 ;  /* 0x009896800000995d */ /* 0x008fea0003900000 */
[----:B------:R-:W3:Y:S02]  /*1cc00*/  @!P1 SYNCS.PHASECHK.TRANS64 P1, [R5+URZ+0x22860], R0 ;  /* 0x02286000050095a7 */ /* 0x000ee4000802007f */
[----:B---3--:R-:W-:Y:S05]  /*1cc10*/  @!P1 BRA `(.L_x_2930) ;  /* 0xfffffffc00f09947 */ /* 0x008fea000383ffff */
[----:B------:R-:W-:Y:S05]  /*1cc20*/  BRA `(.L_x_3062) ;  /* 0xffffffbc00bc7947 */ /* 0x000fea000383ffff */
.L_x_2932:
[----:B---3--:R3:W4:Y:S02]  /*1cc30*/  SYNCS.PHASECHK.TRANS64.TRYWAIT P1, [R3+URZ+0x22860], R2 ;  /* 0x02286002030075a7 */ /* 0x008724000802017f */
[----:B----4-:R-:W-:Y:S05]  /*1cc40*/  @!P1 NANOSLEEP.SYNCS 0x989680 ;  /* 0x009896800000995d */ /* 0x010fea0003900000 */
[----:B------:R-:W4:Y:S02]  /*1cc50*/  @!P1 SYNCS.PHASECHK.TRANS64 P1, [R3+URZ+0x22860], R2 ;  /* 0x02286002030095a7 */ /* 0x000f24000802007f */
[----:B----4-:R-:W-:Y:S05]  /*1cc60*/  @!P1 BRA `(.L_x_2932) ;  /* 0xfffffffc00f09947 */ /* 0x010fea000383ffff */
[----:B------:R-:W-:Y:S05]  /*1cc70*/  BRA `(.L_x_3063) ;  /* 0xffffffbc00b87947 */ /* 0x000fea000383ffff */
.L_x_2934:
[----:B----4-:R4:W0:Y:S02]  /*1cc80*/  SYNCS.PHASECHK.TRANS64.TRYWAIT P1, [R5+URZ+0x22880], R0 ;  /* 0x02288000050075a7 */ /* 0x010824000802017f */
[----:B0-----:R-:W-:Y:S05]  /*1cc90*/  @!P1 NANOSLEEP.SYNCS 0x989680 ;  /* 0x009896800000995d */ /* 0x001fea0003900000 */
[----:B------:R-:W0:Y:S02]  /*1cca0*/  @!P1 SYNCS.PHASECHK.TRANS64 P1, [R5+URZ+0x22880], R0 ;  /* 0x02288000050095a7 */ /* 0x000e24000802007f */
[----:B0-----:R-:W-:Y:S05]  /*1ccb0*/  @!P1 BRA `(.L_x_2934) ;  /* 0xfffffffc00f09947 */ /* 0x001fea000383ffff */
[----:B------:R-:W-:Y:S05]  /*1ccc0*/  BRA `(.L_x_3064) ;  /* 0xffffffbc00b47947 */ /* 0x000fea000383ffff */
.L_x_3065:
        /* <DEDUP_REMOVED lines=11> */
.L_x_3747:


//--------------------- .text._ZN7cutlass13device_kernelIN5flash11enable_sm90INS1_16FlashAttnFwdSm90INS1_25CollectiveMainloopFwdSm90ILi2EN4cute5tupleIJNS5_1CILi1EEES8_S8_EEENS6_IJNS7_ILi128EEENS7_ILi160EEESA_EEELi128ENS_12float_e4m3_tEfNS_4arch4Sm90ELb1ELb0ELb1ELb1ELb1ELb1ELb0ELb1ELb1ELb1ELb1ELb0EEENS1_21CollectiveEpilogueFwdINS6_IJSA_SA_SB_EEES9_NS_10bfloat16_tESF_Li256ELb1ELb1ELb1ELb1EEENS1_36VarlenDynamicPersistentTileSchedulerILi128ELi160ELi256ELi128ELb1ELb1ELb1ELb1ELb1ELb1EEEEEEEEEvNT_6ParamsE --------------------------
	.section	.text._ZN7cutlass13device_kernelIN5flash11enable_sm90INS1_16FlashAttnFwdSm90INS1_25CollectiveMainloopFwdSm90ILi2EN4cute5tupleIJNS5_1CILi1EEES8_S8_EEENS6_IJNS7_ILi128EEENS7_ILi160EEESA_EEELi128ENS_12float_e4m3_tEfNS_4arch4Sm90ELb1ELb0ELb1ELb1ELb1ELb1ELb0ELb1ELb1ELb1ELb1ELb0EEENS1_21CollectiveEpilogueFwdINS6_IJSA_SA_SB_EEES9_NS_10bfloat16_tESF_Li256ELb1ELb1ELb1ELb1EEENS1_36VarlenDynamicPersistentTileSchedulerILi128ELi160ELi256ELi128ELb1ELb1ELb1ELb1ELb1ELb1EEEEEEEEEvNT_6ParamsE,"ax",@progbits
	.align	128
.text._ZN7cutlass13device_kernelIN5flash11enable_sm90INS1_16FlashAttnFwdSm90INS1_25CollectiveMainloopFwdSm90ILi2EN4cute5tupleIJNS5_1CILi1EEES8_S8_EEENS6_IJNS7_ILi128EEENS7_ILi160EEESA_EEELi128ENS_12float_e4m3_tEfNS_4arch4Sm90ELb1ELb0ELb1ELb1ELb1ELb1ELb0ELb1ELb1ELb1ELb1ELb0EEENS1_21CollectiveEpilogueFwdINS6_IJSA_SA_SB_EEES9_NS_10bfloat16_tESF_Li256ELb1ELb1ELb1ELb1EEENS1_36VarlenDynamicPersistentTileSchedulerILi128ELi160ELi256ELi128ELb1ELb1ELb1ELb1ELb1ELb1EEEEEEEEEvNT_6ParamsE:
        .type           _ZN7cutlass13device_kernelIN5flash11enable_sm90INS1_16FlashAttnFwdSm90INS1_25CollectiveMainloopFwdSm90ILi2EN4cute5tupleIJNS5_1CILi1EEES8_S8_EEENS6_IJNS7_ILi128EEENS7_ILi160EEESA_EEELi128ENS_12float_e4m3_tEfNS_4arch4Sm90ELb1ELb0ELb1ELb1ELb1ELb1ELb0ELb1ELb1ELb1ELb1ELb0EEENS1_21CollectiveEpilogueFwdINS6_IJSA_SA_SB_EEES9_NS_10bfloat16_tESF_Li256ELb1ELb1ELb1ELb1EEENS1_36VarlenDynamicPersistentTileSchedulerILi128ELi160ELi256ELi128ELb1ELb1ELb1ELb1ELb1ELb1EEEEEEEEEvNT_6ParamsE,@function
        .size           _ZN7cutlass13device_kernelIN5flash11enable_sm90INS1_16FlashAttnFwdSm90INS1_25CollectiveMainloopFwdSm90ILi2EN4cute5tupleIJNS5_1CILi1EEES8_S8_EEENS6_IJNS7_ILi128EEENS7_ILi160EEESA_EEELi128ENS_12float_e4m3_tEfNS_4arch4Sm90ELb1ELb0ELb1ELb1ELb1ELb1ELb0ELb1ELb1ELb1ELb1ELb0EEENS1_21CollectiveEpilogueFwdINS6_IJSA_SA_SB_EEES9_NS_10bfloat16_tESF_Li256ELb1ELb1ELb1ELb1EEENS1_36VarlenDynamicPersistentTileSchedulerILi128ELi160ELi256ELi128ELb1ELb1ELb1ELb1ELb1ELb1EEEEEEEEEvNT_6ParamsE,(.L_x_3748 - _ZN7cutlass13device_kernelIN5flash11enable_sm90INS1_16FlashAttnFwdSm90INS1_25CollectiveMainloopFwdSm90ILi2EN4cute5tupleIJNS5_1CILi1EEES8_S8_EEENS6_IJNS7_ILi128EEENS7_ILi160EEESA_EEELi128ENS_12float_e4m3_tEfNS_4arch4Sm90ELb1ELb0ELb1ELb1ELb1ELb1ELb0ELb1ELb1ELb1ELb1ELb0EEENS1_21CollectiveEpilogueFwdINS6_IJSA_SA_SB_EEES9_NS_10bfloat16_tESF_Li256ELb1ELb1ELb1ELb1EEENS1_36VarlenDynamicPersistentTileSchedulerILi128ELi160ELi256ELi128ELb1ELb1ELb1ELb1ELb1ELb1EEEEEEEEEvNT_6ParamsE)
        .other          _ZN7cutlass13device_kernelIN5flash11enable_sm90INS1_16FlashAttnFwdSm90INS1_25CollectiveMainloopFwdSm90ILi2EN4cute5tupleIJNS5_1CILi1EEES8_S8_EEENS6_IJNS7_ILi128EEENS7_ILi160EEESA_EEELi128ENS_12float_e4m3_tEfNS_4arch4Sm90ELb1ELb0ELb1ELb1ELb1ELb1ELb0ELb1ELb1ELb1ELb1ELb0EEENS1_21CollectiveEpilogueFwdINS6_IJSA_SA_SB_EEES9_NS_10bfloat16_tESF_Li256ELb1ELb1ELb1ELb1EEENS1_36VarlenDynamicPersistentTileSchedulerILi128ELi160ELi256ELi128ELb1ELb1ELb1ELb1ELb1ELb1EEEEEEEEEvNT_6ParamsE,@"STO_CUDA_ENTRY STV_DEFAULT"
_ZN7cutlass13device_kernelIN5flash11enable_sm90INS1_16FlashAttnFwdSm90INS1_25CollectiveMainloopFwdSm90ILi2EN4cute5tupleIJNS5_1CILi1EEES8_S8_EEENS6_IJNS7_ILi128EEENS7_ILi160EEESA_EEELi128ENS_12float_e4m3_tEfNS_4arch4Sm90ELb1ELb0ELb1ELb1ELb1ELb1ELb0ELb1ELb1ELb1ELb1ELb0EEENS1_21CollectiveEpilogueFwdINS6_IJSA_SA_SB_EEES9_NS_10bfloat16_tESF_Li256ELb1ELb1ELb1ELb1EEENS1_36VarlenDynamicPersistentTileSchedulerILi128ELi160ELi256ELi128ELb1ELb1ELb1ELb1ELb1ELb1EEEEEEEEEvNT_6ParamsE:
        /* <DEDUP_REMOVED lines=18> */
.L_x_3067:
[----:B------:R-:W-:Y:S05]  /*0120*/  BSYNC B0 ;  /* 0x0000000000007941 */ /* 0x000fea0003800000 */
.L_x_3066:
        /* <DEDUP_REMOVED lines=41> */
.L_x_3068:
        /* <DEDUP_REMOVED lines=22> */
.L_x_3069:
        /* <DEDUP_REMOVED lines=18> */
.L_x_3070:
        /* <DEDUP_REMOVED lines=22> */
.L_x_3071:
        /* <DEDUP_REMOVED lines=23> */
.L_x_3072:
        /* <DEDUP_REMOVED lines=9> */
.L_x_3075:
[----:B------:R-:W-:-:S08]  /*09a0*/  NOP ;  /* 0x0000000000007918 */ /* 0x000fd00000000000 */
[----:B------:R-:W1:Y:S02]  /*09b0*/  USETMAXREG.TRY_ALLOC.CTAPOOL UP0, 0xe8 ;  /* 0x000000e8000079c8 */ /* 0x000e640008000600 */
[----:B-1----:R-:W-:-:S13]  /*09c0*/  PLOP3.LUT P0, PT, PT, PT, UP0, 0x80, 0x0 ;  /* 0x000000000000781c */ /* 0x002fda0003f0f008 */
[----:B------:R-:W-:Y:S05]  /*09d0*/  @!P0 BRA `(.L_x_3075) ;  /* 0xfffffffc00f08947 */ /* 0x000fea000383ffff */
[----:B------:R-:W2:Y:S01]  /*09e0*/  LDL.LU R0, [R1] ;  /* 0x0000000001007983 */ /* 0x000ea20000300800 */
[----:B------:R-:W1:Y:S01]  /*09f0*/  S2R R2, SR_TID.X ;  /* 0x0000000000027919 */ /* 0x000e620000002100 */
[----:B------:R-:W3:Y:S01]  /*0a00*/  S2UR UR61, SR_CgaCtaId ;  /* 0x00000000003d79c3 */ /* 0x000ee20000008800 */
[----:B------:R-:W-:Y:S01]  /*0a10*/  UMOV UR4, 0x400 ;  /* 0x0000040000047882 */ /* 0x000fe20000000000 */
[----:B-1----:R-:W-:-:S06]  /*0a20*/  SHF.R.U32.HI R2, RZ, 0x7, R2 ;  /* 0x00000007ff027819 */ /* 0x002fcc0000011602 */
[----:B------:R-:W-:Y:S06]  /*0a30*/  BAR.ARV 0x8, 0x180 ;  /* 0x0206000000007b1d */ /* 0x000fec0000002000 */
[----:B------:R-:W-:-:S13]  /*0a40*/  ISETP.NE.AND P0, PT, R2, 0x1, PT ;  /* 0x000000010200780c */ /* 0x000fda0003f05270 */
[----:B------:R-:W-:Y:S08]  /*0a50*/  @!P0 BAR.ARV 0x9, 0x100 ;  /* 0x0244000000008b1d */ /* 0x000ff00000002000 */
[----:B------:R-:W-:Y:S01]  /*0a60*/  BAR.SYNC.DEFER_BLOCKING 0x5, 0x180 ;  /* 0x0146000000007b1d */ /* 0x000fe20000010000 */
[----:B---3--:R-:W-:-:S06]  /*0a70*/  ULEA UR4, UR61, UR4, 0x18 ;  /* 0x000000043d047291 */ /* 0x008fcc000f8ec03f */
[----:B------:R-:W-:Y:S01]  /*0a80*/  IMAD.U32 R18, RZ, RZ, UR4 ;  /* 0x00000004ff127e24 */ /* 0x000fe2000f8e00ff */
[----:B------:R-:W-:-:S04]  /*0a90*/  ULDC UR4, c[0x0][0xc3c] ;  /* 0x00030f0000047ab9 */ /* 0x000fc80000000800 */
[----:B------:R-:W1:Y:S01]  /*0aa0*/  LDS.128 R12, [R18+0x228d0] ;  /* 0x0228d000120c7984 */ /* 0x000e620000000c00 */
[----:B------:R-:W-:Y:S06]  /*0ab0*/  BAR.ARV 0x4, 0x180 ;  /* 0x0106000000007b1d */ /* 0x000fec0000002000 */
[----:B--2---:R-:W-:-:S04]  /*0ac0*/  LOP3.LUT R0, R0, 0xfffffff7, RZ, 0xc0, !PT ;  /* 0xfffffff700007812 */ /* 0x004fc800078ec0ff */
[----:B------:R-:W-:-:S05]  /*0ad0*/  @P0 LOP3.LUT R0, R0, 0x8, RZ, 0xfc, !PT ;  /* 0x0000000800000812 */ /* 0x000fca00078efcff */
[----:B------:R2:W-:Y:S01]  /*0ae0*/  STL [R1], R0 ;  /* 0x0000000001007387 */ /* 0x0005e20000100800 */
[----:B-1----:R-:W-:-:S13]  /*0af0*/  ISETP.GE.AND P0, PT, R15, UR4, PT ;  /* 0x000000040f007c0c */ /* 0x002fda000bf06270 */
[----:B--2---:R-:W-:Y:S05]  /*0b00*/  @P0 BRA `(.L_x_3076) ;  /* 0x0000028000cc0947 */ /* 0x004fea0003800000 */
[----:B------:R-:W2:Y:S01]  /*0b10*/  LDL R2, [R1+0x44] ;  /* 0x0000440001027983 */ /* 0x000ea20000100800 */
[----:B------:R-:W-:Y:S02]  /*0b20*/  CS2R R188, SRZ ;  /* 0x0000000000bc7805 */ /* 0x000fe4000001ff00 */
[----:B------:R-:W-:Y:S01]  /*0b30*/  CS2R R194, SRZ ;  /* 0x0000000000c27805 */ /* 0x000fe2000001ff00 */
[----:B------:R-:W1:Y:S02]  /*0b40*/  S2R R0, SR_TID.X ;  /* 0x0000000000007919 */ /* 0x000e640000002100 */
[----:B-1----:R-:W-:-:S05]  /*0b50*/  VIADD R16, R0, 0xffffff80 ;  /* 0xffffff8000107836 */ /* 0x002fca0000000000 */
[----:B------:R-:W-:Y:S02]  /*0b60*/  SHF.R.S32.HI R0, RZ, 0x1f, R16 ;  /* 0x0000001fff007819 */ /* 0x000fe40000011410 */
[----:B--2---:R-:W-:Y:S02]  /*0b70*/  R2UR UR4, R2 ;  /* 0x00000000020472ca */ /* 0x004fe400000e0000 */
[----:B------:R-:W-:-:S04]  /*0b80*/  LEA.HI R2, R0, R16, RZ, 0x7 ;  /* 0x0000001000027211 */ /* 0x000fc800078f38ff */
[----:B0-----:R-:W-:Y:S02]  /*0b90*/  LOP3.LUT R3, R2, 0xffffff80, RZ, 0xc0, !PT ;  /* 0xffffff8002037812 */ /* 0x001fe400078ec0ff */
[----:B------:R-:W-:-:S03]  /*0ba0*/  SHF.R.S32.HI R10, RZ, 0x7, R2 ;  /* 0x00000007ff0a7819 */ /* 0x000fc60000011402 */
[----:B------:R-:W-:Y:S02]  /*0bb0*/  IMAD.IADD R12, R16, 0x1, -R3 ;  /* 0x00000001100c7824 */ /* 0x000fe400078e0a03 */
[----:B------:R-:W-:-:S03]  /*0bc0*/  ULOP3.LUT UR4, UR4, 0x1, URZ, 0xfc, !UPT ;  /* 0x0000000104047892 */ /* 0x000fc6000f8efc3f */
[----:B------:R-:W-:-:S04]  /*0bd0*/  SHF.R.S32.HI R8, RZ, 0x1f, R12 ;  /* 0x0000001fff087819 */ /* 0x000fc8000001140c */
[CC--:B------:R-:W-:Y:S02]  /*0be0*/  LEA.HI R9, R8.reuse, R12.reuse, RZ, 0x2 ;  /* 0x0000000c08097211 */ /* 0x0c0fe400078f10ff */
[----:B------:R-:W-:Y:S02]  /*0bf0*/  LEA.HI R8, R8, R12, RZ, 0x5 ;  /* 0x0000000c08087211 */ /* 0x000fe400078f28ff */
[--C-:B------:R-:W-:Y:S02]  /*0c00*/  SHF.R.S32.HI R5, RZ, 0x2, R9.reuse ;  /* 0x00000002ff057819 */ /* 0x100fe40000011409 */
[----:B------:R-:W-:Y:S02]  /*0c10*/  SHF.R.S32.HI R4, RZ, 0x1f, R9 ;  /* 0x0000001fff047819 */ /* 0x000fe40000011409 */
[----:B------:R-:W-:Y:S02]  /*0c20*/  SHF.R.S32.HI R8, RZ, 0x5, R8 ;  /* 0x00000005ff087819 */ /* 0x000fe40000011408 */
[----:B------:R-:W-:-:S02]  /*0c30*/  LEA.HI R3, R4, R5, RZ, 0x3 ;  /* 0x0000000504037211 */ /* 0x000fc400078f18ff */
        /* <DEDUP_REMOVED lines=9> */
[----:B------:R-:W-:-:S02]  /*0cd0*/  LEA.HI R6, R2, R10, RZ, 0x1 ;  /* 0x0000000a02067211 */ /* 0x000fc400078f08ff */
[----:B------:R-:W-:Y:S01]  /*0ce0*/  IADD3 R2, R16, -R5, RZ ;  /* 0x8000000510027210 */ /* 0x000fe20007ffe0ff */
[----:B------:R-:W-:Y:S01]  /*0cf0*/  IMAD.MOV.U32 R5, RZ, RZ, R13 ;  /* 0x000000ffff057224 */ /* 0x000fe200078e000d */
[----:B------:R-:W-:Y:S02]  /*0d00*/  LOP3.LUT R4, R4, 0x1ffffffe, RZ, 0xc0, !PT ;  /* 0x1ffffffe04047812 */ /* 0x000fe400078ec0ff */
[----:B------:R-:W-:Y:S02]  /*0d10*/  LOP3.LUT R205, R3, 0xfffffc00, RZ, 0xc0, !PT ;  /* 0xfffffc0003cd7812 */ /* 0x000fe400078ec0ff */
[----:B------:R-:W-:Y:S01]  /*0d20*/  LOP3.LUT R6, R6, 0x3fffffe, RZ, 0xc0, !PT ;  /* 0x03fffffe06067812 */ /* 0x000fe200078ec0ff */
[----:B------:R-:W-:Y:S01]  /*0d30*/  IMAD.IADD R4, R7, 0x1, -R4 ;  /* 0x0000000107047824 */ /* 0x000fe200078e0a04 */
[----:B------:R-:W-:Y:S01]  /*0d40*/  LOP3.LUT R9, R9, 0x7ffffffc, RZ, 0xc0, !PT ;  /* 0x7ffffffc09097812 */ /* 0x000fe200078ec0ff */
[----:B------:R-:W-:Y:S02]  /*0d50*/  IMAD R3, R2, 0x40, R205 ;  /* 0x0000004002037824 */ /* 0x000fe400078e02cd */
[----:B------:R-:W-:-:S02]  /*0d60*/  IMAD.IADD R6, R10, 0x1, -R6 ;  /* 0x000000010a067824 */ /* 0x000fc400078e0a06 */
[----:B------:R-:W-:Y:S02]  /*0d70*/  IMAD R2, R4, 0x8, R3 ;  /* 0x0000000804027824 */ /* 0x000fe400078e0203 */
[----:B------:R-:W-:Y:S01]  /*0d80*/  IMAD R8, R6, 0x40, R11 ;  /* 0x0000004006087824 */ /* 0x000fe200078e020b */
[----:B------:R-:W-:Y:S01]  /*0d90*/  MOV R6, R14 ;  /* 0x0000000e00067202 */ /* 0x000fe20000000f00 */
[----:B------:R-:W-:Y:S01]  /*0da0*/  IMAD.U32 R3, RZ, RZ, UR4 ;  /* 0x00000004ff037e24 */ /* 0x000fe2000f8e00ff */
[----:B------:R0:W-:Y:S01]  /*0db0*/  STL [R1+0x40], R2 ;  /* 0x0000400201007387 */ /* 0x0001e20000100800 */
[----:B------:R-:W-:Y:S01]  /*0dc0*/  UMOV UR4, URZ ;  /* 0x0000003f00047c82 */ /* 0x000fe20008000000 */
[----:B------:R-:W-:Y:S02]  /*0dd0*/  IMAD.IADD R9, R12, 0x1, -R9 ;  /* 0x000000010c097824 */ /* 0x000fe400078e0a09 */
[----:B------:R-:W-:Y:S01]  /*0de0*/  STL [R1+0x3c], R8 ;  /* 0x00003c0801007387 */ /* 0x000fe20000100800 */
[----:B------:R-:W-:-:S02]  /*0df0*/  IMAD.MOV.U32 R7, RZ, RZ, R15 ;  /* 0x000000ffff077224 */ /* 0x000fc400078e000f */
[----:B------:R-:W-:Y:S01]  /*0e00*/  IMAD.SHL.U32 R200, R9, 0x2, RZ ;  /* 0x0000000209c87824 */ /* 0x000fe200078e00ff */
[----:B------:R1:W-:Y:S01]  /*0e10*/  STL [R1+0x4], R3 ;  /* 0x0000040301007387 */ /* 0x0003e20000100800 */
[-C--:B0-----:R-:W-:Y:S02]  /*0e20*/  LEA.HI R2, R0, R16.reuse, RZ, 0x2 ;  /* 0x0000001000027211 */ /* 0x081fe400078f10ff */
[C---:B------:R-:W-:Y:S02]  /*0e30*/  VIADD R12, R200.reuse, 0x38 ;  /* 0x00000038c80c7836 */ /* 0x040fe40000000000 */
[C---:B------:R-:W-:Y:S01]  /*0e40*/  VIADD R229, R200.reuse, 0x68 ;  /* 0x00000068c8e57836 */ /* 0x040fe20000000000 */
[----:B------:R-:W-:Y:S01]  /*0e50*/  SHF.R.S32.HI R191, RZ, 0x2, R2 ;  /* 0x00000002ffbf7819 */ /* 0x000fe20000011402 */
[C---:B------:R-:W-:Y:S01]  /*0e60*/  VIADD R228, R200.reuse, 0x70 ;  /* 0x00000070c8e47836 */ /* 0x040fe20000000000 */
[----:B------:R-:W-:Y:S01]  /*0e70*/  SHF.R.S32.HI R12, RZ, 0x1f, R12 ;  /* 0x0000001fff0c7819 */ /* 0x000fe2000001140c */
[----:B------:R-:W-:Y:S01]  /*0e80*/  VIADD R227, R200, 0x78 ;  /* 0x00000078c8e37836 */ /* 0x000fe20000000000 */
[----:B-1----:R-:W-:Y:S01]  /*0e90*/  LEA.HI R3, R0, R16, RZ, 0x3 ;  /* 0x0000001000037211 */ /* 0x002fe200078f18ff */
[C---:B------:R-:W-:Y:S01]  /*0ea0*/  VIADD R13, R191.reuse, 0x40 ;  /* 0x00000040bf0d7836 */ /* 0x040fe20000000000 */
[----:B------:R-:W-:Y:S01]  /*0eb0*/  LOP3.LUT R0, R2, 0xfffffffc, RZ, 0xc0, !PT ;  /* 0xfffffffc02007812 */ /* 0x000fe200078ec0ff */
[----:B------:R-:W-:Y:S01]  /*0ec0*/  VIADD R11, R191, 0x80 ;  /* 0x00000080bf0b7836 */ /* 0x000fe20000000000 */
[----:B------:R-:W-:-:S02]  /*0ed0*/  LOP3.LUT R212, R3, 0xfffffff8, RZ, 0xc0, !PT ;  /* 0xfffffff803d47812 */ /* 0x000fc400078ec0ff */
[----:B------:R-:W-:Y:S01]  /*0ee0*/  SHF.R.S32.HI R2, RZ, 0x1f, R2 ;  /* 0x0000001fff027819 */ /* 0x000fe20000011402 */
[C---:B------:R-:W-:Y:S01]  /*0ef0*/  IMAD.IADD R10, R16.reuse, 0x1, -R0 ;  /* 0x00000001100a7824 */ /* 0x040fe200078e0a00 */
[----:B------:R-:W-:Y:S01]  /*0f00*/  SHF.R.S32.HI R3, RZ, 0x3, R3 ;  /* 0x00000003ff037819 */ /* 0x000fe20000011403 */
[----:B------:R-:W-:Y:S01]  /*0f10*/  IMAD.IADD R212, R16, 0x1, -R212 ;  /* 0x0000000110d47824 */ /* 0x000fe200078e0ad4 */
[----:B------:R-:W-:Y:S01]  /*0f20*/  SHF.R.S32.HI R3, RZ, 0x1f, R13 ;  /* 0x0000001fff037819 */ /* 0x000fe2000001140d */
[----:B------:R-:W-:Y:S01]  /*0f30*/  IMAD.SHL.U32 R16, R10, 0x10, RZ ;  /* 0x000000100a107824 */ /* 0x000fe200078e00ff */
[----:B------:R-:W-:Y:S01]  /*0f40*/  LEA.HI R2, R2, R191, RZ, 0x3 ;  /* 0x000000bf02027211 */ /* 0x000fe200078f18ff */
[----:B------:R-:W-:Y:S01]  /*0f50*/  IMAD.SHL.U32 R203, R212, 0x8, RZ ;  /* 0x00000008d4cb7824 */ /* 0x000fe200078e00ff */
[C---:B------:R-:W-:Y:S01]  /*0f60*/  LEA.HI R0, R10.reuse, R10, RZ, 0x1 ;  /* 0x0000000a0a007211 */ /* 0x040fe200078f08ff */
[----:B------:R-:W-:Y:S01]  /*0f70*/  IMAD.SHL.U32 R22, R10, 0x8, RZ ;  /* 0x000000080a167824 */ /* 0x000fe200078e00ff */
[----:B------:R-:W-:Y:S01]  /*0f80*/  LEA.HI R3, R3, R13, RZ, 0x3 ;  /* 0x0000000d03037211 */ /* 0x000fe200078f18ff */
[----:B------:R-:W-:Y:S01]  /*0f90*/  IMAD.SHL.U32 R202, R11, 0x80, RZ ;  /* 0x000000800bca7824 */ /* 0x000fe200078e00ff */
[----:B------:R-:W-:Y:S01]  /*0fa0*/  SHF.L.U32 R201, R13, 0x7, RZ ;  /* 0x000000070dc97819 */ /* 0x000fe200000006ff */
[----:B------:R-:W-:Y:S01]  /*0fb0*/  VIADD R19, R16, 0x40 ;  /* 0x0000004010137836 */ /* 0x000fe20000000000 */
[----:B------:R-:W-:Y:S01]  /*0fc0*/  LOP3.LUT R2, R2, 0xfffffff8, RZ, 0xc0, !PT ;  /* 0xfffffff802027812 */ /* 0x000fe200078ec0ff */
[----:B------:R-:W-:Y:S01]  /*0fd0*/  IMAD.SHL.U32 R3, R3, 0x80, RZ ;  /* 0x0000008003037824 */ /* 0x000fe200078e00ff */
[----:B------:R-:W-:Y:S01]  /*0fe0*/  LOP3.LUT R0, R0, 0x1ffffffe, RZ, 0xc0, !PT ;  /* 0x1ffffffe00007812 */ /* 0x000fe200078ec0ff */
[----:B------:R-:W-:Y:S01]  /*0ff0*/  VIADD R13, R200, 0x30 ;  /* 0x00000030c80d7836 */ /* 0x000fe20000000000 */
[----:B------:R-:W-:Y:S01]  /*1000*/  LOP3.LUT R201, R201, 0x380, RZ, 0xc0, !PT ;  /* 0x00000380c9c97812 */ /* 0x000fe200078ec0ff */
[----:B------:R-:W-:Y:S01]  /*1010*/  IMAD.IADD R206, R191, 0x1, -R2 ;  /* 0x00000001bfce7824 */ /* 0x000fe200078e0a02 */
[----:B------:R-:W-:Y:S01]  /*1020*/  SHF.R.S32.HI R2, RZ, 0x1f, R203 ;  /* 0x0000001fff027819 */ /* 0x000fe200000114cb */
[----:B------:R-:W-:Y:S01]  /*1030*/  IMAD.IADD R0, R10, 0x1, -R0 ;  /* 0x000000010a007824 */ /* 0x000fe200078e0a00 */
[----:B------:R-:W-:Y:S01]  /*1040*/  SHF.R.U32.HI R10, RZ, 0x3, R201 ;  /* 0x00000003ff0a7819 */ /* 0x000fe200000116c9 */
[----:B------:R-:W-:Y:S01]  /*1050*/  VIADD R193, R22, 0x20 ;  /* 0x0000002016c17836 */ /* 0x000fe20000000000 */
[----:B------:R-:W-:Y:S01]  /*1060*/  LOP3.LUT R2, R201, 0x70, R16, 0xf8, !PT ;  /* 0x00000070c9027812 */ /* 0x000fe200078ef810 */
[----:B------:R-:W-:Y:S01]  /*1070*/  IMAD R208, R0, 0x8, R8 ;  /* 0x0000000800d07824 */ /* 0x000fe200078e0208 */
[----:B------:R-:W-:Y:S01]  /*1080*/  LOP3.LUT R207, R3, 0xfffffc00, RZ, 0xc0, !PT ;  /* 0xfffffc0003cf7812 */ /* 0x000fe200078ec0ff */
[----:B------:R-:W-:Y:S01]  /*1090*/  IMAD.U32 R0, RZ, RZ, UR4 ;  /* 0x00000004ff007e24 */ /* 0x000fe2000f8e00ff */
[----:B------:R-:W-:-:S02]  /*10a0*/  SHF.R.S32.HI R4, RZ, 0x1f, R11 ;  /* 0x0000001fff047819 */ /* 0x000fc4000001140b */
[----:B------:R-:W-:Y:S01]  /*10b0*/  LOP3.LUT R3, R207, R2, R10, 0xf6, !PT ;  /* 0x00000002cf037212 */ /* 0x000fe200078ef60a */
[----:B------:R-:W-:Y:S01]  /*10c0*/  VIADD R10, R200, 0x48 ;  /* 0x00000048c80a7836 */ /* 0x000fe20000000000 */
[----:B------:R-:W-:Y:S01]  /*10d0*/  LEA.HI R4, R4, R11, RZ, 0x3 ;  /* 0x0000000b04047211 */ /* 0x000fe200078f18ff */
[----:B------:R-:W-:Y:S01]  /*10e0*/  VIADD R11, R200, 0x40 ;  /* 0x00000040c80b7836 */ /* 0x000fe20000000000 */
[----:B------:R-:W-:Y:S02]  /*10f0*/  IADD3 R2, R18, R3, RZ ;  /* 0x0000000312027210 */ /* 0x000fe40007ffe0ff */
[----:B------:R-:W-:Y:S01]  /*1100*/  IADD3 R211, R203, 0x40, RZ ;  /* 0x00000040cbd37810 */ /* 0x000fe20007ffe0ff */
[----:B------:R-:W-:Y:S01]  /*1110*/  IMAD.SHL.U32 R4, R4, 0x80, RZ ;  /* 0x0000008004047824 */ /* 0x000fe200078e00ff */
[----:B------:R-:W-:Y:S01]  /*1120*/  SHF.R.S32.HI R3, RZ, 0x1f, R11 ;  /* 0x0000001fff037819 */ /* 0x000fe2000001140b */
[----:B------:R0:W-:Y:S01]  /*1130*/  STL [R1+0x38], R2 ;  /* 0x0000380201007387 */ /* 0x0001e20000100800 */
[----:B------:R-:W-:Y:S01]  /*1140*/  SHF.R.S32.HI R9, RZ, 0x1f, R211 ;  /* 0x0000001fff097819 */ /* 0x000fe200000114d3 */
[----:B------:R-:W-:Y:S01]  /*1150*/  VIADD R9, R200, 0x50 ;  /* 0x00000050c8097836 */ /* 0x000fe20000000000 */
[----:B------:R-:W-:Y:S01]  /*1160*/  LOP3.LUT R209, R4, 0xfffffc00, RZ, 0xc0, !PT ;  /* 0xfffffc0004d17812 */ /* 0x000fe200078ec0ff */
[----:B------:R1:W-:Y:S01]  /*1170*/  STL [R1+0x28], R0 ;  /* 0x0000280001007387 */ /* 0x0003e20000100800 */
[----:B------:R-:W-:Y:S01]  /*1180*/  VIADD R4, R200, 0x58 ;  /* 0x00000058c8047836 */ /* 0x000fe20000000000 */
[----:B------:R-:W-:-:S02]  /*1190*/  LOP3.LUT R202, R202, 0x380, RZ, 0xc0, !PT ;  /* 0x00000380caca7812 */ /* 0x000fc400078ec0ff */
[----:B------:R-:W-:Y:S02]  /*11a0*/  SHF.R.S32.HI R17, RZ, 0x1f, R16 ;  /* 0x0000001fff117819 */ /* 0x000fe40000011410 */
[----:B0-----:R-:W-:Y:S02]  /*11b0*/  IADD3 R2, R200, 0x60, RZ ;  /* 0x00000060c8027810 */ /* 0x001fe40007ffe0ff */
[----:B------:R-:W-:Y:S02]  /*11c0*/  SHF.R.S32.HI R3, RZ, 0x1f, R4 ;  /* 0x0000001fff037819 */ /* 0x000fe40000011404 */
[----:B------:R-:W-:Y:S02]  /*11d0*/  SHF.R.S32.HI R2, RZ, 0x1f, R2 ;  /* 0x0000001fff027819 */ /* 0x000fe40000011402 */
[----:B------:R-:W-:Y:S02]  /*11e0*/  SHF.R.S32.HI R190, RZ, 0x1f, R19 ;  /* 0x0000001fffbe7819 */ /* 0x000fe40000011413 */
[----:B------:R-:W-:-:S02]  /*11f0*/  SHF.R.S32.HI R13, RZ, 0x1f, R13 ;  /* 0x0000001fff0d7819 */ /* 0x000fc4000001140d */
[----:B------:R-:W-:Y:S02]  /*1200*/  SHF.R.S32.HI R10, RZ, 0x1f, R10 ;  /* 0x0000001fff0a7819 */ /* 0x000fe4000001140a */
[----:B------:R-:W-:Y:S02]  /*1210*/  SHF.R.S32.HI R9, RZ, 0x1f, R9 ;  /* 0x0000001fff097819 */ /* 0x000fe40000011409 */
[----:B------:R-:W-:Y:S02]  /*1220*/  SHF.R.S32.HI R4, RZ, 0x1f, R229 ;  /* 0x0000001fff047819 */ /* 0x000fe400000114e5 */
[----:B------:R-:W-:Y:S02]  /*1230*/  SHF.R.S32.HI R3, RZ, 0x1f, R228 ;  /* 0x0000001fff037819 */ /* 0x000fe400000114e4 */
[----:B-1----:R-:W-:-:S07]  /*1240*/  SHF.R.S32.HI R2, RZ, 0x1f, R227 ;  /* 0x0000001fff027819 */ /* 0x002fce00000114e3 */
.L_x_3269:
[----:B012---:R-:W0:Y:S01]  /*1250*/  LDC.64 R2, c[0x0][0xc88] ;  /* 0x00032200ff027b82 */ /* 0x007e220000000a00 */
[----:B------:R-:W-:Y:S01]  /*1260*/  ULDC.64 UR4, c[0x0][0x208] ;  /* 0x0000820000047ab9 */ /* 0x000fe20000000a00 */
[----:B0-----:R-:W-:-:S05]  /*1270*/  IMAD.WIDE R2, R7, 0x4, R2 ;  /* 0x0000000407027825 */ /* 0x001fca00078e0202 */
[----:B------:R-:W2:Y:S01]  /*1280*/  LDG.E R210, desc[UR4][R2.64] ;  /* 0x0000000402d27981 */ /* 0x000ea2000c1e1900 */
[----:B------:R-:W-:Y:S05]  /*1290*/  YIELD ;  /* 0x0000000000007946 */ /* 0x000fea0003800000 */
[----:B------:R-:W-:Y:S01]  /*12a0*/  ULDC.64 UR4, c[0x0][0xa28] ;  /* 0x00028a0000047ab9 */ /* 0x000fe20000000a00 */
[----:B------:R-:W-:Y:S01]  /*12b0*/  ULDC.64 UR8, c[0x0][0xa18] ;  /* 0x0002860000087ab9 */ /* 0x000fe20000000a00 */
[----:B------:R-:W-:Y:S01]  /*12c0*/  ISETP.NE.U32.AND P1, PT, RZ, UR4, PT ;  /* 0x00000004ff007c0c */ /* 0x000fe2000bf25070 */
[----:B------:R-:W-:Y:S01]  /*12d0*/  ULDC.64 UR6, c[0x0][0xa08] ;  /* 0x0002820000067ab9 */ /* 0x000fe20000000a00 */
[----:B------:R-:W-:Y:S01]  /*12e0*/  MOV R13, RZ ;  /* 0x000000ff000d7202 */ /* 0x000fe20000000f00 */
[----:B------:R-:W-:Y:S01]  /*12f0*/  ULDC.64 UR10, c[0x0][0x208] ;  /* 0x00008200000a7ab9 */ /* 0x000fe20000000a00 */
[----:B------:R-:W-:Y:S01]  /*1300*/  ISETP.NE.AND.EX P1, PT, RZ, UR5, PT, P1 ;  /* 0x00000005ff007c0c */ /* 0x000fe2000bf25310 */
[----:B-----5:R-:W-:Y:S01]  /*1310*/  IMAD.MOV.U32 R29, RZ, RZ, RZ ;  /* 0x000000ffff1d7224 */ /* 0x020fe200078e00ff */
[----:B------:R-:W-:-:S04]  /*1320*/  ISETP.NE.U32.AND P0, PT, RZ, UR6, PT ;  /* 0x00000006ff007c0c */ /* 0x000fc8000bf05070 */
[----:B------:R-:W-:Y:S02]  /*1330*/  ISETP.NE.AND.EX P0, PT, RZ, UR7, PT, P0 ;  /* 0x00000007ff007c0c */ /* 0x000fe4000bf05300 */
[----:B--2---:R-:W-:Y:S01]  /*1340*/  SHF.R.S32.HI R220, RZ, 0x1f, R210 ;  /* 0x0000001fffdc7819 */ /* 0x004fe200000114d2 */
[----:B------:R-:W-:-:S04]  /*1350*/  IMAD.SHL.U32 R214, R210, 0x4, RZ ;  /* 0x00000004d2d67824 */ /* 0x000fc800078e00ff */
[C---:B------:R-:W-:Y:S02]  /*1360*/  @P1 LEA R8, P2, R210.reuse, UR4, 0x2 ;  /* 0x00000004d2081c11 */ /* 0x040fe4000f8410ff */
[C-C-:B------:R-:W-:Y:S02]  /*1370*/  SHF.L.U64.HI R219, R210.reuse, 0x2, R220.reuse ;  /* 0x00000002d2db7819 */ /* 0x140fe400000102dc */
[----:B------:R-:W-:Y:S02]  /*1380*/  @P1 LEA.HI.X R9, R210, UR5, R220, 0x2, P2 ;  /* 0x00000005d2091c11 */ /* 0x000fe400090f14dc */
[----:B------:R-:W-:Y:S01]  /*1390*/  ISETP.NE.U32.AND P2, PT, RZ, UR8, PT ;  /* 0x00000008ff007c0c */ /* 0x000fe2000bf45070 */
[----:B------:R-:W-:Y:S01]  /*13a0*/  ULDC UR4, c[0x0][0x288] ;  /* 0x0000a20000047ab9 */ /* 0x000fe20000000800 */
[----:B------:R-:W-:Y:S01]  /*13b0*/  IADD3 R10, P3, R214, UR6, RZ ;  /* 0x00000006d60a7c10 */ /* 0x000fe2000ff7e0ff */
[----:B------:R-:W-:Y:S01]  /*13c0*/  IMAD.U32 R198, RZ, RZ, UR4 ;  /* 0x00000004ffc67e24 */ /* 0x000fe2000f8e00ff */
[----:B------:R-:W-:Y:S01]  /*13d0*/  ISETP.NE.AND.EX P2, PT, RZ, UR9, PT, P2 ;  /* 0x00000009ff007c0c */ /* 0x000fe2000bf45320 */
[----:B------:R-:W-:Y:S01]  /*13e0*/  ULDC.64 UR4, c[0x0][0x418] ;  /* 0x0001060000047ab9 */ /* 0x000fe20000000a00 */
[----:B------:R0:W5:Y:S01]  /*13f0*/  @P1 LDG.E R13, desc[UR10][R8.64] ;  /* 0x0000000a080d1981 */ /* 0x000162000c1e1900 */
[----:B------:R-:W-:Y:S01]  /*1400*/  UISETP.NE.U32.AND UP0, UPT, UR4, URZ, UPT ;  /* 0x0000003f0400728c */ /* 0x000fe2000bf05070 */
[----:B------:R-:W-:-:S02]  /*1410*/  IADD3.X R11, R219, UR7, RZ, P3, !PT ;  /* 0x00000007db0b7c10 */ /* 0x000fc40009ffe4ff */
[----:B------:R-:W-:Y:S01]  /*1420*/  ULDC UR4, c[0x0][0x424] ;  /* 0x0001090000047ab9 */ /* 0x000fe20000000800 */
[----:B------:R-:W-:Y:S02]  /*1430*/  UISETP.NE.AND.EX UP0, UPT, UR5, URZ, UPT, UP0 ;  /* 0x0000003f0500728c */ /* 0x000fe4000bf05300 */
[----:B------:R0:W5:Y:S01]  /*1440*/  @P0 LDG.E R29, desc[UR10][R10.64] ;  /* 0x0000000a0a1d0981 */ /* 0x000162000c1e1900 */
[----:B------:R-:W-:Y:S01]  /*1450*/  ULDC UR5, c[0x0][0x2f0] ;  /* 0x0000bc0000057ab9 */ /* 0x000fe20000000800 */
[----:B------:R-:W-:Y:S02]  /*1460*/  USEL UR4, UR4, 0x1, UP0 ;  /* 0x0000000104047887 */ /* 0x000fe40008000000 */
[----:B------:R-:W-:Y:S02]  /*1470*/  @P2 IADD3 R2, P1, R214, UR8, RZ ;  /* 0x00000008d6022c10 */ /* 0x000fe4000ff3e0ff */
[----:B------:R-:W-:Y:S02]  /*1480*/  UIMAD UR4, UR4, UR5, URZ ;  /* 0x00000005040472a4 */ /* 0x000fe4000f8e023f */
[----:B------:R-:W-:Y:S01]  /*1490*/  @P2 IADD3.X R3, R219, UR9, RZ, P1, !PT ;  /* 0x00000009db032c10 */ /* 0x000fe20008ffe4ff */
[----:B------:R-:W-:-:S02]  /*14a0*/  ULDC UR5, c[0x0][0x348] ;  /* 0x0000d20000057ab9 */ /* 0x000fc40000000800 */
[----:B------:R-:W-:Y:S02]  /*14b0*/  IMAD.U32 R58, RZ, RZ, UR5 ;  /* 0x00000005ff3a7e24 */ /* 0x000fe4000f8e00ff */
[----:B------:R0:W5:Y:S01]  /*14c0*/  @P2 LDG.E R198, desc[UR10][R2.64] ;  /* 0x0000000a02c62981 */ /* 0x000162000c1e1900 */
[----:B------:R-:W-:Y:S01]  /*14d0*/  IMAD.U32 R28, RZ, RZ, UR4 ;  /* 0x00000004ff1c7e24 */ /* 0x000fe2000f8e00ff */
[----:B---34-:R-:W-:Y:S06]  /*14e0*/  @P2 BRA `(.L_x_3077) ;  /* 0x0000000000282947 */ /* 0x018fec0003800000 */
[----:B------:R-:W-:Y:S02]  /*14f0*/  ULDC.64 UR4, c[0x0][0xa00] ;  /* 0x0002800000047ab9 */ /* 0x000fe40000000a00 */
[----:B------:R-:W-:-:S04]  /*1500*/  ISETP.NE.U32.AND P1, PT, RZ, UR4, PT ;  /* 0x00000004ff007c0c */ /* 0x000fc8000bf25070 */
[----:B------:R-:W-:-:S13]  /*1510*/  ISETP.NE.AND.EX P1, PT, RZ, UR5, PT, P1 ;  /* 0x00000005ff007c0c */ /* 0x000fda000bf25310 */
[----:B------:R-:W-:Y:S05]  /*1520*/  @!P1 BRA `(.L_x_3077) ;  /* 0x0000000000189947 */ /* 0x000fea0003800000 */
[----:B0-----:R-:W0:Y:S01]  /*1530*/  LDC.64 R2, c[0x0][0xa00] ;  /* 0x00028000ff027b82 */ /* 0x001e220000000a00 */
[----:B------:R-:W-:Y:S01]  /*1540*/  ULDC.64 UR4, c[0x0][0x208] ;  /* 0x0000820000047ab9 */ /* 0x000fe20000000a00 */
[----:B0-----:R-:W-:-:S05]  /*1550*/  IMAD.WIDE R2, R210, 0x4, R2 ;  /* 0x00000004d2027825 */ /* 0x001fca00078e0202 */
[----:B-----5:R-:W2:Y:S04]  /*1560*/  LDG.E R198, desc[UR4][R2.64] ;  /* 0x0000000402c67981 */ /* 0x020ea8000c1e1900 */
[----:B------:R-:W2:Y:S02]  /*1570*/  LDG.E R7, desc[UR4][R2.64+0x4] ;  /* 0x0000040402077981 */ /* 0x000ea4000c1e1900 */
[----:B--2---:R-:W-:-:S07]  /*1580*/  IMAD.IADD R198, R7, 0x1, -R198 ;  /* 0x0000000107c67824 */ /* 0x004fce00078e0ac6 */
.L_x_3077:
[----:B------:R-:W-:Y:S01]  /*1590*/  ULDC.64 UR4, c[0x0][0xa20] ;  /* 0x0002880000047ab9 */ /* 0x000fe20000000a00 */
[C---:B0-----:R-:W-:Y:S02]  /*15a0*/  LOP3.LUT R2, R6.reuse, 0xff000000, RZ, 0xc0, !PT ;  /* 0xff00000006027812 */ /* 0x041fe400078ec0ff */
[----:B------:R-:W-:Y:S02]  /*15b0*/  ISETP.NE.U32.AND P1, PT, RZ, UR4, PT ;  /* 0x00000004ff007c0c */ /* 0x000fe4000bf25070 */
[C---:B------:R-:W-:Y:S02]  /*15c0*/  LOP3.LUT R0, R6.reuse, 0xff0000, RZ, 0xc0, !PT ;  /* 0x00ff000006007812 */ /* 0x040fe400078ec0ff */
[----:B------:R-:W-:Y:S02]  /*15d0*/  ISETP.NE.AND.EX P1, PT, RZ, UR5, PT, P1 ;  /* 0x00000005ff007c0c */ /* 0x000fe4000bf25310 */
[----:B------:R-:W-:Y:S02]  /*15e0*/  SHF.R.U32.HI R3, RZ, 0x8, R2 ;  /* 0x00000008ff037819 */ /* 0x000fe40000011602 */
[----:B------:R-:W-:-:S02]  /*15f0*/  LOP3.LUT R192, R6, 0xffff, RZ, 0xc0, !PT ;  /* 0x0000ffff06c07812 */ /* 0x000fc400078ec0ff */
[----:B------:R-:W-:-:S07]  /*1600*/  LEA.HI R213, R0, R3, RZ, 0x10 ;  /* 0x0000000300d57211 */ /* 0x000fce00078f80ff */
[----:B------:R-:W-:Y:S05]  /*1610*/  @!P1 BRA `(.L_x_3078) ;  /* 0x0000000000149947 */ /* 0x000fea0003800000 */
[----:B------:R-:W-:Y:S01]  /*1620*/  IADD3 R2, P0, R214, UR4, RZ ;  /* 0x00000004d6027c10 */ /* 0x000fe2000ff1e0ff */
[----:B------:R-:W-:-:S03]  /*1630*/  ULDC.64 UR6, c[0x0][0x208] ;  /* 0x0000820000067ab9 */ /* 0x000fc60000000a00 */
[----:B------:R-:W-:-:S05]  /*1640*/  IADD3.X R3, R219, UR5, RZ, P0, !PT ;  /* 0x00000005db037c10 */ /* 0x000fca00087fe4ff */
[----:B------:R0:W5:Y:S01]  /*1650*/  LDG.E R28, desc[UR6][R2.64] ;  /* 0x00000006021c7981 */ /* 0x000162000c1e1900 */
[----:B------:R-:W-:Y:S05]  /*1660*/  BRA `(.L_x_3079) ;  /* 0x0000000000147947 */ /* 0x000fea0003800000 */
.L_x_3078:
[----:B------:R-:W-:Y:S05]  /*1670*/  @!P0 BRA `(.L_x_3079) ;  /* 0x0000000000108947 */ /* 0x000fea0003800000 */
[----:B------:R-:W-:Y:S02]  /*1680*/  ULDC.64 UR4, c[0x0][0x208] ;  /* 0x0000820000047ab9 */ /* 0x000fe40000000a00 */
[----:B------:R-:W2:Y:S04]  /*1690*/  LDG.E R3, desc[UR4][R10.64] ;  /* 0x000000040a037981 */ /* 0x000ea8000c1e1900 */
[----:B------:R-:W2:Y:S02]  /*16a0*/  LDG.E R28, desc[UR4][R10.64+0x4] ;  /* 0x000004040a1c7981 */ /* 0x000ea4000c1e1900 */
[----:B--2---:R-:W-:-:S07]  /*16b0*/  IMAD.IADD R28, R28, 0x1, -R3 ;  /* 0x000000011c1c7824 */ /* 0x004fce00078e0a03 */
.L_x_3079:
[----:B------:R-:W-:Y:S01]  /*16c0*/  ULDC.64 UR4, c[0x0][0xa10] ;  /* 0x0002840000047ab9 */ /* 0x000fe20000000a00 */
[----:B------:R-:W-:Y:S01]  /*16d0*/  ULDC.64 UR6, c[0x0][0x208] ;  /* 0x0000820000067ab9 */ /* 0x000fe20000000a00 */
[----:B------:R-:W-:Y:S01]  /*16e0*/  ISETP.NE.U32.AND P0, PT, RZ, UR4, PT ;  /* 0x00000004ff007c0c */ /* 0x000fe2000bf05070 */
[----:B------:R-:W1:Y:S03]  /*16f0*/  LDC R4, c[0x0][0x448] ;  /* 0x00011200ff047b82 */ /* 0x000e660000000800 */
[----:B------:R-:W-:Y:S01]  /*1700*/  ISETP.NE.AND.EX P0, PT, RZ, UR5, PT, P0 ;  /* 0x00000005ff007c0c */ /* 0x000fe2000bf05300 */
[----:B------:R-:W-:-:S12]  /*1710*/  ULDC.64 UR4, c[0x0][0xa30] ;  /* 0x00028c0000047ab9 */ /* 0x000fd80000000a00 */
[----:B0-----:R-:W0:Y:S02]  /*1720*/  @P0 LDC.64 R2, c[0x0][0xa10] ;  /* 0x00028400ff020b82 */ /* 0x001e240000000a00 */
[----:B0-----:R-:W-:-:S05]  /*1730*/  @P0 IMAD.WIDE R2, R210, 0x4, R2 ;  /* 0x00000004d2020825 */ /* 0x001fca00078e0202 */
[----:B------:R-:W2:Y:S04]  /*1740*/  @P0 LDG.E R0, desc[UR6][R2.64] ;  /* 0x0000000602000981 */ /* 0x000ea8000c1e1900 */
[----:B------:R0:W2:Y:S01]  /*1750*/  @P0 LDG.E R9, desc[UR6][R2.64+0x4] ;  /* 0x0000040602090981 */ /* 0x0000a2000c1e1900 */
[----:B------:R-:W-:Y:S02]  /*1760*/  ISETP.NE.U32.AND P1, PT, RZ, UR4, PT ;  /* 0x00000004ff007c0c */ /* 0x000fe4000bf25070 */
[----:B-----5:R-:W-:Y:S02]  /*1770*/  MOV R24, R28 ;  /* 0x0000001c00187202 */ /* 0x020fe40000000f00 */
[----:B------:R-:W-:-:S13]  /*1780*/  ISETP.NE.AND.EX P1, PT, RZ, UR5, PT, P1 ;  /* 0x00000005ff007c0c */ /* 0x000fda000bf25310 */
[----:B------:R-:W-:-:S04]  /*1790*/  @P1 IADD3 R6, P2, R214, UR4, RZ ;  /* 0x00000004d6061c10 */ /* 0x000fc8000ff5e0ff */
[----:B------:R-:W-:-:S05]  /*17a0*/  @P1 IADD3.X R7, R219, UR5, RZ, P2, !PT ;  /* 0x00000005db071c10 */ /* 0x000fca00097fe4ff */
[----:B------:R3:W5:Y:S01]  /*17b0*/  @P1 LDG.E R24, desc[UR6][R6.64] ;  /* 0x0000000606181981 */ /* 0x000762000c1e1900 */
[----:B-1----:R-:W-:Y:S01]  /*17c0*/  ISETP.NE.AND P1, PT, R4, 0x1, PT ;  /* 0x000000010400780c */ /* 0x002fe20003f25270 */
[----:B------:R-:W-:Y:S01]  /*17d0*/  IMAD.SHL.U32 R197, R5, 0x80, RZ ;  /* 0x0000008005c57824 */ /* 0x000fe200078e00ff */
[----:B------:R-:W-:Y:S01]  /*17e0*/  BSSY B0, `(.L_x_3080) ;  /* 0x0000035000007945 */ /* 0x000fe20003800000 */
[----:B------:R-:W-:Y:S01]  /*17f0*/  IMAD.IADD R13, R28, 0x1, -R13 ;  /* 0x000000011c0d7824 */ /* 0x000fe200078e0a0d */
[----:B------:R-:W-:Y:S01]  /*1800*/  LOP3.LUT R226, R213, 0xff, RZ, 0xc0, !PT ;  /* 0x000000ffd5e27812 */ /* 0x000fe200078ec0ff */
[----:B0-----:R-:W-:Y:S01]  /*1810*/  VIADD R2, R197, 0x7f ;  /* 0x0000007fc5027836 */ /* 0x001fe20000000000 */
[----:B------:R-:W-:-:S07]  /*1820*/  SHF.R.U32.HI R213, RZ, 0x10, R213 ;  /* 0x00000010ffd57819 */ /* 0x000fce00000116d5 */
[----:B------:R-:W0:Y:S08]  /*1830*/  @P1 LDC R11, c[0x0][0x44c] ;  /* 0x00011300ff0b1b82 */ /* 0x000e300000000800 */
[----:B------:R-:W1:Y:S01]  /*1840*/  @P1 LDC R3, c[0x0][0x450] ;  /* 0x00011400ff031b82 */ /* 0x000e620000000800 */
[----:B--2---:R-:W-:Y:S02]  /*1850*/  @P0 IMAD.IADD R58, R9, 0x1, -R0 ;  /* 0x00000001093a0824 */ /* 0x004fe400078e0a00 */
[----:B0-----:R-:W-:-:S04]  /*1860*/  @P1 IMAD.HI.U32 R0, R2, R11, RZ ;  /* 0x0000000b02001227 */ /* 0x001fc800078e00ff */
[----:B------:R-:W-:Y:S01]  /*1870*/  IMAD.IADD R199, R13, 0x1, R58 ;  /* 0x000000010dc77824 */ /* 0x000fe200078e023a */
[----:B-1----:R-:W-:-:S03]  /*1880*/  @P1 SHF.R.U32.HI R2, RZ, R3, R0 ;  /* 0x00000003ff021219 */ /* 0x002fc60000011600 */
[C---:B------:R-:W-:Y:S01]  /*1890*/  VIADD R0, R199.reuse, 0x9f ;  /* 0x0000009fc7007836 */ /* 0x040fe20000000000 */
[----:B------:R-:W-:-:S03]  /*18a0*/  IADD3 R27, R199, 0xa0, -R198 ;  /* 0x000000a0c71b7810 */ /* 0x000fc60007ffe8c6 */
[----:B------:R-:W-:Y:S01]  /*18b0*/  IMAD.HI R0, R0, 0x66666667, RZ ;  /* 0x6666666700007827 */ /* 0x000fe200078e02ff */
[----:B------:R-:W-:-:S04]  /*18c0*/  IADD3 R2, R27, R2, RZ ;  /* 0x000000021b027210 */ /* 0x000fc80007ffe0ff */
[----:B------:R-:W-:Y:S01]  /*18d0*/  SHF.R.U32.HI R3, RZ, 0x1f, R0 ;  /* 0x0000001fff037819 */ /* 0x000fe20000011600 */
[----:B------:R-:W-:-:S03]  /*18e0*/  IMAD.HI R2, R2, 0x66666667, RZ ;  /* 0x6666666702027827 */ /* 0x000fc600078e02ff */
[----:B------:R-:W-:Y:S01]  /*18f0*/  LEA.HI.SX32 R26, R0, R3, 0x1a ;  /* 0x00000003001a7211 */ /* 0x000fe200078fd2ff */
[----:B------:R-:W-:Y:S01]  /*1900*/  IMAD.MOV.U32 R3, RZ, RZ, RZ ;  /* 0x000000ffff037224 */ /* 0x000fe200078e00ff */
[----:B------:R-:W-:-:S04]  /*1910*/  SHF.R.U32.HI R5, RZ, 0x1f, R2 ;  /* 0x0000001fff057819 */ /* 0x000fc80000011602 */
[----:B------:R-:W-:-:S04]  /*1920*/  LEA.HI.SX32 R5, R2, R5, 0x1a ;  /* 0x0000000502057211 */ /* 0x000fc800078fd2ff */
[----:B---3--:R-:W-:-:S04]  /*1930*/  VIMNMX R6, R26, R5, PT ;  /* 0x000000051a067248 */ /* 0x008fc80003fe0100 */
[----:B------:R-:W-:-:S13]  /*1940*/  ISETP.GE.AND P0, PT, R6, 0x1, PT ;  /* 0x000000010600780c */ /* 0x000fda0003f06270 */
[----:B------:R-:W-:Y:S05]  /*1950*/  @!P0 BRA `(.L_x_3081) ;  /* 0x0000000000748947 */ /* 0x000fea0003800000 */
[----:B------:R-:W-:Y:S01]  /*1960*/  ISETP.NE.AND P0, PT, R213, RZ, PT ;  /* 0x000000ffd500720c */ /* 0x000fe20003f05270 */
[----:B------:R-:W-:-:S03]  /*1970*/  ULDC UR4, c[0x0][0x9f0] ;  /* 0x00027c0000047ab9 */ /* 0x000fc60000000800 */
[----:B------:R-:W-:-:S04]  /*1980*/  SEL R9, R213, UR4, P0 ;  /* 0x00000004d5097c07 */ /* 0x000fc80008000000 */
[-C--:B------:R-:W-:Y:S02]  /*1990*/  IABS R5, R9.reuse ;  /* 0x0000000900057213 */ /* 0x080fe40000000000 */
[----:B------:R-:W-:Y:S02]  /*19a0*/  IADD3 R0, R9, -0x1, R6 ;  /* 0xffffffff09007810 */ /* 0x000fe40007ffe006 */
[----:B------:R-:W0:Y:S01]  /*19b0*/  I2F.RP R4, R5 ;  /* 0x0000000500047306 */ /* 0x000e220000209400 */
[----:B------:R-:W-:-:S05]  /*19c0*/  IABS R10, R9 ;  /* 0x00000009000a7213 */ /* 0x000fca0000000000 */
[----:B------:R-:W-:Y:S02]  /*19d0*/  IMAD.MOV R10, RZ, RZ, -R10 ;  /* 0x000000ffff0a7224 */ /* 0x000fe400078e0a0a */
[----:B0-----:R-:W0:Y:S02]  /*19e0*/  MUFU.RCP R4, R4 ;  /* 0x0000000400047308 */ /* 0x001e240000001000 */
[----:B0-----:R-:W-:Y:S01]  /*19f0*/  VIADD R2, R4, 0xffffffe ;  /* 0x0ffffffe04027836 */ /* 0x001fe20000000000 */
[----:B------:R-:W-:Y:S02]  /*1a00*/  IABS R4, R0 ;  /* 0x0000000000047213 */ /* 0x000fe40000000000 */
[----:B------:R-:W-:-:S03]  /*1a10*/  LOP3.LUT R0, R0, R9, RZ, 0x3c, !PT ;  /* 0x0000000900007212 */ /* 0x000fc600078e3cff */
[----:B------:R0:W1:Y:S01]  /*1a20*/  F2I.FTZ.U32.TRUNC.NTZ R3, R2 ;  /* 0x0000000200037305 */ /* 0x000062000021f000 */
[----:B------:R-:W-:Y:S01]  /*1a30*/  ISETP.GE.AND P2, PT, R0, RZ, PT ;  /* 0x000000ff0000720c */ /* 0x000fe20003f46270 */
[----:B0-----:R-:W-:Y:S02]  /*1a40*/  IMAD.MOV.U32 R2, RZ, RZ, RZ ;  /* 0x000000ffff027224 */ /* 0x001fe400078e00ff */
[----:B-1----:R-:W-:-:S04]  /*1a50*/  IMAD.MOV R8, RZ, RZ, -R3 ;  /* 0x000000ffff087224 */ /* 0x002fc800078e0a03 */
[----:B------:R-:W-:-:S04]  /*1a60*/  IMAD R7, R8, R5, RZ ;  /* 0x0000000508077224 */ /* 0x000fc800078e02ff */
[----:B------:R-:W-:-:S04]  /*1a70*/  IMAD.HI.U32 R3, R3, R7, R2 ;  /* 0x0000000703037227 */ /* 0x000fc800078e0002 */
[----:B------:R-:W-:Y:S02]  /*1a80*/  IMAD.MOV.U32 R2, RZ, RZ, R10 ;  /* 0x000000ffff027224 */ /* 0x000fe400078e000a */
[----:B------:R-:W-:-:S04]  /*1a90*/  IMAD.HI.U32 R3, R3, R4, RZ ;  /* 0x0000000403037227 */ /* 0x000fc800078e00ff */
[----:B------:R-:W-:-:S05]  /*1aa0*/  IMAD R2, R3, R2, R4 ;  /* 0x0000000203027224 */ /* 0x000fca00078e0204 */
[----:B------:R-:W-:-:S13]  /*1ab0*/  ISETP.GT.U32.AND P1, PT, R5, R2, PT ;  /* 0x000000020500720c */ /* 0x000fda0003f24070 */
[-C--:B------:R-:W-:Y:S01]  /*1ac0*/  @!P1 IADD3 R2, R2, -R5.reuse, RZ ;  /* 0x8000000502029210 */ /* 0x080fe20007ffe0ff */
[----:B------:R-:W-:Y:S01]  /*1ad0*/  @!P1 VIADD R3, R3, 0x1 ;  /* 0x0000000103039836 */ /* 0x000fe20000000000 */
[----:B------:R-:W-:Y:S02]  /*1ae0*/  ISETP.NE.AND P1, PT, R9, RZ, PT ;  /* 0x000000ff0900720c */ /* 0x000fe40003f25270 */
[----:B------:R-:W-:-:S13]  /*1af0*/  ISETP.GE.U32.AND P0, PT, R2, R5, PT ;  /* 0x000000050200720c */ /* 0x000fda0003f06070 */
[----:B------:R-:W-:-:S04]  /*1b00*/  @P0 VIADD R3, R3, 0x1 ;  /* 0x0000000103030836 */ /* 0x000fc80000000000 */
[----:B------:R-:W-:Y:S01]  /*1b10*/  @!P2 IMAD.MOV R3, RZ, RZ, -R3 ;  /* 0x000000ffff03a224 */ /* 0x000fe200078e0a03 */
[----:B------:R-:W-:-:S07]  /*1b20*/  @!P1 LOP3.LUT R3, RZ, R9, RZ, 0x33, !PT ;  /* 0x00000009ff039212 */ /* 0x000fce00078e33ff */
.L_x_3081:
[----:B------:R-:W-:Y:S05]  /*1b30*/  BSYNC B0 ;  /* 0x0000000000007941 */ /* 0x000fea0003800000 */
.L_x_3080:
        /* <DEDUP_REMOVED lines=36> */
[----:B-1---5:R-:W-:Y:S05]  /*1d80*/  CALL.ABS.NOINC R14 ;  /* 0x000000000e007343 */ /* 0x022fea0003c00000 */
.L_x_3084:
[----:B------:R-:W-:Y:S05]  /*1d90*/  BSYNC B6 ;  /* 0x0000000000067941 */ /* 0x000fea0003800000 */
.L_x_3083:
        /* <DEDUP_REMOVED lines=20> */
.L_x_3086:
[----:B------:R-:W-:Y:S05]  /*1ee0*/  BSYNC B6 ;  /* 0x0000000000067941 */ /* 0x000fea0003800000 */
.L_x_3085:
[----:B------:R-:W-:Y:S01]  /*1ef0*/  ULDC.64 UR4, c[0x0][0x9f8] ;  /* 0x00027e0000047ab9 */ /* 0x000fe20000000a00 */
[----:B------:R-:W-:Y:S01]  /*1f00*/  IMAD.MOV.U32 R85, RZ, RZ, R210 ;  /* 0x000000ffff557224 */ /* 0x000fe200078e00d2 */
[----:B------:R-:W-:Y:S01]  /*1f10*/  ISETP.NE.U32.AND P0, PT, RZ, UR4, PT ;  /* 0x00000004ff007c0c */ /* 0x000fe2000bf05070 */
[----:B------:R-:W-:Y:S01]  /*1f20*/  ULDC.64 UR6, c[0x0][0x208] ;  /* 0x0000820000067ab9 */ /* 0x000fe20000000a00 */
[----:B------:R-:W0:Y:S02]  /*1f30*/  LDC.64 R50, c[0x0][0x3f8] ;  /* 0x0000fe00ff327b82 */ /* 0x000e240000000a00 */
[----:B------:R-:W-:-:S06]  /*1f40*/  ISETP.NE.AND.EX P0, PT, RZ, UR5, PT, P0 ;  /* 0x00000005ff007c0c */ /* 0x000fcc000bf05300 */
[----:B------:R-:W1:Y:S07]  /*1f50*/  LDC R71, c[0x0][0x3f4] ;  /* 0x0000fd00ff477b82 */ /* 0x000e6e0000000800 */
[----:B------:R-:W-:Y:S01]  /*1f60*/  @P0 IADD3 R4, P1, R214, UR4, RZ ;  /* 0x00000004d6040c10 */ /* 0x000fe2000ff3e0ff */
[----:B------:R-:W2:Y:S03]  /*1f70*/  LDC.64 R56, c[0x0][0x408] ;  /* 0x00010200ff387b82 */ /* 0x000ea60000000a00 */
[----:B------:R-:W-:-:S05]  /*1f80*/  @P0 IADD3.X R5, R219, UR5, RZ, P1, !PT ;  /* 0x00000005db050c10 */ /* 0x000fca0008ffe4ff */
[----:B------:R3:W4:Y:S01]  /*1f90*/  @P0 LDG.E R85, desc[UR6][R4.64] ;  /* 0x0000000604550981 */ /* 0x000722000c1e1900 */
[----:B------:R-:W-:Y:S01]  /*1fa0*/  SHF.R.S32.HI R3, RZ, 0x1f, R191 ;  /* 0x0000001fff037819 */ /* 0x000fe200000114bf */
[-C--:B0-----:R-:W-:Y:S01]  /*1fb0*/  IMAD.WIDE.U32 R8, R191, R50.reuse, R16 ;  /* 0x00000032bf087225 */ /* 0x081fe200078e0010 */
[----:B------:R-:W-:Y:S01]  /*1fc0*/  SHF.R.S32.HI R23, RZ, 0x1f, R22 ;  /* 0x0000001fff177819 */ /* 0x000fe20000011416 */
[----:B------:R-:W0:Y:S01]  /*1fd0*/  S2R R30, SR_TID.X ;  /* 0x00000000001e7919 */ /* 0x000e220000002100 */
[----:B------:R-:W-:Y:S01]  /*1fe0*/  SHF.R.U32.HI R99, RZ, 0x3, R202 ;  /* 0x00000003ff637819 */ /* 0x000fe200000116ca */
[-C--:B------:R-:W-:Y:S01]  /*1ff0*/  IMAD R0, R3, R50.reuse, RZ ;  /* 0x0000003203007224 */ /* 0x080fe200078e02ff */
[----:B------:R-:W-:Y:S01]  /*2000*/  SHF.L.U64.HI R83, R50, 0x6, R51 ;  /* 0x0000000632537819 */ /* 0x000fe20000010233 */
[C---:B------:R-:W-:Y:S01]  /*2010*/  IMAD.WIDE.U32 R6, R191.reuse, R50, R22 ;  /* 0x00000032bf067225 */ /* 0x040fe200078e0016 */
[----:B-1----:R-:W-:Y:S02]  /*2020*/  ISETP.GE.AND P0, PT, R16, R71, PT ;  /* 0x000000471000720c */ /* 0x002fe40003f06270 */
[C---:B------:R-:W-:Y:S01]  /*2030*/  SHF.L.U64.HI R82, R50.reuse, 0x7, R51 ;  /* 0x0000000732527819 */ /* 0x040fe20000010233 */
[----:B------:R-:W-:Y:S01]  /*2040*/  IMAD R13, R191, R51, R0 ;  /* 0x00000033bf0d7224 */ /* 0x000fe200078e0200 */
[----:B------:R-:W-:Y:S01]  /*2050*/  SHF.L.U32 R80, R50, 0x7, RZ ;  /* 0x0000000732507819 */ /* 0x000fe200000006ff */
[C---:B------:R-:W-:Y:S01]  /*2060*/  IMAD.SHL.U32 R79, R206.reuse, 0x80, RZ ;  /* 0x00000080ce4f7824 */ /* 0x040fe200078e00ff */
[----:B------:R-:W-:Y:S01]  /*2070*/  LOP3.LUT P1, RZ, R206, 0x4, RZ, 0xc0, !PT ;  /* 0x00000004ceff7812 */ /* 0x000fe2000782c0ff */
[-C--:B--2---:R-:W-:Y:S01]  /*2080*/  IMAD R0, R3, R56.reuse, RZ ;  /* 0x0000003803007224 */ /* 0x084fe200078e02ff */
[----:B------:R-:W-:Y:S01]  /*2090*/  SEL R3, R71, RZ, P0 ;  /* 0x000000ff47037207 */ /* 0x000fe20000000000 */
[----:B------:R-:W-:Y:S01]  /*20a0*/  IMAD.IADD R9, R13, 0x1, R9 ;  /* 0x000000010d097824 */ /* 0x000fe200078e0209 */
[----:B------:R-:W-:Y:S01]  /*20b0*/  IADD3 R7, R7, R13, RZ ;  /* 0x0000000d07077210 */ /* 0x000fe20007ffe0ff */
[----:B------:R-:W-:Y:S01]  /*20c0*/  IMAD R15, R191, R57, R0 ;  /* 0x00000039bf0f7224 */ /* 0x000fe200078e0200 */
[----:B-----5:R-:W-:Y:S01]  /*20d0*/  SHF.R.S32.HI R13, RZ, 0x1f, R24 ;  /* 0x0000001fff0d7819 */ /* 0x020fe20000011418 */
[----:B------:R-:W-:Y:S01]  /*20e0*/  IMAD.IADD R3, R16, 0x1, R3 ;  /* 0x0000000110037824 */ /* 0x000fe200078e0203 */
[----:B------:R-:W-:Y:S01]  /*20f0*/  LOP3.LUT R79, R79, 0x380, RZ, 0xc0, !PT ;  /* 0x000003804f4f7812 */ /* 0x000fe200078ec0ff */
[----:B---3--:R-:W-:Y:S01]  /*2100*/  IMAD.WIDE.U32 R4, R191, R56, R22 ;  /* 0x00000038bf047225 */ /* 0x008fe200078e0016 */
[----:B------:R-:W-:-:S02]  /*2110*/  SHF.L.U64.HI R78, R56, 0x6, R57 ;  /* 0x00000006384e7819 */ /* 0x000fc40000010239 */
[----:B------:R-:W-:Y:S01]  /*2120*/  SHF.R.S32.HI R0, RZ, 0x1f, R3 ;  /* 0x0000001fff007819 */ /* 0x000fe20000011403 */
[----:B------:R-:W-:Y:S01]  /*2130*/  IMAD.WIDE.U32 R10, R191, R56, R16 ;  /* 0x00000038bf0a7225 */ /* 0x000fe200078e0010 */
[----:B------:R-:W-:Y:S02]  /*2140*/  SHF.R.U32.HI R74, RZ, 0x3, R79 ;  /* 0x00000003ff4a7819 */ /* 0x000fe4000001164f */
[----:B------:R-:W-:Y:S01]  /*2150*/  LEA.HI R0, R0, R3, RZ, 0x4 ;  /* 0x0000000300007211 */ /* 0x000fe200078f20ff */
[-C--:B------:R-:W-:Y:S01]  /*2160*/  IMAD R3, R13, R50.reuse, RZ ;  /* 0x000000320d037224 */ /* 0x080fe200078e02ff */
[----:B------:R-:W-:Y:S01]  /*2170*/  SHF.L.U64.HI R77, R56, 0x7, R57 ;  /* 0x00000007384d7819 */ /* 0x000fe20000010239 */
[----:B------:R-:W-:Y:S01]  /*2180*/  IMAD.IADD R5, R5, 0x1, R15 ;  /* 0x0000000105057824 */ /* 0x000fe200078e020f */
[----:B------:R-:W-:Y:S01]  /*2190*/  SHF.R.S32.HI R63, RZ, 0x4, R0 ;  /* 0x00000004ff3f7819 */ /* 0x000fe20000011400 */
[----:B0-----:R-:W-:Y:S01]  /*21a0*/  VIADD R32, R30, 0xffffff80 ;  /* 0xffffff801e207836 */ /* 0x001fe20000000000 */
[----:B------:R-:W-:Y:S01]  /*21b0*/  SHF.R.U32.HI R30, RZ, 0x7, R30 ;  /* 0x00000007ff1e7819 */ /* 0x000fe2000001161e */
[----:B------:R-:W-:Y:S01]  /*21c0*/  IMAD.IADD R11, R15, 0x1, R11 ;  /* 0x000000010f0b7824 */ /* 0x000fe200078e020b */
[----:B------:R-:W-:Y:S01]  /*21d0*/  LOP3.LUT R62, R0, 0xfffffff0, RZ, 0xc0, !PT ;  /* 0xfffffff0003e7812 */ /* 0x000fe200078ec0ff */
[----:B------:R-:W-:Y:S01]  /*21e0*/  IMAD R15, R24, R51, R3 ;  /* 0x00000033180f7224 */ /* 0x000fe200078e0203 */
[----:B------:R-:W-:Y:S01]  /*21f0*/  ISETP.NE.AND P6, PT, R30, 0x1, PT ;  /* 0x000000011e00780c */ /* 0x000fe20003fc5270 */
[----:B------:R-:W-:Y:S01]  /*2200*/  IMAD.WIDE.U32 R20, R24, R50, R6 ;  /* 0x0000003218147225 */ /* 0x000fe200078e0006 */
[----:B------:R-:W-:-:S02]  /*2210*/  SHF.R.S32.HI R31, RZ, 0x1f, R32 ;  /* 0x0000001fff1f7819 */ /* 0x000fc40000011420 */
[----:B------:R-:W-:Y:S01]  /*2220*/  LOP3.LUT R3, R79, 0x30, R16, 0xf8, !PT ;  /* 0x000000304f037812 */ /* 0x000fe200078ef810 */
[----:B------:R-:W-:Y:S01]  /*2230*/  IMAD.WIDE.U32 R52, R24, R56, R4 ;  /* 0x0000003818347225 */ /* 0x000fe200078e0004 */
[----:B------:R-:W-:Y:S02]  /*2240*/  LEA.HI R31, R31, R32, RZ, 0x2 ;  /* 0x000000201f1f7211 */ /* 0x000fe400078f10ff */
[----:B------:R-:W-:Y:S01]  /*2250*/  LOP3.LUT R68, R3, R74, RZ, 0x3c, !PT ;  /* 0x0000004a03447212 */ /* 0x000fe200078e3cff */
[----:B------:R-:W-:Y:S01]  /*2260*/  VIADD R73, R30, 0x8 ;  /* 0x000000081e497836 */ /* 0x000fe20000000000 */
[--C-:B------:R-:W-:Y:S01]  /*2270*/  LOP3.LUT R3, R79, 0x70, R0.reuse, 0xf8, !PT ;  /* 0x000000704f037812 */ /* 0x100fe200078ef800 */
[----:B------:R-:W-:Y:S01]  /*2280*/  IMAD R13, R13, R56, RZ ;  /* 0x000000380d0d7224 */ /* 0x000fe200078e02ff */
[----:B------:R-:W-:Y:S01]  /*2290*/  LOP3.LUT R31, R31, 0xfffffffc, RZ, 0xc0, !PT ;  /* 0xfffffffc1f1f7812 */ /* 0x000fe200078ec0ff */
[----:B------:R-:W-:Y:S05]  /*22a0*/  @!P6 WARPSYNC.ALL ;  /* 0x000000000000e948 */ /* 0x000fea0003800000 */
[----:B------:R-:W-:Y:S01]  /*22b0*/  LOP3.LUT R4, R201, 0x70, R0, 0xf8, !PT ;  /* 0x00000070c9047812 */ /* 0x000fe200078ef800 */
[----:B------:R-:W-:Y:S01]  /*22c0*/  IMAD.IADD R84, R29, 0x1, R28 ;  /* 0x000000011d547824 */ /* 0x000fe200078e021c */
[----:B------:R-:W-:Y:S01]  /*22d0*/  LOP3.LUT R6, R202, 0x70, R0, 0xf8, !PT ;  /* 0x00000070ca067812 */ /* 0x000fe200078ef800 */
[----:B------:R-:W-:Y:S01]  /*22e0*/  ULDC UR4, c[0x0][0x2f4] ;  /* 0x0000bd0000047ab9 */ /* 0x000fe20000000800 */
[----:B------:R-:W-:Y:S01]  /*22f0*/  SHF.R.U32.HI R30, RZ, 0x3, R201 ;  /* 0x00000003ff1e7819 */ /* 0x000fe200000116c9 */
[----:B------:R-:W-:Y:S01]  /*2300*/  IMAD R29, R51, 0xa0, RZ ;  /* 0x000000a0331d7824 */ /* 0x000fe200078e02ff */
[----:B------:R-:W-:Y:S01]  /*2310*/  LOP3.LUT R0, R3, R74, RZ, 0x3c, !PT ;  /* 0x0000004a03007212 */ /* 0x000fe200078e3cff */
[----:B------:R-:W-:Y:S01]  /*2320*/  IMAD.SHL.U32 R81, R50, 0x40, RZ ;  /* 0x0000004032517824 */ /* 0x000fe200078e00ff */
[----:B------:R-:W-:Y:S01]  /*2330*/  LOP3.LUT R4, R4, R30, RZ, 0x3c, !PT ;  /* 0x0000001e04047212 */ /* 0x000fe200078e3cff */
[----:B------:R-:W-:Y:S01]  /*2340*/  IMAD.WIDE.U32 R48, R24, R50, R8 ;  /* 0x0000003218307225 */ /* 0x000fe200078e0008 */
[----:B------:R-:W-:-:S02]  /*2350*/  LOP3.LUT R6, R6, R99, RZ, 0x3c, !PT ;  /* 0x0000006306067212 */ /* 0x000fc400078e3cff */
[----:B------:R-:W-:Y:S01]  /*2360*/  ISETP.GE.AND P2, PT, R19, UR4, PT ;  /* 0x0000000413007c0c */ /* 0x000fe2000bf46270 */
[----:B------:R-:W-:Y:S01]  /*2370*/  IMAD R13, R24, R57, R13 ;  /* 0x00000039180d7224 */ /* 0x000fe200078e020d */
[----:B------:R-:W-:Y:S01]  /*2380*/  SHF.L.U32 R71, R71, 0x1, RZ ;  /* 0x0000000147477819 */ /* 0x000fe200000006ff */
[----:B------:R-:W-:Y:S01]  /*2390*/  IMAD R69, R57, 0xa0, RZ ;  /* 0x000000a039457824 */ /* 0x000fe200078e02ff */
[----:B------:R-:W-:Y:S01]  /*23a0*/  ISETP.GE.AND P1, PT, R16, UR4, PT ;  /* 0x0000000410007c0c */ /* 0x000fe2000bf26270 */
[C---:B------:R-:W-:Y:S01]  /*23b0*/  IMAD.SHL.U32 R76, R56.reuse, 0x40, RZ ;  /* 0x00000040384c7824 */ /* 0x040fe200078e00ff */
[----:B------:R-:W-:Y:S01]  /*23c0*/  P2R R87, PR, RZ, 0x4 ;  /* 0x00000004ff577803 */ /* 0x000fe20000000000 */
[----:B------:R-:W-:Y:S01]  /*23d0*/  IMAD.SHL.U32 R75, R56, 0x80, RZ ;  /* 0x00000080384b7824 */ /* 0x000fe200078e00ff */
[----:B------:R-:W-:Y:S01]  /*23e0*/  SHF.R.S32.HI R60, RZ, 0x1f, R62 ;  /* 0x0000001fff3c7819 */ /* 0x000fe2000001143e */
[----:B------:R-:W-:-:S04]  /*23f0*/  IMAD.WIDE.U32 R54, R24, R56, R10 ;  /* 0x0000003818367225 */ /* 0x000fc800078e000a */
[----:B------:R-:W-:Y:S01]  /*2400*/  IMAD.WIDE.U32 R50, R50, 0xa0, RZ ;  /* 0x000000a032327825 */ /* 0x000fe200078e00ff */
[----:B------:R-:W-:-:S03]  /*2410*/  IADD3 R64, R13, R55, RZ ;  /* 0x000000370d407210 */ /* 0x000fc60007ffe0ff */
[----:B------:R-:W-:-:S04]  /*2420*/  IMAD.WIDE.U32 R56, R56, 0xa0, RZ ;  /* 0x000000a038387825 */ /* 0x000fc800078e00ff */
[----:B------:R-:W-:Y:S02]  /*2430*/  IMAD.IADD R31, R32, 0x1, -R31 ;  /* 0x00000001201f7824 */ /* 0x000fe400078e0a1f */
[----:B------:R-:W-:Y:S02]  /*2440*/  IMAD.IADD R59, R205, 0x1, R0 ;  /* 0x00000001cd3b7824 */ /* 0x000fe400078e0200 */
        /* <DEDUP_REMOVED lines=11> */
.L_x_3161:
[----:B0-----:R-:W0:Y:S01]  /*2500*/  LDC R92, c[0x0][0x430] ;  /* 0x00010c00ff5c7b82 */ /* 0x001e220000000800 */
[----:B------:R-:W-:Y:S01]  /*2510*/  VIADD R2, R2, 0xffffffff ;  /* 0xffffffff02027836 */ /* 0x000fe20000000000 */
[----:B------:R-:W-:Y:S01]  /*2520*/  ULDC.64 UR4, c[0x0][0x208] ;  /* 0x0000820000047ab9 */ /* 0x000fe20000000a00 */
[----:B------:R-:W-:Y:S02]  /*2530*/  IMAD.MOV.U32 R91, RZ, RZ, RZ ;  /* 0x000000ffff5b7224 */ /* 0x000fe400078e00ff */
[----:B------:R-:W-:-:S03]  /*2540*/  IMAD R5, R2, 0xa0, R72 ;  /* 0x000000a002057824 */ /* 0x000fc600078e0248 */
[----:B------:R-:W1:Y:S01]  /*2550*/  LDC R102, c[0x0][0x3f4] ;  /* 0x0000fd00ff667b82 */ /* 0x000e620000000800 */
[----:B------:R-:W-:Y:S01]  /*2560*/  IMAD.IADD R12, R84, 0x1, R5 ;  /* 0x00000001540c7824 */ /* 0x000fe200078e0205 */
[----:B------:R-:W-:-:S03]  /*2570*/  ISETP.GE.AND P2, PT, R5, R58, PT ;  /* 0x0000003a0500720c */ /* 0x000fc60003f46270 */
[----:B------:R-:W-:Y:S01]  /*2580*/  IMAD.MOV.U32 R8, RZ, RZ, R12 ;  /* 0x000000ffff087224 */ /* 0x000fe200078e000c */
[----:B------:R-:W-:Y:S02]  /*2590*/  ISETP.GT.OR P2, PT, R72, 0x9f, P2 ;  /* 0x0000009f4800780c */ /* 0x000fe40001744670 */
[----:B0-----:R-:W-:-:S11]  /*25a0*/  ISETP.NE.AND P3, PT, R92, 0x1, PT ;  /* 0x000000015c00780c */ /* 0x001fd60003f65270 */
[----:B------:R-:W0:Y:S08]  /*25b0*/  @!P2 LDC.64 R6, c[0x0][0x428] ;  /* 0x00010a00ff06ab82 */ /* 0x000e300000000a00 */
[----:B--2---:R-:W2:Y:S08]  /*25c0*/  @!P2 LDC.64 R4, c[0x0][0x418] ;  /* 0x00010600ff04ab82 */ /* 0x004eb00000000a00 */
[----:B---3--:R-:W3:Y:S08]  /*25d0*/  @P3 LDC R9, c[0x0][0x434] ;  /* 0x00010d00ff093b82 */ /* 0x008ef00000000800 */
[----:B------:R-:W4:Y:S01]  /*25e0*/  @P3 LDC R10, c[0x0][0x438] ;  /* 0x00010e00ff0a3b82 */ /* 0x000f220000000800 */
[----:B---3--:R-:W-:-:S05]  /*25f0*/  @P3 IMAD.HI.U32 R9, R12, R9, RZ ;  /* 0x000000090c093227 */ /* 0x008fca00078e00ff */
[----:B----4-:R-:W-:Y:S01]  /*2600*/  @P3 SHF.R.U32.HI R8, RZ, R10, R9 ;  /* 0x0000000aff083219 */ /* 0x010fe20000011609 */
[----:B0-----:R-:W-:-:S03]  /*2610*/  @!P2 IMAD R10, R61, R6, RZ ;  /* 0x000000063d0aa224 */ /* 0x001fc600078e02ff */
[----:B------:R-:W-:Y:S01]  /*2620*/  @!P2 SHF.R.S32.HI R9, RZ, 0x1f, R8 ;  /* 0x0000001fff09a819 */ /* 0x000fe20000011408 */
[C---:B------:R-:W-:Y:S02]  /*2630*/  @!P2 IMAD R11, R85.reuse, R7, R10 ;  /* 0x00000007550ba224 */ /* 0x040fe400078e020a */
[----:B------:R-:W-:-:S05]  /*2640*/  @!P2 IMAD.WIDE.U32 R6, R85, R6, R8 ;  /* 0x000000065506a225 */ /* 0x000fca00078e0008 */
[----:B------:R-:W-:Y:S02]  /*2650*/  @!P2 IADD3 R7, R7, R11, RZ ;  /* 0x0000000b0707a210 */ /* 0x000fe40007ffe0ff */
        /* <DEDUP_REMOVED lines=26> */
[----:B------:R-:W-:Y:S02]  /*2800*/  VIMNMX R95, R95, 0xa0, PT ;  /* 0x000000a05f5f7848 */ /* 0x000fe40003fe0100 */
[----:B------:R-:W-:Y:S01]  /*2810*/  IADD3 R5, R5, R7, RZ ;  /* 0x0000000705057210 */ /* 0x000fe20007ffe0ff */
[----:B------:R-:W-:-:S02]  /*2820*/  IMAD R7, R91, UR5, R6 ;  /* 0x000000055b077c24 */ /* 0x000fc4000f8e0206 */
[----:B------:R-:W-:Y:S02]  /*2830*/  IMAD R6, R70, R2, RZ ;  /* 0x0000000246067224 */ /* 0x000fe400078e02ff */
[----:B------:R-:W-:Y:S01]  /*2840*/  IMAD.WIDE.U32 R4, R91, UR4, R4 ;  /* 0x000000045b047c25 */ /* 0x000fe2000f8e0004 */
[----:B------:R-:W-:-:S03]  /*2850*/  ULDC.64 UR4, c[0x0][0x308] ;  /* 0x0000c20000047ab9 */ /* 0x000fc60000000a00 */
[----:B------:R-:W-:Y:S01]  /*2860*/  IMAD.IADD R5, R5, 0x1, R7 ;  /* 0x0000000105057824 */ /* 0x000fe200078e0207 */
[----:B------:R-:W-:Y:S01]  /*2870*/  SHF.R.S32.HI R7, RZ, 0x1f, R2 ;  /* 0x0000001fff077819 */ /* 0x000fe20000011402 */
[----:B------:R-:W-:-:S04]  /*2880*/  IMAD.WIDE.U32 R4, R192, UR4, R4 ;  /* 0x00000004c0047c25 */ /* 0x000fc8000f8e0004 */
[----:B------:R-:W-:Y:S01]  /*2890*/  IMAD R101, R192, UR5, R5 ;  /* 0x00000005c0657c24 */ /* 0x000fe2000f8e0205 */
[----:B------:R-:W-:Y:S01]  /*28a0*/  ULDC.64 UR4, c[0x0][0x2e8] ;  /* 0x0000ba0000047ab9 */ /* 0x000fe20000000a00 */
[----:B------:R-:W-:Y:S01]  /*28b0*/  IMAD R5, R69, R2, RZ ;  /* 0x0000000245057224 */ /* 0x000fe200078e02ff */
        /* <DEDUP_REMOVED lines=43> */
.L_x_3091:
[----:B------:R-:W-:Y:S05]  /*2b70*/  BSYNC B1 ;  /* 0x0000000000017941 */ /* 0x000fea0003800000 */
.L_x_3090:
        /* <DEDUP_REMOVED lines=27> */
.L_x_3093:
[----:B------:R-:W-:Y:S05]  /*2d30*/  BSYNC B1 ;  /* 0x0000000000017941 */ /* 0x000fea0003800000 */
.L_x_3092:
[----:B0-----:R-:W-:Y:S01]  /*2d40*/  IADD3 R10, R191, 0x80, RZ ;  /* 0x00000080bf0a7810 */ /* 0x001fe20007ffe0ff */
[----:B------:R-:W-:Y:S03]  /*2d50*/  BSSY B1, `(.L_x_3094) ;  /* 0x0000016000017945 */ /* 0x000fe60003800000 */
        /* <DEDUP_REMOVED lines=21> */
.L_x_3095:
[----:B------:R-:W-:Y:S05]  /*2eb0*/  BSYNC B1 ;  /* 0x0000000000017941 */ /* 0x000fea0003800000 */
.L_x_3094:
[----:B0-----:R-:W2:Y:S01]  /*2ec0*/  LDL R4, [R1+0x4] ;  /* 0x0000040001047983 */ /* 0x001ea20000100800 */
[----:B------:R-:W-:Y:S01]  /*2ed0*/  IMAD.MOV.U32 R113, RZ, RZ, R42 ;  /* 0x000000ffff717224 */ /* 0x000fe200078e002a */
[----:B-----5:R-:W-:Y:S01]  /*2ee0*/  MOV R104, R8 ;  /* 0x0000000800687202 */ /* 0x020fe20000000f00 */
[----:B------:R-:W-:Y:S02]  /*2ef0*/  IMAD.MOV.U32 R120, RZ, RZ, R46 ;  /* 0x000000ffff787224 */ /* 0x000fe400078e002e */
[----:B------:R-:W-:Y:S02]  /*2f00*/  IMAD.MOV.U32 R108, RZ, RZ, R34 ;  /* 0x000000ffff6c7224 */ /* 0x000fe400078e0022 */
[----:B------:R-:W-:Y:S02]  /*2f10*/  IMAD.MOV.U32 R111, RZ, RZ, R38 ;  /* 0x000000ffff6f7224 */ /* 0x000fe400078e0026 */
[----:B------:R-:W-:Y:S02]  /*2f20*/  IMAD.MOV.U32 R109, RZ, RZ, R36 ;  /* 0x000000ffff6d7224 */ /* 0x000fe400078e0024 */
[----:B------:R-:W-:-:S02]  /*2f30*/  IMAD.MOV.U32 R112, RZ, RZ, R40 ;  /* 0x000000ffff707224 */ /* 0x000fc400078e0028 */
        /* <DEDUP_REMOVED lines=8> */
.L_x_3096:
[----:B------:R-:W-:Y:S01]  /*2fc0*/  IMAD R86, R188, 0x8, R18 ;  /* 0x00000008bc567824 */ /* 0x000fe200078e0212 */
[----:B------:R-:W-:Y:S01]  /*2fd0*/  SHF.L.U32 R98, R195, 0x1f, RZ ;  /* 0x0000001fc3627819 */ /* 0x000fe200000006ff */
[----:B------:R-:W-:Y:S03]  /*2fe0*/  BSSY B1, `(.L_x_3097) ;  /* 0x0000003000017945 */ /* 0x000fe60003800000 */
[----:B------:R-:W0:Y:S02]  /*2ff0*/  SYNCS.PHASECHK.TRANS64.TRYWAIT P6, [R86+URZ+0x22890], R98 ;  /* 0x02289062560075a7 */ /* 0x000e2400080c017f */
[----:B0-----:R-:W-:Y:S05]  /*3000*/  @!P6 BRA `(.L_x_3098) ;  /* 0x0000025c0094e947 */ /* 0x001fea0003800000 */
.L_x_3406:
[----:B------:R-:W-:Y:S05]  /*3010*/  BSYNC B1 ;  /* 0x0000000000017941 */ /* 0x000fea0003800000 */
.L_x_3097:
[----:B------:R-:W-:-:S03]  /*3020*/  UMOV UR4, 0xffffffff ;  /* 0xffffffff00047882 */ /* 0x000fc60000000000 */
[----:B------:R-:W-:Y:S05]  /*3030*/  BRA.DIV UR4, `(.L_x_3099) ;  /* 0x0000025e049c7947 */ /* 0x000fea000b800000 */
[----:B------:R1:W2:Y:S04]  /*3040*/  SHFL.IDX PT, R103, R101, RZ, 0x1c1f ;  /* 0x001c1fff65677589 */ /* 0x0002a800000e0000 */
[----:B------:R1:W3:Y:S02]  /*3050*/  SHFL.IDX PT, R14, R100, RZ, 0x1c1f ;  /* 0x001c1fff640e7589 */ /* 0x0002e400000e0000 */
.L_x_3410:
        /* <DEDUP_REMOVED lines=15> */
[----:B------:R-:W-:Y:S02]  /*3150*/  LOP3.LUT R15, R97, 0xff0000ff, RZ, 0xc0, !PT ;  /* 0xff0000ff610f7812 */ /* 0x000fe400078ec0ff */
[----:B------:R-:W-:Y:S02]  /*3160*/  SHF.R.U32.HI R97, RZ, 0x10, R47 ;  /* 0x00000010ff617819 */ /* 0x000fe4000001162f */
[----:B------:R-:W-:-:S02]  /*3170*/  LOP3.LUT R47, R47, 0xff0000ff, RZ, 0xc0, !PT ;  /* 0xff0000ff2f2f7812 */ /* 0x000fc400078ec0ff */
[----:B------:R-:W-:Y:S02]  /*3180*/  SHF.L.U32 R46, R46, 0x8, RZ ;  /* 0x000000082e2e7819 */ /* 0x000fe400000006ff */
        /* <DEDUP_REMOVED lines=9> */
[--C-:B------:R-:W-:Y:S01]  /*3220*/  HADD2.F32 R15, -RZ, R4.reuse.H1_H1 ;  /* 0x30000004ff0f7230 */ /* 0x100fe20000004100 */
[----:B------:R-:W-:Y:S01]  /*3230*/  F2FP.F16.E4M3.UNPACK_B R96, R114.H1 ;  /* 0x00000072ff60723e */ /* 0x000fe200030006ff */
[----:B------:R-:W-:Y:S01]  /*3240*/  HADD2.F32 R4, -RZ, R4.H0_H0 ;  /* 0x20000004ff047230 */ /* 0x000fe20000004100 */
[----:B------:R-:W-:Y:S01]  /*3250*/  F2FP.F16.E4M3.UNPACK_B R5, R5.H1 ;  /* 0x00000005ff05723e */ /* 0x000fe200030006ff */
[----:B------:R-:W-:-:S02]  /*3260*/  HADD2.F32 R116, -RZ, R46.H1_H1 ;  /* 0x3000002eff747230 */ /* 0x000fc40000004100 */
[-C--:B------:R-:W-:Y:S01]  /*3270*/  FMUL.FTZ R119, R15, R115.reuse ;  /* 0x000000730f777220 */ /* 0x080fe20000410000 */
[--C-:B------:R-:W-:Y:S02]  /*3280*/  HADD2.F32 R97, -RZ, R96.reuse.H0_H0 ;  /* 0x20000060ff617230 */ /* 0x100fe40000004100 */
[C---:B------:R-:W-:Y:S01]  /*3290*/  FMUL.FTZ R118, R4.reuse, R115 ;  /* 0x0000007304767220 */ /* 0x040fe20000410000 */
[--C-:B------:R-:W-:Y:S01]  /*32a0*/  HADD2.F32 R47, -RZ, R5.reuse.H1_H1 ;  /* 0x30000005ff2f7230 */ /* 0x100fe20000004100 */
[----:B------:R-:W-:Y:S01]  /*32b0*/  F2FP.F16.E4M3.UNPACK_B R115, R120 ;  /* 0x00000078ff73723e */ /* 0x000fe200020006ff */
[----:B------:R-:W-:Y:S02]  /*32c0*/  HADD2.F32 R46, -RZ, R5.H0_H0 ;  /* 0x20000005ff2e7230 */ /* 0x000fe40000004100 */
[-C--:B------:R-:W-:Y:S01]  /*32d0*/  FFMA.FTZ R4, R4, R97.reuse, -R119 ;  /* 0x0000006104047223 */ /* 0x080fe20000010877 */
[----:B------:R-:W-:Y:S02]  /*32e0*/  HADD2.F32 R96, -RZ, R96.H1_H1 ;  /* 0x30000060ff607230 */ /* 0x000fe40000004100 */
[-C--:B------:R-:W-:Y:S01]  /*32f0*/  FMUL.FTZ R119, R47, R116.reuse ;  /* 0x000000742f777220 */ /* 0x080fe20000410000 */
[----:B------:R-:W-:Y:S01]  /*3300*/  FFMA.FTZ R5, R15, R97, R118 ;  /* 0x000000610f057223 */ /* 0x000fe20000010076 */
[C---:B------:R-:W-:Y:S01]  /*3310*/  FMUL.FTZ R116, R46.reuse, R116 ;  /* 0x000000742e747220 */ /* 0x040fe20000410000 */
[-C--:B------:R-:W-:Y:S01]  /*3320*/  F2FP.F16.E4M3.UNPACK_B R15, R13.reuse.H1 ;  /* 0x0000000dff0f723e */ /* 0x080fe200030006ff */
[----:B------:R-:W-:Y:S01]  /*3330*/  FFMA.FTZ R121, R46, R96, -R119 ;  /* 0x000000602e797223 */ /* 0x000fe20000010877 */
[----:B------:R-:W-:Y:S01]  /*3340*/  F2FP.F16.E4M3.UNPACK_B R114, R114 ;  /* 0x00000072ff72723e */ /* 0x000fe200020006ff */
[----:B------:R-:W-:Y:S01]  /*3350*/  FFMA.FTZ R122, R47, R96, R116 ;  /* 0x000000602f7a7223 */ /* 0x000fe20000010074 */
[----:B------:R-:W-:Y:S01]  /*3360*/  HADD2.F32 R97, -RZ, R115.H1_H1 ;  /* 0x30000073ff617230 */ /* 0x000fe20000004100 */
[----:B------:R-:W-:Y:S01]  /*3370*/  F2FP.F16.E4M3.UNPACK_B R13, R13 ;  /* 0x0000000dff0d723e */ /* 0x000fe200020006ff */
[----:B------:R-:W-:-:S02]  /*3380*/  HADD2.F32 R47, -RZ, R15.H1_H1 ;  /* 0x3000000fff2f7230 */ /* 0x000fc40000004100 */
[----:B------:R-:W-:Y:S01]  /*3390*/  HADD2.F32 R46, -RZ, R15.H0_H0 ;  /* 0x2000000fff2e7230 */ /* 0x000fe20000004100 */
[----:B------:R-:W-:Y:S01]  /*33a0*/  F2FP.SATFINITE.E4M3.F32.PACK_AB_MERGE_C R123, R122, R121, RZ ;  /* 0x000000797a7b723e */ /* 0x000fe200048070ff */
[----:B------:R-:W-:Y:S02]  /*33b0*/  HADD2.F32 R116, -RZ, R115.H0_H0 ;  /* 0x20000073ff747230 */ /* 0x000fe40000004100 */
[-C--:B------:R-:W-:Y:S01]  /*33c0*/  FMUL.FTZ R115, R47, R97.reuse ;  /* 0x000000612f737220 */ /* 0x080fe20000410000 */
[----:B------:R-:W-:Y:S02]  /*33d0*/  HADD2.F32 R96, -RZ, R114.H1_H1 ;  /* 0x30000072ff607230 */ /* 0x000fe40000004100 */
[----:B------:R-:W-:Y:S01]  /*33e0*/  FMUL.FTZ R120, R46, R97 ;  /* 0x000000612e787220 */ /* 0x000fe20000410000 */
[--C-:B------:R-:W-:Y:S01]  /*33f0*/  HADD2.F32 R15, -RZ, R13.reuse.H0_H0 ;  /* 0x2000000dff0f7230 */ /* 0x100fe20000004100 */
[----:B------:R-:W-:Y:S01]  /*3400*/  F2FP.F16.E4M3.UNPACK_B R97, R12.H1 ;  /* 0x0000000cff61723e */ /* 0x000fe200030006ff */
[----:B------:R-:W-:-:S02]  /*3410*/  HADD2.F32 R13, -RZ, R13.H1_H1 ;  /* 0x3000000dff0d7230 */ /* 0x000fc40000004100 */
[-C--:B------:R-:W-:Y:S01]  /*3420*/  FFMA.FTZ R115, R46, R96.reuse, -R115 ;  /* 0x000000602e737223 */ /* 0x080fe20000010873 */
[----:B------:R-:W-:Y:S02]  /*3430*/  HADD2.F32 R114, -RZ, R114.H0_H0 ;  /* 0x20000072ff727230 */ /* 0x000fe40000004100 */
[----:B------:R-:W-:Y:S01]  /*3440*/  FFMA.FTZ R96, R47, R96, R120 ;  /* 0x000000602f607223 */ /* 0x000fe20000010078 */
[----:B------:R-:W-:Y:S01]  /*3450*/  F2FP.SATFINITE.E4M3.F32.PACK_AB_MERGE_C R5, R5, R4, R123 ;  /* 0x000000040505723e */ /* 0x000fe2000480707b */
[-C--:B------:R-:W-:Y:S01]  /*3460*/  FMUL.FTZ R118, R13, R116.reuse ;  /* 0x000000740d767220 */ /* 0x080fe20000410000 */
[C---:B------:R-:W-:Y:S02]  /*3470*/  FMUL.FTZ R116, R15.reuse, R116 ;  /* 0x000000740f747220 */ /* 0x040fe40000410000 */
[----:B------:R-:W-:Y:S01]  /*3480*/  F2FP.SATFINITE.E4M3.F32.PACK_AB_MERGE_C R122, R96, R115, RZ ;  /* 0x00000073607a723e */ /* 0x000fe200048070ff */
[-C--:B------:R-:W-:Y:S01]  /*3490*/  FFMA.FTZ R119, R15, R114.reuse, -R118 ;  /* 0x000000720f777223 */ /* 0x080fe20000010876 */
        /* <DEDUP_REMOVED lines=21> */
[----:B------:R-:W-:Y:S01]  /*35f0*/  FFMA.FTZ R118, R47, R114, R118 ;  /* 0x000000722f767223 */ /* 0x000fe20000010076 */
[----:B------:R-:W-:Y:S01]  /*3600*/  FFMA.FTZ R47, R13, R12, -R46 ;  /* 0x0000000c0d2f7223 */ /* 0x000fe2000001082e */
[----:B------:R-:W-:-:S02]  /*3610*/  HADD2.F32 R13, -RZ, R7.H1_H1 ;  /* 0x30000007ff0d7230 */ /* 0x000fc40000004100 */
[----:B------:R-:W-:Y:S01]  /*3620*/  FFMA.FTZ R116, R15, R12, R116 ;  /* 0x0000000c0f747223 */ /* 0x000fe20000010074 */
[----:B------:R-:W-:Y:S01]  /*3630*/  HADD2.F32 R12, -RZ, R7.H0_H0 ;  /* 0x20000007ff0c7230 */ /* 0x000fe20000004100 */
[----:B------:R-:W-:Y:S01]  /*3640*/  F2FP.SATFINITE.E4M3.F32.PACK_AB_MERGE_C R118, R118, R121, RZ ;  /* 0x000000797676723e */ /* 0x000fe200048070ff */
[--C-:B------:R-:W-:Y:S01]  /*3650*/  HADD2.F32 R7, -RZ, R6.reuse.H0_H0 ;  /* 0x20000006ff077230 */ /* 0x100fe20000004100 */
[----:B------:R-:W-:Y:S01]  /*3660*/  F2FP.SATFINITE.E4M3.F32.PACK_AB_MERGE_C R4, R120, R119, R122 ;  /* 0x000000777804723e */ /* 0x000fe2000480707a */
[----:B------:R-:W-:Y:S01]  /*3670*/  HADD2.F32 R6, -RZ, R6.H1_H1 ;  /* 0x30000006ff067230 */ /* 0x000fe20000004100 */
[----:B------:R-:W-:Y:S01]  /*3680*/  F2FP.SATFINITE.E4M3.F32.PACK_AB_MERGE_C R47, R116, R47, RZ ;  /* 0x0000002f742f723e */ /* 0x000fe200048070ff */
[----:B------:R-:W-:Y:S02]  /*3690*/  HADD2.F32 R117, -RZ, R117.H0_H0 ;  /* 0x20000075ff757230 */ /* 0x000fe40000004100 */
[----:B------:R-:W-:Y:S02]  /*36a0*/  HADD2.F32 R115, -RZ, R115.H0_H0 ;  /* 0x20000073ff737230 */ /* 0x000fe40000004100 */
        /* <DEDUP_REMOVED lines=12> */
.L_x_3105:
[----:B------:R-:W-:Y:S05]  /*3770*/  BSYNC B3 ;  /* 0x0000000000037941 */ /* 0x000fea0003800000 */
.L_x_3104:
[----:B------:R-:W-:Y:S02]  /*3780*/  ULDC.64 UR4, c[0x0][0x208] ;  /* 0x0000820000047ab9 */ /* 0x000fe40000000a00 */
[----:B0-----:R4:W-:Y:S03]  /*3790*/  ST.E.128 desc[UR4][R10.64], R4 ;  /* 0x000000040a007985 */ /* 0x0019e6000c101d04 */
.L_x_3103:
[----:B------:R-:W-:Y:S05]  /*37a0*/  BSYNC B2 ;  /* 0x0000000000027941 */ /* 0x000fea0003800000 */
.L_x_3102:
        /* <DEDUP_REMOVED lines=8> */
[----:B------:R-:W-:Y:S02]  /*3830*/  SHF.R.U32.HI R14, RZ, 0x8, R45 ;  /* 0x00000008ff0e7819 */ /* 0x000fe4000001162d */
[----:B------:R-:W-:Y:S02]  /*3840*/  SHF.R.U32.HI R42, RZ, 0x8, R43 ;  /* 0x00000008ff2a7819 */ /* 0x000fe4000001162b */
[----:B------:R-:W-:Y:S01]  /*3850*/  LOP3.LUT R15, R43, 0xff0000ff, RZ, 0xc0, !PT ;  /* 0xff0000ff2b0f7812 */ /* 0x000fe200078ec0ff */
[----:B------:R-:W-:Y:S01]  /*3860*/  IMAD.SHL.U32 R14, R14, 0x100, RZ ;  /* 0x000001000e0e7824 */ /* 0x000fe200078e00ff */
[----:B------:R-:W-:Y:S01]  /*3870*/  LOP3.LUT R13, R45, 0xff0000ff, RZ, 0xc0, !PT ;  /* 0xff0000ff2d0d7812 */ /* 0x000fe200078ec0ff */
[----:B------:R-:W-:Y:S01]  /*3880*/  IMAD.SHL.U32 R42, R42, 0x100, RZ ;  /* 0x000001002a2a7824 */ /* 0x000fe200078e00ff */
[----:B------:R-:W-:Y:S02]  /*3890*/  SHF.R.U32.HI R44, RZ, 0x10, R45 ;  /* 0x00000010ff2c7819 */ /* 0x000fe4000001162d */
[----:B------:R-:W-:-:S02]  /*38a0*/  SHF.R.U32.HI R43, RZ, 0x10, R43 ;  /* 0x00000010ff2b7819 */ /* 0x000fc4000001162b */
[----:B------:R-:W-:Y:S01]  /*38b0*/  LOP3.LUT R13, R13, 0xff00, R14, 0xf8, !PT ;  /* 0x0000ff000d0d7812 */ /* 0x000fe200078ef80e */
[----:B------:R-:W-:Y:S01]  /*38c0*/  IMAD.U32 R14, R44, 0x10000, RZ ;  /* 0x000100002c0e7824 */ /* 0x000fe200078e00ff */
[----:B0-----:R-:W-:Y:S01]  /*38d0*/  MOV R12, R4 ;  /* 0x00000004000c7202 */ /* 0x001fe20000000f00 */
        /* <DEDUP_REMOVED lines=51> */
[-C--:B------:R-:W-:Y:S01]  /*3c10*/  F2FP.F16.E4M3.UNPACK_B R45, R47.reuse.H1 ;  /* 0x0000002fff2d723e */ /* 0x080fe200030006ff */
[----:B------:R-:W-:Y:S01]  /*3c20*/  HADD2.F32 R42, -RZ, R42.H0_H0 ;  /* 0x2000002aff2a7230 */ /* 0x000fe20000004100 */
[-C--:B------:R-:W-:Y:S01]  /*3c30*/  F2FP.F16.E4M3.UNPACK_B R12, R6.reuse.H1 ;  /* 0x00000006ff0c723e */ /* 0x080fe200030006ff */
        /* <DEDUP_REMOVED lines=16> */
[----:B------:R-:W-:Y:S02]  /*3d40*/  HADD2.F32 R45, -RZ, R45.H0_H0 ;  /* 0x2000002dff2d7230 */ /* 0x000fe40000004100 */
[-C--:B------:R-:W-:Y:S01]  /*3d50*/  FFMA.FTZ R103, R12, R14.reuse, -R103 ;  /* 0x0000000e0c677223 */ /* 0x080fe20000010867 */
[--C-:B------:R-:W-:Y:S02]  /*3d60*/  HADD2.F32 R12, -RZ, R7.reuse.H0_H0 ;  /* 0x20000007ff0c7230 */ /* 0x100fe40000004100 */
[----:B------:R-:W-:Y:S01]  /*3d70*/  FFMA.FTZ R46, R13, R14, R46 ;  /* 0x0000000e0d2e7223 */ /* 0x000fe2000001002e */
[----:B------:R-:W-:Y:S02]  /*3d80*/  HADD2.F32 R13, -RZ, R7.H1_H1 ;  /* 0x30000007ff0d7230 */ /* 0x000fe40000004100 */
[----:B------:R-:W-:Y:S01]  /*3d90*/  FFMA.FTZ R114, R15, R43, R96 ;  /* 0x0000002b0f727223 */ /* 0x000fe20000010060 */
[----:B------:R-:W-:-:S02]  /*3da0*/  HADD2.F32 R7, -RZ, R6.H0_H0 ;  /* 0x20000006ff077230 */ /* 0x000fc40000004100 */
[-C--:B------:R-:W-:Y:S01]  /*3db0*/  FMUL.FTZ R96, R12, R45.reuse ;  /* 0x0000002d0c607220 */ /* 0x080fe20000410000 */
[----:B------:R-:W-:Y:S02]  /*3dc0*/  HADD2.F32 R6, -RZ, R6.H1_H1 ;  /* 0x30000006ff067230 */ /* 0x000fe40000004100 */
[C---:B------:R-:W-:Y:S01]  /*3dd0*/  FMUL.FTZ R15, R13.reuse, R45 ;  /* 0x0000002d0d0f7220 */ /* 0x040fe20000410000 */
[----:B------:R-:W-:Y:S02]  /*3de0*/  HADD2.F32 R44, -RZ, R44.H0_H0 ;  /* 0x2000002cff2c7230 */ /* 0x000fe40000004100 */
[-C--:B------:R-:W-:Y:S01]  /*3df0*/  FFMA.FTZ R96, R13, R42.reuse, R96 ;  /* 0x0000002a0d607223 */ /* 0x080fe20000010060 */
[----:B------:R-:W-:Y:S01]  /*3e00*/  F2FP.SATFINITE.E4M3.F32.PACK_AB_MERGE_C R46, R46, R103, RZ ;  /* 0x000000672e2e723e */ /* 0x000fe200048070ff */
[-C--:B------:R-:W-:Y:S01]  /*3e10*/  FMUL.FTZ R14, R6, R47.reuse ;  /* 0x0000002f060e7220 */ /* 0x080fe20000410000 */
[C---:B------:R-:W-:Y:S01]  /*3e20*/  FMUL.FTZ R47, R7.reuse, R47 ;  /* 0x0000002f072f7220 */ /* 0x040fe20000410000 */
[----:B------:R-:W-:Y:S01]  /*3e30*/  FFMA.FTZ R15, R12, R42, -R15 ;  /* 0x0000002a0c0f7223 */ /* 0x000fe2000001080f */
[----:B------:R-:W-:Y:S01]  /*3e40*/  F2FP.SATFINITE.E4M3.F32.PACK_AB_MERGE_C R113, R114, R113, RZ ;  /* 0x000000717271723e */ /* 0x000fe200048070ff */
[-C--:B------:R-:W-:Y:S01]  /*3e50*/  FFMA.FTZ R14, R7, R44.reuse, -R14 ;  /* 0x0000002c070e7223 */ /* 0x080fe2000001080e */
[----:B------:R-:W-:Y:S01]  /*3e60*/  FFMA.FTZ R47, R6, R44, R47 ;  /* 0x0000002c062f7223 */ /* 0x000fe2000001002f */
[----:B------:R-:W-:-:S02]  /*3e70*/  F2FP.SATFINITE.E4M3.F32.PACK_AB_MERGE_C R4, R110, R97, R115 ;  /* 0x000000616e04723e */ /* 0x000fc40004807073 */
[----:B------:R-:W-:Y:S02]  /*3e80*/  F2FP.SATFINITE.E4M3.F32.PACK_AB_MERGE_C R7, R96, R15, R113 ;  /* 0x0000000f6007723e */ /* 0x000fe40004807071 */
[----:B------:R-:W-:-:S07]  /*3e90*/  F2FP.SATFINITE.E4M3.F32.PACK_AB_MERGE_C R6, R47, R14, R46 ;  /* 0x0000000e2f06723e */ /* 0x000fce000480702e */
.L_x_3107:
[----:B------:R-:W-:Y:S05]  /*3ea0*/  BSYNC B2 ;  /* 0x0000000000027941 */ /* 0x000fea0003800000 */
.L_x_3106:
[----:B------:R-:W-:Y:S02]  /*3eb0*/  ULDC.64 UR4, c[0x0][0x208] ;  /* 0x0000820000047ab9 */ /* 0x000fe40000000a00 */
[----:B0-----:R0:W-:Y:S03]  /*3ec0*/  ST.E.128 desc[UR4][R10.64], R4 ;  /* 0x000000040a007985 */ /* 0x0011e6000c101d04 */
.L_x_3101:
[----:B------:R-:W-:Y:S05]  /*3ed0*/  BSYNC B1 ;  /* 0x0000000000017941 */ /* 0x000fea0003800000 */
.L_x_3100:
[----:B------:R-:W-:-:S03]  /*3ee0*/  UMOV UR4, 0xffffffff ;  /* 0xffffffff00047882 */ /* 0x000fc60000000000 */
[----:B------:R-:W-:Y:S05]  /*3ef0*/  BRA.DIV UR4, `(.L_x_3108) ;  /* 0x0000025204347947 */ /* 0x000fea000b800000 */
[----:B------:R0:W0:Y:S04]  /*3f00*/  SHFL.IDX PT, R43, R101, 0x1, 0x1c1f ;  /* 0x003c1f00652b7f89 */ /* 0x00002800000e0000 */
[----:B---3--:R3:W0:Y:S02]  /*3f10*/  SHFL.IDX PT, R14, R100, 0x1, 0x1c1f ;  /* 0x003c1f00640e7f89 */ /* 0x00862400000e0000 */
.L_x_3414:
        /* <DEDUP_REMOVED lines=24> */
[----:B------:R-:W-:Y:S02]  /*40a0*/  F2FP.F16.E4M3.UNPACK_B R4, R5 ;  /* 0x00000005ff04723e */ /* 0x000fe400020006ff */
[----:B------:R-:W-:Y:S01]  /*40b0*/  LOP3.LUT R41, R13, 0xff0000, R38, 0xf8, !PT ;  /* 0x00ff00000d297812 */ /* 0x000fe200078ef826 */
[--C-:B------:R-:W-:Y:S01]  /*40c0*/  HADD2.F32 R42, -RZ, R15.reuse.H0_H0 ;  /* 0x2000000fff2a7230 */ /* 0x100fe20000004100 */
[----:B------:R-:W-:Y:S01]  /*40d0*/  LOP3.LUT R45, R40, 0xff0000, R39, 0xf8, !PT ;  /* 0x00ff0000282d7812 */ /* 0x000fe200078ef827 */
[--C-:B------:R-:W-:Y:S01]  /*40e0*/  HADD2.F32 R13, -RZ, R4.reuse.H1_H1 ;  /* 0x30000004ff0d7230 */ /* 0x100fe20000004100 */
[----:B------:R-:W-:Y:S01]  /*40f0*/  F2FP.F16.E4M3.UNPACK_B R39, R111.H1 ;  /* 0x0000006fff27723e */ /* 0x000fe200030006ff */
[----:B------:R-:W-:Y:S01]  /*4100*/  HADD2.F32 R4, -RZ, R4.H0_H0 ;  /* 0x20000004ff047230 */ /* 0x000fe20000004100 */
[----:B------:R-:W-:Y:S01]  /*4110*/  F2FP.F16.E4M3.UNPACK_B R5, R5.H1 ;  /* 0x00000005ff05723e */ /* 0x000fe200030006ff */
[----:B------:R-:W-:-:S02]  /*4120*/  HADD2.F32 R44, -RZ, R15.H1_H1 ;  /* 0x3000000fff2c7230 */ /* 0x000fc40000004100 */
[CC--:B------:R-:W-:Y:S01]  /*4130*/  FMUL.FTZ R47, R13.reuse, R42.reuse ;  /* 0x0000002a0d2f7220 */ /* 0x0c0fe20000410000 */
[----:B------:R-:W-:Y:S02]  /*4140*/  HADD2.F32 R40, -RZ, R39.H0_H0 ;  /* 0x20000027ff287230 */ /* 0x000fe40000004100 */
[C---:B------:R-:W-:Y:S01]  /*4150*/  FMUL.FTZ R42, R4.reuse, R42 ;  /* 0x0000002a042a7220 */ /* 0x040fe20000410000 */
[--C-:B------:R-:W-:Y:S01]  /*4160*/  HADD2.F32 R15, -RZ, R5.reuse.H0_H0 ;  /* 0x20000005ff0f7230 */ /* 0x100fe20000004100 */
[----:B------:R-:W-:Y:S01]  /*4170*/  F2FP.F16.E4M3.UNPACK_B R112, R112 ;  /* 0x00000070ff70723e */ /* 0x000fe200020006ff */
[----:B------:R-:W-:Y:S02]  /*4180*/  HADD2.F32 R38, -RZ, R5.H1_H1 ;  /* 0x30000005ff267230 */ /* 0x000fe40000004100 */
[-C--:B------:R-:W-:Y:S01]  /*4190*/  FFMA.FTZ R4, R4, R40.reuse, -R47 ;  /* 0x0000002804047223 */ /* 0x080fe2000001082f */
[----:B------:R-:W-:Y:S02]  /*41a0*/  HADD2.F32 R39, -RZ, R39.H1_H1 ;  /* 0x30000027ff277230 */ /* 0x000fe40000004100 */
[----:B------:R-:W-:Y:S01]  /*41b0*/  FFMA.FTZ R5, R13, R40, R42 ;  /* 0x000000280d057223 */ /* 0x000fe2000001002a */
[C---:B------:R-:W-:Y:S01]  /*41c0*/  FMUL.FTZ R47, R15.reuse, R44 ;  /* 0x0000002c0f2f7220 */ /* 0x040fe20000410000 */
[----:B------:R-:W-:Y:S01]  /*41d0*/  F2FP.F16.E4M3.UNPACK_B R13, R12.H1 ;  /* 0x0000000cff0d723e */ /* 0x000fe200030006ff */
[C---:B------:R-:W-:Y:S01]  /*41e0*/  FMUL.FTZ R46, R38.reuse, R44 ;  /* 0x0000002c262e7220 */ /* 0x040fe20000410000 */
[----:B------:R-:W-:Y:S01]  /*41f0*/  F2FP.F16.E4M3.UNPACK_B R12, R12 ;  /* 0x0000000cff0c723e */ /* 0x000fe200020006ff */
[----:B--2---:R-:W-:Y:S01]  /*4200*/  FFMA.FTZ R103, R38, R39, R47 ;  /* 0x0000002726677223 */ /* 0x004fe2000001002f */
[----:B------:R-:W-:Y:S01]  /*4210*/  F2FP.F16.E4M3.UNPACK_B R111, R111 ;  /* 0x0000006fff6f723e */ /* 0x000fe200020006ff */
[----:B------:R-:W-:Y:S01]  /*4220*/  FFMA.FTZ R46, R15, R39, -R46 ;  /* 0x000000270f2e7223 */ /* 0x000fe2000001082e */
[----:B------:R-:W-:-:S02]  /*4230*/  HADD2.F32 R40, -RZ, R112.H1_H1 ;  /* 0x30000070ff287230 */ /* 0x000fc40000004100 */
[--C-:B------:R-:W-:Y:S02]  /*4240*/  HADD2.F32 R38, -RZ, R13.reuse.H1_H1 ;  /* 0x3000000dff267230 */ /* 0x100fe40000004100 */
[----:B------:R-:W-:Y:S02]  /*4250*/  HADD2.F32 R15, -RZ, R13.H0_H0 ;  /* 0x2000000dff0f7230 */ /* 0x000fe40000004100 */
        /* <DEDUP_REMOVED lines=8> */
[-C--:B------:R-:W-:Y:S01]  /*42e0*/  FMUL.FTZ R97, R13, R112.reuse ;  /* 0x000000700d617220 */ /* 0x080fe20000410000 */
[----:B------:R-:W-:Y:S01]  /*42f0*/  FFMA.FTZ R39, R38, R39, R47 ;  /* 0x0000002726277223 */ /* 0x000fe2000001002f */
[C---:B------:R-:W-:Y:S01]  /*4300*/  FMUL.FTZ R40, R12.reuse, R112 ;  /* 0x000000700c287220 */ /* 0x040fe20000410000 */
[----:B------:R-:W-:Y:S01]  /*4310*/  F2FP.SATFINITE.E4M3.F32.PACK_AB_MERGE_C R112, R103, R46, RZ ;  /* 0x0000002e6770723e */ /* 0x000fe200048070ff */
[-C--:B------:R-:W-:Y:S01]  /*4320*/  FFMA.FTZ R96, R12, R111.reuse, R97 ;  /* 0x0000006f0c607223 */ /* 0x080fe20000010061 */
[----:B------:R-:W-:Y:S01]  /*4330*/  F2FP.F16.E4M3.UNPACK_B R12, R6.H1 ;  /* 0x00000006ff0c723e */ /* 0x000fe200030006ff */
[----:B------:R-:W-:Y:S01]  /*4340*/  FFMA.FTZ R47, R13, R111, -R40 ;  /* 0x0000006f0d2f7223 */ /* 0x000fe20000010828 */
[----:B------:R-:W-:-:S02]  /*4350*/  F2FP.SATFINITE.E4M3.F32.PACK_AB_MERGE_C R111, R39, R42, RZ ;  /* 0x0000002a276f723e */ /* 0x000fc400048070ff */
[----:B------:R-:W-:Y:S02]  /*4360*/  F2FP.F16.E4M3.UNPACK_B R13, R7.H1 ;  /* 0x00000007ff0d723e */ /* 0x000fe400030006ff */
[----:B------:R-:W-:Y:S02]  /*4370*/  F2FP.F16.E4M3.UNPACK_B R42, R45.H1 ;  /* 0x0000002dff2a723e */ /* 0x000fe400030006ff */
[----:B------:R-:W-:Y:S01]  /*4380*/  F2FP.F16.E4M3.UNPACK_B R39, R41.H1 ;  /* 0x00000029ff27723e */ /* 0x000fe200030006ff */
[--C-:B------:R-:W-:Y:S01]  /*4390*/  HADD2.F32 R38, -RZ, R13.reuse.H1_H1 ;  /* 0x3000000dff267230 */ /* 0x100fe20000004100 */
        /* <DEDUP_REMOVED lines=9> */
[----:B------:R-:W-:Y:S02]  /*4430*/  HADD2.F32 R44, -RZ, R45.H1_H1 ;  /* 0x3000002dff2c7230 */ /* 0x000fe40000004100 */
[----:B------:R-:W-:Y:S01]  /*4440*/  FFMA.FTZ R110, R15, R40, -R110 ;  /* 0x000000280f6e7223 */ /* 0x000fe2000001086e */
[----:B------:R-:W-:Y:S01]  /*4450*/  HADD2.F32 R12, -RZ, R12.H0_H0 ;  /* 0x2000000cff0c7230 */ /* 0x000fe20000004100 */
[----:B------:R-:W-:Y:S01]  /*4460*/  F2FP.F16.E4M3.UNPACK_B R6, R6 ;  /* 0x00000006ff06723e */ /* 0x000fe200020006ff */
        /* <DEDUP_REMOVED lines=10> */
[--C-:B------:R-:W-:Y:S01]  /*4510*/  HADD2.F32 R7, -RZ, R6.reuse.H0_H0 ;  /* 0x20000006ff077230 */ /* 0x100fe20000004100 */
        /* <DEDUP_REMOVED lines=16> */
[----:B------:R-:W-:-:S07]  /*4620*/  F2FP.SATFINITE.E4M3.F32.PACK_AB_MERGE_C R7, R42, R15, R103 ;  /* 0x0000000f2a07723e */ /* 0x000fce0004807067 */
.L_x_3114:
[----:B------:R-:W-:Y:S05]  /*4630*/  BSYNC B3 ;  /* 0x0000000000037941 */ /* 0x000fea0003800000 */
.L_x_3113:
[----:B------:R-:W-:Y:S02]  /*4640*/  ULDC.64 UR4, c[0x0][0x208] ;  /* 0x0000820000047ab9 */ /* 0x000fe40000000a00 */
[----:B----4-:R0:W-:Y:S03]  /*4650*/  ST.E.128 desc[UR4][R10.64], R4 ;  /* 0x000000040a007985 */ /* 0x0101e6000c101d04 */
.L_x_3112:
[----:B------:R-:W-:Y:S05]  /*4660*/  BSYNC B2 ;  /* 0x0000000000027941 */ /* 0x000fea0003800000 */
.L_x_3111:
        /* <DEDUP_REMOVED lines=21> */
[----:B------:R-:W-:Y:S02]  /*47c0*/  F2FP.F16.E4M3.UNPACK_B R34, R109.H1 ;  /* 0x0000006dff22723e */ /* 0x000fe400030006ff */
[-C--:B------:R-:W-:Y:S02]  /*47d0*/  F2FP.F16.E4M3.UNPACK_B R4, R5.reuse ;  /* 0x00000005ff04723e */ /* 0x080fe400020006ff */
[----:B------:R-:W-:Y:S01]  /*47e0*/  F2FP.F16.E4M3.UNPACK_B R5, R5.H1 ;  /* 0x00000005ff05723e */ /* 0x000fe200030006ff */
[--C-:B------:R-:W-:Y:S01]  /*47f0*/  HADD2.F32 R37, -RZ, R34.reuse.H1_H1 ;  /* 0x30000022ff257230 */ /* 0x100fe20000004100 */
[----:B------:R-:W-:Y:S01]  /*4800*/  LOP3.LUT R38, R36, 0xff0000, R15, 0xf8, !PT ;  /* 0x00ff000024267812 */ /* 0x000fe200078ef80f */
[----:B------:R-:W-:Y:S01]  /*4810*/  HADD2.F32 R36, -RZ, R34.H0_H0 ;  /* 0x20000022ff247230 */ /* 0x000fe20000004100 */
[----:B------:R-:W-:Y:S01]  /*4820*/  LOP3.LUT R35, R14, 0xff0000, R13, 0xf8, !PT ;  /* 0x00ff00000e237812 */ /* 0x000fe200078ef80d */
[--C-:B------:R-:W-:Y:S01]  /*4830*/  HADD2.F32 R13, -RZ, R4.reuse.H1_H1 ;  /* 0x30000004ff0d7230 */ /* 0x100fe20000004100 */
[----:B------:R-:W-:Y:S01]  /*4840*/  F2FP.F16.E4M3.UNPACK_B R15, R108.H1 ;  /* 0x0000006cff0f723e */ /* 0x000fe200030006ff */
[----:B------:R-:W-:Y:S01]  /*4850*/  HADD2.F32 R14, -RZ, R5.H1_H1 ;  /* 0x30000005ff0e7230 */ /* 0x000fe20000004100 */
[----:B------:R-:W-:Y:S01]  /*4860*/  F2FP.F16.E4M3.UNPACK_B R109, R109 ;  /* 0x0000006dff6d723e */ /* 0x000fe200020006ff */
[----:B------:R-:W-:-:S02]  /*4870*/  HADD2.F32 R4, -RZ, R4.H0_H0 ;  /* 0x20000004ff047230 */ /* 0x000fc40000004100 */
[-C--:B------:R-:W-:Y:S01]  /*4880*/  FMUL.FTZ R39, R13, R36.reuse ;  /* 0x000000240d277220 */ /* 0x080fe20000410000 */
[----:B------:R-:W-:Y:S02]  /*4890*/  HADD2.F32 R34, -RZ, R15.H0_H0 ;  /* 0x2000000fff227230 */ /* 0x000fe40000004100 */
[-C--:B------:R-:W-:Y:S01]  /*48a0*/  FMUL.FTZ R40, R14, R37.reuse ;  /* 0x000000250e287220 */ /* 0x080fe20000410000 */
[----:B------:R-:W-:Y:S02]  /*48b0*/  HADD2.F32 R5, -RZ, R5.H0_H0 ;  /* 0x20000005ff057230 */ /* 0x000fe40000004100 */
[C---:B------:R-:W-:Y:S01]  /*48c0*/  FMUL.FTZ R36, R4.reuse, R36 ;  /* 0x0000002404247220 */ /* 0x040fe20000410000 */
[----:B------:R-:W-:Y:S02]  /*48d0*/  HADD2.F32 R15, -RZ, R15.H1_H1 ;  /* 0x3000000fff0f7230 */ /* 0x000fe40000004100 */
[----:B------:R-:W-:Y:S01]  /*48e0*/  FFMA.FTZ R4, R4, R34, -R39 ;  /* 0x0000002204047223 */ /* 0x000fe20000010827 */
[----:B------:R-:W-:Y:S01]  /*48f0*/  F2FP.F16.E4M3.UNPACK_B R108, R108 ;  /* 0x0000006cff6c723e */ /* 0x000fe200020006ff */
[----:B------:R-:W-:Y:S01]  /*4900*/  FMUL.FTZ R37, R5, R37 ;  /* 0x0000002505257220 */ /* 0x000fe20000410000 */
[----:B------:R-:W-:Y:S01]  /*4910*/  FFMA.FTZ R41, R13, R34, R36 ;  /* 0x000000220d297223 */ /* 0x000fe20000010024 */
        /* <DEDUP_REMOVED lines=19> */
[-C--:B------:R-:W-:Y:S01]  /*4a50*/  FFMA.FTZ R40, R5, R108.reuse, -R34 ;  /* 0x0000006c05287223 */ /* 0x080fe20000010822 */
[----:B------:R-:W-:Y:S01]  /*4a60*/  FFMA.FTZ R109, R12, R108, R109 ;  /* 0x0000006c0c6d7223 */ /* 0x000fe2000001006d */
[----:B------:R-:W-:-:S02]  /*4a70*/  F2FP.F16.E4M3.UNPACK_B R12, R7.H1 ;  /* 0x00000007ff0c723e */ /* 0x000fc400030006ff */
[----:B------:R-:W-:Y:S02]  /*4a80*/  F2FP.SATFINITE.E4M3.F32.PACK_AB_MERGE_C R44, R37, R36, RZ ;  /* 0x00000024252c723e */ /* 0x000fe400048070ff */
        /* <DEDUP_REMOVED lines=25> */
[----:B------:R-:W-:Y:S02]  /*4c20*/  HADD2.F32 R7, -RZ, R7.H1_H1 ;  /* 0x30000007ff077230 */ /* 0x000fe40000004100 */
[--C-:B------:R-:W-:Y:S01]  /*4c30*/  HADD2.F32 R5, -RZ, R6.reuse.H0_H0 ;  /* 0x20000006ff057230 */ /* 0x100fe20000004100 */
[----:B------:R-:W-:Y:S01]  /*4c40*/  F2FP.SATFINITE.E4M3.F32.PACK_AB_MERGE_C R37, R37, R42, RZ ;  /* 0x0000002a2525723e */ /* 0x000fe200048070ff */
        /* <DEDUP_REMOVED lines=17> */
.L_x_3116:
[----:B------:R-:W-:Y:S05]  /*4d60*/  BSYNC B2 ;  /* 0x0000000000027941 */ /* 0x000fea0003800000 */
.L_x_3115:
[----:B------:R-:W-:Y:S02]  /*4d70*/  ULDC.64 UR4, c[0x0][0x208] ;  /* 0x0000820000047ab9 */ /* 0x000fe40000000a00 */
[----:B----4-:R0:W-:Y:S03]  /*4d80*/  ST.E.128 desc[UR4][R10.64], R4 ;  /* 0x000000040a007985 */ /* 0x0101e6000c101d04 */
.L_x_3110:
[----:B------:R-:W-:Y:S05]  /*4d90*/  BSYNC B1 ;  /* 0x0000000000017941 */ /* 0x000fea0003800000 */
.L_x_3109:
[----:B------:R-:W-:-:S03]  /*4da0*/  UMOV UR4, 0xffffffff ;  /* 0xffffffff00047882 */ /* 0x000fc60000000000 */
[----:B------:R-:W-:Y:S05]  /*4db0*/  BRA.DIV UR4, `(.L_x_3117) ;  /* 0x0000024204cc7947 */ /* 0x000fea000b800000 */
[----:B01----:R-:W0:Y:S04]  /*4dc0*/  SHFL.IDX PT, R101, R101, 0x2, 0x1c1f ;  /* 0x005c1f0065657f89 */ /* 0x003e2800000e0000 */
[----:B------:R1:W0:Y:S02]  /*4dd0*/  SHFL.IDX PT, R14, R100, 0x2, 0x1c1f ;  /* 0x005c1f00640e7f89 */ /* 0x00022400000e0000 */
.L_x_3418:
        /* <DEDUP_REMOVED lines=11> */
[--C-:B------:R-:W-:Y:S01]  /*4e90*/  SHF.R.U32.HI R34, RZ, 0x8, R31.reuse ;  /* 0x00000008ff227819 */ /* 0x100fe2000001161f */
[----:B------:R-:W-:Y:S01]  /*4ea0*/  IMAD.MOV.U32 R13, RZ, RZ, R6 ;  /* 0x000000ffff0d7224 */ /* 0x000fe200078e0006 */
        /* <DEDUP_REMOVED lines=100> */
.L_x_3122:
[----:B------:R-:W-:Y:S05]  /*54f0*/  BSYNC B2 ;  /* 0x0000000000027941 */ /* 0x000fea0003800000 */
.L_x_3121:
[----:B------:R-:W-:Y:S02]  /*5500*/  ULDC.64 UR4, c[0x0][0x208] ;  /* 0x0000820000047ab9 */ /* 0x000fe40000000a00 */
[----:B-1----:R0:W-:Y:S03]  /*5510*/  ST.E.128 desc[UR4][R10.64], R4 ;  /* 0x000000040a007985 */ /* 0x0021e6000c101d04 */
.L_x_3120:
[----:B------:R-:W-:Y:S05]  /*5520*/  BSYNC B1 ;  /* 0x0000000000017941 */ /* 0x000fea0003800000 */
.L_x_3119:
        /* <DEDUP_REMOVED lines=15> */
[----:B------:R-:W-:Y:S01]  /*5620*/  LOP3.LUT R13, R29, 0xff0000ff, RZ, 0xc0, !PT ;  /* 0xff0000ff1d0d7812 */ /* 0x000fe200078ec0ff */
[----:B------:R-:W-:Y:S01]  /*5630*/  IMAD.SHL.U32 R6, R14, 0x100, RZ ;  /* 0x000001000e067824 */ /* 0x000fe200078e00ff */
        /* <DEDUP_REMOVED lines=96> */
.L_x_3124:
[----:B------:R-:W-:Y:S05]  /*5c40*/  BSYNC B1 ;  /* 0x0000000000017941 */ /* 0x000fea0003800000 */
.L_x_3123:
[----:B------:R-:W-:Y:S02]  /*5c50*/  ULDC.64 UR4, c[0x0][0x208] ;  /* 0x0000820000047ab9 */ /* 0x000fe40000000a00 */
[----:B----4-:R0:W-:Y:S01]  /*5c60*/  ST.E.128 desc[UR4][R10.64], R4 ;  /* 0x000000040a007985 */ /* 0x0101e2000c101d04 */
[----:B------:R-:W-:Y:S05]  /*5c70*/  BRA `(.L_x_3118) ;  /* 0x0000003800207947 */ /* 0x000fea0003800000 */
.L_x_3089:
[----:B------:R-:W2:Y:S01]  /*5c80*/  LDL R9, [R1+0x4] ;  /* 0x0000040001097983 */ /* 0x000ea20000100800 */
[C---:B------:R-:W-:Y:S01]  /*5c90*/  VIADD R8, R191.reuse, 0x40 ;  /* 0x00000040bf087836 */ /* 0x040fe20000000000 */
[----:B------:R-:W-:Y:S02]  /*5ca0*/  CS2R R30, SRZ ;  /* 0x00000000001e7805 */ /* 0x000fe4000001ff00 */
[----:B------:R-:W-:Y:S01]  /*5cb0*/  CS2R R28, SRZ ;  /* 0x00000000001c7805 */ /* 0x000fe2000001ff00 */
[----:B------:R-:W-:Y:S01]  /*5cc0*/  ULDC.64 UR6, c[0x0][0x208] ;  /* 0x0000820000067ab9 */ /* 0x000fe20000000a00 */
        /* <DEDUP_REMOVED lines=14> */
[----:B------:R-:W-:Y:S02]  /*5db0*/  ISETP.GE.AND P2, PT, R8, R95, PT ;  /* 0x0000005f0800720c */ /* 0x000fe40003f46270 */
[----:B------:R-:W-:Y:S02]  /*5dc0*/  CS2R R38, SRZ ;  /* 0x0000000000267805 */ /* 0x000fe4000001ff00 */
[----:B------:R-:W-:Y:S01]  /*5dd0*/  CS2R R36, SRZ ;  /* 0x0000000000247805 */ /* 0x000fe2000001ff00 */
[----:B------:R1:W3:Y:S01]  /*5de0*/  @!P4 LDG.E.128 R28, desc[UR6][R34.64] ;  /* 0x00000006221cc981 */ /* 0x0002e2000c1e1d00 */
[----:B------:R-:W-:-:S13]  /*5df0*/  ISETP.GE.OR P2, PT, R16, R102, P2 ;  /* 0x000000661000720c */ /* 0x000fda0001746670 */
[----:B------:R-:W-:-:S04]  /*5e00*/  @!P2 IADD3 R5, P5, P6, R48, R80, R4 ;  /* 0x000000503005a210 */ /* 0x000fc80007ebe004 */
[----:B------:R-:W-:Y:S02]  /*5e10*/  @!P2 IADD3.X R10, R66, R82, R86, P5, P6 ;  /* 0x00000052420aa210 */ /* 0x000fe40002fec456 */
[----:B-1----:R-:W-:Y:S02]  /*5e20*/  CS2R R34, SRZ ;  /* 0x0000000000227805 */ /* 0x002fe4000001ff00 */
[----:B------:R-:W-:Y:S02]  /*5e30*/  CS2R R42, SRZ ;  /* 0x00000000002a7805 */ /* 0x000fe4000001ff00 */
[----:B------:R-:W-:Y:S02]  /*5e40*/  CS2R R40, SRZ ;  /* 0x0000000000287805 */ /* 0x000fe4000001ff00 */
[----:B------:R-:W-:Y:S02]  /*5e50*/  CS2R R46, SRZ ;  /* 0x00000000002e7805 */ /* 0x000fe4000001ff00 */
[----:B------:R-:W-:-:S02]  /*5e60*/  CS2R R44, SRZ ;  /* 0x00000000002c7805 */ /* 0x000fc4000001ff00 */
[----:B--2---:R-:W-:Y:S02]  /*5e70*/  R2UR UR4, R9 ;  /* 0x00000000090472ca */ /* 0x004fe400000e0000 */
        /* <DEDUP_REMOVED lines=9> */
[----:B------:R-:W0:Y:S03]  /*5f10*/  @!P2 LDC.64 R8, c[0x0][0x3e8] ;  /* 0x0000fa00ff08ab82 */ /* 0x000e260000000a00 */
[----:B------:R-:W2:Y:S01]  /*5f20*/  @!P3 LDG.E.128 R36, desc[UR6][R14.64] ;  /* 0x000000060e24b981 */ /* 0x000ea2000c1e1d00 */
        /* <DEDUP_REMOVED lines=13> */
[----:B------:R-:W-:Y:S01]  /*6000*/  PLOP3.LUT P5, PT, PT, PT, UP0, 0x80, 0x0 ;  /* 0x000000000000781c */ /* 0x000fe20003faf008 */
[----:B---3--:R-:W-:Y:S01]  /*6010*/  IMAD.MOV.U32 R116, RZ, RZ, R30 ;  /* 0x000000ffff747224 */ /* 0x008fe200078e001e */
[----:B------:R-:W-:Y:S01]  /*6020*/  ISETP.GE.AND P2, PT, R16, R102, PT ;  /* 0x000000661000720c */ /* 0x000fe20003f46270 */
[----:B------:R-:W-:Y:S01]  /*6030*/  IMAD.MOV.U32 R118, RZ, RZ, R28 ;  /* 0x000000ffff767224 */ /* 0x000fe200078e001c */
[----:B--2---:R-:W-:Y:S01]  /*6040*/  MOV R112, R38 ;  /* 0x0000002600707202 */ /* 0x004fe20000000f00 */
[----:B------:R-:W-:Y:S02]  /*6050*/  IMAD.MOV.U32 R113, RZ, RZ, R36 ;  /* 0x000000ffff717224 */ /* 0x000fe400078e0024 */
[----:B----4-:R-:W-:Y:S02]  /*6060*/  IMAD.MOV.U32 R102, RZ, RZ, R42 ;  /* 0x000000ffff667224 */ /* 0x010fe400078e002a */
[----:B------:R-:W-:Y:S02]  /*6070*/  IMAD.MOV.U32 R104, RZ, RZ, R40 ;  /* 0x000000ffff687224 */ /* 0x000fe400078e0028 */
[----:B-----5:R-:W-:-:S02]  /*6080*/  IMAD.MOV.U32 R106, RZ, RZ, R46 ;  /* 0x000000ffff6a7224 */ /* 0x020fc400078e002e */
[----:B------:R-:W-:Y:S02]  /*6090*/  IMAD.MOV.U32 R107, RZ, RZ, R44 ;  /* 0x000000ffff6b7224 */ /* 0x000fe400078e002c */
[----:B------:R-:W-:Y:S02]  /*60a0*/  IMAD.MOV.U32 R115, RZ, RZ, R6 ;  /* 0x000000ffff737224 */ /* 0x000fe400078e0006 */
[----:B------:R-:W-:Y:S02]  /*60b0*/  IMAD.MOV.U32 R117, RZ, RZ, R4 ;  /* 0x000000ffff757224 */ /* 0x000fe400078e0004 */
[----:B------:R-:W-:Y:S02]  /*60c0*/  IMAD.MOV.U32 R109, RZ, RZ, R34 ;  /* 0x000000ffff6d7224 */ /* 0x000fe400078e0022 */
[----:B------:R-:W-:Y:S01]  /*60d0*/  IMAD.MOV.U32 R111, RZ, RZ, R32 ;  /* 0x000000ffff6f7224 */ /* 0x000fe200078e0020 */
[----:B------:R-:W-:Y:S06]  /*60e0*/  @!P5 BRA `(.L_x_3125) ;  /* 0x000000000004d947 */ /* 0x000fec0003800000 */
[----:B------:R-:W-:Y:S01]  /*60f0*/  BPT.TRAP 0x1 ;  /* 0x000000040000795c */ /* 0x000fe20000300000 */
.L_x_3125:
[----:B------:R-:W-:Y:S01]  /*6100*/  IMAD R86, R188, 0x8, R18 ;  /* 0x00000008bc567824 */ /* 0x000fe200078e0212 */
[----:B------:R-:W-:Y:S01]  /*6110*/  SHF.L.U32 R98, R195, 0x1f, RZ ;  /* 0x0000001fc3627819 */ /* 0x000fe200000006ff */
[----:B------:R-:W0:Y:S01]  /*6120*/  LDC R108, c[0x0][0x2f4] ;  /* 0x0000bd00ff6c7b82 */ /* 0x000e220000000800 */
[----:B------:R-:W-:Y:S02]  /*6130*/  BSSY B1, `(.L_x_3126) ;  /* 0x0000003000017945 */ /* 0x000fe40003800000 */
[----:B------:R-:W1:Y:S02]  /*6140*/  SYNCS.PHASECHK.TRANS64.TRYWAIT P3, [R86+URZ+0x22890], R98 ;  /* 0x02289062560075a7 */ /* 0x000e64000806017f */
[----:B-1----:R-:W-:Y:S05]  /*6150*/  @!P3 BRA `(.L_x_3127) ;  /* 0x00000230002cb947 */ /* 0x002fea0003800000 */
.L_x_3419:
[----:B------:R-:W-:Y:S05]  /*6160*/  BSYNC B1 ;  /* 0x0000000000017941 */ /* 0x000fea0003800000 */
.L_x_3126:
[----:B------:R-:W-:Y:S01]  /*6170*/  UMOV UR4, 0xffffffff ;  /* 0xffffffff00047882 */ /* 0x000fe20000000000 */
[----:B0-----:R-:W-:Y:S02]  /*6180*/  IADD3 R110, -R71, R108, RZ ;  /* 0x0000006c476e7210 */ /* 0x001fe40007ffe1ff */
[----:B------:R-:W-:Y:S05]  /*6190*/  BRA.DIV UR4, `(.L_x_3128) ;  /* 0x0000023204307947 */ /* 0x000fea000b800000 */
[----:B------:R0:W2:Y:S04]  /*61a0*/  SHFL.IDX PT, R103, R101, RZ, 0x1c1f ;  /* 0x001c1fff65677589 */ /* 0x0000a800000e0000 */
[----:B------:R0:W3:Y:S02]  /*61b0*/  SHFL.IDX PT, R105, R100, RZ, 0x1c1f ;  /* 0x001c1fff64697589 */ /* 0x0000e400000e0000 */
.L_x_3423:
        /* <DEDUP_REMOVED lines=21> */
[--C-:B------:R-:W-:Y:S01]  /*6310*/  SHF.R.U32.HI R127, RZ, 0x8, R5.reuse ;  /* 0x00000008ff7f7819 */ /* 0x100fe20000011605 */
[----:B--2---:R-:W-:Y:S01]  /*6320*/  IMAD.MOV.U32 R28, RZ, RZ, R8 ;  /* 0x000000ffff1c7224 */ /* 0x004fe200078e0008 */
[----:B------:R-:W-:Y:S02]  /*6330*/  LOP3.LUT R4, R5, 0xff0000ff, RZ, 0xc0, !PT ;  /* 0xff0000ff05047812 */ /* 0x000fe400078ec0ff */
[----:B------:R-:W-:Y:S01]  /*6340*/  SHF.R.U32.HI R126, RZ, 0x10, R5 ;  /* 0x00000010ff7e7819 */ /* 0x000fe20000011605 */
[----:B------:R-:W-:Y:S01]  /*6350*/  IMAD.SHL.U32 R5, R127, 0x100, RZ ;  /* 0x000001007f057824 */ /* 0x000fe200078e00ff */
[----:B------:R-:W-:Y:S02]  /*6360*/  SHF.R.U32.HI R123, RZ, 0x8, R7 ;  /* 0x00000008ff7b7819 */ /* 0x000fe40000011607 */
[----:B------:R-:W-:Y:S02]  /*6370*/  SHF.R.U32.HI R120, RZ, 0x8, R31 ;  /* 0x00000008ff787819 */ /* 0x000fe4000001161f */
[----:B------:R-:W-:-:S02]  /*6380*/  LOP3.LUT R6, R7, 0xff0000ff, RZ, 0xc0, !PT ;  /* 0xff0000ff07067812 */ /* 0x000fc400078ec0ff */
[----:B------:R-:W-:Y:S01]  /*6390*/  SHF.R.U32.HI R125, RZ, 0x10, R7 ;  /* 0x00000010ff7d7819 */ /* 0x000fe20000011607 */
[----:B------:R-:W-:Y:S01]  /*63a0*/  IMAD.SHL.U32 R7, R123, 0x100, RZ ;  /* 0x000001007b077824 */ /* 0x000fe200078e00ff */
[----:B---3--:R-:W-:Y:S01]  /*63b0*/  MOV R30, R12 ;  /* 0x0000000c001e7202 */ /* 0x008fe20000000f00 */
[----:B------:R-:W-:Y:S01]  /*63c0*/  IMAD.SHL.U32 R12, R120, 0x100, RZ ;  /* 0x00000100780c7824 */ /* 0x000fe200078e00ff */
[--C-:B------:R-:W-:Y:S02]  /*63d0*/  SHF.R.U32.HI R122, RZ, 0x8, R29.reuse ;  /* 0x00000008ff7a7819 */ /* 0x100fe4000001161d */
[----:B------:R-:W-:Y:S02]  /*63e0*/  LOP3.LUT R119, R29, 0xff0000ff, RZ, 0xc0, !PT ;  /* 0xff0000ff1d777812 */ /* 0x000fe400078ec0ff */
[----:B------:R-:W-:Y:S01]  /*63f0*/  SHF.R.U32.HI R121, RZ, 0x10, R29 ;  /* 0x00000010ff797819 */ /* 0x000fe2000001161d */
[----:B------:R-:W-:Y:S01]  /*6400*/  IMAD.SHL.U32 R8, R122, 0x100, RZ ;  /* 0x000001007a087824 */ /* 0x000fe200078e00ff */
[----:B------:R-:W-:Y:S01]  /*6410*/  LOP3.LUT R4, R4, 0xff00, R5, 0xf8, !PT ;  /* 0x0000ff0004047812 */ /* 0x000fe200078ef805 */
[----:B------:R-:W-:Y:S01]  /*6420*/  IMAD.U32 R5, R126, 0x10000, RZ ;  /* 0x000100007e057824 */ /* 0x000fe200078e00ff */
[----:B------:R-:W-:-:S02]  /*6430*/  LOP3.LUT R29, R31, 0xff0000ff, RZ, 0xc0, !PT ;  /* 0xff0000ff1f1d7812 */ /* 0x000fc400078ec0ff */
[----:B------:R-:W-:Y:S02]  /*6440*/  SHF.R.U32.HI R124, RZ, 0x10, R31 ;  /* 0x00000010ff7c7819 */ /* 0x000fe4000001161f */
[----:B------:R-:W-:Y:S02]  /*6450*/  LOP3.LUT R7, R6, 0xff00, R7, 0xf8, !PT ;  /* 0x0000ff0006077812 */ /* 0x000fe400078ef807 */
[----:B------:R-:W-:Y:S01]  /*6460*/  LOP3.LUT R123, R29, 0xff00, R12, 0xf8, !PT ;  /* 0x0000ff001d7b7812 */ /* 0x000fe200078ef80c */
[----:B------:R-:W-:Y:S01]  /*6470*/  IMAD.U32 R124, R124, 0x10000, RZ ;  /* 0x000100007c7c7824 */ /* 0x000fe200078e00ff */
[----:B------:R-:W-:Y:S01]  /*6480*/  LOP3.LUT R6, R4, 0xff0000, R5, 0xf8, !PT ;  /* 0x00ff000004067812 */ /* 0x000fe200078ef805 */
[----:B------:R-:W-:Y:S01]  /*6490*/  IMAD.U32 R4, R125, 0x10000, RZ ;  /* 0x000100007d047824 */ /* 0x000fe200078e00ff */
[----:B------:R-:W-:Y:S02]  /*64a0*/  F2FP.F16.E4M3.UNPACK_B R120, R118.H1 ;  /* 0x00000076ff78723e */ /* 0x000fe400030006ff */
[----:B------:R-:W-:-:S02]  /*64b0*/  F2FP.F16.E4M3.UNPACK_B R31, R30.H1 ;  /* 0x0000001eff1f723e */ /* 0x000fc400030006ff */
[----:B------:R-:W-:Y:S01]  /*64c0*/  F2FP.F16.E4M3.UNPACK_B R29, R28.H1 ;  /* 0x0000001cff1d723e */ /* 0x000fe200030006ff */
[--C-:B------:R-:W-:Y:S01]  /*64d0*/  HADD2.F32 R5, -RZ, R120.reuse.H0_H0 ;  /* 0x20000078ff057230 */ /* 0x100fe20000004100 */
[----:B------:R-:W-:Y:S01]  /*64e0*/  LOP3.LUT R122, R119, 0xff00, R8, 0xf8, !PT ;  /* 0x0000ff00777a7812 */ /* 0x000fe200078ef808 */
[----:B------:R-:W-:Y:S01]  /*64f0*/  HADD2.F32 R12, -RZ, R31.H0_H0 ;  /* 0x2000001fff0c7230 */ /* 0x000fe20000004100 */
[----:B------:R-:W-:Y:S01]  /*6500*/  LOP3.LUT R4, R7, 0xff0000, R4, 0xf8, !PT ;  /* 0x00ff000007047812 */ /* 0x000fe200078ef804 */
[----:B------:R-:W-:Y:S01]  /*6510*/  HADD2.F32 R8, -RZ, R29.H0_H0 ;  /* 0x2000001dff087230 */ /* 0x000fe20000004100 */
[----:B------:R-:W-:Y:S01]  /*6520*/  F2FP.F16.E4M3.UNPACK_B R119, R117.H1 ;  /* 0x00000075ff77723e */ /* 0x000fe200030006ff */
[----:B------:R-:W-:Y:S01]  /*6530*/  HADD2.F32 R31, -RZ, R31.H1_H1 ;  /* 0x3000001fff1f7230 */ /* 0x000fe20000004100 */
[----:B------:R-:W-:Y:S01]  /*6540*/  SHF.L.U32 R7, R121, 0x10, RZ ;  /* 0x0000001079077819 */ /* 0x000fe200000006ff */
[-C--:B------:R-:W-:Y:S01]  /*6550*/  FMUL.FTZ R125, R12, R5.reuse ;  /* 0x000000050c7d7220 */ /* 0x080fe20000410000 */
[----:B------:R-:W-:Y:S01]  /*6560*/  FMUL.FTZ R127, R8, R5 ;  /* 0x00000005087f7220 */ /* 0x000fe20000410000 */
[----:B------:R-:W-:Y:S01]  /*6570*/  LOP3.LUT R5, R123, 0xff0000, R124, 0xf8, !PT ;  /* 0x00ff00007b057812 */ /* 0x000fe200078ef87c */
[--C-:B------:R-:W-:Y:S01]  /*6580*/  HADD2.F32 R121, -RZ, R119.reuse.H0_H0 ;  /* 0x20000077ff797230 */ /* 0x100fe20000004100 */
[----:B------:R-:W-:Y:S01]  /*6590*/  LOP3.LUT R7, R122, 0xff0000, R7, 0xf8, !PT ;  /* 0x00ff00007a077812 */ /* 0x000fe200078ef807 */
[----:B------:R-:W-:Y:S01]  /*65a0*/  HADD2.F32 R122, -RZ, R119.H1_H1 ;  /* 0x30000077ff7a7230 */ /* 0x000fe20000004100 */
[----:B------:R-:W-:Y:S01]  /*65b0*/  F2FP.F16.E4M3.UNPACK_B R119, R118 ;  /* 0x00000076ff77723e */ /* 0x000fe200020006ff */
[----:B------:R-:W-:Y:S01]  /*65c0*/  HADD2.F32 R124, -RZ, R120.H1_H1 ;  /* 0x30000078ff7c7230 */ /* 0x000fe20000004100 */
[----:B------:R-:W-:Y:S01]  /*65d0*/  F2FP.F16.E4M3.UNPACK_B R120, R117 ;  /* 0x00000075ff78723e */ /* 0x000fe200020006ff */
[----:B------:R-:W-:Y:S01]  /*65e0*/  HADD2.F32 R29, -RZ, R29.H1_H1 ;  /* 0x3000001dff1d7230 */ /* 0x000fe20000004100 */
[----:B------:R-:W-:Y:S01]  /*65f0*/  F2FP.F16.E4M3.UNPACK_B R30, R30 ;  /* 0x0000001eff1e723e */ /* 0x000fe200020006ff */
[----:B------:R-:W-:Y:S01]  /*6600*/  HADD2.F32 R123, -RZ, R119.H0_H0 ;  /* 0x20000077ff7b7230 */ /* 0x000fe20000004100 */
[----:B------:R-:W-:Y:S01]  /*6610*/  F2FP.F16.E4M3.UNPACK_B R117, R28 ;  /* 0x0000001cff75723e */ /* 0x000fe200020006ff */
[-C--:B------:R-:W-:Y:S01]  /*6620*/  FMUL.FTZ R126, R31, R124.reuse ;  /* 0x0000007c1f7e7220 */ /* 0x080fe20000410000 */
[----:B------:R-:W-:Y:S01]  /*6630*/  FMUL.FTZ R124, R29, R124 ;  /* 0x0000007c1d7c7220 */ /* 0x000fe20000410000 */
[----:B------:R-:W-:-:S02]  /*6640*/  HADD2.F32 R118, -RZ, R30.H0_H0 ;  /* 0x2000001eff767230 */ /* 0x000fc40000004100 */
[-C--:B------:R-:W-:Y:S01]  /*6650*/  FFMA.FTZ R8, R8, R121.reuse, -R125 ;  /* 0x0000007908087223 */ /* 0x080fe2000001087d */
[----:B------:R-:W-:Y:S02]  /*6660*/  HADD2.F32 R28, -RZ, R117.H0_H0 ;  /* 0x20000075ff1c7230 */ /* 0x000fe40000004100 */
[----:B------:R-:W-:Y:S01]  /*6670*/  FFMA.FTZ R12, R12, R121, R127 ;  /* 0x000000790c0c7223 */ /* 0x000fe2000001007f */
[-C--:B------:R-:W-:Y:S01]  /*6680*/  FFMA.FTZ R29, R29, R122.reuse, -R126 ;  /* 0x0000007a1d1d7223 */ /* 0x080fe2000001087e */
        /* <DEDUP_REMOVED lines=25> */
[----:B------:R-:W-:Y:S01]  /*6820*/  F2FP.SATFINITE.E4M3.F32.PACK_AB_MERGE_C R8, R29, R8, RZ ;  /* 0x000000081d08723e */ /* 0x000fe200048070ff */
[----:B------:R-:W-:Y:S02]  /*6830*/  HADD2.F32 R121, -RZ, R121.H1_H1 ;  /* 0x30000079ff797230 */ /* 0x000fe40000004100 */
[----:B------:R-:W-:Y:S01]  /*6840*/  FMUL.FTZ R127, R120, R127 ;  /* 0x0000007f787f7220 */ /* 0x000fe20000410000 */
[----:B------:R-:W-:-:S02]  /*6850*/  HADD2.F32 R118, -RZ, R118.H1_H1 ;  /* 0x30000076ff767230 */ /* 0x000fc40000004100 */
[----:B------:R-:W-:Y:S01]  /*6860*/  FFMA.FTZ R129, R120, R125, -R129 ;  /* 0x0000007d78817223 */ /* 0x000fe20000010881 */
[----:B------:R-:W-:Y:S02]  /*6870*/  HADD2.F32 R123, -RZ, R123.H1_H1 ;  /* 0x3000007bff7b7230 */ /* 0x000fe40000004100 */
[----:B------:R-:W-:Y:S01]  /*6880*/  FMUL.FTZ R131, R121, R124 ;  /* 0x0000007c79837220 */ /* 0x000fe20000410000 */
[----:B------:R-:W-:Y:S01]  /*6890*/  F2FP.F16.E4M3.UNPACK_B R120, R116 ;  /* 0x00000074ff78723e */ /* 0x000fe200020006ff */
[C---:B------:R-:W-:Y:S01]  /*68a0*/  FMUL.FTZ R128, R118.reuse, R124 ;  /* 0x0000007c76807220 */ /* 0x040fe20000410000 */
[----:B------:R-:W-:Y:S01]  /*68b0*/  F2FP.F16.E4M3.UNPACK_B R116, R14 ;  /* 0x0000000eff74723e */ /* 0x000fe200020006ff */
[----:B------:R-:W-:Y:S01]  /*68c0*/  FFMA.FTZ R126, R118, R123, -R131 ;  /* 0x0000007b767e7223 */ /* 0x000fe20000010883 */
[----:B------:R-:W-:Y:S01]  /*68d0*/  FFMA.FTZ R124, R122, R125, R127 ;  /* 0x0000007d7a7c7223 */ /* 0x000fe2000001007f */
[----:B------:R-:W-:Y:S01]  /*68e0*/  F2FP.F16.E4M3.UNPACK_B R118, R115 ;  /* 0x00000073ff76723e */ /* 0x000fe200020006ff */
[----:B------:R-:W-:-:S02]  /*68f0*/  HADD2.F32 R122, -RZ, R120.H0_H0 ;  /* 0x20000078ff7a7230 */ /* 0x000fc40000004100 */
[----:B------:R-:W-:Y:S01]  /*6900*/  FFMA.FTZ R131, R121, R123, R128 ;  /* 0x0000007b79837223 */ /* 0x000fe20000010080 */
[----:B------:R-:W-:Y:S01]  /*6910*/  HADD2.F32 R115, -RZ, R116.H0_H0 ;  /* 0x20000074ff737230 */ /* 0x000fe20000004100 */
        /* <DEDUP_REMOVED lines=11> */
[----:B------:R-:W-:Y:S01]  /*69d0*/  FFMA.FTZ R14, R115, R120, R122 ;  /* 0x00000078730e7223 */ /* 0x000fe2000001007a */
[----:B------:R-:W-:Y:S01]  /*69e0*/  F2FP.F16.E4M3.UNPACK_B R120, R7 ;  /* 0x00000007ff78723e */ /* 0x000fe200020006ff */
[----:B------:R-:W-:Y:S01]  /*69f0*/  HADD2.F32 R121, -RZ, R118.H1_H1 ;  /* 0x30000076ff797230 */ /* 0x000fe20000004100 */
[----:B------:R-:W-:Y:S01]  /*6a00*/  F2FP.SATFINITE.E4M3.F32.PACK_AB_MERGE_C R8, R117, R28, R8 ;  /* 0x0000001c7508723e */ /* 0x000fe20004807008 */
[-C--:B------:R-:W-:Y:S01]  /*6a10*/  FMUL.FTZ R127, R116, R123.reuse ;  /* 0x0000007b747f7220 */ /* 0x080fe20000410000 */
[----:B------:R-:W-:Y:S01]  /*6a20*/  F2FP.SATFINITE.E4M3.F32.PACK_AB_MERGE_C R12, R119, R30, R12 ;  /* 0x0000001e770c723e */ /* 0x000fe2000480700c */
[C---:B------:R-:W-:Y:S01]  /*6a30*/  FMUL.FTZ R123, R10.reuse, R123 ;  /* 0x0000007b0a7b7220 */ /* 0x040fe20000410000 */
[----:B------:R-:W-:Y:S01]  /*6a40*/  F2FP.F16.E4M3.UNPACK_B R117, R6 ;  /* 0x00000006ff75723e */ /* 0x000fe200020006ff */
[----:B------:R-:W-:Y:S02]  /*6a50*/  HADD2.F32 R115, -RZ, R31.H0_H0 ;  /* 0x2000001fff737230 */ /* 0x000fe40000004100 */
[----:B------:R-:W-:Y:S01]  /*6a60*/  FFMA.FTZ R10, R10, R121, -R127 ;  /* 0x000000790a0a7223 */ /* 0x000fe2000001087f */
[----:B------:R-:W-:-:S02]  /*6a70*/  HADD2.F32 R30, -RZ, R120.H0_H0 ;  /* 0x20000078ff1e7230 */ /* 0x000fc40000004100 */
[----:B------:R-:W-:Y:S01]  /*6a80*/  FFMA.FTZ R123, R116, R121, R123 ;  /* 0x00000079747b7223 */ /* 0x000fe2000001007b */
[----:B------:R-:W-:Y:S01]  /*6a90*/  HADD2.F32 R28, -RZ, R29.H0_H0 ;  /* 0x2000001dff1c7230 */ /* 0x000fe20000004100 */
[----:B------:R-:W-:Y:S01]  /*6aa0*/  F2FP.F16.E4M3.UNPACK_B R13, R13.H1 ;  /* 0x0000000dff0d723e */ /* 0x000fe200030006ff */
[----:B------:R-:W-:Y:S02]  /*6ab0*/  HADD2.F32 R118, -RZ, R117.H0_H0 ;  /* 0x20000075ff767230 */ /* 0x000fe40000004100 */
[-C--:B------:R-:W-:Y:S01]  /*6ac0*/  FMUL.FTZ R121, R115, R30.reuse ;  /* 0x0000001e73797220 */ /* 0x080fe20000410000 */
[----:B------:R-:W-:Y:S02]  /*6ad0*/  HADD2.F32 R116, -RZ, R31.H1_H1 ;  /* 0x3000001fff747230 */ /* 0x000fe40000004100 */
[C---:B------:R-:W-:Y:S01]  /*6ae0*/  FMUL.FTZ R122, R28.reuse, R30 ;  /* 0x0000001e1c7a7220 */ /* 0x040fe20000410000 */
[----:B------:R-:W-:Y:S02]  /*6af0*/  HADD2.F32 R119, -RZ, R120.H1_H1 ;  /* 0x30000078ff777230 */ /* 0x000fe40000004100 */
[----:B------:R-:W-:Y:S01]  /*6b00*/  FFMA.FTZ R28, R28, R118, -R121 ;  /* 0x000000761c1c7223 */ /* 0x000fe20000010879 */
[----:B------:R-:W-:-:S02]  /*6b10*/  HADD2.F32 R30, -RZ, R29.H1_H1 ;  /* 0x3000001dff1e7230 */ /* 0x000fc40000004100 */
        /* <DEDUP_REMOVED lines=9> */
[----:B------:R-:W-:Y:S01]  /*6bb0*/  F2FP.SATFINITE.E4M3.F32.PACK_AB_MERGE_C R124, R131, R124, RZ ;  /* 0x0000007c837c723e */ /* 0x000fe200048070ff */
[----:B------:R-:W-:Y:S01]  /*6bc0*/  HADD2.F32 R120, -RZ, R118.H0_H0 ;  /* 0x20000076ff787230 */ /* 0x000fe20000004100 */
[----:B------:R-:W-:Y:S01]  /*6bd0*/  F2FP.SATFINITE.E4M3.F32.PACK_AB_MERGE_C R126, R126, R129, RZ ;  /* 0x000000817e7e723e */ /* 0x000fe200048070ff */
[----:B------:R-:W-:-:S02]  /*6be0*/  HADD2.F32 R7, -RZ, R31.H0_H0 ;  /* 0x2000001fff077230 */ /* 0x000fc40000004100 */
[----:B------:R-:W-:Y:S01]  /*6bf0*/  FFMA.FTZ R30, R116, R117, R119 ;  /* 0x00000075741e7223 */ /* 0x000fe20000010077 */
[----:B------:R-:W-:Y:S01]  /*6c00*/  HADD2.F32 R13, -RZ, R13.H1_H1 ;  /* 0x3000000dff0d7230 */ /* 0x000fe20000004100 */
[----:B------:R-:W-:Y:S01]  /*6c10*/  F2FP.SATFINITE.E4M3.F32.PACK_AB_MERGE_C R14, R123, R14, R124 ;  /* 0x0000000e7b0e723e */ /* 0x000fe2000480707c */
[----:B------:R-:W-:Y:S01]  /*6c20*/  HADD2.F32 R122, -RZ, R118.H1_H1 ;  /* 0x30000076ff7a7230 */ /* 0x000fe20000004100 */
[----:B------:R-:W-:Y:S01]  /*6c30*/  F2FP.SATFINITE.E4M3.F32.PACK_AB_MERGE_C R10, R10, R125, R126 ;  /* 0x0000007d0a0a723e */ /* 0x000fe2000480707e */
[--C-:B------:R-:W-:Y:S02]  /*6c40*/  HADD2.F32 R116, -RZ, R6.reuse.H0_H0 ;  /* 0x20000006ff747230 */ /* 0x100fe40000004100 */
[-C--:B------:R-:W-:Y:S01]  /*6c50*/  FMUL.FTZ R124, R115, R120.reuse ;  /* 0x00000078737c7220 */ /* 0x080fe20000410000 */
[----:B------:R-:W-:Y:S02]  /*6c60*/  HADD2.F32 R31, -RZ, R31.H1_H1 ;  /* 0x3000001fff1f7230 */ /* 0x000fe40000004100 */
[----:B------:R-:W-:Y:S01]  /*6c70*/  FMUL.FTZ R120, R7, R120 ;  /* 0x0000007807787220 */ /* 0x000fe20000410000 */
[----:B------:R-:W-:-:S02]  /*6c80*/  HADD2.F32 R118, -RZ, R6.H1_H1 ;  /* 0x30000006ff767230 */ /* 0x000fc40000004100 */
[----:B------:R-:W-:Y:S01]  /*6c90*/  FMUL.FTZ R126, R13, R122 ;  /* 0x0000007a0d7e7220 */ /* 0x000fe20000410000 */
[-C--:B------:R-:W-:Y:S01]  /*6ca0*/  FFMA.FTZ R6, R7, R116.reuse, -R124 ;  /* 0x0000007407067223 */ /* 0x080fe2000001087c */
[----:B------:R-:W-:Y:S01]  /*6cb0*/  FFMA.FTZ R124, R115, R116, R120 ;  /* 0x00000074737c7223 */ /* 0x000fe20000010078 */
[C---:B------:R-:W-:Y:S01]  /*6cc0*/  FMUL.FTZ R122, R31.reuse, R122 ;  /* 0x0000007a1f7a7220 */ /* 0x040fe20000410000 */
[-C--:B------:R-:W-:Y:S01]  /*6cd0*/  FFMA.FTZ R125, R31, R118.reuse, -R126 ;  /* 0x000000761f7d7223 */ /* 0x080fe2000001087e */
[----:B------:R-:W-:Y:S02]  /*6ce0*/  F2FP.F16.E4M3.UNPACK_B R7, R11 ;  /* 0x0000000bff07723e */ /* 0x000fe400020006ff */
[----:B------:R-:W-:Y:S01]  /*6cf0*/  F2FP.F16.E4M3.UNPACK_B R31, R15 ;  /* 0x0000000fff1f723e */ /* 0x000fe200020006ff */
[----:B------:R-:W-:Y:S01]  /*6d00*/  FFMA.FTZ R127, R13, R118, R122 ;  /* 0x000000760d7f7223 */ /* 0x000fe2000001007a */
[-C--:B------:R-:W-:Y:S01]  /*6d10*/  F2FP.F16.E4M3.UNPACK_B R120, R5.reuse ;  /* 0x00000005ff78723e */ /* 0x080fe200020006ff */
[----:B------:R-:W-:Y:S01]  /*6d20*/  HADD2.F32 R13, -RZ, R7.H0_H0 ;  /* 0x20000007ff0d7230 */ /* 0x000fe20000004100 */
[----:B------:R-:W-:Y:S01]  /*6d30*/  F2FP.F16.E4M3.UNPACK_B R121, R5.H1 ;  /* 0x00000005ff79723e */ /* 0x000fe200030006ff */
[----:B------:R-:W-:Y:S01]  /*6d40*/  HADD2.F32 R116, -RZ, R31.H0_H0 ;  /* 0x2000001fff747230 */ /* 0x000fe20000004100 */
[----:B------:R-:W-:Y:S01]  /*6d50*/  F2FP.F16.E4M3.UNPACK_B R5, R4 ;  /* 0x00000004ff05723e */ /* 0x000fe200020006ff */
[----:B------:R-:W-:Y:S01]  /*6d60*/  HADD2.F32 R122, -RZ, R120.H0_H0 ;  /* 0x20000078ff7a7230 */ /* 0x000fe20000004100 */
[----:B------:R-:W-:Y:S01]  /*6d70*/  F2FP.F16.E4M3.UNPACK_B R115, R15.H1 ;  /* 0x0000000fff73723e */ /* 0x000fe200030006ff */
[----:B------:R-:W-:Y:S01]  /*6d80*/  HADD2.F32 R123, -RZ, R121.H0_H0 ;  /* 0x20000079ff7b7230 */ /* 0x000fe20000004100 */
[----:B------:R-:W-:Y:S01]  /*6d90*/  F2FP.F16.E4M3.UNPACK_B R11, R11.H1 ;  /* 0x0000000bff0b723e */ /* 0x000fe200030006ff */
[----:B------:R-:W-:-:S02]  /*6da0*/  HADD2.F32 R118, -RZ, R5.H0_H0 ;  /* 0x20000005ff767230 */ /* 0x000fc40000004100 */
[CC--:B------:R-:W-:Y:S01]  /*6db0*/  FMUL.FTZ R126, R116.reuse, R122.reuse ;  /* 0x0000007a747e7220 */ /* 0x0c0fe20000410000 */
[C---:B------:R-:W-:Y:S01]  /*6dc0*/  FMUL.FTZ R129, R13.reuse, R122 ;  /* 0x0000007a0d817220 */ /* 0x040fe20000410000 */
[----:B------:R-:W-:Y:S01]  /*6dd0*/  F2FP.F16.E4M3.UNPACK_B R117, R4.H1 ;  /* 0x00000004ff75723e */ /* 0x000fe200030006ff */
[----:B------:R-:W-:Y:S02]  /*6de0*/  HADD2.F32 R4, -RZ, R115.H0_H0 ;  /* 0x20000073ff047230 */ /* 0x000fe40000004100 */
[-C--:B------:R-:W-:Y:S01]  /*6df0*/  FFMA.FTZ R126, R13, R118.reuse, -R126 ;  /* 0x000000760d7e7223 */ /* 0x080fe2000001087e */
[----:B------:R-:W-:Y:S02]  /*6e00*/  HADD2.F32 R15, -RZ, R11.H0_H0 ;  /* 0x2000000bff0f7230 */ /* 0x000fe40000004100 */
[----:B------:R-:W-:Y:S01]  /*6e10*/  FFMA.FTZ R129, R116, R118, R129 ;  /* 0x0000007674817223 */ /* 0x000fe20000010081 */
[----:B------:R-:W-:Y:S02]  /*6e20*/  HADD2.F32 R115, -RZ, R115.H1_H1 ;  /* 0x30000073ff737230 */ /* 0x000fe40000004100 */
[----:B------:R-:W-:Y:S01]  /*6e30*/  FMUL.FTZ R122, R4, R123 ;  /* 0x0000007b047a7220 */ /* 0x000fe20000410000 */
        /* <DEDUP_REMOVED lines=21> */
[----:B------:R-:W-:-:S02]  /*6f90*/  F2FP.SATFINITE.E4M3.F32.PACK_AB_MERGE_C R9, R9, R28, R6 ;  /* 0x0000001c0909723e */ /* 0x000fc40004807006 */
[----:B------:R-:W-:Y:S02]  /*6fa0*/  F2FP.SATFINITE.E4M3.F32.PACK_AB_MERGE_C R11, R11, R122, RZ ;  /* 0x0000007a0b0b723e */ /* 0x000fe400048070ff */
[----:B------:R-:W-:Y:S02]  /*6fb0*/  F2FP.SATFINITE.E4M3.F32.PACK_AB_MERGE_C R123, R130, R123, RZ ;  /* 0x0000007b827b723e */ /* 0x000fe400048070ff */
[----:B------:R-:W-:Y:S02]  /*6fc0*/  F2FP.SATFINITE.E4M3.F32.PACK_AB_MERGE_C R11, R7, R126, R11 ;  /* 0x0000007e070b723e */ /* 0x000fe4000480700b */
[----:B------:R-:W-:Y:S02]  /*6fd0*/  F2FP.SATFINITE.E4M3.F32.PACK_AB_MERGE_C R13, R30, R29, R124 ;  /* 0x0000001d1e0d723e */ /* 0x000fe4000480707c */
[----:B------:R-:W-:-:S07]  /*6fe0*/  F2FP.SATFINITE.E4M3.F32.PACK_AB_MERGE_C R15, R120, R129, R123 ;  /* 0x00000081780f723e */ /* 0x000fce000480707b */
.L_x_3132:
[----:B------:R-:W-:Y:S05]  /*6ff0*/  BSYNC B2 ;  /* 0x0000000000027941 */ /* 0x000fea0003800000 */
.L_x_3131:
[----:B------:R-:W-:Y:S01]  /*7000*/  ISETP.GE.AND P3, PT, R114, R108, PT ;  /* 0x0000006c7200720c */ /* 0x000fe20003f66270 */
[----:B------:R-:W-:Y:S02]  /*7010*/  ULDC.64 UR4, c[0x0][0x208] ;  /* 0x0000820000047ab9 */ /* 0x000fe40000000a00 */
[----:B--2---:R4:W-:Y:S10]  /*7020*/  ST.E.128 desc[UR4][R96.64], R8 ;  /* 0x0000000860007985 */ /* 0x0049f4000c101d04 */
[----:B------:R-:W-:-:S04]  /*7030*/  @!P3 IADD3 R4, P4, R105, R114, RZ ;  /* 0x000000726904b210 */ /* 0x000fc80007f9e0ff */
[----:B------:R-:W-:-:S05]  /*7040*/  @!P3 LEA.HI.X.SX32 R5, R114, R103, 0x1, P4 ;  /* 0x000000677205b211 */ /* 0x000fca00020f0eff */
[----:B---3--:R4:W-:Y:S04]  /*7050*/  @!P3 ST.E.128 desc[UR4][R4.64], R12 ;  /* 0x0000000c0400b985 */ /* 0x0089e8000c101d04 */
.L_x_3130:
[----:B------:R-:W-:Y:S05]  /*7060*/  BSYNC B1 ;  /* 0x0000000000017941 */ /* 0x000fea0003800000 */
.L_x_3129:
[----:B------:R-:W-:-:S03]  /*7070*/  UMOV UR4, 0xffffffff ;  /* 0xffffffff00047882 */ /* 0x000fc60000000000 */
[----:B------:R-:W-:Y:S05]  /*7080*/  BRA.DIV UR4, `(.L_x_3133) ;  /* 0x0000022204c07947 */ /* 0x000fea000b800000 */
[----:B------:R0:W0:Y:S04]  /*7090*/  SHFL.IDX PT, R29, R101, 0x1, 0x1c1f ;  /* 0x003c1f00651d7f89 */ /* 0x00002800000e0000 */
[----:B----4-:R4:W0:Y:S02]  /*70a0*/  SHFL.IDX PT, R14, R100, 0x1, 0x1c1f ;  /* 0x003c1f00640e7f89 */ /* 0x01082400000e0000 */
.L_x_3427:
        /* <DEDUP_REMOVED lines=28> */
[----:B--2---:R-:W-:Y:S01]  /*7270*/  SHF.R.U32.HI R103, RZ, 0x8, R35 ;  /* 0x00000008ff677819 */ /* 0x004fe20000011623 */
[----:B------:R-:W-:Y:S01]  /*7280*/  IMAD.SHL.U32 R4, R30, 0x100, RZ ;  /* 0x000001001e047824 */ /* 0x000fe200078e00ff */
[----:B------:R-:W-:Y:S01]  /*7290*/  SHF.R.U32.HI R34, RZ, 0x8, R39 ;  /* 0x00000008ff227819 */ /* 0x000fe20000011627 */
[----:B------:R-:W-:Y:S01]  /*72a0*/  IMAD.MOV.U32 R30, RZ, RZ, R6 ;  /* 0x000000ffff1e7224 */ /* 0x000fe200078e0006 */
[----:B------:R-:W-:Y:S01]  /*72b0*/  SHF.R.U32.HI R114, RZ, 0x10, R35 ;  /* 0x00000010ff727819 */ /* 0x000fe20000011623 */
[----:B------:R-:W-:Y:S01]  /*72c0*/  IMAD.U32 R6, R105, 0x10000, RZ ;  /* 0x0001000069067824 */ /* 0x000fe200078e00ff */
[----:B------:R-:W-:Y:S01]  /*72d0*/  LOP3.LUT R97, R35, 0xff0000ff, RZ, 0xc0, !PT ;  /* 0xff0000ff23617812 */ /* 0x000fe200078ec0ff */
[----:B------:R-:W-:Y:S01]  /*72e0*/  IMAD.MOV.U32 R35, RZ, RZ, R8 ;  /* 0x000000ffff237224 */ /* 0x000fe200078e0008 */
[--C-:B------:R-:W-:Y:S01]  /*72f0*/  SHF.R.U32.HI R36, RZ, 0x8, R37.reuse ;  /* 0x00000008ff247819 */ /* 0x100fe20000011625 */
[----:B------:R-:W-:Y:S01]  /*7300*/  IMAD.SHL.U32 R8, R34, 0x100, RZ ;  /* 0x0000010022087824 */ /* 0x000fe200078e00ff */
[----:B------:R-:W-:Y:S01]  /*7310*/  LOP3.LUT R31, R31, 0xff00, R4, 0xf8, !PT ;  /* 0x0000ff001f1f7812 */ /* 0x000fe200078ef804 */
[----:B------:R-:W-:Y:S01]  /*7320*/  IMAD.SHL.U32 R4, R103, 0x100, RZ ;  /* 0x0000010067047824 */ /* 0x000fe200078e00ff */
[----:B------:R-:W-:-:S02]  /*7330*/  SHF.R.U32.HI R38, RZ, 0x10, R37 ;  /* 0x00000010ff267819 */ /* 0x000fc40000011625 */
[----:B------:R-:W-:Y:S02]  /*7340*/  LOP3.LUT R32, R37, 0xff0000ff, RZ, 0xc0, !PT ;  /* 0xff0000ff25207812 */ /* 0x000fe400078ec0ff */
[----:B------:R-:W-:Y:S02]  /*7350*/  SHF.R.U32.HI R96, RZ, 0x10, R39 ;  /* 0x00000010ff607819 */ /* 0x000fe40000011627 */
[----:B------:R-:W-:Y:S02]  /*7360*/  LOP3.LUT R37, R39, 0xff0000ff, RZ, 0xc0, !PT ;  /* 0xff0000ff27257812 */ /* 0x000fe400078ec0ff */
[----:B------:R-:W-:Y:S01]  /*7370*/  SHF.L.U32 R5, R36, 0x8, RZ ;  /* 0x0000000824057819 */ /* 0x000fe200000006ff */
[----:B------:R-:W-:Y:S01]  /*7380*/  IMAD.U32 R96, R96, 0x10000, RZ ;  /* 0x0001000060607824 */ /* 0x000fe200078e00ff */
[----:B------:R-:W-:Y:S02]  /*7390*/  F2FP.F16.E4M3.UNPACK_B R39, R113.H1 ;  /* 0x00000071ff27723e */ /* 0x000fe400030006ff */
[----:B------:R-:W-:-:S02]  /*73a0*/  F2FP.F16.E4M3.UNPACK_B R36, R35.H1 ;  /* 0x00000023ff24723e */ /* 0x000fc400030006ff */
[----:B------:R-:W-:Y:S02]  /*73b0*/  F2FP.F16.E4M3.UNPACK_B R34, R33.H1 ;  /* 0x00000021ff22723e */ /* 0x000fe400030006ff */
[----:B------:R-:W-:Y:S01]  /*73c0*/  LOP3.LUT R97, R97, 0xff00, R4, 0xf8, !PT ;  /* 0x0000ff0061617812 */ /* 0x000fe200078ef804 */
[----:B------:R-:W-:Y:S01]  /*73d0*/  IMAD.U32 R4, R114, 0x10000, RZ ;  /* 0x0001000072047824 */ /* 0x000fe200078e00ff */
[----:B------:R-:W-:Y:S01]  /*73e0*/  LOP3.LUT R105, R37, 0xff00, R8, 0xf8, !PT ;  /* 0x0000ff0025697812 */ /* 0x000fe200078ef808 */
[----:B------:R-:W-:Y:S01]  /*73f0*/  IMAD.U32 R8, R38, 0x10000, RZ ;  /* 0x0001000026087824 */ /* 0x000fe200078e00ff */
[----:B------:R-:W-:Y:S01]  /*7400*/  LOP3.LUT R103, R32, 0xff00, R5, 0xf8, !PT ;  /* 0x0000ff0020677812 */ /* 0x000fe200078ef805 */
[----:B------:R-:W-:Y:S01]  /*7410*/  HADD2.F32 R5, -RZ, R39.H0_H0 ;  /* 0x20000027ff057230 */ /* 0x000fe20000004100 */
[----:B------:R-:W-:Y:S01]  /*7420*/  LOP3.LUT R6, R31, 0xff0000, R6, 0xf8, !PT ;  /* 0x00ff00001f067812 */ /* 0x000fe200078ef806 */
[----:B------:R-:W-:Y:S01]  /*7430*/  HADD2.F32 R32, -RZ, R36.H0_H0 ;  /* 0x20000024ff207230 */ /* 0x000fe20000004100 */
[----:B------:R-:W-:Y:S01]  /*7440*/  F2FP.F16.E4M3.UNPACK_B R37, R111.H1 ;  /* 0x0000006fff25723e */ /* 0x000fe200030006ff */
[--C-:B------:R-:W-:Y:S01]  /*7450*/  HADD2.F32 R31, -RZ, R34.reuse.H0_H0 ;  /* 0x20000022ff1f7230 */ /* 0x100fe20000004100 */
[----:B------:R-:W-:Y:S01]  /*7460*/  LOP3.LUT R4, R97, 0xff0000, R4, 0xf8, !PT ;  /* 0x00ff000061047812 */ /* 0x000fe200078ef804 */
[----:B------:R-:W-:-:S02]  /*7470*/  HADD2.F32 R34, -RZ, R34.H1_H1 ;  /* 0x30000022ff227230 */ /* 0x000fc40000004100 */
[CC--:B------:R-:W-:Y:S01]  /*7480*/  FMUL.FTZ R114, R32.reuse, R5.reuse ;  /* 0x0000000520727220 */ /* 0x0c0fe20000410000 */
[--C-:B------:R-:W-:Y:S02]  /*7490*/  HADD2.F32 R38, -RZ, R37.reuse.H0_H0 ;  /* 0x20000025ff267230 */ /* 0x100fe40000004100 */
[----:B------:R-:W-:Y:S01]  /*74a0*/  FMUL.FTZ R97, R31, R5 ;  /* 0x000000051f617220 */ /* 0x000fe20000410000 */
[----:B------:R-:W-:Y:S01]  /*74b0*/  LOP3.LUT R5, R105, 0xff0000, R96, 0xf8, !PT ;  /* 0x00ff000069057812 */ /* 0x000fe200078ef860 */
[----:B------:R-:W-:Y:S01]  /*74c0*/  HADD2.F32 R96, -RZ, R37.H1_H1 ;  /* 0x30000025ff607230 */ /* 0x000fe20000004100 */
[----:B------:R-:W-:Y:S01]  /*74d0*/  F2FP.F16.E4M3.UNPACK_B R113, R113 ;  /* 0x00000071ff71723e */ /* 0x000fe200020006ff */
[-C--:B------:R-:W-:Y:S01]  /*74e0*/  FFMA.FTZ R31, R31, R38.reuse, -R114 ;  /* 0x000000261f1f7223 */ /* 0x080fe20000010872 */
[----:B------:R-:W-:Y:S01]  /*74f0*/  FFMA.FTZ R32, R32, R38, R97 ;  /* 0x0000002620207223 */ /* 0x000fe20000010061 */
        /* <DEDUP_REMOVED lines=8> */
[----:B------:R-:W-:Y:S01]  /*7580*/  HADD2.F32 R38, -RZ, R37.H0_H0 ;  /* 0x20000025ff267230 */ /* 0x000fe20000004100 */
[----:B------:R-:W-:Y:S01]  /*7590*/  LOP3.LUT R8, R103, 0xff0000, R8, 0xf8, !PT ;  /* 0x00ff000067087812 */ /* 0x000fe200078ef808 */
[----:B------:R-:W-:-:S02]  /*75a0*/  HADD2.F32 R36, -RZ, R35.H0_H0 ;  /* 0x20000023ff247230 */ /* 0x000fc40000004100 */
[-C--:B------:R-:W-:Y:S01]  /*75b0*/  FFMA.FTZ R34, R34, R96.reuse, -R33 ;  /* 0x0000006022227223 */ /* 0x080fe20000010821 */
[----:B------:R-:W-:Y:S01]  /*75c0*/  FFMA.FTZ R33, R39, R96, R114 ;  /* 0x0000006027217223 */ /* 0x000fe20000010072 */
        /* <DEDUP_REMOVED lines=34> */
[----:B------:R-:W-:Y:S01]  /*77f0*/  FFMA.FTZ R120, R35, R96, -R36 ;  /* 0x0000006023787223 */ /* 0x000fe20000010824 */
        /* <DEDUP_REMOVED lines=24> */
[----:B------:R-:W-:Y:S01]  /*7980*/  F2FP.SATFINITE.E4M3.F32.PACK_AB_MERGE_C R111, R120, R111, RZ ;  /* 0x0000006f786f723e */ /* 0x000fe200048070ff */
[--C-:B------:R-:W-:Y:S01]  /*7990*/  HADD2.F32 R37, -RZ, R35.reuse.H0_H0 ;  /* 0x20000023ff257230 */ /* 0x100fe20000004100 */
[----:B------:R-:W-:Y:S01]  /*79a0*/  F2FP.SATFINITE.E4M3.F32.PACK_AB_MERGE_C R31, R116, R113, R33 ;  /* 0x00000071741f723e */ /* 0x000fe20004807021 */
[----:B------:R-:W-:Y:S01]  /*79b0*/  HADD2.F32 R112, -RZ, R36.H0_H0 ;  /* 0x20000024ff707230 */ /* 0x000fe20000004100 */
[----:B------:R-:W-:Y:S01]  /*79c0*/  F2FP.F16.E4M3.UNPACK_B R39, R6 ;  /* 0x00000006ff27723e */ /* 0x000fe200020006ff */
[----:B------:R-:W-:Y:S01]  /*79d0*/  HADD2.F32 R33, -RZ, R34.H0_H0 ;  /* 0x20000022ff217230 */ /* 0x000fe20000004100 */
[----:B------:R-:W-:Y:S01]  /*79e0*/  F2FP.SATFINITE.E4M3.F32.PACK_AB_MERGE_C R30, R30, R97, R111 ;  /* 0x000000611e1e723e */ /* 0x000fe2000480706f */
[----:B------:R-:W-:Y:S02]  /*79f0*/  HADD2.F32 R38, -RZ, R35.H1_H1 ;  /* 0x30000023ff267230 */ /* 0x000fe40000004100 */
[----:B------:R-:W-:Y:S01]  /*7a00*/  FMUL.FTZ R114, R37, R112 ;  /* 0x0000007025727220 */ /* 0x000fe20000410000 */
[----:B------:R-:W-:-:S02]  /*7a10*/  HADD2.F32 R96, -RZ, R39.H0_H0 ;  /* 0x20000027ff607230 */ /* 0x000fc40000004100 */
[C---:B------:R-:W-:Y:S01]  /*7a20*/  FMUL.FTZ R112, R33.reuse, R112 ;  /* 0x0000007021707220 */ /* 0x040fe20000410000 */
[----:B------:R-:W-:Y:S01]  /*7a30*/  HADD2.F32 R97, -RZ, R36.H1_H1 ;  /* 0x30000024ff617230 */ /* 0x000fe20000004100 */
[----:B------:R-:W-:Y:S01]  /*7a40*/  F2FP.F16.E4M3.UNPACK_B R35, R28.H1 ;  /* 0x0000001cff23723e */ /* 0x000fe200030006ff */
        /* <DEDUP_REMOVED lines=8> */
[-C--:B------:R-:W-:Y:S01]  /*7ad0*/  FFMA.FTZ R28, R36, R39.reuse, -R103 ;  /* 0x00000027241c7223 */ /* 0x080fe20000010867 */
[----:B------:R-:W-:Y:S01]  /*7ae0*/  FFMA.FTZ R9, R38, R39, R97 ;  /* 0x0000002726097223 */ /* 0x000fe20000010061 */
[----:B------:R-:W-:Y:S01]  /*7af0*/  HADD2.F32 R36, -RZ, R37.H0_H0 ;  /* 0x20000025ff247230 */ /* 0x000fe20000004100 */
[----:B------:R-:W-:Y:S01]  /*7b00*/  F2FP.F16.E4M3.UNPACK_B R6, R6.H1 ;  /* 0x00000006ff06723e */ /* 0x000fe200030006ff */
[--C-:B------:R-:W-:Y:S01]  /*7b10*/  HADD2.F32 R97, -RZ, R96.reuse.H0_H0 ;  /* 0x20000060ff617230 */ /* 0x100fe20000004100 */
[----:B------:R-:W-:Y:S01]  /*7b20*/  F2FP.SATFINITE.E4M3.F32.PACK_AB_MERGE_C R115, R115, R118, RZ ;  /* 0x000000767373723e */ /* 0x000fe200048070ff */
[----:B------:R-:W-:Y:S02]  /*7b30*/  HADD2.F32 R8, -RZ, R35.H0_H0 ;  /* 0x20000023ff087230 */ /* 0x000fe40000004100 */
[----:B------:R-:W-:Y:S02]  /*7b40*/  HADD2.F32 R37, -RZ, R37.H1_H1 ;  /* 0x30000025ff257230 */ /* 0x000fe40000004100 */
[----:B------:R-:W-:Y:S01]  /*7b50*/  FMUL.FTZ R103, R36, R97 ;  /* 0x0000006124677220 */ /* 0x000fe20000410000 */
[----:B------:R-:W-:-:S02]  /*7b60*/  HADD2.F32 R96, -RZ, R96.H1_H1 ;  /* 0x30000060ff607230 */ /* 0x000fc40000004100 */
[----:B------:R-:W-:Y:S01]  /*7b70*/  FMUL.FTZ R97, R8, R97 ;  /* 0x0000006108617220 */ /* 0x000fe20000410000 */
[----:B------:R-:W-:Y:S01]  /*7b80*/  HADD2.F32 R35, -RZ, R35.H1_H1 ;  /* 0x30000023ff237230 */ /* 0x000fe20000004100 */
[----:B------:R-:W-:Y:S01]  /*7b90*/  F2FP.SATFINITE.E4M3.F32.PACK_AB_MERGE_C R10, R109, R10, R115 ;  /* 0x0000000a6d0a723e */ /* 0x000fe20004807073 */
        /* <DEDUP_REMOVED lines=49> */
[----:B------:R-:W-:Y:S01]  /*7eb0*/  F2FP.SATFINITE.E4M3.F32.PACK_AB_MERGE_C R112, R113, R112, RZ ;  /* 0x000000707170723e */ /* 0x000fe200048070ff */
[----:B------:R-:W-:Y:S01]  /*7ec0*/  IMAD.MOV.U32 R4, RZ, RZ, R32 ;  /* 0x000000ffff047224 */ /* 0x000fe200078e0020 */
[----:B------:R-:W-:Y:S01]  /*7ed0*/  F2FP.SATFINITE.E4M3.F32.PACK_AB_MERGE_C R7, R7, R118, RZ ;  /* 0x000000760707723e */ /* 0x000fe200048070ff */
[----:B------:R-:W-:Y:S01]  /*7ee0*/  IMAD.MOV.U32 R8, RZ, RZ, R31 ;  /* 0x000000ffff087224 */ /* 0x000fe200078e001f */
[----:B------:R-:W-:-:S02]  /*7ef0*/  F2FP.SATFINITE.E4M3.F32.PACK_AB_MERGE_C R36, R36, R109, RZ ;  /* 0x0000006d2424723e */ /* 0x000fc400048070ff */
[----:B------:R-:W-:Y:S02]  /*7f00*/  F2FP.SATFINITE.E4M3.F32.PACK_AB_MERGE_C R33, R28, R33, R111 ;  /* 0x000000211c21723e */ /* 0x000fe4000480706f */
[----:B------:R-:W-:Y:S01]  /*7f10*/  F2FP.SATFINITE.E4M3.F32.PACK_AB_MERGE_C R7, R6, R115, R7 ;  /* 0x000000730607723e */ /* 0x000fe20004807007 */
[----:B------:R-:W-:Y:S01]  /*7f20*/  IMAD.MOV.U32 R6, RZ, RZ, R30 ;  /* 0x000000ffff067224 */ /* 0x000fe200078e001e */
[----:B------:R-:W-:Y:S02]  /*7f30*/  F2FP.SATFINITE.E4M3.F32.PACK_AB_MERGE_C R11, R5, R116, R36 ;  /* 0x00000074050b723e */ /* 0x000fe40004807024 */
[----:B------:R-:W-:Y:S02]  /*7f40*/  F2FP.SATFINITE.E4M3.F32.PACK_AB_MERGE_C R9, R9, R34, R112 ;  /* 0x000000220909723e */ /* 0x000fe40004807070 */
[----:B------:R-:W-:-:S07]  /*7f50*/  MOV R5, R33 ;  /* 0x0000002100057202 */ /* 0x000fce0000000f00 */
.L_x_3137:
[----:B------:R-:W-:Y:S05]  /*7f60*/  BSYNC B2 ;  /* 0x0000000000027941 */ /* 0x000fea0003800000 */
.L_x_3136:
[C---:B------:R-:W-:Y:S01]  /*7f70*/  ISETP.GE.AND P3, PT, R15.reuse, R108, PT ;  /* 0x0000006c0f00720c */ /* 0x040fe20003f66270 */
[----:B------:R-:W-:Y:S02]  /*7f80*/  ULDC.64 UR4, c[0x0][0x208] ;  /* 0x0000820000047ab9 */ /* 0x000fe40000000a00 */
[----:B0-----:R0:W-:Y:S10]  /*7f90*/  ST.E.128 desc[UR4][R12.64], R4 ;  /* 0x000000040c007985 */ /* 0x0011f4000c101d04 */
[----:B------:R-:W-:-:S04]  /*7fa0*/  @!P3 IADD3 R14, P4, R15, R14, RZ ;  /* 0x0000000e0f0eb210 */ /* 0x000fc80007f9e0ff */
[----:B------:R-:W-:-:S05]  /*7fb0*/  @!P3 LEA.HI.X.SX32 R15, R15, R29, 0x1, P4 ;  /* 0x0000001d0f0fb211 */ /* 0x000fca00020f0eff */
[----:B------:R0:W-:Y:S04]  /*7fc0*/  @!P3 ST.E.128 desc[UR4][R14.64], R8 ;  /* 0x000000080e00b985 */ /* 0x0001e8000c101d04 */
.L_x_3135:
[----:B------:R-:W-:Y:S05]  /*7fd0*/  BSYNC B1 ;  /* 0x0000000000017941 */ /* 0x000fea0003800000 */
.L_x_3134:
[----:B------:R-:W-:-:S03]  /*7fe0*/  UMOV UR4, 0xffffffff ;  /* 0xffffffff00047882 */ /* 0x000fc60000000000 */
[----:B------:R-:W-:Y:S05]  /*7ff0*/  BRA.DIV UR4, `(.L_x_3138) ;  /* 0x00000216042c7947 */ /* 0x000fea000b800000 */
[----:B0-----:R-:W0:Y:S04]  /*8000*/  SHFL.IDX PT, R101, R101, 0x2, 0x1c1f ;  /* 0x005c1f0065657f89 */ /* 0x001e2800000e0000 */
[----:B------:R0:W0:Y:S02]  /*8010*/  SHFL.IDX PT, R14, R100, 0x2, 0x1c1f ;  /* 0x005c1f00640e7f89 */ /* 0x00002400000e0000 */
.L_x_3431:
        /* <DEDUP_REMOVED lines=8> */
[----:B------:R-:W-:Y:S01]  /*80a0*/  LEA.HI R110, R5, R110, RZ, 0x5 ;  /* 0x0000006e056e7211 */ /* 0x000fe200078f28ff */
[----:B------:R-:W-:-:S03]  /*80b0*/  IMAD R5, R188, 0x5000, R0 ;  /* 0x00005000bc057824 */ /* 0x000fc600078e0200 */
[----:B------:R-:W-:Y:S02]  /*80c0*/  LEA.HI.SX32 R15, R110, R63, 0x1b ;  /* 0x0000003f6e0f7211 */ /* 0x000fe400078fdaff */
[----:B------:R-:W-:-:S03]  /*80d0*/  IADD3 R5, R18, R5, RZ ;  /* 0x0000000512057210 */ /* 0x000fc60007ffe0ff */
[----:B------:R-:W-:-:S05]  /*80e0*/  IMAD.SHL.U32 R15, R15, 0x10, RZ ;  /* 0x000000100f0f7824 */ /* 0x000fca00078e00ff */
[----:B------:R-:W-:-:S04]  /*80f0*/  LOP3.LUT R4, R202, 0x70, R15, 0xf8, !PT ;  /* 0x00000070ca047812 */ /* 0x000fc800078ef80f */
[----:B------:R-:W-:-:S05]  /*8100*/  LOP3.LUT R4, R4, R99, RZ, 0x3c, !PT ;  /* 0x0000006304047212 */ /* 0x000fca00078e3cff */
[----:B------:R-:W-:-:S04]  /*8110*/  IMAD.IADD R7, R209, 0x1, R4 ;  /* 0x00000001d1077824 */ /* 0x000fc800078e0204 */
[----:B------:R-:W-:-:S04]  /*8120*/  IMAD R7, R188, 0x5000, R7 ;  /* 0x00005000bc077824 */ /* 0x000fc800078e0207 */
[----:B------:R-:W-:Y:S02]  /*8130*/  IMAD.IADD R8, R18, 0x1, R7 ;  /* 0x0000000112087824 */ /* 0x000fe400078e0207 */
        /* <DEDUP_REMOVED lines=15> */
[----:B------:R-:W-:Y:S01]  /*8230*/  LOP3.LUT R32, R43, 0xff0000ff, RZ, 0xc0, !PT ;  /* 0xff0000ff2b207812 */ /* 0x000fe200078ec0ff */
[----:B------:R-:W-:Y:S01]  /*8240*/  IMAD.SHL.U32 R39, R39, 0x100, RZ ;  /* 0x0000010027277824 */ /* 0x000fe200078e00ff */
[----:B------:R-:W-:-:S02]  /*8250*/  SHF.R.U32.HI R37, RZ, 0x8, R45 ;  /* 0x00000008ff257819 */ /* 0x000fc4000001162d */
[----:B------:R-:W-:Y:S02]  /*8260*/  SHF.R.U32.HI R43, RZ, 0x10, R43 ;  /* 0x00000010ff2b7819 */ /* 0x000fe4000001162b */
[----:B------:R-:W-:Y:S01]  /*8270*/  LOP3.LUT R38, R47, 0xff0000ff, RZ, 0xc0, !PT ;  /* 0xff0000ff2f267812 */ /* 0x000fe200078ec0ff */
[----:B------:R-:W-:Y:S01]  /*8280*/  IMAD.SHL.U32 R37, R37, 0x100, RZ ;  /* 0x0000010025257824 */ /* 0x000fe200078e00ff */
[----:B------:R-:W-:Y:S02]  /*8290*/  SHF.L.U32 R35, R35, 0x8, RZ ;  /* 0x0000000823237819 */ /* 0x000fe400000006ff */
[----:B------:R-:W-:Y:S01]  /*82a0*/  LOP3.LUT R8, R8, 0xff0000, R33, 0xf8, !PT ;  /* 0x00ff000008087812 */ /* 0x000fe200078ef821 */
[----:B------:R-:W-:Y:S01]  /*82b0*/  IMAD.U32 R33, R43, 0x10000, RZ ;  /* 0x000100002b217824 */ /* 0x000fe200078e00ff */
[----:B------:R-:W-:Y:S02]  /*82c0*/  LOP3.LUT R36, R45, 0xff0000ff, RZ, 0xc0, !PT ;  /* 0xff0000ff2d247812 */ /* 0x000fe400078ec0ff */
[----:B------:R-:W-:-:S02]  /*82d0*/  LOP3.LUT R4, R32, 0xff00, R35, 0xf8, !PT ;  /* 0x0000ff0020047812 */ /* 0x000fc400078ef823 */
[----:B------:R-:W-:Y:S02]  /*82e0*/  LOP3.LUT R40, R38, 0xff00, R39, 0xf8, !PT ;  /* 0x0000ff0026287812 */ /* 0x000fe400078ef827 */
[----:B------:R-:W-:Y:S02]  /*82f0*/  F2FP.F16.E4M3.UNPACK_B R38, R107.H1 ;  /* 0x0000006bff26723e */ /* 0x000fe400030006ff */
[----:B------:R-:W-:Y:S02]  /*8300*/  F2FP.F16.E4M3.UNPACK_B R35, R34.H1 ;  /* 0x00000022ff23723e */ /* 0x000fe400030006ff */
[----:B------:R-:W-:Y:S01]  /*8310*/  F2FP.F16.E4M3.UNPACK_B R32, R31.H1 ;  /* 0x0000001fff20723e */ /* 0x000fe200030006ff */
[----:B------:R-:W-:Y:S01]  /*8320*/  HADD2.F32 R6, -RZ, R38.H0_H0 ;  /* 0x20000026ff067230 */ /* 0x000fe20000004100 */
[----:B------:R-:W-:Y:S02]  /*8330*/  SHF.R.U32.HI R41, RZ, 0x10, R47 ;  /* 0x00000010ff297819 */ /* 0x000fe4000001162f */
[----:B------:R-:W-:Y:S01]  /*8340*/  LOP3.LUT R10, R36, 0xff00, R37, 0xf8, !PT ;  /* 0x0000ff00240a7812 */ /* 0x000fe200078ef825 */
[----:B------:R-:W-:Y:S01]  /*8350*/  HADD2.F32 R30, -RZ, R32.H0_H0 ;  /* 0x20000020ff1e7230 */ /* 0x000fe20000004100 */
[----:B------:R-:W-:Y:S01]  /*8360*/  SHF.R.U32.HI R42, RZ, 0x10, R45 ;  /* 0x00000010ff2a7819 */ /* 0x000fe2000001162d */
[----:B------:R-:W-:Y:S01]  /*8370*/  IMAD.U32 R41, R41, 0x10000, RZ ;  /* 0x0001000029297824 */ /* 0x000fe200078e00ff */
[----:B------:R-:W-:Y:S01]  /*8380*/  LOP3.LUT R4, R4, 0xff0000, R33, 0xf8, !PT ;  /* 0x00ff000004047812 */ /* 0x000fe200078ef821 */
[----:B------:R-:W-:Y:S01]  /*8390*/  HADD2.F32 R33, -RZ, R35.H0_H0 ;  /* 0x20000023ff217230 */ /* 0x000fe20000004100 */
[----:B------:R-:W-:Y:S01]  /*83a0*/  F2FP.F16.E4M3.UNPACK_B R36, R104.H1 ;  /* 0x00000068ff24723e */ /* 0x000fe200030006ff */
[----:B------:R-:W-:-:S02]  /*83b0*/  IMAD.U32 R39, R42, 0x10000, RZ ;  /* 0x000100002a277824 */ /* 0x000fc400078e00ff */
[-C--:B------:R-:W-:Y:S01]  /*83c0*/  FMUL.FTZ R42, R30, R6.reuse ;  /* 0x000000061e2a7220 */ /* 0x080fe20000410000 */
[----:B------:R-:W-:Y:S01]  /*83d0*/  F2FP.F16.E4M3.UNPACK_B R107, R107 ;  /* 0x0000006bff6b723e */ /* 0x000fe200020006ff */
[C---:B------:R-:W-:Y:S01]  /*83e0*/  FMUL.FTZ R43, R33.reuse, R6 ;  /* 0x00000006212b7220 */ /* 0x040fe20000410000 */
[----:B------:R-:W-:Y:S01]  /*83f0*/  HADD2.F32 R37, -RZ, R36.H0_H0 ;  /* 0x20000024ff257230 */ /* 0x000fe20000004100 */
[----:B------:R-:W-:Y:S02]  /*8400*/  LOP3.LUT R6, R40, 0xff0000, R41, 0xf8, !PT ;  /* 0x00ff000028067812 */ /* 0x000fe400078ef829 */
[----:B------:R-:W-:Y:S01]  /*8410*/  LOP3.LUT R10, R10, 0xff0000, R39, 0xf8, !PT ;  /* 0x00ff00000a0a7812 */ /* 0x000fe200078ef827 */
[----:B------:R-:W-:Y:S02]  /*8420*/  HADD2.F32 R39, -RZ, R38.H1_H1 ;  /* 0x30000026ff277230 */ /* 0x000fe40000004100 */
[-C--:B------:R-:W-:Y:S01]  /*8430*/  FFMA.FTZ R30, R30, R37.reuse, -R43 ;  /* 0x000000251e1e7223 */ /* 0x080fe2000001082b */
[----:B------:R-:W-:Y:S01]  /*8440*/  FFMA.FTZ R41, R33, R37, R42 ;  /* 0x0000002521297223 */ /* 0x000fe2000001002a */
[----:B------:R-:W-:Y:S01]  /*8450*/  HADD2.F32 R37, -RZ, R36.H1_H1 ;  /* 0x30000024ff257230 */ /* 0x000fe20000004100 */
[----:B------:R-:W-:Y:S01]  /*8460*/  F2FP.F16.E4M3.UNPACK_B R34, R34 ;  /* 0x00000022ff22723e */ /* 0x000fe200020006ff */
[----:B------:R-:W-:Y:S01]  /*8470*/  HADD2.F32 R36, -RZ, R35.H1_H1 ;  /* 0x30000023ff247230 */ /* 0x000fe20000004100 */
[----:B------:R-:W-:Y:S01]  /*8480*/  F2FP.F16.E4M3.UNPACK_B R31, R31 ;  /* 0x0000001fff1f723e */ /* 0x000fe200020006ff */
[----:B------:R-:W-:Y:S01]  /*8490*/  HADD2.F32 R33, -RZ, R32.H1_H1 ;  /* 0x30000020ff217230 */ /* 0x000fe20000004100 */
[----:B------:R-:W-:Y:S01]  /*84a0*/  F2FP.F16.E4M3.UNPACK_B R104, R104 ;  /* 0x00000068ff68723e */ /* 0x000fe200020006ff */
[----:B------:R-:W-:-:S02]  /*84b0*/  HADD2.F32 R38, -RZ, R107.H0_H0 ;  /* 0x2000006bff267230 */ /* 0x000fc40000004100 */
[CC--:B------:R-:W-:Y:S01]  /*84c0*/  FMUL.FTZ R40, R36.reuse, R39.reuse ;  /* 0x0000002724287220 */ /* 0x0c0fe20000410000 */
[----:B------:R-:W-:Y:S02]  /*84d0*/  HADD2.F32 R35, -RZ, R34.H0_H0 ;  /* 0x20000022ff237230 */ /* 0x000fe40000004100 */
[C---:B------:R-:W-:Y:S01]  /*84e0*/  FMUL.FTZ R39, R33.reuse, R39 ;  /* 0x0000002721277220 */ /* 0x040fe20000410000 */
[----:B------:R-:W-:Y:S02]  /*84f0*/  HADD2.F32 R32, -RZ, R31.H0_H0 ;  /* 0x2000001fff207230 */ /* 0x000fe40000004100 */
[-C--:B------:R-:W-:Y:S01]  /*8500*/  FFMA.FTZ R43, R33, R37.reuse, -R40 ;  /* 0x00000025212b7223 */ /* 0x080fe20000010828 */
[----:B------:R-:W-:Y:S02]  /*8510*/  HADD2.F32 R33, -RZ, R104.H0_H0 ;  /* 0x20000068ff217230 */ /* 0x000fe40000004100 */
[----:B------:R-:W-:Y:S01]  /*8520*/  FFMA.FTZ R44, R36, R37, R39 ;  /* 0x00000025242c7223 */ /* 0x000fe20000010027 */
        /* <DEDUP_REMOVED lines=21> */
[-C--:B------:R-:W-:Y:S01]  /*8680*/  FMUL.FTZ R45, R35, R37.reuse ;  /* 0x00000025232d7220 */ /* 0x080fe20000410000 */
        /* <DEDUP_REMOVED lines=19> */
[----:B------:R-:W-:Y:S01]  /*87c0*/  HADD2.F32 R31, -RZ, R31.H1_H1 ;  /* 0x3000001fff1f7230 */ /* 0x000fe20000004100 */
[----:B------:R-:W-:Y:S01]  /*87d0*/  F2FP.SATFINITE.E4M3.F32.PACK_AB_MERGE_C R46, R47, R46, RZ ;  /* 0x0000002e2f2e723e */ /* 0x000fe200048070ff */
[----:B------:R-:W-:-:S02]  /*87e0*/  HADD2.F32 R29, -RZ, R28.H0_H0 ;  /* 0x2000001cff1d7230 */ /* 0x000fc40000004100 */
[----:B------:R-:W-:Y:S01]  /*87f0*/  FMUL.FTZ R36, R32, R34 ;  /* 0x0000002220247220 */ /* 0x000fe20000410000 */
[----:B------:R-:W-:Y:S02]  /*8800*/  HADD2.F32 R28, -RZ, R28.H1_H1 ;  /* 0x3000001cff1c7230 */ /* 0x000fe40000004100 */
[----:B------:R-:W-:Y:S01]  /*8810*/  FMUL.FTZ R37, R31, R106 ;  /* 0x0000006a1f257220 */ /* 0x000fe20000410000 */
[--C-:B------:R-:W-:Y:S02]  /*8820*/  HADD2.F32 R33, -RZ, R102.reuse.H0_H0 ;  /* 0x20000066ff217230 */ /* 0x100fe40000004100 */
[----:B------:R-:W-:Y:S01]  /*8830*/  FMUL.FTZ R35, R29, R34 ;  /* 0x000000221d237220 */ /* 0x000fe20000410000 */
[----:B------:R-:W-:Y:S02]  /*8840*/  HADD2.F32 R102, -RZ, R102.H1_H1 ;  /* 0x30000066ff667230 */ /* 0x000fe40000004100 */
[----:B------:R-:W-:Y:S01]  /*8850*/  FMUL.FTZ R106, R28, R106 ;  /* 0x0000006a1c6a7220 */ /* 0x000fe20000410000 */
[----:B------:R-:W-:Y:S01]  /*8860*/  F2FP.F16.E4M3.UNPACK_B R34, R9 ;  /* 0x00000009ff22723e */ /* 0x000fe200020006ff */
[----:B------:R-:W-:Y:S01]  /*8870*/  FFMA.FTZ R38, R32, R33, R35 ;  /* 0x0000002120267223 */ /* 0x000fe20000010023 */
[----:B------:R-:W-:Y:S01]  /*8880*/  F2FP.F16.E4M3.UNPACK_B R32, R5 ;  /* 0x00000005ff20723e */ /* 0x000fe200020006ff */
[----:B------:R-:W-:Y:S01]  /*8890*/  FFMA.FTZ R28, R28, R102, -R37 ;  /* 0x000000661c1c7223 */ /* 0x000fe20000010825 */
[----:B------:R-:W-:Y:S01]  /*88a0*/  F2FP.F16.E4M3.UNPACK_B R37, R10 ;  /* 0x0000000aff25723e */ /* 0x000fe200020006ff */
[----:B------:R-:W-:Y:S01]  /*88b0*/  FFMA.FTZ R45, R31, R102, R106 ;  /* 0x000000661f2d7223 */ /* 0x000fe2000001006a */
[----:B------:R-:W-:Y:S01]  /*88c0*/  FFMA.FTZ R29, R29, R33, -R36 ;  /* 0x000000211d1d7223 */ /* 0x000fe20000010824 */
[----:B------:R-:W-:Y:S01]  /*88d0*/  F2FP.SATFINITE.E4M3.F32.PACK_AB_MERGE_C R31, R42, R39, R30 ;  /* 0x000000272a1f723e */ /* 0x000fe2000480701e */
[----:B------:R-:W-:Y:S01]  /*88e0*/  HADD2.F32 R35, -RZ, R34.H0_H0 ;  /* 0x20000022ff237230 */ /* 0x000fe20000004100 */
[----:B------:R-:W-:Y:S01]  /*88f0*/  F2FP.SATFINITE.E4M3.F32.PACK_AB_MERGE_C R30, R107, R40, R41 ;  /* 0x000000286b1e723e */ /* 0x000fe20004807029 */
[----:B------:R-:W-:Y:S01]  /*8900*/  HADD2.F32 R40, -RZ, R37.H0_H0 ;  /* 0x20000025ff287230 */ /* 0x000fe20000004100 */
[----:B------:R-:W-:Y:S01]  /*8910*/  F2FP.SATFINITE.E4M3.F32.PACK_AB_MERGE_C R96, R97, R96, RZ ;  /* 0x000000606160723e */ /* 0x000fe200048070ff */
[----:B------:R-:W-:Y:S01]  /*8920*/  HADD2.F32 R33, -RZ, R32.H0_H0 ;  /* 0x20000020ff217230 */ /* 0x000fe20000004100 */
[----:B------:R-:W-:Y:S01]  /*8930*/  F2FP.F16.E4M3.UNPACK_B R36, R8 ;  /* 0x00000008ff24723e */ /* 0x000fe200020006ff */
[----:B------:R-:W-:Y:S01]  /*8940*/  HADD2.F32 R34, -RZ, R34.H1_H1 ;  /* 0x30000022ff227230 */ /* 0x000fe20000004100 */
[----:B------:R-:W-:Y:S01]  /*8950*/  F2FP.SATFINITE.E4M3.F32.PACK_AB_MERGE_C R29, R28, R29, R46 ;  /* 0x0000001d1c1d723e */ /* 0x000fe2000480702e */
[----:B------:R-:W-:Y:S01]  /*8960*/  FMUL.FTZ R42, R35, R40 ;  /* 0x00000028232a7220 */ /* 0x000fe20000410000 */
[----:B------:R-:W-:Y:S01]  /*8970*/  F2FP.SATFINITE.E4M3.F32.PACK_AB_MERGE_C R28, R45, R38, R96 ;  /* 0x000000262d1c723e */ /* 0x000fe20004807060 */
[----:B------:R-:W-:-:S02]  /*8980*/  HADD2.F32 R38, -RZ, R36.H0_H0 ;  /* 0x20000024ff267230 */ /* 0x000fc40000004100 */
[----:B------:R-:W-:Y:S01]  /*8990*/  FMUL.FTZ R40, R33, R40 ;  /* 0x0000002821287220 */ /* 0x000fe20000410000 */
[----:B------:R-:W-:Y:S01]  /*89a0*/  HADD2.F32 R37, -RZ, R37.H1_H1 ;  /* 0x30000025ff257230 */ /* 0x000fe20000004100 */
[----:B------:R-:W-:Y:S01]  /*89b0*/  F2FP.F16.E4M3.UNPACK_B R5, R5.H1 ;  /* 0x00000005ff05723e */ /* 0x000fe200030006ff */
[----:B------:R-:W-:Y:S02]  /*89c0*/  HADD2.F32 R32, -RZ, R32.H1_H1 ;  /* 0x30000020ff207230 */ /* 0x000fe40000004100 */
[-C--:B------:R-:W-:Y:S01]  /*89d0*/  FFMA.FTZ R40, R35, R38.reuse, R40 ;  /* 0x0000002623287223 */ /* 0x080fe20000010028 */
[----:B------:R-:W-:Y:S02]  /*89e0*/  HADD2.F32 R35, -RZ, R36.H1_H1 ;  /* 0x30000024ff237230 */ /* 0x000fe40000004100 */
[-C--:B------:R-:W-:Y:S01]  /*89f0*/  FMUL.FTZ R39, R34, R37.reuse ;  /* 0x0000002522277220 */ /* 0x080fe20000410000 */
[----:B------:R-:W-:Y:S01]  /*8a00*/  FFMA.FTZ R42, R33, R38, -R42 ;  /* 0x00000026212a7223 */ /* 0x000fe2000001082a */
[C---:B------:R-:W-:Y:S01]  /*8a10*/  FMUL.FTZ R37, R32.reuse, R37 ;  /* 0x0000002520257220 */ /* 0x040fe20000410000 */
[----:B------:R-:W-:Y:S01]  /*8a20*/  F2FP.F16.E4M3.UNPACK_B R33, R9.H1 ;  /* 0x00000009ff21723e */ /* 0x000fe200030006ff */
[-C--:B------:R-:W-:Y:S01]  /*8a30*/  FFMA.FTZ R41, R32, R35.reuse, -R39 ;  /* 0x0000002320297223 */ /* 0x080fe20000010827 */
[----:B------:R-:W-:Y:S01]  /*8a40*/  F2FP.F16.E4M3.UNPACK_B R32, R10.H1 ;  /* 0x0000000aff20723e */ /* 0x000fe200030006ff */
[----:B------:R-:W-:Y:S01]  /*8a50*/  FFMA.FTZ R43, R34, R35, R37 ;  /* 0x00000023222b7223 */ /* 0x000fe20000010025 */
[----:B------:R-:W-:Y:S01]  /*8a60*/  HADD2.F32 R9, -RZ, R5.H0_H0 ;  /* 0x20000005ff097230 */ /* 0x000fe20000004100 */
[----:B------:R-:W-:Y:S01]  /*8a70*/  F2FP.F16.E4M3.UNPACK_B R8, R8.H1 ;  /* 0x00000008ff08723e */ /* 0x000fe200030006ff */
[----:B------:R-:W-:Y:S01]  /*8a80*/  HADD2.F32 R10, -RZ, R33.H0_H0 ;  /* 0x20000021ff0a7230 */ /* 0x000fe20000004100 */
[----:B------:R-:W-:Y:S01]  /*8a90*/  F2FP.F16.E4M3.UNPACK_B R37, R6.H1 ;  /* 0x00000006ff25723e */ /* 0x000fe200030006ff */
[----:B------:R-:W-:-:S02]  /*8aa0*/  HADD2.F32 R34, -RZ, R32.H0_H0 ;  /* 0x20000020ff227230 */ /* 0x000fc40000004100 */
[----:B------:R-:W-:Y:S02]  /*8ab0*/  HADD2.F32 R33, -RZ, R33.H1_H1 ;  /* 0x30000021ff217230 */ /* 0x000fe40000004100 */
        /* <DEDUP_REMOVED lines=8> */
[----:B------:R-:W-:Y:S01]  /*8b40*/  FFMA.FTZ R45, R10, R32, R35 ;  /* 0x000000200a2d7223 */ /* 0x000fe20000010023 */
[----:B------:R-:W-:Y:S02]  /*8b50*/  F2FP.F16.E4M3.UNPACK_B R10, R11 ;  /* 0x0000000bff0a723e */ /* 0x000fe400020006ff */
[----:B------:R-:W-:Y:S01]  /*8b60*/  FFMA.FTZ R46, R33, R8, R36 ;  /* 0x00000008212e7223 */ /* 0x000fe20000010024 */
[----:B------:R-:W-:Y:S01]  /*8b70*/  F2FP.F16.E4M3.UNPACK_B R36, R6 ;  /* 0x00000006ff24723e */ /* 0x000fe200020006ff */
[----:B------:R-:W-:Y:S01]  /*8b80*/  FFMA.FTZ R47, R5, R8, -R34 ;  /* 0x00000008052f7223 */ /* 0x000fe20000010822 */
[-C--:B------:R-:W-:Y:S01]  /*8b90*/  F2FP.F16.E4M3.UNPACK_B R5, R7.reuse ;  /* 0x00000007ff05723e */ /* 0x080fe200020006ff */
[----:B------:R-:W-:Y:S01]  /*8ba0*/  FFMA.FTZ R44, R9, R32, -R38 ;  /* 0x00000020092c7223 */ /* 0x000fe20000010826 */
        /* <DEDUP_REMOVED lines=10> */
[C---:B------:R-:W-:Y:S01]  /*8c50*/  FMUL.FTZ R39, R8.reuse, R39 ;  /* 0x0000002708277220 */ /* 0x040fe20000410000 */
[----:B------:R-:W-:Y:S01]  /*8c60*/  HADD2.F32 R35, -RZ, R6.H0_H0 ;  /* 0x20000006ff237230 */ /* 0x000fe20000004100 */
[----:B------:R-:W-:Y:S01]  /*8c70*/  F2FP.SATFINITE.E4M3.F32.PACK_AB_MERGE_C R44, R47, R44, RZ ;  /* 0x0000002c2f2c723e */ /* 0x000fe200048070ff */
[----:B------:R-:W-:Y:S02]  /*8c80*/  HADD2.F32 R4, -RZ, R11.H0_H0 ;  /* 0x2000000bff047230 */ /* 0x000fe40000004100 */
[----:B--2---:R-:W-:Y:S01]  /*8c90*/  FMUL.FTZ R103, R9, R38 ;  /* 0x0000002609677220 */ /* 0x004fe20000410000 */
[----:B------:R-:W-:Y:S02]  /*8ca0*/  HADD2.F32 R34, -RZ, R33.H0_H0 ;  /* 0x20000021ff227230 */ /* 0x000fe40000004100 */
[----:B------:R-:W-:Y:S01]  /*8cb0*/  FFMA.FTZ R97, R8, R35, -R97 ;  /* 0x0000002308617223 */ /* 0x000fe20000010861 */
[----:B------:R-:W-:-:S02]  /*8cc0*/  HADD2.F32 R11, -RZ, R11.H1_H1 ;  /* 0x3000000bff0b7230 */ /* 0x000fc40000004100 */
[C---:B------:R-:W-:Y:S01]  /*8cd0*/  FMUL.FTZ R96, R4.reuse, R38 ;  /* 0x0000002604607220 */ /* 0x040fe20000410000 */
[----:B------:R-:W-:Y:S02]  /*8ce0*/  HADD2.F32 R8, -RZ, R37.H1_H1 ;  /* 0x30000025ff087230 */ /* 0x000fe40000004100 */
[-C--:B------:R-:W-:Y:S01]  /*8cf0*/  FFMA.FTZ R103, R4, R34.reuse, R103 ;  /* 0x0000002204677223 */ /* 0x080fe20000010067 */
[----:B------:R-:W-:Y:S02]  /*8d00*/  HADD2.F32 R7, -RZ, R7.H1_H1 ;  /* 0x30000007ff077230 */ /* 0x000fe40000004100 */
[----:B------:R-:W-:Y:S01]  /*8d10*/  FFMA.FTZ R39, R32, R35, R39 ;  /* 0x0000002320277223 */ /* 0x000fe20000010027 */
[----:B------:R-:W-:Y:S02]  /*8d20*/  HADD2.F32 R10, -RZ, R10.H1_H1 ;  /* 0x3000000aff0a7230 */ /* 0x000fe40000004100 */
[----:B------:R-:W-:Y:S01]  /*8d30*/  FFMA.FTZ R96, R9, R34, -R96 ;  /* 0x0000002209607223 */ /* 0x000fe20000010860 */
[----:B------:R-:W-:-:S02]  /*8d40*/  HADD2.F32 R36, -RZ, R36.H1_H1 ;  /* 0x30000024ff247230 */ /* 0x000fc40000004100 */
[-C--:B------:R-:W-:Y:S01]  /*8d50*/  FMUL.FTZ R32, R11, R8.reuse ;  /* 0x000000080b207220 */ /* 0x080fe20000410000 */
[----:B------:R-:W-:Y:S02]  /*8d60*/  HADD2.F32 R5, -RZ, R5.H1_H1 ;  /* 0x30000005ff057230 */ /* 0x000fe40000004100 */
[----:B------:R-:W-:Y:S01]  /*8d70*/  FMUL.FTZ R34, R7, R8 ;  /* 0x0000000807227220 */ /* 0x000fe20000410000 */
        /* <DEDUP_REMOVED lines=13> */
[----:B------:R-:W-:Y:S01]  /*8e50*/  F2FP.SATFINITE.E4M3.F32.PACK_AB_MERGE_C R7, R8, R97, R7 ;  /* 0x000000610807723e */ /* 0x000fe20004807007 */
[----:B------:R-:W-:Y:S01]  /*8e60*/  IMAD.MOV.U32 R8, RZ, RZ, R30 ;  /* 0x000000ffff087224 */ /* 0x000fe200078e001e */
[----:B------:R-:W-:Y:S01]  /*8e70*/  F2FP.SATFINITE.E4M3.F32.PACK_AB_MERGE_C R11, R6, R39, R34 ;  /* 0x00000027060b723e */ /* 0x000fe20004807022 */
[----:B------:R-:W-:Y:S01]  /*8e80*/  IMAD.MOV.U32 R6, RZ, RZ, R29 ;  /* 0x000000ffff067224 */ /* 0x000fe200078e001d */
[----:B------:R-:W-:Y:S02]  /*8e90*/  F2FP.SATFINITE.E4M3.F32.PACK_AB_MERGE_C R9, R43, R40, R45 ;  /* 0x000000282b09723e */ /* 0x000fe4000480702d */
[----:B------:R-:W-:-:S07]  /*8ea0*/  MOV R4, R31 ;  /* 0x0000001f00047202 */ /* 0x000fce0000000f00 */
.L_x_3140:
[----:B------:R-:W-:Y:S05]  /*8eb0*/  BSYNC B1 ;  /* 0x0000000000017941 */ /* 0x000fea0003800000 */
.L_x_3139:
[----:B------:R-:W-:Y:S01]  /*8ec0*/  ISETP.GE.AND P2, PT, R15, R108, PT ;  /* 0x0000006c0f00720c */ /* 0x000fe20003f46270 */
[----:B------:R-:W-:Y:S02]  /*8ed0*/  ULDC.64 UR4, c[0x0][0x208] ;  /* 0x0000820000047ab9 */ /* 0x000fe40000000a00 */
[----:B0-----:R0:W-:Y:S10]  /*8ee0*/  ST.E.128 desc[UR4][R12.64], R4 ;  /* 0x000000040c007985 */ /* 0x0011f4000c101d04 */
[----:B------:R-:W-:Y:S05]  /*8ef0*/  @P2 BRA `(.L_x_3118) ;  /* 0x0000000400802947 */ /* 0x000fea0003800000 */
[----:B0-----:R-:W-:Y:S01]  /*8f00*/  IADD3 R4, P2, R15, R14, RZ ;  /* 0x0000000e0f047210 */ /* 0x001fe20007f5e0ff */
[----:B------:R-:W-:-:S03]  /*8f10*/  ULDC.64 UR4, c[0x0][0x208] ;  /* 0x0000820000047ab9 */ /* 0x000fc60000000a00 */
[----:B------:R-:W-:-:S05]  /*8f20*/  LEA.HI.X.SX32 R5, R15, R101, 0x1, P2 ;  /* 0x000000650f057211 */ /* 0x000fca00010f0eff */
[----:B------:R0:W-:Y:S01]  /*8f30*/  ST.E.128 desc[UR4][R4.64], R8 ;  /* 0x0000000804007985 */ /* 0x0001e2000c101d04 */
[----:B------:R-:W-:Y:S05]  /*8f40*/  BRA `(.L_x_3118) ;  /* 0x00000004006c7947 */ /* 0x000fea0003800000 */
.L_x_3088:
[----:B------:R-:W2:Y:S02]  /*8f50*/  LDL R4, [R1+0x4] ;  /* 0x0000040001047983 */ /* 0x000ea40000100800 */
[----:B--2---:R-:W-:-:S13]  /*8f60*/  R2UR UR4, R4 ;  /* 0x00000000040472ca */ /* 0x004fda00000e0000 */
[----:B------:R-:W-:-:S06]  /*8f70*/  UISETP.NE.AND UP0, UPT, UR4, 0x3, UPT ;  /* 0x000000030400788c */ /* 0x000fcc000bf05270 */
[----:B------:R-:W-:-:S13]  /*8f80*/  PLOP3.LUT P5, PT, PT, PT, UP0, 0x80, 0x0 ;  /* 0x000000000000781c */ /* 0x000fda0003faf008 */
[----:B------:R-:W-:Y:S05]  /*8f90*/  @!P5 BRA `(.L_x_3141) ;  /* 0x000000000004d947 */ /* 0x000fea0003800000 */
[----:B------:R-:W-:Y:S01]  /*8fa0*/  BPT.TRAP 0x1 ;  /* 0x000000040000795c */ /* 0x000fe20000300000 */
.L_x_3141:
[----:B------:R-:W-:Y:S01]  /*8fb0*/  IMAD R86, R188, 0x8, R18 ;  /* 0x00000008bc567824 */ /* 0x000fe200078e0212 */
[----:B------:R-:W-:Y:S01]  /*8fc0*/  SHF.L.U32 R98, R195, 0x1f, RZ ;  /* 0x0000001fc3627819 */ /* 0x000fe200000006ff */
[----:B------:R-:W-:Y:S01]  /*8fd0*/  BSSY B1, `(.L_x_3142) ;  /* 0x0000004000017945 */ /* 0x000fe20003800000 */
[----:B------:R-:W-:Y:S02]  /*8fe0*/  SHF.R.S32.HI R93, RZ, 0x1f, R92 ;  /* 0x0000001fff5d7819 */ /* 0x000fe4000001145c */
[----:B------:R-:W0:Y:S02]  /*8ff0*/  SYNCS.PHASECHK.TRANS64.TRYWAIT P2, [R86+URZ+0x22890], R98 ;  /* 0x02289062560075a7 */ /* 0x000e24000804017f */
[----:B0-----:R-:W-:Y:S05]  /*9000*/  @!P2 BRA `(.L_x_3143) ;  /* 0x000002040070a947 */ /* 0x001fea0003800000 */
.L_x_3432:
[----:B------:R-:W-:Y:S05]  /*9010*/  BSYNC B1 ;  /* 0x0000000000017941 */ /* 0x000fea0003800000 */
.L_x_3142:
        /* <DEDUP_REMOVED lines=13> */
[----:B------:R-:W-:Y:S01]  /*90f0*/  ULDC.64 UR4, c[0x0][0x308] ;  /* 0x0000c20000047ab9 */ /* 0x000fe20000000a00 */
[----:B------:R-:W-:-:S02]  /*9100*/  IADD3 R30, -R191, R95, RZ ;  /* 0x0000005fbf1e7210 */ /* 0x000fc40007ffe1ff */
[----:B------:R-:W-:Y:S02]  /*9110*/  IMAD.IADD R5, R5, 0x1, R7 ;  /* 0x0000000105057824 */ /* 0x000fe400078e0207 */
        /* <DEDUP_REMOVED lines=9> */
.L_x_3436:
        /* <DEDUP_REMOVED lines=14> */
.L_x_3146:
[----:B------:R-:W-:Y:S05]  /*9290*/  BSYNC B1 ;  /* 0x0000000000017941 */ /* 0x000fea0003800000 */
.L_x_3145:
[----:B------:R-:W-:-:S03]  /*92a0*/  UMOV UR4, 0xffffffff ;  /* 0xffffffff00047882 */ /* 0x000fc60000000000 */
[----:B------:R-:W-:Y:S05]  /*92b0*/  BRA.DIV UR4, `(.L_x_3147) ;  /* 0x0000020604207947 */ /* 0x000fea000b800000 */
[----:B--2-4-:R2:W4:Y:S04]  /*92c0*/  SHFL.IDX PT, R5, R29, 0x1, 0x1c1f ;  /* 0x003c1f001d057f89 */ /* 0x01452800000e0000 */
[----:B---3--:R2:W3:Y:S02]  /*92d0*/  SHFL.IDX PT, R14, R28, 0x1, 0x1c1f ;  /* 0x003c1f001c0e7f89 */ /* 0x0084e400000e0000 */
.L_x_3440:
        /* <DEDUP_REMOVED lines=15> */
.L_x_3149:
[----:B------:R-:W-:Y:S05]  /*93d0*/  BSYNC B1 ;  /* 0x0000000000017941 */ /* 0x000fea0003800000 */
.L_x_3148:
[----:B------:R-:W-:-:S03]  /*93e0*/  UMOV UR4, 0xffffffff ;  /* 0xffffffff00047882 */ /* 0x000fc60000000000 */
[----:B------:R-:W-:Y:S05]  /*93f0*/  BRA.DIV UR4, `(.L_x_3150) ;  /* 0x0000020604187947 */ /* 0x000fea000b800000 */
[----:B---34-:R3:W4:Y:S04]  /*9400*/  SHFL.IDX PT, R5, R29, 0x2, 0x1c1f ;  /* 0x005c1f001d057f89 */ /* 0x01872800000e0000 */
[----:B------:R3:W0:Y:S02]  /*9410*/  SHFL.IDX PT, R14, R28, 0x2, 0x1c1f ;  /* 0x005c1f001c0e7f89 */ /* 0x00062400000e0000 */
.L_x_3444:
[----:B------:R-:W-:-:S13]  /*9420*/  ISETP.GE.AND P2, PT, R30, 0x81, PT ;  /* 0x000000811e00780c */ /* 0x000fda0003f46270 */
[----:B------:R-:W-:Y:S05]  /*9430*/  @!P2 BRA `(.L_x_3118) ;  /* 0x000000000030a947 */ /* 0x000fea0003800000 */
[----:B------:R-:W-:Y:S01]  /*9440*/  ULDC UR4, c[0x0][0x2f4] ;  /* 0x0000bd0000047ab9 */ /* 0x000fe20000000800 */
[----:B------:R-:W-:Y:S01]  /*9450*/  ULDC.64 UR6, c[0x0][0x208] ;  /* 0x0000820000067ab9 */ /* 0x000fe20000000a00 */
        /* <DEDUP_REMOVED lines=10> */
.L_x_3118:
[----:B------:R-:W-:Y:S05]  /*9500*/  BSYNC B0 ;  /* 0x0000000000007941 */ /* 0x000fea0003800000 */
.L_x_3087:
        /* <DEDUP_REMOVED lines=11> */
[----:B------:R-:W-:-:S04]  /*95c0*/  @!P2 IADD3 R4, R86, 0x228a0, RZ ;  /* 0x000228a05604a810 */ /* 0x000fc80007ffe0ff */
[----:B------:R-:W-:-:S04]  /*95d0*/  @!P2 PRMT R4, RZ, 0x654, R4 ;  /* 0x00000654ff04a816 */ /* 0x000fc80000000004 */
[----:B------:R4:W-:Y:S01]  /*95e0*/  @!P2 SYNCS.ARRIVE.TRANS64.RED.A1T0 RZ, [R4+URZ], RZ ;  /* 0x000000ff04ffa9a7 */ /* 0x0009e2000810043f */
[----:B------:R-:W-:Y:S05]  /*95f0*/  @!P5 BRA `(.L_x_3152) ;  /* 0x000000000004d947 */ /* 0x000fea0003800000 */
[----:B------:R-:W-:Y:S01]  /*9600*/  BPT.TRAP 0x1 ;  /* 0x000000040000795c */ /* 0x000fe20000300000 */
.L_x_3152:
[----:B------:R-:W-:Y:S05]  /*9610*/  BSYNC B0 ;  /* 0x0000000000007941 */ /* 0x000fea0003800000 */
.L_x_3151:
[----:B------:R-:W0:Y:S01]  /*9620*/  SYNCS.PHASECHK.TRANS64.TRYWAIT P3, [R86+URZ+0x228b0], R98 ;  /* 0x0228b062560075a7 */ /* 0x000e22000806017f */
[----:B------:R-:W-:Y:S04]  /*9630*/  BSSY B0, `(.L_x_3153) ;  /* 0x0000002000007945 */ /* 0x000fe80003800000 */
[----:B0-----:R-:W-:Y:S05]  /*9640*/  @!P3 BRA `(.L_x_3154) ;  /* 0x0000020000ccb947 */ /* 0x001fea0003800000 */
.L_x_3445:
[----:B------:R-:W-:Y:S05]  /*9650*/  BSYNC B0 ;  /* 0x0000000000007941 */ /* 0x000fea0003800000 */
.L_x_3153:
        /* <DEDUP_REMOVED lines=24> */
[----:B----4-:R-:W-:-:S05]  /*97e0*/  @!P3 IADD3 R10, P4, R16, R8, RZ ;  /* 0x00000008100ab210 */ /* 0x010fca0007f9e0ff */
        /* <DEDUP_REMOVED lines=9> */
.L_x_3156:
[----:B------:R-:W-:Y:S05]  /*9880*/  BSYNC B0 ;  /* 0x0000000000007941 */ /* 0x000fea0003800000 */
.L_x_3155:
[----:B------:R-:W-:Y:S01]  /*9890*/  ISETP.GE.AND P3, PT, R95, 0x41, PT ;  /* 0x000000415f00780c */ /* 0x000fe20003f66270 */
[----:B0-----:R0:W0:Y:S01]  /*98a0*/  SHFL.IDX PT, R5, R13, 0x1, 0x1c1f ;  /* 0x003c1f000d057f89 */ /* 0x00102200000e0000 */
[----:B------:R-:W-:Y:S03]  /*98b0*/  BSSY B0, `(.L_x_3157) ;  /* 0x000000f000007945 */ /* 0x000fe60003800000 */
[----:B----4-:R4:W0:Y:S08]  /*98c0*/  SHFL.IDX PT, R8, R12, 0x1, 0x1c1f ;  /* 0x003c1f000c087f89 */ /* 0x01083000000e0000 */
[----:B----4-:R-:W-:Y:S05]  /*98d0*/  @!P3 BRA `(.L_x_3158) ;  /* 0x000000000030b947 */ /* 0x010fea0003800000 */
[----:B------:R-:W-:Y:S02]  /*98e0*/  ULDC UR4, c[0x0][0x2f4] ;  /* 0x0000bd0000047ab9 */ /* 0x000fe40000000800 */
[----:B------:R-:W-:-:S13]  /*98f0*/  ISETP.GE.AND P3, PT, R16, UR4, PT ;  /* 0x0000000410007c0c */ /* 0x000fda000bf66270 */
[----:B0-----:R-:W-:-:S05]  /*9900*/  @!P3 IADD3 R10, P4, R16, R8, RZ ;  /* 0x00000008100ab210 */ /* 0x001fca0007f9e0ff */
[----:B------:R-:W-:Y:S01]  /*9910*/  @!P3 IMAD.X R11, R5, 0x1, R17, P4 ;  /* 0x00000001050bb824 */ /* 0x000fe200020e0611 */
[----:B------:R-:W-:Y:S01]  /*9920*/  ISETP.GE.AND P4, PT, R19, UR4, PT ;  /* 0x0000000413007c0c */ /* 0x000fe2000bf86270 */
[----:B------:R-:W-:-:S12]  /*9930*/  ULDC.64 UR4, c[0x0][0x208] ;  /* 0x0000820000047ab9 */ /* 0x000fd80000000a00 */
[----:B------:R-:W-:-:S04]  /*9940*/  @!P4 IADD3 R8, P5, R19, R8, RZ ;  /* 0x000000081308c210 */ /* 0x000fc80007fbe0ff */
[----:B------:R-:W-:Y:S02]  /*9950*/  @!P4 IADD3.X R9, R5, R190, RZ, P5, !PT ;  /* 0x000000be0509c210 */ /* 0x000fe40002ffe4ff */
[----:B------:R-:W0:Y:S04]  /*9960*/  @!P3 LDS.128 R4, [R90+0xc400] ;  /* 0x00c400005a04b984 */ /* 0x000e280000000c00 */
[----:B0-----:R-:W-:Y:S04]  /*9970*/  @!P3 ST.E.128 desc[UR4][R10.64], R4 ;  /* 0x000000040a00b985 */ /* 0x001fe8000c101d04 */
[----:B------:R-:W0:Y:S04]  /*9980*/  @!P4 LDS.128 R4, [R89+0xc400] ;  /* 0x00c400005904c984 */ /* 0x000e280000000c00 */
[----:B0-----:R4:W-:Y:S02]  /*9990*/  @!P4 ST.E.128 desc[UR4][R8.64], R4 ;  /* 0x000000040800c985 */ /* 0x0019e4000c101d04 */
.L_x_3158:
[----:B------:R-:W-:Y:S05]  /*99a0*/  BSYNC B0 ;  /* 0x0000000000007941 */ /* 0x000fea0003800000 */
.L_x_3157:
        /* <DEDUP_REMOVED lines=8> */
[----:B0-----:R-:W-:-:S05]  /*9a30*/  @!P3 IADD3 R10, P4, R16, R8, RZ ;  /* 0x00000008100ab210 */ /* 0x001fca0007f9e0ff */
        /* <DEDUP_REMOVED lines=8> */
.L_x_3160:
[----:B------:R-:W-:Y:S05]  /*9ac0*/  BSYNC B0 ;  /* 0x0000000000007941 */ /* 0x000fea0003800000 */
.L_x_3159:
        /* <DEDUP_REMOVED lines=22> */
.L_x_3082:
[----:B------:R-:W1:Y:S01]  /*9c30*/  LDC R0, c[0x0][0x448] ;  /* 0x00011200ff007b82 */ /* 0x000e620000000800 */
[----:B------:R-:W-:Y:S02]  /*9c40*/  MOV R217, RZ ;  /* 0x000000ff00d97202 */ /* 0x000fe40000000f00 */
[----:B-1----:R-:W-:Y:S01]  /*9c50*/  ISETP.NE.AND P1, PT, R0, 0x1, PT ;  /* 0x000000010000780c */ /* 0x002fe20003f25270 */
[----:B------:R-:W-:-:S12]  /*9c60*/  VIADD R0, R197, 0x7f ;  /* 0x0000007fc5007836 */ /* 0x000fd80000000000 */
[----:B------:R-:W1:Y:S08]  /*9c70*/  @P1 LDC R3, c[0x0][0x44c] ;  /* 0x00011300ff031b82 */ /* 0x000e700000000800 */
[----:B------:R-:W4:Y:S01]  /*9c80*/  @P1 LDC R2, c[0x0][0x450] ;  /* 0x00011400ff021b82 */ /* 0x000f220000000800 */
[----:B-1----:R-:W-:-:S05]  /*9c90*/  @P1 IMAD.HI.U32 R3, R0, R3, RZ ;  /* 0x0000000300031227 */ /* 0x002fca00078e00ff */
[----:B----4-:R-:W-:-:S05]  /*9ca0*/  @P1 SHF.R.U32.HI R0, RZ, R2, R3 ;  /* 0x00000002ff001219 */ /* 0x010fca0000011603 */
[----:B------:R-:W-:-:S04]  /*9cb0*/  IMAD.IADD R0, R27, 0x1, R0 ;  /* 0x000000011b007824 */ /* 0x000fc800078e0200 */
[----:B------:R-:W-:-:S05]  /*9cc0*/  IMAD.HI R0, R0, 0x66666667, RZ ;  /* 0x6666666700007827 */ /* 0x000fca00078e02ff */
[----:B------:R-:W-:-:S04]  /*9cd0*/  SHF.R.U32.HI R3, RZ, 0x1f, R0 ;  /* 0x0000001fff037819 */ /* 0x000fc80000011600 */
[----:B------:R-:W-:-:S04]  /*9ce0*/  LEA.HI.SX32 R3, R0, R3, 0x1a ;  /* 0x0000000300037211 */ /* 0x000fc800078fd2ff */
[----:B------:R-:W-:-:S04]  /*9cf0*/  VIMNMX R26, R26, R3, PT ;  /* 0x000000031a1a7248 */ /* 0x000fc80003fe0100 */
[----:B------:R-:W-:Y:S01]  /*9d00*/  ISETP.GE.AND P1, PT, R26, 0x1, PT ;  /* 0x000000011a00780c */ /* 0x000fe20003f26270 */
[----:B------:R-:W-:-:S12]  /*9d10*/  @P0 BRA `(.L_x_3162) ;  /* 0x00000000000c0947 */ /* 0x000fd80003800000 */
[----:B------:R-:W1:Y:S01]  /*9d20*/  FENCE.VIEW.ASYNC.G ;  /* 0x00000000000073c6 */ /* 0x000e620000000100 */
[----:B------:R-:W-:Y:S05]  /*9d30*/  WARPSYNC.ALL ;  /* 0x0000000000007948 */ /* 0x000fea0003800000 */
[----:B-1----:R-:W-:Y:S06]  /*9d40*/  BAR.ARV 0xc, 0x180 ;  /* 0x0306000000007b1d */ /* 0x002fec0000002000 */
.L_x_3162:
[----:B------:R-:W-:Y:S04]  /*9d50*/  BSSY B0, `(.L_x_3163) ;  /* 0x0000020000007945 */ /* 0x000fe80003800000 */
[----:B------:R-:W-:Y:S05]  /*9d60*/  @!P1 BRA `(.L_x_3164) ;  /* 0x0000000000789947 */ /* 0x000fea0003800000 */
[----:B------:R-:W-:Y:S01]  /*9d70*/  ISETP.NE.AND P0, PT, R213, RZ, PT ;  /* 0x000000ffd500720c */ /* 0x000fe20003f05270 */
[----:B------:R-:W-:-:S03]  /*9d80*/  ULDC UR4, c[0x0][0x9f0] ;  /* 0x00027c0000047ab9 */ /* 0x000fc60000000800 */
[----:B------:R-:W-:-:S04]  /*9d90*/  SEL R9, R213, UR4, P0 ;  /* 0x00000004d5097c07 */ /* 0x000fc80008000000 */
[-C--:B------:R-:W-:Y:S02]  /*9da0*/  IABS R5, R9.reuse ;  /* 0x0000000900057213 */ /* 0x080fe40000000000 */
[----:B------:R-:W-:Y:S02]  /*9db0*/  IADD3 R0, R9, -0x1, R26 ;  /* 0xffffffff09007810 */ /* 0x000fe40007ffe01a */
[----:B------:R-:W1:Y:S01]  /*9dc0*/  I2F.RP R4, R5 ;  /* 0x0000000500047306 */ /* 0x000e620000209400 */
[----:B0-----:R-:W-:-:S05]  /*9dd0*/  IABS R8, R9 ;  /* 0x0000000900087213 */ /* 0x001fca0000000000 */
[----:B------:R-:W-:Y:S02]  /*9de0*/  IMAD.MOV R8, RZ, RZ, -R8 ;  /* 0x000000ffff087224 */ /* 0x000fe400078e0a08 */
[----:B-1----:R-:W0:Y:S02]  /*9df0*/  MUFU.RCP R4, R4 ;  /* 0x0000000400047308 */ /* 0x002e240000001000 */
        /* <DEDUP_REMOVED lines=18> */
[----:B------:R-:W-:Y:S01]  /*9f20*/  @!P2 IMAD.MOV R3, RZ, RZ, -R3 ;  /* 0x000000ffff03a224 */ /* 0x000fe200078e0a03 */
[----:B------:R-:W-:-:S05]  /*9f30*/  @!P1 LOP3.LUT R3, RZ, R9, RZ, 0x33, !PT ;  /* 0x00000009ff039212 */ /* 0x000fca00078e33ff */
[----:B------:R-:W-:-:S07]  /*9f40*/  IMAD.MOV.U32 R217, RZ, RZ, R3 ;  /* 0x000000ffffd97224 */ /* 0x000fce00078e0003 */
.L_x_3164:
[----:B------:R-:W-:Y:S05]  /*9f50*/  BSYNC B0 ;  /* 0x0000000000007941 */ /* 0x000fea0003800000 */
.L_x_3163:
[-C--:B------:R-:W-:Y:S01]  /*9f60*/  IMAD R204, R226, R217.reuse, RZ ;  /* 0x000000d9e2cc7224 */ /* 0x080fe200078e02ff */
        /* <DEDUP_REMOVED lines=9> */
[----:B------:R-:W-:Y:S02]  /*a000*/  CS2R R92, SRZ ;  /* 0x00000000005c7805 */ /* 0x000fe4000001ff00 */
[----:B------:R-:W-:Y:S01]  /*a010*/  CS2R R124, SRZ ;  /* 0x00000000007c7805 */ /* 0x000fe2000001ff00 */
[----:B------:R-:W-:Y:S01]  /*a020*/  IMAD.MOV.U32 R102, RZ, RZ, RZ ;  /* 0x000000ffff667224 */ /* 0x000fe200078e00ff */
[----:B------:R-:W-:Y:S02]  /*a030*/  CS2R R116, SRZ ;  /* 0x0000000000747805 */ /* 0x000fe4000001ff00 */
[----:B------:R-:W-:Y:S02]  /*a040*/  CS2R R44, SRZ ;  /* 0x00000000002c7805 */ /* 0x000fe4000001ff00 */
[----:B------:R-:W-:Y:S02]  /*a050*/  CS2R R122, SRZ ;  /* 0x00000000007a7805 */ /* 0x000fe4000001ff00 */
[----:B------:R-:W-:-:S02]  /*a060*/  CS2R R68, SRZ ;  /* 0x0000000000447805 */ /* 0x000fc4000001ff00 */
[----:B------:R-:W-:Y:S01]  /*a070*/  MOV R58, RZ ;  /* 0x000000ff003a7202 */ /* 0x000fe20000000f00 */
[----:B------:R-:W-:Y:S01]  /*a080*/  IMAD.MOV.U32 R77, RZ, RZ, RZ ;  /* 0x000000ffff4d7224 */ /* 0x000fe200078e00ff */
[----:B------:R-:W-:Y:S01]  /*a090*/  CS2R R120, SRZ ;  /* 0x0000000000787805 */ /* 0x000fe2000001ff00 */
[----:B------:R-:W-:Y:S01]  /*a0a0*/  IMAD.MOV.U32 R111, RZ, RZ, RZ ;  /* 0x000000ffff6f7224 */ /* 0x000fe200078e00ff */
[----:B------:R-:W-:Y:S02]  /*a0b0*/  CS2R R118, SRZ ;  /* 0x0000000000767805 */ /* 0x000fe4000001ff00 */
[----:B------:R-:W-:Y:S01]  /*a0c0*/  CS2R R52, SRZ ;  /* 0x0000000000347805 */ /* 0x000fe2000001ff00 */
[----:B------:R-:W-:Y:S01]  /*a0d0*/  IMAD.MOV.U32 R85, RZ, RZ, RZ ;  /* 0x000000ffff557224 */ /* 0x000fe200078e00ff */
        /* <DEDUP_REMOVED lines=10> */
[----:B------:R-:W-:Y:S01]  /*a180*/  CS2R R10, SRZ ;  /* 0x00000000000a7805 */ /* 0x000fe2000001ff00 */
[----:B------:R-:W-:Y:S01]  /*a190*/  IMAD.MOV.U32 R101, RZ, RZ, RZ ;  /* 0x000000ffff657224 */ /* 0x000fe200078e00ff */
[----:B------:R-:W-:Y:S01]  /*a1a0*/  CS2R R64, SRZ ;  /* 0x0000000000407805 */ /* 0x000fe2000001ff00 */
[----:B------:R-:W-:Y:S01]  /*a1b0*/  IMAD.MOV.U32 R61, RZ, RZ, RZ ;  /* 0x000000ffff3d7224 */ /* 0x000fe200078e00ff */
[----:B------:R-:W-:Y:S01]  /*a1c0*/  CS2R R26, SRZ ;  /* 0x00000000001a7805 */ /* 0x000fe2000001ff00 */
[----:B------:R-:W-:Y:S01]  /*a1d0*/  IMAD.MOV.U32 R66, RZ, RZ, RZ ;  /* 0x000000ffff427224 */ /* 0x000fe200078e00ff */
[----:B------:R-:W-:Y:S01]  /*a1e0*/  MOV R73, RZ ;  /* 0x000000ff00497202 */ /* 0x000fe20000000f00 */
[----:B------:R-:W-:Y:S01]  /*a1f0*/  IMAD.MOV.U32 R20, RZ, RZ, RZ ;  /* 0x000000ffff147224 */ /* 0x000fe200078e00ff */
[----:B--23--:R-:W-:Y:S01]  /*a200*/  CS2R R28, SRZ ;  /* 0x00000000001c7805 */ /* 0x00cfe2000001ff00 */
[----:B------:R-:W-:Y:S01]  /*a210*/  IMAD.MOV.U32 R0, RZ, RZ, RZ ;  /* 0x000000ffff007224 */ /* 0x000fe200078e00ff */
[----:B------:R-:W-:Y:S01]  /*a220*/  CS2R R80, SRZ ;  /* 0x0000000000507805 */ /* 0x000fe2000001ff00 */
[----:B------:R-:W-:-:S02]  /*a230*/  IMAD.MOV.U32 R42, RZ, RZ, RZ ;  /* 0x000000ffff2a7224 */ /* 0x000fc400078e00ff */
[----:B------:R-:W-:Y:S01]  /*a240*/  IMAD.MOV.U32 R91, RZ, RZ, RZ ;  /* 0x000000ffff5b7224 */ /* 0x000fe200078e00ff */
[----:B------:R-:W-:Y:S06]  /*a250*/  @!P1 BRA `(.L_x_3165) ;  /* 0x0000011800b49947 */ /* 0x000fec0003800000 */
[----:B------:R-:W-:-:S03]  /*a260*/  UMOV UR4, 0xffffffff ;  /* 0xffffffff00047882 */ /* 0x000fc60000000000 */
[----:B------:R-:W-:Y:S05]  /*a270*/  BRA.DIV UR4, `(.L_x_3166) ;  /* 0x000001f604d47947 */ /* 0x000fea000b800000 */
[----:B------:R-:W1:Y:S02]  /*a280*/  S2R R0, SR_TID.X ;  /* 0x0000000000007919 */ /* 0x000e640000002100 */
[----:B-1----:R-:W-:-:S05]  /*a290*/  VIADD R2, R0, 0xffffff80 ;  /* 0xffffff8000027836 */ /* 0x002fca0000000000 */
[----:B------:R-:W-:-:S04]  /*a2a0*/  SHF.R.S32.HI R0, RZ, 0x1f, R2 ;  /* 0x0000001fff007819 */ /* 0x000fc80000011402 */
[----:B------:R-:W-:-:S04]  /*a2b0*/  LEA.HI R0, R0, R2, RZ, 0x7 ;  /* 0x0000000200007211 */ /* 0x000fc800078f38ff */
[----:B------:R-:W-:-:S05]  /*a2c0*/  SHF.R.S32.HI R0, RZ, 0x7, R0 ;  /* 0x00000007ff007819 */ /* 0x000fca0000011400 */
[----:B------:R1:W2:Y:S02]  /*a2d0*/  SHFL.IDX PT, R196, R0, RZ, 0x1f ;  /* 0x00001fff00c47589 */ /* 0x0002a400000e0000 */
.L_x_3448:
[----:B-12---:R-:W-:Y:S01]  /*a2e0*/  LEA.HI R0, R196, R196, RZ, 0x1 ;  /* 0x000000c4c4007211 */ /* 0x006fe200078f08ff */
        /* <DEDUP_REMOVED lines=12> */
[----:B------:R-:W-:Y:S01]  /*a3b0*/  MOV R4, UR4 ;  /* 0x0000000400047c02 */ /* 0x000fe20008000f00 */
[----:B------:R1:W2:Y:S01]  /*a3c0*/  LDC.64 R2, c[0x4][R0] ;  /* 0x0100000000027b82 */ /* 0x0002a20000000a00 */
[----:B------:R-:W-:Y:S01]  /*a3d0*/  IMAD.U32 R5, RZ, RZ, UR5 ;  /* 0x00000005ff057e24 */ /* 0x000fe2000f8e00ff */
[----:B------:R-:W-:Y:S01]  /*a3e0*/  ULDC.64 UR4, c[0x4][0x30] ;  /* 0x01000c0000047ab9 */ /* 0x000fe20000000a00 */
[----:B------:R-:W-:Y:S01]  /*a3f0*/  IMAD.U32 R6, RZ, RZ, UR6 ;  /* 0x00000006ff067e24 */ /* 0x000fe2000f8e00ff */
[----:B------:R-:W-:Y:S01]  /*a400*/  MOV R12, 0x1 ;  /* 0x00000001000c7802 */ /* 0x000fe20000000f00 */
[----:B------:R-:W-:Y:S02]  /*a410*/  IMAD.U32 R7, RZ, RZ, UR7 ;  /* 0x00000007ff077e24 */ /* 0x000fe4000f8e00ff */
[----:B------:R-:W-:-:S02]  /*a420*/  IMAD.U32 R10, RZ, RZ, UR4 ;  /* 0x00000004ff0a7e24 */ /* 0x000fc4000f8e00ff */
[----:B------:R-:W-:Y:S02]  /*a430*/  IMAD.U32 R11, RZ, RZ, UR5 ;  /* 0x00000005ff0b7e24 */ /* 0x000fe4000f8e00ff */
[----:B0-----:R-:W-:Y:S02]  /*a440*/  IMAD.MOV.U32 R8, RZ, RZ, 0x70 ;  /* 0x00000070ff087424 */ /* 0x001fe400078e00ff */
[----:B-1----:R-:W-:-:S07]  /*a450*/  IMAD.MOV.U32 R13, RZ, RZ, RZ ;  /* 0x000000ffff0d7224 */ /* 0x002fce00078e00ff */
[----:B------:R-:W-:-:S07]  /*a460*/  LEPC R20, `(.L_x_3168) ;  /* 0x000000001014794e */ /* 0x000fce0000000000 */
[----:B--2--5:R-:W-:Y:S05]  /*a470*/  CALL.ABS.NOINC R2 ;  /* 0x0000000002007343 */ /* 0x024fea0003c00000 */
.L_x_3168:
[----:B------:R-:W-:Y:S05]  /*a480*/  BSYNC B6 ;  /* 0x0000000000067941 */ /* 0x000fea0003800000 */
.L_x_3167:
[----:B------:R-:W-:Y:S01]  /*a490*/  ULDC.64 UR6, c[0x0][0x998] ;  /* 0x0002660000067ab9 */ /* 0x000fe20000000a00 */
[----:B------:R-:W-:Y:S01]  /*a4a0*/  ULDC.64 UR4, c[0x0][0x990] ;  /* 0x0002640000047ab9 */ /* 0x000fe20000000a00 */
[----:B------:R-:W-:Y:S01]  /*a4b0*/  ISETP.NE.U32.AND P1, PT, RZ, UR6, PT ;  /* 0x00000006ff007c0c */ /* 0x000fe2000bf25070 */
[----:B------:R-:W-:Y:S01]  /*a4c0*/  ULDC.64 UR8, c[0x0][0x208] ;  /* 0x0000820000087ab9 */ /* 0x000fe20000000a00 */
[----:B------:R-:W-:Y:S02]  /*a4d0*/  ISETP.NE.U32.AND P0, PT, RZ, UR4, PT ;  /* 0x00000004ff007c0c */ /* 0x000fe4000bf05070 */
[----:B------:R-:W-:Y:S02]  /*a4e0*/  ISETP.NE.AND.EX P1, PT, RZ, UR7, PT, P1 ;  /* 0x00000007ff007c0c */ /* 0x000fe4000bf25310 */
[----:B------:R-:W-:-:S11]  /*a4f0*/  ISETP.NE.AND.EX P0, PT, RZ, UR5, PT, P0 ;  /* 0x00000005ff007c0c */ /* 0x000fd6000bf05300 */
[----:B0-----:R-:W0:Y:S08]  /*a500*/  @P1 LDC.64 R8, c[0x0][0x9b8] ;  /* 0x00026e00ff081b82 */ /* 0x001e300000000a00 */
        /* <DEDUP_REMOVED lines=13> */
[----:B---3--:R-:W-:Y:S01]  /*a5e0*/  @P1 IMAD.WIDE.U32 R6, R192, R12, R4 ;  /* 0x0000000cc0061225 */ /* 0x008fe200078e0004 */
[----:B------:R-:W-:Y:S01]  /*a5f0*/  @P0 LEA R4, P2, R2, UR4, 0x2 ;  /* 0x0000000402040c11 */ /* 0x000fe2000f8410ff */
[----:B------:R-:W-:Y:S02]  /*a600*/  ULDC UR4, c[0x0][0x3f4] ;  /* 0x0000fd0000047ab9 */ /* 0x000fe40000000800 */
[----:B------:R-:W-:Y:S01]  /*a610*/  @P0 IMAD R5, R192, R11, R3 ;  /* 0x0000000bc0050224 */ /* 0x000fe200078e0203 */
        /* <DEDUP_REMOVED lines=24> */
.L_x_3172:
[----:B-1----:R1:W2:Y:S02]  /*a7a0*/  SYNCS.PHASECHK.TRANS64.TRYWAIT P0, [R18+URZ+0x22800], R3 ;  /* 0x02280003120075a7 */ /* 0x0022a4000800017f */
[----:B--2---:R-:W-:Y:S05]  /*a7b0*/  @!P0 NANOSLEEP.SYNCS 0x989680 ;  /* 0x009896800000895d */ /* 0x004fea0003900000 */
[----:B------:R-:W2:Y:S02]  /*a7c0*/  @!P0 SYNCS.PHASECHK.TRANS64 P0, [R18+URZ+0x22800], R3 ;  /* 0x02280003120085a7 */ /* 0x000ea4000800007f */
[----:B--2---:R-:W-:Y:S05]  /*a7d0*/  @!P0 BRA `(.L_x_3172) ;  /* 0xfffffffc00f08947 */ /* 0x004fea000383ffff */
.L_x_3171:
[----:B------:R-:W-:Y:S05]  /*a7e0*/  BSYNC B0 ;  /* 0x0000000000007941 */ /* 0x000fea0003800000 */
.L_x_3170:
[----:B------:R-:W-:Y:S05]  /*a7f0*/  BRA `(.L_x_3173) ;  /* 0x0000004c00f47947 */ /* 0x000fea0003800000 */
.L_x_3169:
        /* <DEDUP_REMOVED lines=10> */
[----:B------:R-:W-:Y:S01]  /*a8a0*/  IMAD.WIDE.U32 R24, R24, UR6, RZ ;  /* 0x0000000618187c25 */ /* 0x000fe2000f8e00ff */
[----:B------:R-:W-:-:S03]  /*a8b0*/  IADD3 R29, R3, R27, RZ ;  /* 0x0000001b031d7210 */ /* 0x000fc60007ffe0ff */
        /* <DEDUP_REMOVED lines=18> */
.L_x_3175:
[----:B------:R-:W-:Y:S05]  /*a9e0*/  BSYNC B6 ;  /* 0x0000000000067941 */ /* 0x000fea0003800000 */
.L_x_3174:
[----:B------:R-:W-:Y:S01]  /*a9f0*/  ULDC.U8 UR4, c[0x0][0x410] ;  /* 0x0001040000047ab9 */ /* 0x000fe20000000000 */
[----:B------:R-:W-:Y:S01]  /*aa00*/  BSSY B0, `(.L_x_3176) ;  /* 0x00004d4000007945 */ /* 0x000fe20003800000 */
[----:B------:R-:W-:Y:S01]  /*aa10*/  ISETP.NE.AND P0, PT, RZ, UR4, PT ;  /* 0x00000004ff007c0c */ /* 0x000fe2000bf05270 */
[----:B------:R-:W-:-:S12]  /*aa20*/  IMAD.IADD R41, R191, 0x1, R197 ;  /* 0x00000001bf297824 */ /* 0x000fd800078e02c5 */
[----:B------:R-:W-:Y:S05]  /*aa30*/  @!P0 BRA `(.L_x_3177) ;  /* 0x0000002400d48947 */ /* 0x000fea0003800000 */
[----:B------:R-:W0:Y:S01]  /*aa40*/  LDC R21, c[0x0][0x448] ;  /* 0x00011200ff157b82 */ /* 0x000e220000000800 */
[----:B------:R-:W1:Y:S01]  /*aa50*/  S2R R20, SR_TID.X ;  /* 0x0000000000147919 */ /* 0x000e620000002100 */
[----:B------:R-:W-:Y:S01]  /*aa60*/  IMAD.MOV.U32 R8, RZ, RZ, R26 ;  /* 0x000000ffff087224 */ /* 0x000fe200078e001a */
[----:B------:R-:W-:Y:S01]  /*aa70*/  ULDC.64 UR4, c[0x0][0x3f8] ;  /* 0x0000fe0000047ab9 */ /* 0x000fe20000000a00 */
[----:B------:R-:W-:Y:S01]  /*aa80*/  IMAD.MOV.U32 R9, RZ, RZ, R29 ;  /* 0x000000ffff097224 */ /* 0x000fe200078e001d */
[----:B------:R-:W-:Y:S01]  /*aa90*/  ULDC.64 UR6, c[0x0][0x408] ;  /* 0x0001020000067ab9 */ /* 0x000fe20000000a00 */
[----:B------:R-:W-:Y:S01]  /*aaa0*/  IMAD.MOV.U32 R10, RZ, RZ, R24 ;  /* 0x000000ffff0a7224 */ /* 0x000fe200078e0018 */
[----:B------:R-:W-:Y:S01]  /*aab0*/  ULDC.64 UR8, c[0x0][0x400] ;  /* 0x0001000000087ab9 */ /* 0x000fe20000000a00 */
[----:B------:R-:W-:Y:S01]  /*aac0*/  IMAD.MOV.U32 R11, RZ, RZ, R31 ;  /* 0x000000ffff0b7224 */ /* 0x000fe200078e001f */
[----:B------:R-:W-:Y:S02]  /*aad0*/  SHF.R.S32.HI R35, RZ, 0x1f, R193 ;  /* 0x0000001fff237819 */ /* 0x000fe400000114c1 */
[----:B0-----:R-:W-:Y:S01]  /*aae0*/  ISETP.NE.AND P0, PT, R21, 0x1, PT ;  /* 0x000000011500780c */ /* 0x001fe20003f05270 */
[----:B-1----:R-:W-:-:S12]  /*aaf0*/  VIADD R28, R20, 0xffffff80 ;  /* 0xffffff80141c7836 */ /* 0x002fd80000000000 */
[----:B------:R-:W0:Y:S01]  /*ab00*/  @P0 LDC R0, c[0x0][0x44c] ;  /* 0x00011300ff000b82 */ /* 0x000e220000000800 */
[----:B------:R-:W-:-:S04]  /*ab10*/  SHF.R.S32.HI R20, RZ, 0x1f, R28 ;  /* 0x0000001fff147819 */ /* 0x000fc8000001141c */
[----:B------:R-:W-:-:S03]  /*ab20*/  LEA.HI R20, R20, R28, RZ, 0x2 ;  /* 0x0000001c14147211 */ /* 0x000fc600078f10ff */
[----:B------:R-:W1:Y:S01]  /*ab30*/  @P0 LDC R5, c[0x0][0x450] ;  /* 0x00011400ff050b82 */ /* 0x000e620000000800 */
[----:B------:R-:W-:-:S05]  /*ab40*/  LOP3.LUT R20, R20, 0xfffffffc, RZ, 0xc0, !PT ;  /* 0xfffffffc14147812 */ /* 0x000fca00078ec0ff */
[----:B------:R-:W-:-:S05]  /*ab50*/  IMAD.IADD R20, R28, 0x1, -R20 ;  /* 0x000000011c147824 */ /* 0x000fca00078e0a14 */
[----:B------:R-:W-:-:S05]  /*ab60*/  LEA R3, R20, R41, 0x6 ;  /* 0x0000002914037211 */ /* 0x000fca00078e30ff */
        /* <DEDUP_REMOVED lines=20> */
.L_x_3454:
        /* <DEDUP_REMOVED lines=17> */
[C---:B------:R-:W-:Y:S02]  /*adc0*/  @!P5 IADD3 R12, P2, R193.reuse, R3, RZ ;  /* 0x00000003c10cd210 */ /* 0x040fe40007f5e0ff */
[-C--:B----4-:R-:W-:Y:S02]  /*add0*/  @!P4 IADD3 R26, P1, R22, R14.reuse, RZ ;  /* 0x0000000e161ac210 */ /* 0x090fe40007f3e0ff */
[----:B------:R-:W-:Y:S01]  /*ade0*/  @!P4 SHF.R.S32.HI R3, RZ, 0x1f, R22 ;  /* 0x0000001fff03c819 */ /* 0x000fe20000011416 */
[----:B-1----:R-:W-:Y:S01]  /*adf0*/  @!P5 IMAD.X R13, R0, 0x1, R35, P2 ;  /* 0x00000001000dd824 */ /* 0x002fe200010e0623 */
[----:B------:R-:W-:Y:S02]  /*ae00*/  @!P5 IADD3 R14, P3, R193, R14, RZ ;  /* 0x0000000ec10ed210 */ /* 0x000fe40007f7e0ff */
[----:B---3--:R-:W-:Y:S01]  /*ae10*/  @!P4 IADD3.X R27, R4, R3, RZ, P1, !PT ;  /* 0x00000003041bc210 */ /* 0x008fe20000ffe4ff */
[----:B------:R-:W-:Y:S01]  /*ae20*/  @!P4 IMAD.X R11, R0, 0x1, R3, P0 ;  /* 0x00000001000bc824 */ /* 0x000fe200000e0603 */
[----:B------:R1:W5:Y:S01]  /*ae30*/  @!P5 LD.E.64 R24, desc[UR6][R12.64] ;  /* 0x000000060c18d980 */ /* 0x000362000c101b00 */
[----:B------:R-:W-:-:S03]  /*ae40*/  @!P5 IMAD.X R15, R4, 0x1, R35, P3 ;  /* 0x00000001040fd824 */ /* 0x000fc600018e0623 */
[----:B------:R1:W5:Y:S04]  /*ae50*/  @!P4 LD.E.64 R30, desc[UR6][R10.64] ;  /* 0x000000060a1ec980 */ /* 0x000368000c101b00 */
[----:B------:R1:W5:Y:S04]  /*ae60*/  @!P5 LD.E.64 R20, desc[UR6][R14.64] ;  /* 0x000000060e14d980 */ /* 0x000368000c101b00 */
[----:B------:R1:W5:Y:S02]  /*ae70*/  @!P4 LD.E.64 R28, desc[UR6][R26.64] ;  /* 0x000000061a1cc980 */ /* 0x000364000c101b00 */
.L_x_3180:
[----:B------:R-:W-:Y:S05]  /*ae80*/  BSYNC B1 ;  /* 0x0000000000017941 */ /* 0x000fea0003800000 */
.L_x_3179:
[----:B------:R-:W-:Y:S01]  /*ae90*/  UMOV UR4, 0xffffffff ;  /* 0xffffffff00047882 */ /* 0x000fe20000000000 */
[----:B-1----:R-:W-:Y:S02]  /*aea0*/  CS2R R26, SRZ ;  /* 0x00000000001a7805 */ /* 0x002fe4000001ff00 */
[----:B------:R-:W-:Y:S05]  /*aeb0*/  BRA.DIV UR4, `(.L_x_3181) ;  /* 0x000001ee04747947 */ /* 0x000fea000b800000 */
[----:B------:R1:W0:Y:S04]  /*aec0*/  SHFL.IDX PT, R0, R6, 0x1, 0x1c1f ;  /* 0x003c1f0006007f89 */ /* 0x00022800000e0000 */
[----:B--2---:R1:W2:Y:S04]  /*aed0*/  SHFL.IDX PT, R3, R5, 0x1, 0x1c1f ;  /* 0x003c1f0005037f89 */ /* 0x0042a800000e0000 */
[----:B---3--:R1:W3:Y:S04]  /*aee0*/  SHFL.IDX PT, R4, R8, 0x1, 0x1c1f ;  /* 0x003c1f0008047f89 */ /* 0x0082e800000e0000 */
[----:B----4-:R1:W4:Y:S02]  /*aef0*/  SHFL.IDX PT, R14, R7, 0x1, 0x1c1f ;  /* 0x003c1f00070e7f89 */ /* 0x01032400000e0000 */
.L_x_3460:
        /* <DEDUP_REMOVED lines=28> */
.L_x_3183:
[----:B------:R-:W-:Y:S05]  /*b0c0*/  BSYNC B1 ;  /* 0x0000000000017941 */ /* 0x000fea0003800000 */
.L_x_3182:
[----:B------:R-:W2:Y:S01]  /*b0d0*/  LDL R0, [R1+0x28] ;  /* 0x0000280001007983 */ /* 0x000ea20000100800 */
[----:B0---4-:R-:W-:Y:S01]  /*b0e0*/  VIADDMNMX R14, R34, -R197, 0x80, PT ;  /* 0x00000080220e7446 */ /* 0x011fe200038009c5 */
[----:B------:R-:W-:Y:S01]  /*b0f0*/  BSSY B1, `(.L_x_3184) ;  /* 0x0000013000017945 */ /* 0x000fe20003800000 */
[----:B------:R-:W-:Y:S02]  /*b100*/  LOP3.LUT P2, RZ, R206, 0x4, RZ, 0xc0, !PT ;  /* 0x00000004ceff7812 */ /* 0x000fe4000784c0ff */
        /* <DEDUP_REMOVED lines=12> */
[----:B------:R-:W-:Y:S01]  /*b1d0*/  MOV R5, UR4 ;  /* 0x0000000400057c02 */ /* 0x000fe20008000f00 */
[----:B------:R-:W-:-:S03]  /*b1e0*/  VIADD R0, R3, 0x14440 ;  /* 0x0001444003007836 */ /* 0x000fc60000000000 */
[----:B------:R-:W-:-:S04]  /*b1f0*/  SHF.L.U32 R5, R5, 0x1f, RZ ;  /* 0x0000001f05057819 */ /* 0x000fc800000006ff */
[----:B------:R-:W0:Y:S02]  /*b200*/  SYNCS.PHASECHK.TRANS64.TRYWAIT P0, [R18+URZ+0x22800], R5 ;  /* 0x02280005120075a7 */ /* 0x000e24000800017f */
[----:B0-----:R-:W-:Y:S05]  /*b210*/  @!P0 BRA `(.L_x_3185) ;  /* 0x000001ec000c8947 */ /* 0x001fea0003800000 */
.L_x_3461:
[----:B------:R-:W-:Y:S05]  /*b220*/  BSYNC B1 ;  /* 0x0000000000017941 */ /* 0x000fea0003800000 */
.L_x_3184:
        /* <DEDUP_REMOVED lines=20> */
[----:B------:R-:W-:-:S02]  /*b370*/  LOP3.LUT R37, R29, 0xff, RZ, 0xc0, !PT ;  /* 0x000000ff1d257812 */ /* 0x000fc400078ec0ff */
        /* <DEDUP_REMOVED lines=10> */
[----:B------:R-:W-:Y:S02]  /*b420*/  LOP3.LUT R35, R35, 0xff000000, R31, 0xf8, !PT ;  /* 0xff00000023237812 */ /* 0x000fe400078ef81f */
[----:B------:R-:W-:Y:S02]  /*b430*/  LOP3.LUT R39, R39, 0xff000000, R29, 0xf8, !PT ;  /* 0xff00000027277812 */ /* 0x000fe400078ef81d */
[----:B------:R-:W-:Y:S02]  /*b440*/  LOP3.LUT R33, R15, 0xff0000, R30, 0xf8, !PT ;  /* 0x00ff00000f217812 */ /* 0x000fe400078ef81e */
[----:B0-----:R-:W-:-:S02]  /*b450*/  F2FP.F16.E4M3.UNPACK_B R15, R6.H1 ;  /* 0x00000006ff0f723e */ /* 0x001fc400030006ff */
[----:B------:R-:W-:Y:S02]  /*b460*/  F2FP.F16.E4M3.UNPACK_B R38, R39 ;  /* 0x00000027ff26723e */ /* 0x000fe400020006ff */
[----:B------:R-:W-:Y:S02]  /*b470*/  F2FP.F16.E4M3.UNPACK_B R32, R35 ;  /* 0x00000023ff20723e */ /* 0x000fe400020006ff */
[----:B------:R-:W-:Y:S01]  /*b480*/  LOP3.LUT R33, R33, 0xff000000, R30, 0xf8, !PT ;  /* 0xff00000021217812 */ /* 0x000fe200078ef81e */
[--C-:B------:R-:W-:Y:S01]  /*b490*/  HADD2.F32 R30, -RZ, R15.reuse.H0_H0 ;  /* 0x2000000fff1e7230 */ /* 0x100fe20000004100 */
[--C-:B------:R-:W-:Y:S01]  /*b4a0*/  LOP3.LUT R37, R37, 0xff0000, R28.reuse, 0xf8, !PT ;  /* 0x00ff000025257812 */ /* 0x100fe200078ef81c */
[----:B------:R-:W-:Y:S01]  /*b4b0*/  HADD2.F32 R15, -RZ, R15.H1_H1 ;  /* 0x3000000fff0f7230 */ /* 0x000fe20000004100 */
[----:B------:R-:W-:Y:S01]  /*b4c0*/  F2FP.F16.E4M3.UNPACK_B R29, R6 ;  /* 0x00000006ff1d723e */ /* 0x000fe200020006ff */
[----:B------:R-:W-:Y:S01]  /*b4d0*/  HADD2.F32 R40, -RZ, R38.H1_H1 ;  /* 0x30000026ff287230 */ /* 0x000fe20000004100 */
[----:B------:R-:W-:Y:S01]  /*b4e0*/  LOP3.LUT R37, R37, 0xff000000, R28, 0xf8, !PT ;  /* 0xff00000025257812 */ /* 0x000fe200078ef81c */
[----:B------:R-:W-:Y:S01]  /*b4f0*/  HADD2.F32 R34, -RZ, R32.H1_H1 ;  /* 0x30000020ff227230 */ /* 0x000fe20000004100 */
[----:B------:R-:W-:Y:S01]  /*b500*/  F2FP.F16.E4M3.UNPACK_B R28, R5.H1 ;  /* 0x00000005ff1c723e */ /* 0x000fe200030006ff */
[----:B------:R-:W-:-:S02]  /*b510*/  HADD2.F32 R38, -RZ, R38.H0_H0 ;  /* 0x20000026ff267230 */ /* 0x000fc40000004100 */
[C---:B------:R-:W-:Y:S01]  /*b520*/  FMUL.FTZ R41, R15.reuse, R40 ;  /* 0x000000280f297220 */ /* 0x040fe20000410000 */
[----:B------:R-:W-:Y:S02]  /*b530*/  HADD2.F32 R32, -RZ, R32.H0_H0 ;  /* 0x20000020ff207230 */ /* 0x000fe40000004100 */
[-C--:B------:R-:W-:Y:S01]  /*b540*/  FMUL.FTZ R43, R15, R34.reuse ;  /* 0x000000220f2b7220 */ /* 0x080fe20000410000 */
[----:B------:R-:W-:Y:S01]  /*b550*/  F2FP.F16.E4M3.UNPACK_B R15, R5 ;  /* 0x00000005ff0f723e */ /* 0x000fe200020006ff */
[--C-:B------:R-:W-:Y:S01]  /*b560*/  HADD2.F32 R5, -RZ, R29.reuse.H1_H1 ;  /* 0x3000001dff057230 */ /* 0x100fe20000004100 */
[----:B------:R-:W-:Y:S01]  /*b570*/  F2FP.F16.E4M3.UNPACK_B R31, R7 ;  /* 0x00000007ff1f723e */ /* 0x000fe200020006ff */
[C---:B------:R-:W-:Y:S01]  /*b580*/  FFMA.FTZ R42, R30.reuse, R34, -R41 ;  /* 0x000000221e2a7223 */ /* 0x040fe20000010829 */
[----:B------:R-:W-:Y:S01]  /*b590*/  F2FP.F16.E4M3.UNPACK_B R39, R39.H1 ;  /* 0x00000027ff27723e */ /* 0x000fe200030006ff */
        /* <DEDUP_REMOVED lines=52> */
[----:B------:R-:W-:Y:S02]  /*b8e0*/  HADD2.F32 R4, -RZ, R15.H1_H1 ;  /* 0x3000000fff047230 */ /* 0x000fe40000004100 */
[-C--:B------:R-:W-:Y:S01]  /*b8f0*/  FMUL.FTZ R38, R5, R6.reuse ;  /* 0x0000000605267220 */ /* 0x080fe20000410000 */
[----:B------:R-:W-:Y:S02]  /*b900*/  HADD2.F32 R33, -RZ, R33.H0_H0 ;  /* 0x20000021ff217230 */ /* 0x000fe40000004100 */
[----:B------:R-:W-:Y:S01]  /*b910*/  FFMA.FTZ R31, R28, R6, -R31 ;  /* 0x000000061c1f7223 */ /* 0x000fe2000001081f */
[----:B------:R-:W-:Y:S02]  /*b920*/  HADD2.F32 R15, -RZ, R15.H0_H0 ;  /* 0x2000000fff0f7230 */ /* 0x000fe40000004100 */
[----:B------:R-:W-:Y:S01]  /*b930*/  FMUL.FTZ R32, R4, R37 ;  /* 0x0000002504207220 */ /* 0x000fe20000410000 */
[----:B------:R-:W-:Y:S01]  /*b940*/  FFMA.FTZ R38, R28, R7, R38 ;  /* 0x000000071c267223 */ /* 0x000fe20000010026 */
[-C--:B------:R-:W-:Y:S01]  /*b950*/  FMUL.FTZ R4, R4, R33.reuse ;  /* 0x0000002104047220 */ /* 0x080fe20000410000 */
[----:B------:R-:W-:Y:S01]  /*b960*/  F2FP.SATFINITE.E4M3.F32.PACK_AB_MERGE_C R6, R43, R42, RZ ;  /* 0x0000002a2b06723e */ /* 0x000fe200048070ff */
[C---:B------:R-:W-:Y:S01]  /*b970*/  FFMA.FTZ R5, R15.reuse, R33, -R32 ;  /* 0x000000210f057223 */ /* 0x040fe20000010820 */
[----:B------:R-:W-:Y:S01]  /*b980*/  F2FP.SATFINITE.E4M3.F32.PACK_AB_MERGE_C R7, R46, R45, RZ ;  /* 0x0000002d2e07723e */ /* 0x000fe200048070ff */
[----:B------:R-:W-:Y:S01]  /*b990*/  FFMA.FTZ R28, R15, R37, R4 ;  /* 0x000000250f1c7223 */ /* 0x000fe20000010004 */
[----:B------:R-:W-:-:S02]  /*b9a0*/  F2FP.SATFINITE.E4M3.F32.PACK_AB_MERGE_C R4, R35, R34, RZ ;  /* 0x000000222304723e */ /* 0x000fc400048070ff */
[----:B------:R-:W-:Y:S02]  /*b9b0*/  F2FP.SATFINITE.E4M3.F32.PACK_AB_MERGE_C R31, R38, R31, RZ ;  /* 0x0000001f261f723e */ /* 0x000fe400048070ff */
[----:B------:R-:W-:Y:S02]  /*b9c0*/  F2FP.SATFINITE.E4M3.F32.PACK_AB_MERGE_C R6, R41, R40, R6 ;  /* 0x000000282906723e */ /* 0x000fe40004807006 */
[----:B------:R-:W-:Y:S02]  /*b9d0*/  F2FP.SATFINITE.E4M3.F32.PACK_AB_MERGE_C R7, R44, R39, R7 ;  /* 0x000000272c07723e */ /* 0x000fe40004807007 */
[----:B------:R-:W-:Y:S02]  /*b9e0*/  F2FP.SATFINITE.E4M3.F32.PACK_AB_MERGE_C R4, R30, R29, R4 ;  /* 0x0000001d1e04723e */ /* 0x000fe40004807004 */
[----:B------:R-:W-:-:S05]  /*b9f0*/  F2FP.SATFINITE.E4M3.F32.PACK_AB_MERGE_C R5, R28, R5, R31 ;  /* 0x000000051c05723e */ /* 0x000fca000480701f */
[----:B------:R1:W-:Y:S02]  /*ba00*/  STS.128 [R3+0x14400], R4 ;  /* 0x0144000403007388 */ /* 0x0003e40000000c00 */
.L_x_3189:
[----:B------:R-:W-:Y:S05]  /*ba10*/  BSYNC B2 ;  /* 0x0000000000027941 */ /* 0x000fea0003800000 */
.L_x_3188:
[----:B------:R-:W-:Y:S05]  /*ba20*/  @P1 BRA `(.L_x_3187) ;  /* 0x0000000400e81947 */ /* 0x000fea0003800000 */
[----:B01----:R-:W0:Y:S01]  /*ba30*/  LDS.128 R4, [R0] ;  /* 0x0000000000047984 */ /* 0x003e220000000c00 */
[----:B-----5:R-:W-:Y:S02]  /*ba40*/  SHF.R.U32.HI R29, RZ, 0x8, R25 ;  /* 0x00000008ff1d7819 */ /* 0x020fe40000011619 */
[----:B------:R-:W-:Y:S02]  /*ba50*/  SHF.R.U32.HI R34, RZ, 0x8, R21 ;  /* 0x00000008ff227819 */ /* 0x000fe40000011615 */
[----:B------:R-:W-:Y:S02]  /*ba60*/  SHF.R.U32.HI R31, RZ, 0x8, R20 ;  /* 0x00000008ff1f7819 */ /* 0x000fe40000011614 */
[----:B------:R-:W-:Y:S02]  /*ba70*/  LOP3.LUT R30, R25, 0xff, RZ, 0xc0, !PT ;  /* 0x000000ff191e7812 */ /* 0x000fe400078ec0ff */
[----:B------:R-:W-:Y:S02]  /*ba80*/  LOP3.LUT R35, R21, 0xff, RZ, 0xc0, !PT ;  /* 0x000000ff15237812 */ /* 0x000fe400078ec0ff */
[----:B------:R-:W-:-:S02]  /*ba90*/  LOP3.LUT R29, R29, 0xff, RZ, 0xc0, !PT ;  /* 0x000000ff1d1d7812 */ /* 0x000fc400078ec0ff */
[----:B------:R-:W-:Y:S02]  /*baa0*/  LOP3.LUT R34, R34, 0xff, RZ, 0xc0, !PT ;  /* 0x000000ff22227812 */ /* 0x000fe400078ec0ff */
[----:B------:R-:W-:Y:S02]  /*bab0*/  SHF.R.U32.HI R15, RZ, 0x8, R24 ;  /* 0x00000008ff0f7819 */ /* 0x000fe40000011618 */
[----:B------:R-:W-:Y:S02]  /*bac0*/  LOP3.LUT R32, R31, 0xff, RZ, 0xc0, !PT ;  /* 0x000000ff1f207812 */ /* 0x000fe400078ec0ff */
[----:B------:R-:W-:Y:S02]  /*bad0*/  PRMT R31, R29, 0x7604, R30 ;  /* 0x000076041d1f7816 */ /* 0x000fe4000000001e */
[----:B------:R-:W-:Y:S02]  /*bae0*/  PRMT R35, R34, 0x7604, R35 ;  /* 0x0000760422237816 */ /* 0x000fe40000000023 */
[----:B------:R-:W-:-:S02]  /*baf0*/  SHF.R.U32.HI R30, RZ, 0x10, R25 ;  /* 0x00000010ff1e7819 */ /* 0x000fc40000011619 */
[----:B------:R-:W-:Y:S02]  /*bb00*/  SHF.R.U32.HI R34, RZ, 0x10, R21 ;  /* 0x00000010ff227819 */ /* 0x000fe40000011615 */
[----:B------:R-:W-:Y:S02]  /*bb10*/  LOP3.LUT R28, R24, 0xff, RZ, 0xc0, !PT ;  /* 0x000000ff181c7812 */ /* 0x000fe400078ec0ff */
[----:B------:R-:W-:Y:S02]  /*bb20*/  LOP3.LUT R15, R15, 0xff, RZ, 0xc0, !PT ;  /* 0x000000ff0f0f7812 */ /* 0x000fe400078ec0ff */
[----:B------:R-:W-:Y:S02]  /*bb30*/  LOP3.LUT R30, R30, 0xff, RZ, 0xc0, !PT ;  /* 0x000000ff1e1e7812 */ /* 0x000fe400078ec0ff */
[----:B------:R-:W-:Y:S02]  /*bb40*/  LOP3.LUT R34, R34, 0xff, RZ, 0xc0, !PT ;  /* 0x000000ff22227812 */ /* 0x000fe400078ec0ff */
[----:B------:R-:W-:-:S02]  /*bb50*/  PRMT R28, R15, 0x7604, R28 ;  /* 0x000076040f1c7816 */ /* 0x000fc4000000001c */
[----:B------:R-:W-:Y:S02]  /*bb60*/  LOP3.LUT R33, R20, 0xff, RZ, 0xc0, !PT ;  /* 0x000000ff14217812 */ /* 0x000fe400078ec0ff */
[----:B------:R-:W-:Y:S02]  /*bb70*/  SHF.R.U32.HI R15, RZ, 0x10, R24 ;  /* 0x00000010ff0f7819 */ /* 0x000fe40000011618 */
[----:B------:R-:W-:Y:S02]  /*bb80*/  SHF.R.U32.HI R29, RZ, 0x10, R20 ;  /* 0x00000010ff1d7819 */ /* 0x000fe40000011614 */
[----:B------:R-:W-:Y:S02]  /*bb90*/  PRMT R31, R30, 0x7054, R31 ;  /* 0x000070541e1f7816 */ /* 0x000fe4000000001f */
        /* <DEDUP_REMOVED lines=23> */
[-C--:B------:R-:W-:Y:S01]  /*bd10*/  FMUL.FTZ R39, R15, R30.reuse ;  /* 0x0000001e0f277220 */ /* 0x080fe20000410000 */
        /* <DEDUP_REMOVED lines=74> */
[----:B------:R2:W-:Y:S02]  /*c1c0*/  STS.128 [R0], R4 ;  /* 0x0000000400007388 */ /* 0x0005e40000000c00 */
.L_x_3187:
[----:B------:R-:W-:Y:S05]  /*c1d0*/  BSYNC B1 ;  /* 0x0000000000017941 */ /* 0x000fea0003800000 */
.L_x_3186:
[----:B-12---:R-:W-:-:S04]  /*c1e0*/  IADD3 R4, R191, 0x40, RZ ;  /* 0x00000040bf047810 */ /* 0x006fc80007ffe0ff */
        /* <DEDUP_REMOVED lines=14> */
[----:B------:R-:W-:Y:S02]  /*c2d0*/  SHF.R.U32.HI R14, RZ, 0x8, R12 ;  /* 0x00000008ff0e7819 */ /* 0x000fe4000001160c */
        /* <DEDUP_REMOVED lines=27> */
[----:B------:R-:W-:Y:S01]  /*c490*/  HADD2.F32 R12, -RZ, R14.H1_H1 ;  /* 0x3000000eff0c7230 */ /* 0x000fe20000004100 */
[----:B------:R-:W-:Y:S01]  /*c4a0*/  LOP3.LUT R29, R29, 0xff000000, R26, 0xf8, !PT ;  /* 0xff0000001d1d7812 */ /* 0x000fe200078ef81a */
[--C-:B------:R-:W-:Y:S01]  /*c4b0*/  HADD2.F32 R28, -RZ, R27.reuse.H1_H1 ;  /* 0x3000001bff1c7230 */ /* 0x100fe20000004100 */
[----:B------:R-:W-:Y:S01]  /*c4c0*/  F2FP.F16.E4M3.UNPACK_B R13, R5.H1 ;  /* 0x00000005ff0d723e */ /* 0x000fe200030006ff */
[----:B------:R-:W-:Y:S01]  /*c4d0*/  HADD2.F32 R26, -RZ, R24.H1_H1 ;  /* 0x30000018ff1a7230 */ /* 0x000fe20000004100 */
[----:B------:R-:W-:Y:S01]  /*c4e0*/  F2FP.F16.E4M3.UNPACK_B R20, R7 ;  /* 0x00000007ff14723e */ /* 0x000fe200020006ff */
[----:B------:R-:W-:Y:S01]  /*c4f0*/  HADD2.F32 R15, -RZ, R14.H0_H0 ;  /* 0x2000000eff0f7230 */ /* 0x000fe20000004100 */
[----:B------:R-:W-:Y:S01]  /*c500*/  F2FP.F16.E4M3.UNPACK_B R14, R6 ;  /* 0x00000006ff0e723e */ /* 0x000fe200020006ff */
[C---:B------:R-:W-:Y:S01]  /*c510*/  FMUL.FTZ R30, R12.reuse, R28 ;  /* 0x0000001c0c1e7220 */ /* 0x040fe20000410000 */
[----:B------:R-:W-:Y:S01]  /*c520*/  FMUL.FTZ R33, R12, R26 ;  /* 0x0000001a0c217220 */ /* 0x000fe20000410000 */
[----:B------:R-:W-:Y:S01]  /*c530*/  F2FP.F16.E4M3.UNPACK_B R12, R5 ;  /* 0x00000005ff0c723e */ /* 0x000fe200020006ff */
[----:B------:R-:W-:-:S02]  /*c540*/  HADD2.F32 R27, -RZ, R27.H0_H0 ;  /* 0x2000001bff1b7230 */ /* 0x000fc40000004100 */
[C---:B------:R-:W-:Y:S01]  /*c550*/  FFMA.FTZ R32, R15.reuse, R26, -R30 ;  /* 0x0000001a0f207223 */ /* 0x040fe2000001081e */
[----:B------:R-:W-:Y:S02]  /*c560*/  HADD2.F32 R5, -RZ, R14.H1_H1 ;  /* 0x3000000eff057230 */ /* 0x000fe40000004100 */
[----:B------:R-:W-:Y:S01]  /*c570*/  FFMA.FTZ R35, R15, R28, R33 ;  /* 0x0000001c0f237223 */ /* 0x000fe20000010021 */
[----:B------:R-:W-:Y:S01]  /*c580*/  HADD2.F32 R24, -RZ, R24.H0_H0 ;  /* 0x20000018ff187230 */ /* 0x000fe20000004100 */
[----:B------:R-:W-:Y:S01]  /*c590*/  F2FP.F16.E4M3.UNPACK_B R31, R31.H1 ;  /* 0x0000001fff1f723e */ /* 0x000fe200030006ff */
[----:B------:R-:W-:Y:S01]  /*c5a0*/  HADD2.F32 R14, -RZ, R14.H0_H0 ;  /* 0x2000000eff0e7230 */ /* 0x000fe20000004100 */
[----:B------:R-:W-:Y:S01]  /*c5b0*/  F2FP.F16.E4M3.UNPACK_B R25, R25.H1 ;  /* 0x00000019ff19723e */ /* 0x000fe200030006ff */
[C---:B------:R-:W-:Y:S01]  /*c5c0*/  FMUL.FTZ R15, R5.reuse, R27 ;  /* 0x0000001b050f7220 */ /* 0x040fe20000410000 */
[----:B------:R-:W-:Y:S01]  /*c5d0*/  FMUL.FTZ R30, R5, R24 ;  /* 0x00000018051e7220 */ /* 0x000fe20000410000 */
[----:B------:R-:W-:Y:S01]  /*c5e0*/  F2FP.F16.E4M3.UNPACK_B R7, R7.H1 ;  /* 0x00000007ff07723e */ /* 0x000fe200030006ff */
        /* <DEDUP_REMOVED lines=16> */
[----:B------:R-:W-:Y:S01]  /*c6f0*/  F2FP.F16.E4M3.UNPACK_B R4, R4.H1 ;  /* 0x00000004ff04723e */ /* 0x000fe200030006ff */
[----:B------:R-:W-:Y:S01]  /*c700*/  FMUL.FTZ R20, R14, R25 ;  /* 0x000000190e147220 */ /* 0x000fe20000410000 */
[----:B------:R-:W-:Y:S01]  /*c710*/  F2FP.F16.E4M3.UNPACK_B R15, R29 ;  /* 0x0000001dff0f723e */ /* 0x000fe200020006ff */
[C---:B------:R-:W-:Y:S01]  /*c720*/  FFMA.FTZ R34, R5.reuse, R25, -R24 ;  /* 0x0000001905227223 */ /* 0x040fe20000010818 */
[----:B------:R-:W-:Y:S01]  /*c730*/  F2FP.F16.E4M3.UNPACK_B R14, R21 ;  /* 0x00000015ff0e723e */ /* 0x000fe200020006ff */
[----:B------:R-:W-:Y:S01]  /*c740*/  FFMA.FTZ R31, R5, R31, R20 ;  /* 0x0000001f051f7223 */ /* 0x000fe20000010014 */
[----:B------:R-:W-:Y:S01]  /*c750*/  HADD2.F32 R7, -RZ, R4.H1_H1 ;  /* 0x30000004ff077230 */ /* 0x000fe20000004100 */
[----:B------:R-:W-:Y:S01]  /*c760*/  F2FP.F16.E4M3.UNPACK_B R21, R21.H1 ;  /* 0x00000015ff15723e */ /* 0x000fe200030006ff */
[----:B------:R-:W-:Y:S01]  /*c770*/  HADD2.F32 R24, -RZ, R15.H1_H1 ;  /* 0x3000000fff187230 */ /* 0x000fe20000004100 */
[----:B------:R-:W-:Y:S01]  /*c780*/  F2FP.F16.E4M3.UNPACK_B R29, R29.H1 ;  /* 0x0000001dff1d723e */ /* 0x000fe200030006ff */
[----:B------:R-:W-:Y:S01]  /*c790*/  HADD2.F32 R20, -RZ, R14.H1_H1 ;  /* 0x3000000eff147230 */ /* 0x000fe20000004100 */
[----:B------:R-:W-:Y:S01]  /*c7a0*/  F2FP.SATFINITE.E4M3.F32.PACK_AB_MERGE_C R31, R31, R34, RZ ;  /* 0x000000221f1f723e */ /* 0x000fe200048070ff */
[----:B------:R-:W-:-:S02]  /*c7b0*/  HADD2.F32 R5, -RZ, R4.H0_H0 ;  /* 0x20000004ff057230 */ /* 0x000fc40000004100 */
[----:B------:R-:W-:Y:S01]  /*c7c0*/  FMUL.FTZ R26, R7, R24 ;  /* 0x00000018071a7220 */ /* 0x000fe20000410000 */
[----:B------:R-:W-:Y:S02]  /*c7d0*/  HADD2.F32 R25, -RZ, R15.H0_H0 ;  /* 0x2000000fff197230 */ /* 0x000fe40000004100 */
[----:B------:R-:W-:Y:S02]  /*c7e0*/  HADD2.F32 R4, -RZ, R6.H1_H1 ;  /* 0x30000006ff047230 */ /* 0x000fe40000004100 */
[-C--:B------:R-:W-:Y:S01]  /*c7f0*/  FFMA.FTZ R26, R5, R20.reuse, -R26 ;  /* 0x00000014051a7223 */ /* 0x080fe2000001081a */
[----:B------:R-:W-:Y:S02]  /*c800*/  HADD2.F32 R15, -RZ, R14.H0_H0 ;  /* 0x2000000eff0f7230 */ /* 0x000fe40000004100 */
[----:B------:R-:W-:Y:S01]  /*c810*/  FMUL.FTZ R14, R7, R20 ;  /* 0x00000014070e7220 */ /* 0x000fe20000410000 */
[----:B------:R-:W-:Y:S02]  /*c820*/  HADD2.F32 R6, -RZ, R6.H0_H0 ;  /* 0x20000006ff067230 */ /* 0x000fe40000004100 */
[C---:B------:R-:W-:Y:S01]  /*c830*/  FMUL.FTZ R7, R4.reuse, R25 ;  /* 0x0000001904077220 */ /* 0x040fe20000410000 */
[----:B------:R-:W-:Y:S01]  /*c840*/  FMUL.FTZ R4, R4, R15 ;  /* 0x0000000f04047220 */ /* 0x000fe20000410000 */
[----:B------:R-:W-:-:S02]  /*c850*/  FFMA.FTZ R27, R5, R24, R14 ;  /* 0x00000018051b7223 */ /* 0x000fc4000001000e */
[C---:B------:R-:W-:Y:S01]  /*c860*/  FFMA.FTZ R15, R6.reuse, R15, -R7 ;  /* 0x0000000f060f7223 */ /* 0x040fe20000010807 */
[----:B------:R-:W-:Y:S02]  /*c870*/  HADD2.F32 R5, -RZ, R13.H1_H1 ;  /* 0x3000000dff057230 */ /* 0x000fe40000004100 */
[----:B------:R-:W-:Y:S01]  /*c880*/  FFMA.FTZ R20, R6, R25, R4 ;  /* 0x0000001906147223 */ /* 0x000fe20000010004 */
[----:B------:R-:W-:Y:S02]  /*c890*/  HADD2.F32 R6, -RZ, R21.H1_H1 ;  /* 0x30000015ff067230 */ /* 0x000fe40000004100 */
[--C-:B------:R-:W-:Y:S02]  /*c8a0*/  HADD2.F32 R14, -RZ, R29.reuse.H1_H1 ;  /* 0x3000001dff0e7230 */ /* 0x100fe40000004100 */
[----:B------:R-:W-:Y:S02]  /*c8b0*/  HADD2.F32 R29, -RZ, R29.H0_H0 ;  /* 0x2000001dff1d7230 */ /* 0x000fe40000004100 */
[----:B------:R-:W-:Y:S01]  /*c8c0*/  FMUL.FTZ R7, R5, R6 ;  /* 0x0000000605077220 */ /* 0x000fe20000410000 */
[----:B------:R-:W-:-:S02]  /*c8d0*/  HADD2.F32 R4, -RZ, R12.H1_H1 ;  /* 0x3000000cff047230 */ /* 0x000fc40000004100 */
[----:B------:R-:W-:Y:S01]  /*c8e0*/  FMUL.FTZ R24, R5, R14 ;  /* 0x0000000e05187220 */ /* 0x000fe20000410000 */
[----:B------:R-:W-:Y:S02]  /*c8f0*/  HADD2.F32 R21, -RZ, R21.H0_H0 ;  /* 0x20000015ff157230 */ /* 0x000fe40000004100 */
        /* <DEDUP_REMOVED lines=15> */
[----:B------:R1:W-:Y:S02]  /*c9f0*/  STS.128 [R3+0x16400], R4 ;  /* 0x0164000403007388 */ /* 0x0003e40000000c00 */
.L_x_3192:
[----:B------:R-:W-:Y:S05]  /*ca00*/  BSYNC B1 ;  /* 0x0000000000017941 */ /* 0x000fea0003800000 */
.L_x_3191:
        /* <DEDUP_REMOVED lines=36> */
[----:B------:R-:W-:Y:S01]  /*cc50*/  LOP3.LUT R13, R13, 0xff000000, R10, 0xf8, !PT ;  /* 0xff0000000d0d7812 */ /* 0x000fe200078ef80a */
[----:B------:R-:W-:Y:S01]  /*cc60*/  HADD2.F32 R14, -RZ, R12.H1_H1 ;  /* 0x3000000cff0e7230 */ /* 0x000fe20000004100 */
[-C--:B------:R-:W-:Y:S01]  /*cc70*/  F2FP.F16.E4M3.UNPACK_B R10, R7.reuse ;  /* 0x00000007ff0a723e */ /* 0x080fe200020006ff */
[----:B------:R-:W-:Y:S01]  /*cc80*/  HADD2.F32 R20, -RZ, R20.H0_H0 ;  /* 0x20000014ff147230 */ /* 0x000fe20000004100 */
[----:B------:R-:W-:Y:S01]  /*cc90*/  F2FP.F16.E4M3.UNPACK_B R11, R7.H1 ;  /* 0x00000007ff0b723e */ /* 0x000fe200030006ff */
[C---:B------:R-:W-:Y:S01]  /*cca0*/  FMUL.FTZ R26, R8.reuse, R24 ;  /* 0x00000018081a7220 */ /* 0x040fe20000410000 */
[----:B------:R-:W-:Y:S01]  /*ccb0*/  FMUL.FTZ R27, R8, R14 ;  /* 0x0000000e081b7220 */ /* 0x000fe20000410000 */
[-C--:B------:R-:W-:Y:S01]  /*ccc0*/  F2FP.F16.E4M3.UNPACK_B R7, R5.reuse ;  /* 0x00000005ff07723e */ /* 0x080fe200020006ff */
[----:B------:R-:W-:Y:S01]  /*ccd0*/  HADD2.F32 R12, -RZ, R12.H0_H0 ;  /* 0x2000000cff0c7230 */ /* 0x000fe20000004100 */
[----:B------:R-:W-:Y:S01]  /*cce0*/  F2FP.F16.E4M3.UNPACK_B R8, R5.H1 ;  /* 0x00000005ff08723e */ /* 0x000fe200030006ff */
[----:B------:R-:W-:-:S02]  /*ccf0*/  HADD2.F32 R5, -RZ, R6.H1_H1 ;  /* 0x30000006ff057230 */ /* 0x000fc40000004100 */
[C---:B------:R-:W-:Y:S01]  /*cd00*/  FFMA.FTZ R26, R9.reuse, R14, -R26 ;  /* 0x0000000e091a7223 */ /* 0x040fe2000001081a */
[----:B------:R-:W-:Y:S01]  /*cd10*/  FFMA.FTZ R29, R9, R24, R27 ;  /* 0x00000018091d7223 */ /* 0x000fe2000001001b */
[----:B------:R-:W-:Y:S01]  /*cd20*/  HADD2.F32 R6, -RZ, R6.H0_H0 ;  /* 0x20000006ff067230 */ /* 0x000fe20000004100 */
[----:B------:R-:W-:Y:S01]  /*cd30*/  F2FP.F16.E4M3.UNPACK_B R25, R25.H1 ;  /* 0x00000019ff19723e */ /* 0x000fe200030006ff */
[C---:B------:R-:W-:Y:S01]  /*cd40*/  FMUL.FTZ R9, R5.reuse, R20 ;  /* 0x0000001405097220 */ /* 0x040fe20000410000 */
[----:B------:R-:W-:Y:S01]  /*cd50*/  F2FP.F16.E4M3.UNPACK_B R15, R15.H1 ;  /* 0x0000000fff0f723e */ /* 0x000fe200030006ff */
[-C--:B------:R-:W-:Y:S01]  /*cd60*/  FMUL.FTZ R27, R5, R12.reuse ;  /* 0x0000000c051b7220 */ /* 0x080fe20000410000 */
[----:B------:R-:W-:Y:S02]  /*cd70*/  HADD2.F32 R5, -RZ, R10.H1_H1 ;  /* 0x3000000aff057230 */ /* 0x000fe40000004100 */
        /* <DEDUP_REMOVED lines=13> */
[----:B------:R-:W-:Y:S02]  /*ce50*/  HADD2.F32 R11, -RZ, R11.H0_H0 ;  /* 0x2000000bff0b7230 */ /* 0x000fe40000004100 */
[C---:B------:R-:W-:Y:S01]  /*ce60*/  FMUL.FTZ R12, R6.reuse, R25 ;  /* 0x00000019060c7220 */ /* 0x040fe20000410000 */
[----:B------:R-:W-:Y:S01]  /*ce70*/  F2FP.F16.E4M3.UNPACK_B R5, R21 ;  /* 0x00000015ff05723e */ /* 0x000fe200020006ff */
[-C--:B------:R-:W-:Y:S01]  /*ce80*/  FMUL.FTZ R10, R6, R15.reuse ;  /* 0x0000000f060a7220 */ /* 0x080fe20000410000 */
[----:B------:R-:W-:Y:S01]  /*ce90*/  F2FP.F16.E4M3.UNPACK_B R4, R4.H1 ;  /* 0x00000004ff04723e */ /* 0x000fe200030006ff */
[C---:B------:R-:W-:Y:S01]  /*cea0*/  FFMA.FTZ R30, R11.reuse, R15, -R12 ;  /* 0x0000000f0b1e7223 */ /* 0x040fe2000001080c */
[----:B------:R-:W-:Y:S01]  /*ceb0*/  F2FP.F16.E4M3.UNPACK_B R9, R13 ;  /* 0x0000000dff09723e */ /* 0x000fe200020006ff */
[----:B------:R-:W-:Y:S01]  /*cec0*/  FFMA.FTZ R25, R11, R25, R10 ;  /* 0x000000190b197223 */ /* 0x000fe2000001000a */
[--C-:B------:R-:W-:Y:S01]  /*ced0*/  HADD2.F32 R12, -RZ, R5.reuse.H1_H1 ;  /* 0x30000005ff0c7230 */ /* 0x100fe20000004100 */
[----:B------:R-:W-:Y:S01]  /*cee0*/  F2FP.F16.E4M3.UNPACK_B R13, R13.H1 ;  /* 0x0000000dff0d723e */ /* 0x000fe200030006ff */
[----:B------:R-:W-:Y:S01]  /*cef0*/  HADD2.F32 R11, -RZ, R5.H0_H0 ;  /* 0x20000005ff0b7230 */ /* 0x000fe20000004100 */
[----:B------:R-:W-:Y:S01]  /*cf00*/  F2FP.F16.E4M3.UNPACK_B R21, R21.H1 ;  /* 0x00000015ff15723e */ /* 0x000fe200030006ff */
[----:B------:R-:W-:-:S02]  /*cf10*/  HADD2.F32 R6, -RZ, R4.H1_H1 ;  /* 0x30000004ff067230 */ /* 0x000fc40000004100 */
[----:B------:R-:W-:Y:S02]  /*cf20*/  HADD2.F32 R10, -RZ, R9.H1_H1 ;  /* 0x30000009ff0a7230 */ /* 0x000fe40000004100 */
[----:B------:R-:W-:Y:S02]  /*cf30*/  HADD2.F32 R5, -RZ, R4.H0_H0 ;  /* 0x20000004ff057230 */ /* 0x000fe40000004100 */
[C---:B------:R-:W-:Y:S01]  /*cf40*/  FMUL.FTZ R14, R6.reuse, R12 ;  /* 0x0000000c060e7220 */ /* 0x040fe20000410000 */
[----:B------:R-:W-:Y:S02]  /*cf50*/  HADD2.F32 R4, -RZ, R3.H1_H1 ;  /* 0x30000003ff047230 */ /* 0x000fe40000004100 */
[-C--:B------:R-:W-:Y:S01]  /*cf60*/  FMUL.FTZ R20, R6, R10.reuse ;  /* 0x0000000a06147220 */ /* 0x080fe20000410000 */
[----:B------:R-:W-:Y:S02]  /*cf70*/  HADD2.F32 R9, -RZ, R9.H0_H0 ;  /* 0x20000009ff097230 */ /* 0x000fe40000004100 */
[----:B------:R-:W-:Y:S01]  /*cf80*/  FFMA.FTZ R14, R5, R10, -R14 ;  /* 0x0000000a050e7223 */ /* 0x000fe2000001080e */
[----:B------:R-:W-:-:S02]  /*cf90*/  HADD2.F32 R3, -RZ, R3.H0_H0 ;  /* 0x20000003ff037230 */ /* 0x000fc40000004100 */
[C---:B------:R-:W-:Y:S01]  /*cfa0*/  FMUL.FTZ R6, R4.reuse, R11 ;  /* 0x0000000b04067220 */ /* 0x040fe20000410000 */
[----:B------:R-:W-:Y:S01]  /*cfb0*/  FFMA.FTZ R15, R5, R12, R20 ;  /* 0x0000000c050f7223 */ /* 0x000fe20000010014 */
[-C--:B------:R-:W-:Y:S01]  /*cfc0*/  FMUL.FTZ R4, R4, R9.reuse ;  /* 0x0000000904047220 */ /* 0x080fe20000410000 */
[----:B------:R-:W-:Y:S02]  /*cfd0*/  HADD2.F32 R5, -RZ, R13.H1_H1 ;  /* 0x3000000dff057230 */ /* 0x000fe40000004100 */
[C---:B------:R-:W-:Y:S01]  /*cfe0*/  FFMA.FTZ R12, R3.reuse, R9, -R6 ;  /* 0x00000009030c7223 */ /* 0x040fe20000010806 */
[--C-:B------:R-:W-:Y:S02]  /*cff0*/  HADD2.F32 R9, -RZ, R21.reuse.H1_H1 ;  /* 0x30000015ff097230 */ /* 0x100fe40000004100 */
[----:B------:R-:W-:Y:S01]  /*d000*/  FFMA.FTZ R11, R3, R11, R4 ;  /* 0x0000000b030b7223 */ /* 0x000fe20000010004 */
[----:B------:R-:W-:Y:S02]  /*d010*/  HADD2.F32 R4, -RZ, R8.H1_H1 ;  /* 0x30000008ff047230 */ /* 0x000fe40000004100 */
[----:B------:R-:W-:-:S02]  /*d020*/  HADD2.F32 R10, -RZ, R21.H0_H0 ;  /* 0x20000015ff0a7230 */ /* 0x000fc40000004100 */
[----:B------:R-:W-:Y:S02]  /*d030*/  HADD2.F32 R3, -RZ, R7.H1_H1 ;  /* 0x30000007ff037230 */ /* 0x000fe40000004100 */
[C---:B------:R-:W-:Y:S01]  /*d040*/  FMUL.FTZ R20, R4.reuse, R5 ;  /* 0x0000000504147220 */ /* 0x040fe20000410000 */
[----:B------:R-:W-:Y:S02]  /*d050*/  HADD2.F32 R6, -RZ, R13.H0_H0 ;  /* 0x2000000dff067230 */ /* 0x000fe40000004100 */
[----:B------:R-:W-:Y:S01]  /*d060*/  FMUL.FTZ R13, R4, R9 ;  /* 0x00000009040d7220 */ /* 0x000fe20000410000 */
        /* <DEDUP_REMOVED lines=12> */
[----:B------:R-:W-:Y:S02]  /*d130*/  F2FP.SATFINITE.E4M3.F32.PACK_AB_MERGE_C R6, R27, R24, R6 ;  /* 0x000000181b06723e */ /* 0x000fe40004807006 */
[----:B------:R-:W-:Y:S02]  /*d140*/  F2FP.SATFINITE.E4M3.F32.PACK_AB_MERGE_C R7, R28, R31, R7 ;  /* 0x0000001f1c07723e */ /* 0x000fe40004807007 */
[----:B------:R-:W-:-:S02]  /*d150*/  F2FP.SATFINITE.E4M3.F32.PACK_AB_MERGE_C R4, R11, R12, R4 ;  /* 0x0000000c0b04723e */ /* 0x000fc40004807004 */
[----:B------:R-:W-:-:S05]  /*d160*/  F2FP.SATFINITE.E4M3.F32.PACK_AB_MERGE_C R5, R10, R5, R13 ;  /* 0x000000050a05723e */ /* 0x000fca000480700d */
[----:B------:R2:W-:Y:S01]  /*d170*/  STS.128 [R0+0x2000], R4 ;  /* 0x0020000400007388 */ /* 0x0005e20000000c00 */
[----:B------:R-:W-:Y:S05]  /*d180*/  BRA `(.L_x_3190) ;  /* 0x00000024006c7947 */ /* 0x000fea0003800000 */
.L_x_3177:
[----:B------:R-:W0:Y:S01]  /*d190*/  S2R R0, SR_TID.X ;  /* 0x0000000000007919 */ /* 0x000e220000002100 */
[----:B------:R-:W1:Y:S01]  /*d1a0*/  LDC R21, c[0x0][0x448] ;  /* 0x00011200ff157b82 */ /* 0x000e620000000800 */
[----:B------:R-:W-:Y:S01]  /*d1b0*/  IMAD.MOV.U32 R4, RZ, RZ, R26 ;  /* 0x000000ffff047224 */ /* 0x000fe200078e001a */
[----:B------:R-:W-:Y:S01]  /*d1c0*/  ULDC.64 UR4, c[0x0][0x3f8] ;  /* 0x0000fe0000047ab9 */ /* 0x000fe20000000a00 */
[----:B------:R-:W-:Y:S01]  /*d1d0*/  IMAD.MOV.U32 R6, RZ, RZ, R24 ;  /* 0x000000ffff067224 */ /* 0x000fe200078e0018 */
[----:B------:R-:W-:Y:S01]  /*d1e0*/  ULDC.64 UR6, c[0x0][0x408] ;  /* 0x0001020000067ab9 */ /* 0x000fe20000000a00 */
[----:B------:R-:W-:Y:S01]  /*d1f0*/  IMAD.MOV.U32 R7, RZ, RZ, R31 ;  /* 0x000000ffff077224 */ /* 0x000fe200078e001f */
[----:B------:R-:W-:Y:S01]  /*d200*/  ULDC.64 UR8, c[0x0][0x400] ;  /* 0x0001000000087ab9 */ /* 0x000fe20000000a00 */
[----:B-1----:R-:W-:Y:S01]  /*d210*/  ISETP.NE.AND P0, PT, R21, 0x1, PT ;  /* 0x000000011500780c */ /* 0x002fe20003f05270 */
[----:B0-----:R-:W-:-:S05]  /*d220*/  VIADD R0, R0, 0xffffff80 ;  /* 0xffffff8000007836 */ /* 0x001fca0000000000 */
[----:B------:R-:W-:-:S07]  /*d230*/  SHF.R.S32.HI R3, RZ, 0x1f, R0 ;  /* 0x0000001fff037819 */ /* 0x000fce0000011400 */
[----:B------:R-:W0:Y:S01]  /*d240*/  @P0 LDC R5, c[0x0][0x450] ;  /* 0x00011400ff050b82 */ /* 0x000e220000000800 */
[----:B------:R-:W-:-:S04]  /*d250*/  LEA.HI R3, R3, R0, RZ, 0x2 ;  /* 0x0000000003037211 */ /* 0x000fc800078f10ff */
[----:B------:R-:W-:-:S05]  /*d260*/  LOP3.LUT R3, R3, 0xfffffffc, RZ, 0xc0, !PT ;  /* 0xfffffffc03037812 */ /* 0x000fca00078ec0ff */
[----:B------:R-:W-:Y:S02]  /*d270*/  IMAD.IADD R3, R0, 0x1, -R3 ;  /* 0x0000000100037824 */ /* 0x000fe400078e0a03 */
[----:B------:R-:W1:Y:S02]  /*d280*/  @P0 LDC R0, c[0x0][0x44c] ;  /* 0x00011300ff000b82 */ /* 0x000e640000000800 */
[----:B------:R-:W-:-:S04]  /*d290*/  IMAD R3, R3, 0x40, R41 ;  /* 0x0000004003037824 */ /* 0x000fc800078e0229 */
[----:B-1----:R-:W-:-:S05]  /*d2a0*/  @P0 IMAD.HI.U32 R0, R3, R0, RZ ;  /* 0x0000000003000227 */ /* 0x002fca00078e00ff */
[----:B0-----:R-:W-:Y:S02]  /*d2b0*/  @P0 SHF.R.U32.HI R3, RZ, R5, R0 ;  /* 0x00000005ff030219 */ /* 0x001fe40000011600 */
[----:B------:R-:W-:Y:S02]  /*d2c0*/  MOV R5, R29 ;  /* 0x0000001d00057202 */ /* 0x000fe40000000f00 */
[----:B------:R-:W-:Y:S01]  /*d2d0*/  SHF.R.S32.HI R0, RZ, 0x1f, R3 ;  /* 0x0000001fff007819 */ /* 0x000fe20000011403 */
[----:B------:R-:W-:-:S04]  /*d2e0*/  IMAD.WIDE.U32 R6, R3, UR6, R6 ;  /* 0x0000000603067c25 */ /* 0x000fc8000f8e0006 */
[----:B------:R-:W-:Y:S01]  /*d2f0*/  IMAD R8, R0, UR4, RZ ;  /* 0x0000000400087c24 */ /* 0x000fe2000f8e02ff */
[----:B------:R-:W-:Y:S01]  /*d300*/  IADD3 R9, P1, R6, UR8, RZ ;  /* 0x0000000806097c10 */ /* 0x000fe2000ff3e0ff */
[----:B------:R-:W-:-:S04]  /*d310*/  IMAD.WIDE.U32 R4, R3, UR4, R4 ;  /* 0x0000000403047c25 */ /* 0x000fc8000f8e0004 */
[----:B------:R-:W-:Y:S02]  /*d320*/  IMAD R0, R0, UR6, RZ ;  /* 0x0000000600007c24 */ /* 0x000fe4000f8e02ff */
        /* <DEDUP_REMOVED lines=22> */
[----:B------:R-:W-:Y:S01]  /*d490*/  @!P1 IMAD.MOV.U32 R24, RZ, RZ, R14 ;  /* 0x000000ffff189224 */ /* 0x000fe200078e000e */
[----:B------:R-:W-:-:S03]  /*d4a0*/  @!P1 MOV R25, R3 ;  /* 0x0000000300199202 */ /* 0x000fc60000000f00 */
[----:B------:R-:W2:Y:S04]  /*d4b0*/  @!P1 LD.E.128 R4, desc[UR4][R4.64] ;  /* 0x0000000404049980 */ /* 0x000ea8000c101d00 */
[----:B------:R-:W3:Y:S01]  /*d4c0*/  @!P1 LD.E.128 R24, desc[UR4][R24.64] ;  /* 0x0000000418189980 */ /* 0x000ee2000c101d00 */
[----:B------:R-:W-:Y:S02]  /*d4d0*/  CS2R R32, SRZ ;  /* 0x0000000000207805 */ /* 0x000fe4000001ff00 */
        /* <DEDUP_REMOVED lines=10> */
[----:B------:R-:W-:Y:S01]  /*d580*/  @!P1 IMAD.MOV.U32 R30, RZ, RZ, R6 ;  /* 0x000000ffff1e9224 */ /* 0x000fe200078e0006 */
[----:B---3--:R-:W-:Y:S01]  /*d590*/  @!P1 MOV R20, R26 ;  /* 0x0000001a00149202 */ /* 0x008fe20000000f00 */
[----:B------:R-:W-:-:S02]  /*d5a0*/  @!P1 IMAD.MOV.U32 R31, RZ, RZ, R7 ;  /* 0x000000ffff1f9224 */ /* 0x000fc400078e0007 */
[----:B------:R-:W-:Y:S02]  /*d5b0*/  @!P1 IMAD.MOV.U32 R28, RZ, RZ, R24 ;  /* 0x000000ffff1c9224 */ /* 0x000fe400078e0018 */
[----:B------:R-:W-:Y:S02]  /*d5c0*/  @!P1 IMAD.MOV.U32 R29, RZ, RZ, R25 ;  /* 0x000000ffff1d9224 */ /* 0x000fe400078e0019 */
[----:B01--4-:R-:W-:-:S07]  /*d5d0*/  @!P1 IMAD.MOV.U32 R21, RZ, RZ, R27 ;  /* 0x000000ffff159224 */ /* 0x013fce00078e001b */
.L_x_3471:
[----:B------:R-:W-:Y:S01]  /*d5e0*/  VIADD R41, R41, 0x40 ;  /* 0x0000004029297836 */ /* 0x000fe20000000000 */
[----:B------:R-:W-:Y:S01]  /*d5f0*/  BSSY B1, `(.L_x_3194) ;  /* 0x0000011000017945 */ /* 0x000fe20003800000 */
[----:B------:R-:W-:Y:S02]  /*d600*/  CS2R R6, SRZ ;  /* 0x0000000000067805 */ /* 0x000fe4000001ff00 */
[----:B------:R-:W-:Y:S02]  /*d610*/  CS2R R8, SRZ ;  /* 0x0000000000087805 */ /* 0x000fe4000001ff00 */
[----:B------:R-:W-:Y:S02]  /*d620*/  CS2R R10, SRZ ;  /* 0x00000000000a7805 */ /* 0x000fe4000001ff00 */
[----:B------:R-:W-:-:S13]  /*d630*/  ISETP.GE.AND P1, PT, R41, R34, PT ;  /* 0x000000222900720c */ /* 0x000fda0003f26270 */
        /* <DEDUP_REMOVED lines=12> */
.L_x_3195:
[----:B------:R-:W-:Y:S05]  /*d700*/  BSYNC B1 ;  /* 0x0000000000017941 */ /* 0x000fea0003800000 */
.L_x_3194:
[----:B------:R-:W2:Y:S01]  /*d710*/  LDL R0, [R1+0x28] ;  /* 0x0000280001007983 */ /* 0x000ea20000100800 */
[----:B------:R-:W-:Y:S01]  /*d720*/  VIADDMNMX R34, R34, -R197, 0x80, PT ;  /* 0x0000008022227446 */ /* 0x000fe200038009c5 */
[----:B------:R-:W-:Y:S03]  /*d730*/  BSSY B1, `(.L_x_3196) ;  /* 0x000000c000017945 */ /* 0x000fe60003800000 */
[C---:B------:R-:W-:Y:S02]  /*d740*/  ISETP.GE.OR P2, PT, R191.reuse, R34, P0 ;  /* 0x00000022bf00720c */ /* 0x040fe40000746670 */
[----:B--2---:R-:W-:Y:S01]  /*d750*/  R2UR UR5, R0 ;  /* 0x00000000000572ca */ /* 0x004fe200000e0000 */
[----:B------:R-:W-:-:S05]  /*d760*/  VIADD R0, R191, 0x40 ;  /* 0x00000040bf007836 */ /* 0x000fca0000000000 */
[----:B------:R-:W-:-:S07]  /*d770*/  ISETP.GE.OR P0, PT, R0, R34, P0 ;  /* 0x000000220000720c */ /* 0x000fce0000706670 */
[----:B------:R-:W-:-:S04]  /*d780*/  ULEA.HI UR4, UR5, UR5, URZ, 0x1 ;  /* 0x0000000505047291 */ /* 0x000fc8000f8f083f */
[----:B------:R-:W-:-:S04]  /*d790*/  ULOP3.LUT UR4, UR4, 0xfffffffe, URZ, 0xc0, !UPT ;  /* 0xfffffffe04047892 */ /* 0x000fc8000f8ec03f */
[----:B------:R-:W-:-:S06]  /*d7a0*/  UIADD3 UR4, UR5, -UR4, URZ ;  /* 0x8000000405047290 */ /* 0x000fcc000fffe03f */
[----:B------:R-:W-:-:S05]  /*d7b0*/  IMAD.U32 R3, RZ, RZ, UR4 ;  /* 0x00000004ff037e24 */ /* 0x000fca000f8e00ff */
[----:B------:R-:W-:-:S04]  /*d7c0*/  SHF.L.U32 R3, R3, 0x1f, RZ ;  /* 0x0000001f03037819 */ /* 0x000fc800000006ff */
[----:B------:R-:W0:Y:S02]  /*d7d0*/  SYNCS.PHASECHK.TRANS64.TRYWAIT P1, [R18+URZ+0x22800], R3 ;  /* 0x02280003120075a7 */ /* 0x000e24000802017f */
[----:B0-----:R-:W-:Y:S05]  /*d7e0*/  @!P1 BRA `(.L_x_3197) ;  /* 0x000001c800d89947 */ /* 0x001fea0003800000 */
.L_x_3472:
[----:B------:R-:W-:Y:S05]  /*d7f0*/  BSYNC B1 ;  /* 0x0000000000017941 */ /* 0x000fea0003800000 */
.L_x_3196:
[----:B------:R-:W-:Y:S04]  /*d800*/  BSSY B1, `(.L_x_3198) ;  /* 0x0000100000017945 */ /* 0x000fe80003800000 */
[----:B------:R-:W-:Y:S05]  /*d810*/  @P2 BRA `(.L_x_3199) ;  /* 0x0000000c00f82947 */ /* 0x000fea0003800000 */
[----:B------:R-:W-:Y:S02]  /*d820*/  SHF.R.U32.HI R0, RZ, 0x8, R32 ;  /* 0x00000008ff007819 */ /* 0x000fe40000011620 */
[----:B0-----:R-:W-:Y:S02]  /*d830*/  LOP3.LUT R3, R32, 0xff, RZ, 0xc0, !PT ;  /* 0x000000ff20037812 */ /* 0x001fe400078ec0ff */
[----:B------:R-:W-:Y:S02]  /*d840*/  SHF.R.U32.HI R12, RZ, 0x8, R33 ;  /* 0x00000008ff0c7819 */ /* 0x000fe40000011621 */
[----:B------:R-:W-:Y:S02]  /*d850*/  LOP3.LUT R0, R0, 0xff, RZ, 0xc0, !PT ;  /* 0x000000ff00007812 */ /* 0x000fe400078ec0ff */
[----:B------:R-:W-:Y:S02]  /*d860*/  LOP3.LUT R13, R33, 0xff, RZ, 0xc0, !PT ;  /* 0x000000ff210d7812 */ /* 0x000fe400078ec0ff */
[----:B------:R-:W-:-:S02]  /*d870*/  LOP3.LUT R12, R12, 0xff, RZ, 0xc0, !PT ;  /* 0x000000ff0c0c7812 */ /* 0x000fc400078ec0ff */
[----:B------:R-:W-:Y:S02]  /*d880*/  PRMT R35, R0, 0x7604, R3 ;  /* 0x0000760400237816 */ /* 0x000fe40000000003 */
[----:B------:R-:W-:Y:S02]  /*d890*/  SHF.L.U32 R3, R206, 0x7, RZ ;  /* 0x00000007ce037819 */ /* 0x000fe400000006ff */
        /* <DEDUP_REMOVED lines=24> */
[--C-:B------:R-:W-:Y:S02]  /*da20*/  IADD3 R3, R18, R3, R205.reuse ;  /* 0x0000000312037210 */ /* 0x100fe40007ffe0cd */
        /* <DEDUP_REMOVED lines=15> */
[----:B------:R-:W-:Y:S02]  /*db20*/  SHF.R.U32.HI R42, RZ, 0x10, R31 ;  /* 0x00000010ff2a7819 */ /* 0x000fe4000001161f */
[----:B------:R-:W-:Y:S02]  /*db30*/  LOP3.LUT R34, R34, 0xff, RZ, 0xc0, !PT ;  /* 0x000000ff22227812 */ /* 0x000fe400078ec0ff */
[----:B------:R-:W-:Y:S02]  /*db40*/  PRMT R37, R37, 0x7054, R38 ;  /* 0x0000705425257816 */ /* 0x000fe40000000026 */
[----:B------:R-:W-:-:S02]  /*db50*/  SHF.R.U32.HI R38, RZ, 0x10, R29 ;  /* 0x00000010ff267819 */ /* 0x000fc4000001161d */
[----:B------:R-:W-:Y:S02]  /*db60*/  LOP3.LUT R40, R40, 0xff, RZ, 0xc0, !PT ;  /* 0x000000ff28287812 */ /* 0x000fe400078ec0ff */
[----:B------:R-:W-:Y:S02]  /*db70*/  LOP3.LUT R42, R42, 0xff, RZ, 0xc0, !PT ;  /* 0x000000ff2a2a7812 */ /* 0x000fe400078ec0ff */
[----:B------:R-:W-:Y:S02]  /*db80*/  PRMT R35, R34, 0x7054, R35 ;  /* 0x0000705422237816 */ /* 0x000fe40000000023 */
[----:B------:R-:W-:Y:S02]  /*db90*/  SHF.R.U32.HI R34, RZ, 0x10, R28 ;  /* 0x00000010ff227819 */ /* 0x000fe4000001161c */
[----:B------:R-:W-:Y:S02]  /*dba0*/  LOP3.LUT R38, R38, 0xff, RZ, 0xc0, !PT ;  /* 0x000000ff26267812 */ /* 0x000fe400078ec0ff */
[----:B------:R-:W-:-:S02]  /*dbb0*/  PRMT R41, R40, 0x7054, R41 ;  /* 0x0000705428297816 */ /* 0x000fc40000000029 */
[----:B------:R-:W-:Y:S02]  /*dbc0*/  PRMT R43, R42, 0x7054, R43 ;  /* 0x000070542a2b7816 */ /* 0x000fe4000000002b */
[----:B------:R-:W-:Y:S02]  /*dbd0*/  SHF.R.U32.HI R40, RZ, 0x10, R20 ;  /* 0x00000010ff287819 */ /* 0x000fe40000011614 */
[----:B------:R-:W-:Y:S02]  /*dbe0*/  SHF.R.U32.HI R42, RZ, 0x10, R21 ;  /* 0x00000010ff2a7819 */ /* 0x000fe40000011615 */
[----:B------:R-:W-:Y:S02]  /*dbf0*/  LOP3.LUT R34, R34, 0xff, RZ, 0xc0, !PT ;  /* 0x000000ff22227812 */ /* 0x000fe400078ec0ff */
[----:B------:R-:W-:Y:S02]  /*dc00*/  PRMT R51, R38, 0x7054, R49 ;  /* 0x0000705426337816 */ /* 0x000fe40000000031 */
[----:B------:R-:W-:-:S02]  /*dc10*/  LOP3.LUT R40, R40, 0xff, RZ, 0xc0, !PT ;  /* 0x000000ff28287812 */ /* 0x000fc400078ec0ff */
[----:B------:R-:W-:Y:S02]  /*dc20*/  LOP3.LUT R42, R42, 0xff, RZ, 0xc0, !PT ;  /* 0x000000ff2a2a7812 */ /* 0x000fe400078ec0ff */
[----:B------:R-:W-:Y:S02]  /*dc30*/  PRMT R47, R34, 0x7054, R45 ;  /* 0x00007054222f7816 */ /* 0x000fe4000000002d */
[----:B------:R-:W-:Y:S02]  /*dc40*/  LOP3.LUT R51, R51, 0xff000000, R29, 0xf8, !PT ;  /* 0xff00000033337812 */ /* 0x000fe400078ef81d */
[----:B------:R-:W-:Y:S02]  /*dc50*/  LOP3.LUT R45, R37, 0xff000000, R33, 0xf8, !PT ;  /* 0xff000000252d7812 */ /* 0x000fe400078ef821 */
[----:B------:R-:W-:Y:S02]  /*dc60*/  PRMT R53, R40, 0x7054, R53 ;  /* 0x0000705428357816 */ /* 0x000fe40000000035 */
[----:B------:R-:W-:-:S02]  /*dc70*/  PRMT R55, R42, 0x7054, R55 ;  /* 0x000070542a377816 */ /* 0x000fc40000000037 */
[----:B------:R-:W-:Y:S02]  /*dc80*/  F2FP.F16.E4M3.UNPACK_B R50, R51.H1 ;  /* 0x00000033ff32723e */ /* 0x000fe400030006ff */
[----:B0-----:R-:W-:Y:S02]  /*dc90*/  F2FP.F16.E4M3.UNPACK_B R40, R25.H1 ;  /* 0x00000019ff28723e */ /* 0x001fe400030006ff */
[----:B------:R-:W-:Y:S02]  /*dca0*/  F2FP.F16.E4M3.UNPACK_B R46, R45.H1 ;  /* 0x0000002dff2e723e */ /* 0x000fe400030006ff */
[----:B------:R-:W-:Y:S02]  /*dcb0*/  LOP3.LUT R44, R35, 0xff000000, R32, 0xf8, !PT ;  /* 0xff000000232c7812 */ /* 0x000fe400078ef820 */
[----:B------:R-:W-:Y:S02]  /*dcc0*/  LOP3.LUT R48, R43, 0xff000000, R31, 0xf8, !PT ;  /* 0xff0000002b307812 */ /* 0x000fe400078ef81f */
[----:B------:R-:W-:-:S02]  /*dcd0*/  LOP3.LUT R55, R55, 0xff000000, R21, 0xf8, !PT ;  /* 0xff00000037377812 */ /* 0x000fc400078ef815 */
[----:B------:R-:W-:Y:S01]  /*dce0*/  LOP3.LUT R20, R53, 0xff000000, R20, 0xf8, !PT ;  /* 0xff00000035147812 */ /* 0x000fe200078ef814 */
[--C-:B------:R-:W-:Y:S01]  /*dcf0*/  HADD2.F32 R53, -RZ, R50.reuse.H0_H0 ;  /* 0x20000032ff357230 */ /* 0x100fe20000004100 */
[-C--:B-1----:R-:W-:Y:S01]  /*dd00*/  F2FP.F16.E4M3.UNPACK_B R21, R13.reuse.H1 ;  /* 0x0000000dff15723e */ /* 0x082fe200030006ff */
[----:B------:R-:W-:Y:S01]  /*dd10*/  HADD2.F32 R50, -RZ, R50.H1_H1 ;  /* 0x30000032ff327230 */ /* 0x000fe20000004100 */
[-C--:B------:R-:W-:Y:S02]  /*dd20*/  F2FP.F16.E4M3.UNPACK_B R31, R12.reuse ;  /* 0x0000000cff1f723e */ /* 0x080fe400020006ff */
[----:B------:R-:W-:Y:S01]  /*dd30*/  F2FP.F16.E4M3.UNPACK_B R32, R12.H1 ;  /* 0x0000000cff20723e */ /* 0x000fe200030006ff */
[----:B------:R-:W-:Y:S01]  /*dd40*/  HADD2.F32 R12, -RZ, R40.H0_H0 ;  /* 0x20000028ff0c7230 */ /* 0x000fe20000004100 */
[----:B------:R-:W-:Y:S01]  /*dd50*/  LOP3.LUT R49, R47, 0xff000000, R28, 0xf8, !PT ;  /* 0xff0000002f317812 */ /* 0x000fe200078ef81c */
[----:B------:R-:W-:Y:S01]  /*dd60*/  HADD2.F32 R47, -RZ, R46.H0_H0 ;  /* 0x2000002eff2f7230 */ /* 0x000fe20000004100 */
[----:B------:R-:W-:Y:S01]  /*dd70*/  F2FP.F16.E4M3.UNPACK_B R29, R13 ;  /* 0x0000000dff1d723e */ /* 0x000fe200020006ff */
[----:B------:R-:W-:Y:S01]  /*dd80*/  HADD2.F32 R40, -RZ, R40.H1_H1 ;  /* 0x30000028ff287230 */ /* 0x000fe20000004100 */
[-C--:B------:R-:W-:Y:S01]  /*dd90*/  F2FP.F16.E4M3.UNPACK_B R13, R14.reuse ;  /* 0x0000000eff0d723e */ /* 0x080fe200020006ff */
[----:B------:R-:W-:Y:S01]  /*dda0*/  HADD2.F32 R46, -RZ, R46.H1_H1 ;  /* 0x3000002eff2e7230 */ /* 0x000fe20000004100 */
[----:B------:R-:W-:Y:S01]  /*ddb0*/  F2FP.F16.E4M3.UNPACK_B R28, R14.H1 ;  /* 0x0000000eff1c723e */ /* 0x000fe200030006ff */
[--C-:B------:R-:W-:Y:S01]  /*ddc0*/  HADD2.F32 R14, -RZ, R21.reuse.H0_H0 ;  /* 0x20000015ff0e7230 */ /* 0x100fe20000004100 */
[----:B------:R-:W-:Y:S01]  /*ddd0*/  F2FP.F16.E4M3.UNPACK_B R35, R25 ;  /* 0x00000019ff23723e */ /* 0x000fe200020006ff */
[----:B------:R-:W-:Y:S01]  /*dde0*/  FMUL.FTZ R25, R12, R53 ;  /* 0x000000350c197220 */ /* 0x000fe20000410000 */
[----:B------:R-:W-:Y:S01]  /*ddf0*/  F2FP.F16.E4M3.UNPACK_B R37, R24 ;  /* 0x00000018ff25723e */ /* 0x000fe200020006ff */
[----:B------:R-:W-:Y:S01]  /*de00*/  FMUL.FTZ R52, R40, R50 ;  /* 0x0000003228347220 */ /* 0x000fe20000410000 */
[----:B------:R-:W-:Y:S01]  /*de10*/  F2FP.F16.E4M3.UNPACK_B R38, R24.H1 ;  /* 0x00000018ff26723e */ /* 0x000fe200030006ff */
[----:B------:R-:W-:Y:S01]  /*de20*/  FMUL.FTZ R24, R12, R47 ;  /* 0x0000002f0c187220 */ /* 0x000fe20000410000 */
[----:B------:R-:W-:Y:S01]  /*de30*/  F2FP.F16.E4M3.UNPACK_B R51, R51 ;  /* 0x00000033ff33723e */ /* 0x000fe200020006ff */
[C---:B------:R-:W-:Y:S01]  /*de40*/  FFMA.FTZ R12, R14.reuse, R47, -R25 ;  /* 0x0000002f0e0c7223 */ /* 0x040fe20000010819 */
[----:B------:R-:W-:Y:S01]  /*de50*/  F2FP.F16.E4M3.UNPACK_B R45, R45 ;  /* 0x0000002dff2d723e */ /* 0x000fe200020006ff */
[----:B------:R-:W-:Y:S01]  /*de60*/  FFMA.FTZ R14, R14, R53, R24 ;  /* 0x000000350e0e7223 */ /* 0x000fe20000010018 */
[-C--:B------:R-:W-:Y:S01]  /*de70*/  F2FP.F16.E4M3.UNPACK_B R42, R27.reuse ;  /* 0x0000001bff2a723e */ /* 0x080fe200020006ff */
[----:B------:R-:W-:Y:S01]  /*de80*/  HADD2.F32 R25, -RZ, R21.H1_H1 ;  /* 0x30000015ff197230 */ /* 0x000fe20000004100 */
[----:B------:R-:W-:Y:S01]  /*de90*/  F2FP.F16.E4M3.UNPACK_B R43, R27.H1 ;  /* 0x0000001bff2b723e */ /* 0x000fe200030006ff */
[----:B------:R-:W-:Y:S01]  /*dea0*/  HADD2.F32 R27, -RZ, R51.H0_H0 ;  /* 0x20000033ff1b7230 */ /* 0x000fe20000004100 */
[----:B------:R-:W-:Y:S01]  /*deb0*/  LOP3.LUT R30, R41, 0xff000000, R30, 0xf8, !PT ;  /* 0xff000000291e7812 */ /* 0x000fe200078ef81e */
[----:B------:R-:W-:Y:S01]  /*dec0*/  HADD2.F32 R21, -RZ, R35.H0_H0 ;  /* 0x20000023ff157230 */ /* 0x000fe20000004100 */
[-C--:B------:R-:W-:Y:S01]  /*ded0*/  F2FP.F16.E4M3.UNPACK_B R33, R15.reuse ;  /* 0x0000000fff21723e */ /* 0x080fe200020006ff */
[----:B------:R-:W-:Y:S01]  /*dee0*/  HADD2.F32 R24, -RZ, R45.H0_H0 ;  /* 0x2000002dff187230 */ /* 0x000fe20000004100 */
[----:B------:R-:W-:Y:S01]  /*def0*/  F2FP.F16.E4M3.UNPACK_B R34, R15.H1 ;  /* 0x0000000fff22723e */ /* 0x000fe200030006ff */
[----:B------:R-:W-:Y:S01]  /*df00*/  FMUL.FTZ R53, R40, R46 ;  /* 0x0000002e28357220 */ /* 0x000fe20000410000 */
[-C--:B------:R-:W-:Y:S01]  /*df10*/  F2FP.F16.E4M3.UNPACK_B R15, R26.reuse ;  /* 0x0000001aff0f723e */ /* 0x080fe200020006ff */
[----:B------:R-:W-:Y:S01]  /*df20*/  FMUL.FTZ R47, R21, R27 ;  /* 0x0000001b152f7220 */ /* 0x000fe20000410000 */
[----:B------:R-:W-:Y:S01]  /*df30*/  F2FP.F16.E4M3.UNPACK_B R41, R26.H1 ;  /* 0x0000001aff29723e */ /* 0x000fe200030006ff */
[----:B------:R-:W-:-:S02]  /*df40*/  HADD2.F32 R26, -RZ, R29.H0_H0 ;  /* 0x2000001dff1a7230 */ /* 0x000fc40000004100 */
[----:B------:R-:W-:Y:S01]  /*df50*/  FMUL.FTZ R40, R21, R24 ;  /* 0x0000001815287220 */ /* 0x000fe20000410000 */
[C---:B------:R-:W-:Y:S01]  /*df60*/  FFMA.FTZ R21, R25.reuse, R46, -R52 ;  /* 0x0000002e19157223 */ /* 0x040fe20000010834 */
[----:B------:R-:W-:Y:S01]  /*df70*/  HADD2.F32 R46, -RZ, R45.H1_H1 ;  /* 0x3000002dff2e7230 */ /* 0x000fe20000004100 */
[----:B------:R-:W-:Y:S01]  /*df80*/  F2FP.F16.E4M3.UNPACK_B R52, R55.H1 ;  /* 0x00000037ff34723e */ /* 0x000fe200030006ff */
[----:B------:R-:W-:Y:S01]  /*df90*/  FFMA.FTZ R25, R25, R50, R53 ;  /* 0x0000003219197223 */ /* 0x000fe20000010035 */
[----:B------:R-:W-:Y:S01]  /*dfa0*/  F2FP.F16.E4M3.UNPACK_B R45, R48.H1 ;  /* 0x00000030ff2d723e */ /* 0x000fe200030006ff */
[C---:B------:R-:W-:Y:S01]  /*dfb0*/  FFMA.FTZ R24, R26.reuse, R24, -R47 ;  /* 0x000000181a187223 */ /* 0x040fe2000001082f */
        /* <DEDUP_REMOVED lines=8> */
[C---:B------:R-:W-:Y:S01]  /*e040*/  FMUL.FTZ R54, R27.reuse, R50 ;  /* 0x000000321b367220 */ /* 0x040fe20000410000 */
[----:B------:R-:W-:Y:S02]  /*e050*/  HADD2.F32 R47, -RZ, R45.H0_H0 ;  /* 0x2000002dff2f7230 */ /* 0x000fe40000004100 */
[----:B------:R-:W-:Y:S01]  /*e060*/  FMUL.FTZ R53, R27, R46 ;  /* 0x0000002e1b357220 */ /* 0x000fe20000410000 */
[----:B------:R-:W-:Y:S02]  /*e070*/  HADD2.F32 R29, -RZ, R29.H1_H1 ;  /* 0x3000001dff1d7230 */ /* 0x000fe40000004100 */
[C---:B------:R-:W-:Y:S01]  /*e080*/  FMUL.FTZ R56, R40.reuse, R51 ;  /* 0x0000003328387220 */ /* 0x040fe20000410000 */
[----:B------:R-:W-:Y:S02]  /*e090*/  HADD2.F32 R35, -RZ, R34.H0_H0 ;  /* 0x20000022ff237230 */ /* 0x000fe40000004100 */
[----:B------:R-:W-:Y:S01]  /*e0a0*/  FMUL.FTZ R40, R40, R47 ;  /* 0x0000002f28287220 */ /* 0x000fe20000410000 */
[----:B------:R-:W-:-:S02]  /*e0b0*/  HADD2.F32 R52, -RZ, R52.H1_H1 ;  /* 0x30000034ff347230 */ /* 0x000fc40000004100 */
[----:B------:R-:W-:Y:S01]  /*e0c0*/  FFMA.FTZ R27, R29, R46, -R54 ;  /* 0x0000002e1d1b7223 */ /* 0x000fe20000010836 */
[----:B------:R-:W-:Y:S02]  /*e0d0*/  HADD2.F32 R46, -RZ, R45.H1_H1 ;  /* 0x3000002dff2e7230 */ /* 0x000fe40000004100 */
[C---:B------:R-:W-:Y:S01]  /*e0e0*/  FFMA.FTZ R56, R35.reuse, R47, -R56 ;  /* 0x0000002f23387223 */ /* 0x040fe20000010838 */
[----:B------:R-:W-:Y:S01]  /*e0f0*/  FFMA.FTZ R58, R35, R51, R40 ;  /* 0x00000033233a7223 */ /* 0x000fe20000010028 */
[----:B------:R-:W-:Y:S02]  /*e100*/  HADD2.F32 R43, -RZ, R43.H1_H1 ;  /* 0x3000002bff2b7230 */ /* 0x000fe40000004100 */
[----:B------:R-:W-:Y:S01]  /*e110*/  FFMA.FTZ R29, R29, R50, R53 ;  /* 0x000000321d1d7223 */ /* 0x000fe20000010035 */
[----:B------:R-:W-:Y:S02]  /*e120*/  HADD2.F32 R47, -RZ, R55.H0_H0 ;  /* 0x20000037ff2f7230 */ /* 0x000fe40000004100 */
        /* <DEDUP_REMOVED lines=9> */
[C---:B------:R-:W-:Y:S01]  /*e1c0*/  FFMA.FTZ R61, R35.reuse, R52, R51 ;  /* 0x00000034233d7223 */ /* 0x040fe20000010033 */
[----:B------:R-:W-:Y:S01]  /*e1d0*/  FFMA.FTZ R59, R35, R46, -R50 ;  /* 0x0000002e233b7223 */ /* 0x000fe20000010832 */
[C---:B------:R-:W-:Y:S01]  /*e1e0*/  FFMA.FTZ R52, R34.reuse, R45, -R43 ;  /* 0x0000002d22347223 */ /* 0x040fe2000001082b */
[----:B------:R-:W-:Y:S01]  /*e1f0*/  FFMA.FTZ R53, R34, R47, R40 ;  /* 0x0000002f22357223 */ /* 0x000fe20000010028 */
[-C--:B------:R-:W-:Y:S01]  /*e200*/  F2FP.F16.E4M3.UNPACK_B R45, R49.reuse.H1 ;  /* 0x00000031ff2d723e */ /* 0x080fe200030006ff */
[----:B------:R-:W-:Y:S01]  /*e210*/  HADD2.F32 R43, -RZ, R48.H1_H1 ;  /* 0x30000030ff2b7230 */ /* 0x000fe20000004100 */
[-C--:B------:R-:W-:Y:S01]  /*e220*/  F2FP.F16.E4M3.UNPACK_B R40, R44.reuse.H1 ;  /* 0x0000002cff28723e */ /* 0x080fe200030006ff */
[----:B------:R-:W-:Y:S01]  /*e230*/  HADD2.F32 R42, -RZ, R42.H1_H1 ;  /* 0x3000002aff2a7230 */ /* 0x000fe20000004100 */
[----:B------:R-:W-:Y:S01]  /*e240*/  F2FP.F16.E4M3.UNPACK_B R49, R49 ;  /* 0x00000031ff31723e */ /* 0x000fe200020006ff */
[----:B------:R-:W-:Y:S01]  /*e250*/  HADD2.F32 R48, -RZ, R45.H0_H0 ;  /* 0x2000002dff307230 */ /* 0x000fe20000004100 */
[----:B------:R-:W-:Y:S01]  /*e260*/  F2FP.F16.E4M3.UNPACK_B R44, R44 ;  /* 0x0000002cff2c723e */ /* 0x000fe200020006ff */
        /* <DEDUP_REMOVED lines=9> */
[C---:B------:R-:W-:Y:S01]  /*e300*/  FFMA.FTZ R57, R34.reuse, R43, -R47 ;  /* 0x0000002b22397223 */ /* 0x040fe2000001082f */
[----:B------:R-:W-:Y:S02]  /*e310*/  HADD2.F32 R45, -RZ, R45.H1_H1 ;  /* 0x3000002dff2d7230 */ /* 0x000fe40000004100 */
[C---:B------:R-:W-:Y:S01]  /*e320*/  FFMA.FTZ R48, R33.reuse, R48, R35 ;  /* 0x0000003021307223 */ /* 0x040fe20000010023 */
[----:B------:R-:W-:Y:S02]  /*e330*/  HADD2.F32 R35, -RZ, R40.H1_H1 ;  /* 0x30000028ff237230 */ /* 0x000fe40000004100 */
[----:B------:R-:W-:Y:S01]  /*e340*/  FFMA.FTZ R54, R34, R55, R50 ;  /* 0x0000003722367223 */ /* 0x000fe20000010032 */
[----:B------:R-:W-:Y:S02]  /*e350*/  HADD2.F32 R32, -RZ, R32.H1_H1 ;  /* 0x30000020ff207230 */ /* 0x000fe40000004100 */
[----:B------:R-:W-:Y:S01]  /*e360*/  FFMA.FTZ R46, R33, R46, -R42 ;  /* 0x0000002e212e7223 */ /* 0x000fe2000001082a */
[C---:B------:R-:W-:Y:S01]  /*e370*/  FMUL.FTZ R43, R38.reuse, R45 ;  /* 0x0000002d262b7220 */ /* 0x040fe20000410000 */
[----:B------:R-:W-:Y:S01]  /*e380*/  FMUL.FTZ R34, R38, R35 ;  /* 0x0000002326227220 */ /* 0x000fe20000410000 */
[----:B------:R-:W-:Y:S01]  /*e390*/  HADD2.F32 R38, -RZ, R49.H0_H0 ;  /* 0x20000031ff267230 */ /* 0x000fe20000004100 */
[----:B------:R-:W-:Y:S01]  /*e3a0*/  F2FP.SATFINITE.E4M3.F32.PACK_AB_MERGE_C R58, R61, R58, RZ ;  /* 0x0000003a3d3a723e */ /* 0x000fe200048070ff */
[----:B------:R-:W-:-:S02]  /*e3b0*/  HADD2.F32 R33, -RZ, R37.H0_H0 ;  /* 0x20000025ff217230 */ /* 0x000fc40000004100 */
[C---:B------:R-:W-:Y:S01]  /*e3c0*/  FFMA.FTZ R51, R32.reuse, R45, R34 ;  /* 0x0000002d20337223 */ /* 0x040fe20000010022 */
[----:B------:R-:W-:Y:S02]  /*e3d0*/  HADD2.F32 R34, -RZ, R44.H0_H0 ;  /* 0x2000002cff227230 */ /* 0x000fe40000004100 */
[----:B------:R-:W-:Y:S01]  /*e3e0*/  FFMA.FTZ R47, R32, R35, -R43 ;  /* 0x00000023202f7223 */ /* 0x000fe2000001082b */
        /* <DEDUP_REMOVED lines=29> */
[----:B------:R-:W-:Y:S01]  /*e5c0*/  F2FP.F16.E4M3.UNPACK_B R32, R20 ;  /* 0x00000014ff20723e */ /* 0x000fe200020006ff */
[-C--:B------:R-:W-:Y:S01]  /*e5d0*/  FMUL.FTZ R34, R41, R33.reuse ;  /* 0x0000002129227220 */ /* 0x080fe20000410000 */
[----:B------:R-:W-:Y:S02]  /*e5e0*/  HADD2.F32 R31, -RZ, R30.H0_H0 ;  /* 0x2000001eff1f7230 */ /* 0x000fe40000004100 */
[C---:B------:R-:W-:Y:S01]  /*e5f0*/  FFMA.FTZ R49, R28.reuse, R33, -R49 ;  /* 0x000000211c317223 */ /* 0x040fe20000010831 */
[----:B------:R-:W-:Y:S02]  /*e600*/  HADD2.F32 R20, -RZ, R15.H0_H0 ;  /* 0x2000000fff147230 */ /* 0x000fe40000004100 */
[----:B------:R-:W-:Y:S01]  /*e610*/  FFMA.FTZ R50, R28, R35, R34 ;  /* 0x000000231c327223 */ /* 0x000fe20000010022 */
[----:B------:R-:W-:Y:S01]  /*e620*/  HADD2.F32 R33, -RZ, R32.H0_H0 ;  /* 0x20000020ff217230 */ /* 0x000fe20000004100 */
[----:B------:R-:W-:Y:S01]  /*e630*/  F2FP.SATFINITE.E4M3.F32.PACK_AB_MERGE_C R48, R51, R48, RZ ;  /* 0x000000303330723e */ /* 0x000fe200048070ff */
[----:B------:R-:W-:Y:S01]  /*e640*/  HADD2.F32 R30, -RZ, R30.H1_H1 ;  /* 0x3000001eff1e7230 */ /* 0x000fe20000004100 */
[----:B------:R-:W-:Y:S01]  /*e650*/  F2FP.SATFINITE.E4M3.F32.PACK_AB_MERGE_C R14, R49, R44, RZ ;  /* 0x0000002c310e723e */ /* 0x000fe200048070ff */
[----:B------:R-:W-:-:S02]  /*e660*/  HADD2.F32 R32, -RZ, R32.H1_H1 ;  /* 0x30000020ff207230 */ /* 0x000fc40000004100 */
[C---:B------:R-:W-:Y:S01]  /*e670*/  FMUL.FTZ R34, R20.reuse, R33 ;  /* 0x0000002114227220 */ /* 0x040fe20000410000 */
[----:B------:R-:W-:Y:S02]  /*e680*/  HADD2.F32 R28, -RZ, R15.H1_H1 ;  /* 0x3000000fff1c7230 */ /* 0x000fe40000004100 */
[----:B------:R-:W-:Y:S01]  /*e690*/  FMUL.FTZ R20, R20, R31 ;  /* 0x0000001f14147220 */ /* 0x000fe20000410000 */
[--C-:B------:R-:W-:Y:S01]  /*e6a0*/  HADD2.F32 R15, -RZ, R13.reuse.H0_H0 ;  /* 0x2000000dff0f7230 */ /* 0x100fe20000004100 */
[----:B------:R-:W-:Y:S01]  /*e6b0*/  F2FP.SATFINITE.E4M3.F32.PACK_AB_MERGE_C R37, R50, R37, RZ ;  /* 0x000000253225723e */ /* 0x000fe200048070ff */
[----:B------:R-:W-:Y:S02]  /*e6c0*/  HADD2.F32 R13, -RZ, R13.H1_H1 ;  /* 0x3000000dff0d7230 */ /* 0x000fe40000004100 */
[C---:B------:R-:W-:Y:S01]  /*e6d0*/  FMUL.FTZ R40, R28.reuse, R32 ;  /* 0x000000201c287220 */ /* 0x040fe20000410000 */
        /* <DEDUP_REMOVED lines=11> */
[----:B------:R-:W-:-:S02]  /*e790*/  F2FP.SATFINITE.E4M3.F32.PACK_AB_MERGE_C R12, R43, R42, R12 ;  /* 0x0000002a2b0c723e */ /* 0x000fc4000480700c */
[----:B------:R-:W-:Y:S02]  /*e7a0*/  F2FP.SATFINITE.E4M3.F32.PACK_AB_MERGE_C R14, R31, R34, R14 ;  /* 0x000000221f0e723e */ /* 0x000fe4000480700e */
[----:B------:R-:W-:Y:S02]  /*e7b0*/  F2FP.SATFINITE.E4M3.F32.PACK_AB_MERGE_C R27, R54, R53, R58 ;  /* 0x00000035361b723e */ /* 0x000fe4000480703a */
[----:B------:R-:W-:Y:S01]  /*e7c0*/  F2FP.SATFINITE.E4M3.F32.PACK_AB_MERGE_C R24, R45, R38, R48 ;  /* 0x000000262d18723e */ /* 0x000fe20004807030 */
[----:B------:R1:W-:Y:S01]  /*e7d0*/  STS.128 [R0+0x14400], R12 ;  /* 0x0144000c00007388 */ /* 0x0003e20000000c00 */
[----:B------:R-:W-:-:S05]  /*e7e0*/  F2FP.SATFINITE.E4M3.F32.PACK_AB_MERGE_C R26, R35, R20, R37 ;  /* 0x00000014231a723e */ /* 0x000fca0004807025 */
[----:B------:R1:W-:Y:S02]  /*e7f0*/  STS.128 [R3+0x14400], R24 ;  /* 0x0144001803007388 */ /* 0x0003e40000000c00 */
.L_x_3199:
[----:B------:R-:W-:Y:S05]  /*e800*/  BSYNC B1 ;  /* 0x0000000000017941 */ /* 0x000fea0003800000 */
.L_x_3198:
[----:B------:R-:W-:Y:S05]  /*e810*/  @P0 BRA `(.L_x_3190) ;  /* 0x0000000c00c80947 */ /* 0x000fea0003800000 */
[----:B------:R-:W2:Y:S01]  /*e820*/  LDL R51, [R1+0x38] ;  /* 0x0000380001337983 */ /* 0x000ea20000100800 */
[----:B-1---5:R-:W-:Y:S01]  /*e830*/  SHF.R.U32.HI R13, RZ, 0x8, R9 ;  /* 0x00000008ff0d7819 */ /* 0x022fe20000011609 */
[----:B------:R-:W-:Y:S01]  /*e840*/  IMAD.IADD R24, R16, 0x1, R39 ;  /* 0x0000000110187824 */ /* 0x000fe200078e0227 */
[----:B0-----:R-:W-:Y:S02]  /*e850*/  SHF.R.U32.HI R3, RZ, 0x8, R8 ;  /* 0x00000008ff037819 */ /* 0x001fe40000011608 */
[----:B------:R-:W-:Y:S02]  /*e860*/  LOP3.LUT R12, R9, 0xff, RZ, 0xc0, !PT ;  /* 0x000000ff090c7812 */ /* 0x000fe400078ec0ff */
[----:B------:R-:W-:Y:S02]  /*e870*/  LOP3.LUT R13, R13, 0xff, RZ, 0xc0, !PT ;  /* 0x000000ff0d0d7812 */ /* 0x000fe400078ec0ff */
[----:B------:R-:W-:Y:S02]  /*e880*/  LOP3.LUT R0, R8, 0xff, RZ, 0xc0, !PT ;  /* 0x000000ff08007812 */ /* 0x000fe400078ec0ff */
        /* <DEDUP_REMOVED lines=10> */
[----:B------:R-:W-:Y:S02]  /*e930*/  SHF.R.U32.HI R21, RZ, 0x8, R4 ;  /* 0x00000008ff157819 */ /* 0x000fe40000011604 */
[----:B------:R-:W-:Y:S02]  /*e940*/  LOP3.LUT R0, R0, R25, RZ, 0x3c, !PT ;  /* 0x0000001900007212 */ /* 0x000fe400078e3cff */
[----:B------:R-:W-:-:S02]  /*e950*/  LOP3.LUT R14, R11, 0xff, RZ, 0xc0, !PT ;  /* 0x000000ff0b0e7812 */ /* 0x000fc400078ec0ff */
[----:B------:R-:W-:Y:S02]  /*e960*/  LOP3.LUT R12, R4, 0xff, RZ, 0xc0, !PT ;  /* 0x000000ff040c7812 */ /* 0x000fe400078ec0ff */
[----:B------:R-:W-:Y:S02]  /*e970*/  LOP3.LUT R15, R15, 0xff, RZ, 0xc0, !PT ;  /* 0x000000ff0f0f7812 */ /* 0x000fe400078ec0ff */
[----:B------:R-:W-:Y:S02]  /*e980*/  LOP3.LUT R21, R21, 0xff, RZ, 0xc0, !PT ;  /* 0x000000ff15157812 */ /* 0x000fe400078ec0ff */
[----:B------:R-:W-:Y:S02]  /*e990*/  IADD3 R0, R18, R0, R207 ;  /* 0x0000000012007210 */ /* 0x000fe40007ffe0cf */
[----:B------:R-:W-:Y:S02]  /*e9a0*/  PRMT R28, R15, 0x7604, R14 ;  /* 0x000076040f1c7816 */ /* 0x000fe4000000000e */
[----:B------:R-:W-:Y:S01]  /*e9b0*/  PRMT R35, R21, 0x7604, R12 ;  /* 0x0000760415237816 */ /* 0x000fe2000000000c */
[----:B------:R-:W0:Y:S01]  /*e9c0*/  LDS.128 R24, [R0+0x14400] ;  /* 0x0144000000187984 */ /* 0x000e220000000c00 */
[----:B------:R-:W-:-:S02]  /*e9d0*/  SHF.R.U32.HI R30, RZ, 0x8, R5 ;  /* 0x00000008ff1e7819 */ /* 0x000fc40000011605 */
[----:B------:R-:W-:Y:S02]  /*e9e0*/  SHF.R.U32.HI R32, RZ, 0x8, R6 ;  /* 0x00000008ff207819 */ /* 0x000fe40000011606 */
[----:B------:R-:W-:Y:S02]  /*e9f0*/  LOP3.LUT R21, R5, 0xff, RZ, 0xc0, !PT ;  /* 0x000000ff05157812 */ /* 0x000fe400078ec0ff */
[----:B------:R-:W-:Y:S02]  /*ea00*/  LOP3.LUT R30, R30, 0xff, RZ, 0xc0, !PT ;  /* 0x000000ff1e1e7812 */ /* 0x000fe400078ec0ff */
[----:B------:R-:W-:Y:S02]  /*ea10*/  LOP3.LUT R31, R6, 0xff, RZ, 0xc0, !PT ;  /* 0x000000ff061f7812 */ /* 0x000fe400078ec0ff */
[----:B------:R-:W-:Y:S02]  /*ea20*/  LOP3.LUT R32, R32, 0xff, RZ, 0xc0, !PT ;  /* 0x000000ff20207812 */ /* 0x000fe400078ec0ff */
[----:B------:R-:W-:-:S02]  /*ea30*/  PRMT R30, R30, 0x7604, R21 ;  /* 0x000076041e1e7816 */ /* 0x000fc40000000015 */
[----:B------:R-:W-:Y:S02]  /*ea40*/  SHF.R.U32.HI R37, RZ, 0x10, R5 ;  /* 0x00000010ff257819 */ /* 0x000fe40000011605 */
[----:B------:R-:W-:Y:S02]  /*ea50*/  SHF.R.U32.HI R34, RZ, 0x8, R7 ;  /* 0x00000008ff227819 */ /* 0x000fe40000011607 */
[----:B------:R-:W-:Y:S01]  /*ea60*/  SHF.R.U32.HI R21, RZ, 0x10, R9 ;  /* 0x00000010ff157819 */ /* 0x000fe20000011609 */
[----:B------:R-:W-:Y:S01]  /*ea70*/  IMAD.U32 R37, R37, 0x10000, RZ ;  /* 0x0001000025257824 */ /* 0x000fe200078e00ff */
[----:B------:R-:W-:Y:S02]  /*ea80*/  PRMT R41, R32, 0x7604, R31 ;  /* 0x0000760420297816 */ /* 0x000fe4000000001f */
[----:B------:R-:W-:Y:S01]  /*ea90*/  SHF.R.U32.HI R31, RZ, 0x10, R11 ;  /* 0x00000010ff1f7819 */ /* 0x000fe2000001160b */
[----:B------:R-:W-:Y:S01]  /*eaa0*/  IMAD.U32 R21, R21, 0x10000, RZ ;  /* 0x0001000015157824 */ /* 0x000fe200078e00ff */
[----:B------:R-:W-:-:S02]  /*eab0*/  SHF.R.U32.HI R43, RZ, 0x10, R7 ;  /* 0x00000010ff2b7819 */ /* 0x000fc40000011607 */
[----:B------:R-:W-:Y:S01]  /*eac0*/  LOP3.LUT R33, R7, 0xff, RZ, 0xc0, !PT ;  /* 0x000000ff07217812 */ /* 0x000fe200078ec0ff */
[----:B------:R-:W-:Y:S01]  /*ead0*/  IMAD.U32 R31, R31, 0x10000, RZ ;  /* 0x000100001f1f7824 */ /* 0x000fe200078e00ff */
[----:B------:R-:W-:Y:S01]  /*eae0*/  LOP3.LUT R34, R34, 0xff, RZ, 0xc0, !PT ;  /* 0x000000ff22227812 */ /* 0x000fe200078ec0ff */
[----:B------:R-:W-:Y:S01]  /*eaf0*/  IMAD.U32 R43, R43, 0x10000, RZ ;  /* 0x000100002b2b7824 */ /* 0x000fe200078e00ff */
[----:B------:R-:W-:Y:S02]  /*eb00*/  LOP3.LUT R39, R30, 0xff0000, R37, 0xf8, !PT ;  /* 0x00ff00001e277812 */ /* 0x000fe400078ef825 */
[----:B------:R-:W-:Y:S02]  /*eb10*/  PRMT R34, R34, 0x7604, R33 ;  /* 0x0000760422227816 */ /* 0x000fe40000000021 */
[----:B------:R-:W-:Y:S02]  /*eb20*/  LOP3.LUT R21, R20, 0xff0000, R21, 0xf8, !PT ;  /* 0x00ff000014157812 */ /* 0x000fe400078ef815 */
[----:B------:R-:W-:-:S02]  /*eb30*/  LOP3.LUT R3, R3, 0xff0000, R8, 0xf8, !PT ;  /* 0x00ff000003037812 */ /* 0x000fc400078ef808 */
        /* <DEDUP_REMOVED lines=9> */
[----:B------:R-:W-:Y:S02]  /*ebd0*/  LOP3.LUT R42, R43, 0xff000000, R7, 0xf8, !PT ;  /* 0xff0000002b2a7812 */ /* 0x000fe400078ef807 */
[----:B------:R-:W-:Y:S02]  /*ebe0*/  F2FP.F16.E4M3.UNPACK_B R35, R39 ;  /* 0x00000027ff23723e */ /* 0x000fe400020006ff */
[----:B------:R-:W-:-:S02]  /*ebf0*/  LOP3.LUT R8, R29, 0xff000000, R10, 0xf8, !PT ;  /* 0xff0000001d087812 */ /* 0x000fc400078ef80a */
[--C-:B------:R-:W-:Y:S01]  /*ec00*/  LOP3.LUT R41, R41, 0xff0000, R6.reuse, 0xf8, !PT ;  /* 0x00ff000029297812 */ /* 0x100fe200078ef806 */
[--C-:B------:R-:W-:Y:S01]  /*ec10*/  HADD2.F32 R40, -RZ, R35.reuse.H0_H0 ;  /* 0x20000023ff287230 */ /* 0x100fe20000004100 */
[----:B0-----:R-:W-:Y:S02]  /*ec20*/  F2FP.F16.E4M3.UNPACK_B R28, R25.H1 ;  /* 0x00000019ff1c723e */ /* 0x001fe400030006ff */
[----:B------:R-:W-:Y:S01]  /*ec30*/  LOP3.LUT R4, R41, 0xff000000, R6, 0xf8, !PT ;  /* 0xff00000029047812 */ /* 0x000fe200078ef806 */
[----:B------:R-:W-:Y:S01]  /*ec40*/  HADD2.F32 R41, -RZ, R35.H1_H1 ;  /* 0x30000023ff297230 */ /* 0x000fe20000004100 */
[----:B------:R-:W-:Y:S02]  /*ec50*/  F2FP.F16.E4M3.UNPACK_B R39, R39.H1 ;  /* 0x00000027ff27723e */ /* 0x000fe400030006ff */
[-C--:B------:R-:W-:Y:S02]  /*ec60*/  F2FP.F16.E4M3.UNPACK_B R29, R27.reuse ;  /* 0x0000001bff1d723e */ /* 0x080fe400020006ff */
[----:B------:R-:W-:Y:S01]  /*ec70*/  F2FP.F16.E4M3.UNPACK_B R30, R27.H1 ;  /* 0x0000001bff1e723e */ /* 0x000fe200030006ff */
[--C-:B------:R-:W-:Y:S01]  /*ec80*/  HADD2.F32 R43, -RZ, R39.reuse.H0_H0 ;  /* 0x20000027ff2b7230 */ /* 0x100fe20000004100 */
[-C--:B------:R-:W-:Y:S01]  /*ec90*/  F2FP.F16.E4M3.UNPACK_B R6, R26.reuse ;  /* 0x0000001aff06723e */ /* 0x080fe200020006ff */
[----:B------:R-:W-:Y:S01]  /*eca0*/  HADD2.F32 R39, -RZ, R39.H1_H1 ;  /* 0x30000027ff277230 */ /* 0x000fe20000004100 */
[----:B------:R-:W-:Y:S01]  /*ecb0*/  F2FP.F16.E4M3.UNPACK_B R27, R26.H1 ;  /* 0x0000001aff1b723e */ /* 0x000fe200030006ff */
[----:B------:R-:W-:-:S02]  /*ecc0*/  HADD2.F32 R26, -RZ, R28.H0_H0 ;  /* 0x2000001cff1a7230 */ /* 0x000fc40000004100 */
[----:B------:R-:W-:-:S03]  /*ecd0*/  HADD2.F32 R28, -RZ, R28.H1_H1 ;  /* 0x3000001cff1c7230 */ /* 0x000fc60000004100 */
[----:B------:R-:W-:Y:S01]  /*ece0*/  FMUL.FTZ R47, R26, R43 ;  /* 0x0000002b1a2f7220 */ /* 0x000fe20000410000 */
[----:B--2---:R-:W0:Y:S02]  /*ecf0*/  LDS.128 R12, [R51+0x14400] ;  /* 0x01440000330c7984 */ /* 0x004e240000000c00 */
[-C--:B0-----:R-:W-:Y:S02]  /*ed00*/  F2FP.F16.E4M3.UNPACK_B R20, R15.reuse ;  /* 0x0000000fff14723e */ /* 0x081fe400020006ff */
[----:B------:R-:W-:Y:S02]  /*ed10*/  F2FP.F16.E4M3.UNPACK_B R21, R15.H1 ;  /* 0x0000000fff15723e */ /* 0x000fe400030006ff */
[-C--:B------:R-:W-:Y:S02]  /*ed20*/  F2FP.F16.E4M3.UNPACK_B R3, R14.reuse ;  /* 0x0000000eff03723e */ /* 0x080fe400020006ff */
[----:B------:R-:W-:Y:S02]  /*ed30*/  F2FP.F16.E4M3.UNPACK_B R15, R14.H1 ;  /* 0x0000000eff0f723e */ /* 0x000fe400030006ff */
[----:B------:R-:W-:-:S02]  /*ed40*/  F2FP.F16.E4M3.UNPACK_B R7, R12 ;  /* 0x0000000cff07723e */ /* 0x000fc400020006ff */
[----:B------:R-:W-:Y:S02]  /*ed50*/  F2FP.F16.E4M3.UNPACK_B R11, R12.H1 ;  /* 0x0000000cff0b723e */ /* 0x000fe400030006ff */
[----:B------:R-:W-:Y:S02]  /*ed60*/  F2FP.F16.E4M3.UNPACK_B R14, R25 ;  /* 0x00000019ff0e723e */ /* 0x000fe400020006ff */
[-C--:B------:R-:W-:Y:S02]  /*ed70*/  F2FP.F16.E4M3.UNPACK_B R12, R32.reuse ;  /* 0x00000020ff0c723e */ /* 0x080fe400020006ff */
[-C--:B------:R-:W-:Y:S01]  /*ed80*/  F2FP.F16.E4M3.UNPACK_B R10, R13.reuse ;  /* 0x0000000dff0a723e */ /* 0x080fe200020006ff */
[----:B------:R-:W-:Y:S01]  /*ed90*/  HADD2.F32 R5, -RZ, R14.H0_H0 ;  /* 0x2000000eff057230 */ /* 0x000fe20000004100 */
[----:B------:R-:W-:Y:S01]  /*eda0*/  F2FP.F16.E4M3.UNPACK_B R32, R32.H1 ;  /* 0x00000020ff20723e */ /* 0x000fe200030006ff */
[----:B------:R-:W-:Y:S01]  /*edb0*/  HADD2.F32 R34, -RZ, R12.H0_H0 ;  /* 0x2000000cff227230 */ /* 0x000fe20000004100 */
[----:B------:R-:W-:Y:S01]  /*edc0*/  F2FP.F16.E4M3.UNPACK_B R13, R13.H1 ;  /* 0x0000000dff0d723e */ /* 0x000fe200030006ff */
[----:B------:R-:W-:-:S02]  /*edd0*/  HADD2.F32 R9, -RZ, R10.H0_H0 ;  /* 0x2000000aff097230 */ /* 0x000fc40000004100 */
[C---:B------:R-:W-:Y:S01]  /*ede0*/  FMUL.FTZ R44, R5.reuse, R40 ;  /* 0x00000028052c7220 */ /* 0x040fe20000410000 */
[--C-:B------:R-:W-:Y:S02]  /*edf0*/  HADD2.F32 R35, -RZ, R32.reuse.H0_H0 ;  /* 0x20000020ff237230 */ /* 0x100fe40000004100 */
[-C--:B------:R-:W-:Y:S01]  /*ee00*/  FMUL.FTZ R33, R5, R34.reuse ;  /* 0x0000002205217220 */ /* 0x080fe20000410000 */
[----:B------:R-:W-:Y:S02]  /*ee10*/  HADD2.F32 R32, -RZ, R32.H1_H1 ;  /* 0x30000020ff207230 */ /* 0x000fe40000004100 */
[C---:B------:R-:W-:Y:S01]  /*ee20*/  FFMA.FTZ R5, R9.reuse, R34, -R44 ;  /* 0x0000002209057223 */ /* 0x040fe2000001082c */
[----:B------:R-:W-:Y:S01]  /*ee30*/  F2FP.F16.E4M3.UNPACK_B R25, R24 ;  /* 0x00000018ff19723e */ /* 0x000fe200020006ff */
[----:B------:R-:W-:Y:S01]  /*ee40*/  FFMA.FTZ R9, R9, R40, R33 ;  /* 0x0000002809097223 */ /* 0x000fe20000010021 */
[----:B------:R-:W-:Y:S02]  /*ee50*/  HADD2.F32 R33, -RZ, R12.H1_H1 ;  /* 0x3000000cff217230 */ /* 0x000fe40000004100 */
[----:B------:R-:W-:Y:S01]  /*ee60*/  FMUL.FTZ R26, R26, R35 ;  /* 0x000000231a1a7220 */ /* 0x000fe20000410000 */
[----:B------:R-:W-:-:S02]  /*ee70*/  HADD2.F32 R12, -RZ, R10.H1_H1 ;  /* 0x3000000aff0c7230 */ /* 0x000fc40000004100 */
[C---:B------:R-:W-:Y:S01]  /*ee80*/  FMUL.FTZ R40, R28.reuse, R39 ;  /* 0x000000271c287220 */ /* 0x040fe20000410000 */
[----:B------:R-:W-:Y:S02]  /*ee90*/  HADD2.F32 R10, -RZ, R14.H1_H1 ;  /* 0x3000000eff0a7230 */ /* 0x000fe40000004100 */
[----:B------:R-:W-:Y:S01]  /*eea0*/  FMUL.FTZ R28, R28, R32 ;  /* 0x000000201c1c7220 */ /* 0x000fe20000410000 */
[--C-:B------:R-:W-:Y:S01]  /*eeb0*/  HADD2.F32 R14, -RZ, R13.reuse.H0_H0 ;  /* 0x2000000dff0e7230 */ /* 0x100fe20000004100 */
[----:B------:R-:W-:Y:S01]  /*eec0*/  F2FP.F16.E4M3.UNPACK_B R24, R24.H1 ;  /* 0x00000018ff18723e */ /* 0x000fe200030006ff */
[----:B------:R-:W-:Y:S02]  /*eed0*/  HADD2.F32 R13, -RZ, R13.H1_H1 ;  /* 0x3000000dff0d7230 */ /* 0x000fe40000004100 */
[C---:B------:R-:W-:Y:S01]  /*eee0*/  FMUL.FTZ R45, R10.reuse, R41 ;  /* 0x000000290a2d7220 */ /* 0x040fe20000410000 */
[----:B------:R-:W-:Y:S01]  /*eef0*/  FMUL.FTZ R34, R10, R33 ;  /* 0x000000210a227220 */ /* 0x000fe20000410000 */
[C---:B------:R-:W-:Y:S01]  /*ef00*/  FFMA.FTZ R43, R14.reuse, R43, R26 ;  /* 0x0000002b0e2b7223 */ /* 0x040fe2000001001a */
[----:B------:R-:W-:Y:S01]  /*ef10*/  FFMA.FTZ R47, R14, R35, -R47 ;  /* 0x000000230e2f7223 */ /* 0x000fe2000001082f */
[C---:B------:R-:W-:Y:S01]  /*ef20*/  FFMA.FTZ R10, R12.reuse, R33, -R45 ;  /* 0x000000210c0a7223 */ /* 0x040fe2000001082d */
[----:B------:R-:W-:Y:S01]  /*ef30*/  FFMA.FTZ R12, R12, R41, R34 ;  /* 0x000000290c0c7223 */ /* 0x000fe20000010022 */
[-C--:B------:R-:W-:Y:S01]  /*ef40*/  F2FP.F16.E4M3.UNPACK_B R34, R42.reuse ;  /* 0x0000002aff22723e */ /* 0x080fe200020006ff */
[----:B------:R-:W-:Y:S01]  /*ef50*/  HADD2.F32 R26, -RZ, R29.H0_H0 ;  /* 0x2000001dff1a7230 */ /* 0x000fe20000004100 */
[-C--:B------:R-:W-:Y:S01]  /*ef60*/  F2FP.F16.E4M3.UNPACK_B R33, R37.reuse ;  /* 0x00000025ff21723e */ /* 0x080fe200020006ff */
[----:B------:R-:W-:Y:S01]  /*ef70*/  HADD2.F32 R14, -RZ, R20.H0_H0 ;  /* 0x20000014ff0e7230 */ /* 0x000fe20000004100 */
[----:B------:R-:W-:Y:S01]  /*ef80*/  F2FP.F16.E4M3.UNPACK_B R37, R37.H1 ;  /* 0x00000025ff25723e */ /* 0x000fe200030006ff */
[----:B------:R-:W-:Y:S01]  /*ef90*/  HADD2.F32 R41, -RZ, R34.H0_H0 ;  /* 0x20000022ff297230 */ /* 0x000fe20000004100 */
[----:B------:R-:W-:Y:S01]  /*efa0*/  F2FP.F16.E4M3.UNPACK_B R42, R42.H1 ;  /* 0x0000002aff2a723e */ /* 0x000fe200030006ff */
[----:B------:R-:W-:-:S02]  /*efb0*/  HADD2.F32 R35, -RZ, R33.H0_H0 ;  /* 0x20000021ff237230 */ /* 0x000fc40000004100 */
[C---:B------:R-:W-:Y:S01]  /*efc0*/  FFMA.FTZ R40, R13.reuse, R32, -R40 ;  /* 0x000000200d287223 */ /* 0x040fe20000010828 */
[----:B------:R-:W-:Y:S02]  /*efd0*/  HADD2.F32 R34, -RZ, R34.H1_H1 ;  /* 0x30000022ff227230 */ /* 0x000fe40000004100 */
[C---:B------:R-:W-:Y:S01]  /*efe0*/  FMUL.FTZ R45, R26.reuse, R41 ;  /* 0x000000291a2d7220 */ /* 0x040fe20000410000 */
[----:B------:R-:W-:Y:S02]  /*eff0*/  HADD2.F32 R29, -RZ, R29.H1_H1 ;  /* 0x3000001dff1d7230 */ /* 0x000fe40000004100 */
[-C--:B------:R-:W-:Y:S01]  /*f000*/  FMUL.FTZ R26, R26, R35.reuse ;  /* 0x000000231a1a7220 */ /* 0x080fe20000410000 */
[----:B------:R-:W-:Y:S02]  /*f010*/  HADD2.F32 R33, -RZ, R33.H1_H1 ;  /* 0x30000021ff217230 */ /* 0x000fe40000004100 */
[C---:B------:R-:W-:Y:S01]  /*f020*/  FFMA.FTZ R45, R14.reuse, R35, -R45 ;  /* 0x000000230e2d7223 */ /* 0x040fe2000001082d */
[----:B------:R-:W-:Y:S01]  /*f030*/  FFMA.FTZ R44, R13, R39, R28 ;  /* 0x000000270d2c7223 */ /* 0x000fe2000001001c */
[----:B------:R-:W-:Y:S01]  /*f040*/  FFMA.FTZ R41, R14, R41, R26 ;  /* 0x000000290e297223 */ /* 0x000fe2000001001a */
[----:B------:R-:W-:-:S02]  /*f050*/  HADD2.F32 R14, -RZ, R30.H0_H0 ;  /* 0x2000001eff0e7230 */ /* 0x000fc40000004100 */
[C---:B------:R-:W-:Y:S01]  /*f060*/  FMUL.FTZ R35, R29.reuse, R34 ;  /* 0x000000221d237220 */ /* 0x040fe20000410000 */
[----:B------:R-:W-:Y:S02]  /*f070*/  HADD2.F32 R26, -RZ, R37.H0_H0 ;  /* 0x20000025ff1a7230 */ /* 0x000fe40000004100 */
[----:B------:R-:W-:Y:S01]  /*f080*/  FMUL.FTZ R29, R29, R33 ;  /* 0x000000211d1d7220 */ /* 0x000fe20000410000 */
[----:B------:R-:W-:Y:S01]  /*f090*/  HADD2.F32 R28, -RZ, R42.H0_H0 ;  /* 0x2000002aff1c7230 */ /* 0x000fe20000004100 */
[----:B------:R-:W-:Y:S01]  /*f0a0*/  F2FP.SATFINITE.E4M3.F32.PACK_AB_MERGE_C R40, R40, R47, RZ ;  /* 0x0000002f2828723e */ /* 0x000fe200048070ff */
[----:B------:R-:W-:Y:S02]  /*f0b0*/  HADD2.F32 R13, -RZ, R21.H0_H0 ;  /* 0x20000015ff0d7230 */ /* 0x000fe40000004100 */
[C---:B------:R-:W-:Y:S01]  /*f0c0*/  FMUL.FTZ R49, R14.reuse, R26 ;  /* 0x0000001a0e317220 */ /* 0x040fe20000410000 */
[----:B------:R-:W-:Y:S02]  /*f0d0*/  HADD2.F32 R20, -RZ, R20.H1_H1 ;  /* 0x30000014ff147230 */ /* 0x000fe40000004100 */
[----:B------:R-:W-:Y:S01]  /*f0e0*/  FMUL.FTZ R32, R14, R28 ;  /* 0x0000001c0e207220 */ /* 0x000fe20000410000 */
[----:B------:R-:W-:-:S02]  /*f0f0*/  HADD2.F32 R37, -RZ, R37.H1_H1 ;  /* 0x30000025ff257230 */ /* 0x000fc40000004100 */
[C---:B------:R-:W-:Y:S01]  /*f100*/  FFMA.FTZ R49, R13.reuse, R28, R49 ;  /* 0x0000001c0d317223 */ /* 0x040fe20000010031 */
[----:B------:R-:W-:Y:S01]  /*f110*/  F2FP.F16.E4M3.UNPACK_B R28, R38.H1 ;  /* 0x00000026ff1c723e */ /* 0x000fe200030006ff */
[C---:B------:R-:W-:Y:S01]  /*f120*/  FFMA.FTZ R46, R20.reuse, R33, -R35 ;  /* 0x00000021142e7223 */ /* 0x040fe20000010823 */
[----:B------:R-:W-:Y:S01]  /*f130*/  FFMA.FTZ R48, R20, R34, R29 ;  /* 0x0000002214307223 */ /* 0x000fe2000001001d */
[-C--:B------:R-:W-:Y:S01]  /*f140*/  F2FP.F16.E4M3.UNPACK_B R20, R31.reuse.H1 ;  /* 0x0000001fff14723e */ /* 0x080fe200030006ff */
[----:B------:R-:W-:Y:S02]  /*f150*/  HADD2.F32 R42, -RZ, R42.H1_H1 ;  /* 0x3000002aff2a7230 */ /* 0x000fe40000004100 */
[----:B------:R-:W-:Y:S01]  /*f160*/  FFMA.FTZ R39, R13, R26, -R32 ;  /* 0x0000001a0d277223 */ /* 0x000fe20000010820 */
        /* <DEDUP_REMOVED lines=23> */
[----:B------:R-:W-:Y:S01]  /*f2e0*/  F2FP.SATFINITE.E4M3.F32.PACK_AB_MERGE_C R43, R44, R43, RZ ;  /* 0x0000002b2c2b723e */ /* 0x000fe200048070ff */
[----:B------:R-:W-:-:S02]  /*f2f0*/  HADD2.F32 R13, -RZ, R25.H0_H0 ;  /* 0x20000019ff0d7230 */ /* 0x000fc40000004100 */
[C---:B------:R-:W-:Y:S01]  /*f300*/  FFMA.FTZ R33, R11.reuse, R20, -R14 ;  /* 0x000000140b217223 */ /* 0x040fe2000001080e */
[----:B------:R-:W-:Y:S01]  /*f310*/  FFMA.FTZ R35, R11, R28, R21 ;  /* 0x0000001c0b237223 */ /* 0x000fe20000010015 */
[----:B------:R-:W-:Y:S01]  /*f320*/  HADD2.F32 R14, -RZ, R31.H0_H0 ;  /* 0x2000001fff0e7230 */ /* 0x000fe20000004100 */
[----:B------:R-:W-:Y:S01]  /*f330*/  F2FP.F16.E4M3.UNPACK_B R21, R4.H1 ;  /* 0x00000004ff15723e */ /* 0x000fe200030006ff */
        /* <DEDUP_REMOVED lines=24> */
[----:B------:R-:W-:Y:S01]  /*f4c0*/  HADD2.F32 R20, -RZ, R13.H1_H1 ;  /* 0x3000000dff147230 */ /* 0x000fe20000004100 */
[----:B------:R-:W-:Y:S01]  /*f4d0*/  F2FP.F16.E4M3.UNPACK_B R4, R4 ;  /* 0x00000004ff04723e */ /* 0x000fe200020006ff */
[----:B------:R-:W-:-:S02]  /*f4e0*/  HADD2.F32 R15, -RZ, R15.H1_H1 ;  /* 0x3000000fff0f7230 */ /* 0x000fc40000004100 */
[----:B------:R-:W-:Y:S01]  /*f4f0*/  FMUL.FTZ R14, R27, R26 ;  /* 0x0000001a1b0e7220 */ /* 0x000fe20000410000 */
[----:B------:R-:W-:Y:S01]  /*f500*/  FFMA.FTZ R42, R7, R24, R42 ;  /* 0x00000018072a7223 */ /* 0x000fe2000001002a */
[----:B------:R-:W-:Y:S02]  /*f510*/  HADD2.F32 R11, -RZ, R8.H0_H0 ;  /* 0x20000008ff0b7230 */ /* 0x000fe40000004100 */
[-C--:B------:R-:W-:Y:S01]  /*f520*/  FMUL.FTZ R27, R27, R20.reuse ;  /* 0x000000141b1b7220 */ /* 0x080fe20000410000 */
[C---:B------:R-:W-:Y:S01]  /*f530*/  FFMA.FTZ R21, R15.reuse, R20, -R14 ;  /* 0x000000140f157223 */ /* 0x040fe2000001080e */
[----:B------:R-:W-:Y:S01]  /*f540*/  HADD2.F32 R7, -RZ, R6.H0_H0 ;  /* 0x20000006ff077230 */ /* 0x000fe20000004100 */
[----:B------:R-:W-:Y:S01]  /*f550*/  F2FP.SATFINITE.E4M3.F32.PACK_AB_MERGE_C R5, R10, R5, R40 ;  /* 0x000000050a05723e */ /* 0x000fe20004807028 */
[--C-:B------:R-:W-:Y:S02]  /*f560*/  HADD2.F32 R13, -RZ, R4.reuse.H0_H0 ;  /* 0x20000004ff0d7230 */ /* 0x100fe40000004100 */
[----:B------:R-:W-:Y:S01]  /*f570*/  FFMA.FTZ R27, R15, R26, R27 ;  /* 0x0000001a0f1b7223 */ /* 0x000fe2000001001b */
[----:B------:R-:W-:-:S02]  /*f580*/  HADD2.F32 R14, -RZ, R4.H1_H1 ;  /* 0x30000004ff0e7230 */ /* 0x000fc40000004100 */
[C---:B------:R-:W-:Y:S01]  /*f590*/  FMUL.FTZ R20, R7.reuse, R11 ;  /* 0x0000000b07147220 */ /* 0x040fe20000410000 */
[----:B------:R-:W-:Y:S02]  /*f5a0*/  HADD2.F32 R6, -RZ, R6.H1_H1 ;  /* 0x30000006ff067230 */ /* 0x000fe40000004100 */
[-C--:B------:R-:W-:Y:S01]  /*f5b0*/  FMUL.FTZ R15, R7, R13.reuse ;  /* 0x0000000d070f7220 */ /* 0x080fe20000410000 */
[----:B------:R-:W-:Y:S01]  /*f5c0*/  HADD2.F32 R8, -RZ, R8.H1_H1 ;  /* 0x30000008ff087230 */ /* 0x000fe20000004100 */
[----:B------:R-:W-:Y:S01]  /*f5d0*/  F2FP.SATFINITE.E4M3.F32.PACK_AB_MERGE_C R21, R21, R34, RZ ;  /* 0x000000221515723e */ /* 0x000fe200048070ff */
[--C-:B------:R-:W-:Y:S02]  /*f5e0*/  HADD2.F32 R4, -RZ, R3.reuse.H0_H0 ;  /* 0x20000003ff047230 */ /* 0x100fe40000004100 */
[C---:B------:R-:W-:Y:S01]  /*f5f0*/  FMUL.FTZ R24, R6.reuse, R14 ;  /* 0x0000000e06187220 */ /* 0x040fe20000410000 */
[----:B------:R-:W-:Y:S02]  /*f600*/  HADD2.F32 R3, -RZ, R3.H1_H1 ;  /* 0x30000003ff037230 */ /* 0x000fe40000004100 */
[----:B------:R-:W-:Y:S01]  /*f610*/  FMUL.FTZ R7, R6, R8 ;  /* 0x0000000806077220 */ /* 0x000fe20000410000 */
[----:B------:R-:W-:Y:S01]  /*f620*/  F2FP.SATFINITE.E4M3.F32.PACK_AB_MERGE_C R27, R27, R42, RZ ;  /* 0x0000002a1b1b723e */ /* 0x000fe200048070ff */
[C---:B------:R-:W-:Y:S01]  /*f630*/  FFMA.FTZ R20, R4.reuse, R13, R20 ;  /* 0x0000000d04147223 */ /* 0x040fe20000010014 */
[----:B------:R-:W-:Y:S01]  /*f640*/  FFMA.FTZ R6, R4, R11, -R15 ;  /* 0x0000000b04067223 */ /* 0x000fe2000001080f */
        /* <DEDUP_REMOVED lines=10> */
[----:B------:R-:W-:Y:S01]  /*f6f0*/  F2FP.SATFINITE.E4M3.F32.PACK_AB_MERGE_C R11, R48, R41, R11 ;  /* 0x00000029300b723e */ /* 0x000fe2000480700b */
[----:B------:R3:W-:Y:S01]  /*f700*/  STS.128 [R51+0x14400], R4 ;  /* 0x0144000433007388 */ /* 0x0007e20000000c00 */
[----:B------:R-:W-:Y:S02]  /*f710*/  F2FP.SATFINITE.E4M3.F32.PACK_AB_MERGE_C R8, R38, R29, R8 ;  /* 0x0000001d2608723e */ /* 0x000fe40004807008 */
[----:B------:R-:W-:-:S05]  /*f720*/  F2FP.SATFINITE.E4M3.F32.PACK_AB_MERGE_C R10, R3, R20, R27 ;  /* 0x00000014030a723e */ /* 0x000fca000480701b */
[----:B------:R3:W-:Y:S02]  /*f730*/  STS.128 [R0+0x14400], R8 ;  /* 0x0144000800007388 */ /* 0x0007e40000000c00 */
.L_x_3190:
[----:B------:R-:W-:Y:S05]  /*f740*/  BSYNC B0 ;  /* 0x0000000000007941 */ /* 0x000fea0003800000 */
.L_x_3176:
        /* <DEDUP_REMOVED lines=8> */
.L_x_3173:
[----:B-123--:R-:W2:Y:S02]  /*f7d0*/  LDL R0, [R1+0x4] ;  /* 0x0000040001007983 */ /* 0x00eea40000100800 */
[----:B--2---:R-:W-:-:S13]  /*f7e0*/  R2UR UR4, R0 ;  /* 0x00000000000472ca */ /* 0x004fda00000e0000 */
[----:B------:R-:W-:-:S04]  /*f7f0*/  MOV R0, UR4 ;  /* 0x0000000400007c02 */ /* 0x000fc80008000f00 */
[----:B------:R-:W-:-:S13]  /*f800*/  ISETP.NE.AND P0, PT, R0, 0x3, PT ;  /* 0x000000030000780c */ /* 0x000fda0003f05270 */
[----:B------:R-:W-:Y:S05]  /*f810*/  @!P0 BRA `(.L_x_3200) ;  /* 0x0000000000048947 */ /* 0x000fea0003800000 */
[----:B------:R-:W-:Y:S01]  /*f820*/  BPT.TRAP 0x1 ;  /* 0x000000040000795c */ /* 0x000fe20000300000 */
.L_x_3200:
[----:B------:R-:W-:Y:S01]  /*f830*/  IMAD R0, R189, 0x8, R18 ;  /* 0x00000008bd007824 */ /* 0x000fe200078e0212 */
[----:B0----5:R-:W-:-:S04]  /*f840*/  SHF.L.U32 R5, R194, 0x1f, RZ ;  /* 0x0000001fc2057819 */ /* 0x021fc800000006ff */
[----:B------:R0:W1:Y:S01]  /*f850*/  SYNCS.PHASECHK.TRANS64.TRYWAIT P1, [R0+URZ+0x22830], R5 ;  /* 0x02283005000075a7 */ /* 0x000062000802017f */
[----:B------:R-:W-:Y:S05]  /*f860*/  @!P0 BRA `(.L_x_3201) ;  /* 0x0000000000048947 */ /* 0x000fea0003800000 */
[----:B------:R-:W-:Y:S01]  /*f870*/  BPT.TRAP 0x1 ;  /* 0x000000040000795c */ /* 0x000fe20000300000 */
.L_x_3201:
        /* <DEDUP_REMOVED lines=8> */
.L_x_3202:
[----:B------:R-:W-:Y:S01]  /*f900*/  IMAD.MOV.U32 R4, RZ, RZ, R20 ;  /* 0x000000ffff047224 */ /* 0x000fe200078e0014 */
[----:B------:R-:W-:Y:S05]  /*f910*/  WARPSYNC.ALL ;  /* 0x0000000000007948 */ /* 0x000fea0003800000 */
[----:B01----:R-:W-:Y:S01]  /*f920*/  IMAD.MOV.U32 R5, RZ, RZ, 0x40000040 ;  /* 0x40000040ff057424 */ /* 0x003fe200078e00ff */
[----:B------:R-:W-:Y:S01]  /*f930*/  R2UR UR6, R4 ;  /* 0x00000000040672ca */ /* 0x000fe200000e0000 */
[----:B------:R-:W-:Y:S01]  /*f940*/  WARPGROUP.ARRIVE ;  /* 0x00000000000079c5 */ /* 0x000fe20000000000 */
[----:B------:R-:W-:Y:S01]  /*f950*/  LOP3.LUT R4, R36, 0x10000, RZ, 0xfc, !PT ;  /* 0x0001000024047812 */ /* 0x000fe200078efcff */
[C---:B------:R-:W-:Y:S01]  /*f960*/  VIADD R6, R20.reuse, 0x100 ;  /* 0x0000010014067836 */ /* 0x040fe20000000000 */
[C---:B------:R-:W-:Y:S01]  /*f970*/  R2UR UR7, R5.reuse ;  /* 0x00000000050772ca */ /* 0x040fe200000e0000 */
[----:B------:R-:W-:Y:S01]  /*f980*/  VIADD R8, R20, 0x200 ;  /* 0x0000020014087836 */ /* 0x000fe20000000000 */
[----:B------:R-:W-:Y:S01]  /*f990*/  R2UR UR4, R4 ;  /* 0x00000000040472ca */ /* 0x000fe200000e0000 */
[----:B------:R-:W-:Y:S01]  /*f9a0*/  IMAD.MOV.U32 R9, RZ, RZ, 0x40000040 ;  /* 0x40000040ff097424 */ /* 0x000fe200078e00ff */
[----:B------:R-:W-:Y:S01]  /*f9b0*/  R2UR UR5, R5 ;  /* 0x00000000050572ca */ /* 0x000fe200000e0000 */
[----:B------:R-:W-:Y:S01]  /*f9c0*/  VIADD R10, R20, 0x400 ;  /* 0x00000400140a7836 */ /* 0x000fe20000000000 */
[----:B------:R-:W-:Y:S01]  /*f9d0*/  MOV R7, 0x40000040 ;  /* 0x4000004000077802 */ /* 0x000fe20000000f00 */
[----:B------:R-:W-:Y:S01]  /*f9e0*/  IMAD.MOV.U32 R11, RZ, RZ, 0x40000040 ;  /* 0x40000040ff0b7424 */ /* 0x000fe200078e00ff */
[----:B------:R-:W-:Y:S01]  /*f9f0*/  R2UR UR10, R6 ;  /* 0x00000000060a72ca */ /* 0x000fe200000e0000 */
[C---:B------:R-:W-:Y:S01]  /*fa00*/  VIADD R6, R20.reuse, 0x300 ;  /* 0x0000030014067836 */ /* 0x040fe20000000000 */
[----:B------:R-:W-:Y:S01]  /*fa10*/  R2UR UR11, R7 ;  /* 0x00000000070b72ca */ /* 0x000fe200000e0000 */
[----:B------:R-:W-:Y:S01]  /*fa20*/  VIADD R14, R20, 0x404 ;  /* 0x00000404140e7836 */ /* 0x000fe20000000000 */
[----:B------:R-:W-:Y:S01]  /*fa30*/  R2UR UR8, R4 ;  /* 0x00000000040872ca */ /* 0x000fe200000e0000 */
[----:B------:R-:W-:Y:S01]  /*fa40*/  IMAD.MOV.U32 R15, RZ, RZ, 0x40000040 ;  /* 0x40000040ff0f7424 */ /* 0x000fe200078e00ff */
[----:B------:R-:W-:Y:S01]  /*fa50*/  R2UR UR9, R5 ;  /* 0x00000000050972ca */ /* 0x000fe200000e0000 */
[----:B------:R-:W-:Y:S01]  /*fa60*/  IMAD.MOV.U32 R21, RZ, RZ, 0x40000040 ;  /* 0x40000040ff157424 */ /* 0x000fe200078e00ff */
[----:B------:R-:W-:Y:S01]  /*fa70*/  R2UR UR14, R8 ;  /* 0x00000000080e72ca */ /* 0x000fe200000e0000 */
[----:B------:R-:W-:Y:S01]  /*fa80*/  QGMMA.64x32x32.F32.E4M3.E4M3 R88, gdesc[UR4], RZ, !UPT, gsb0 ;  /* 0x00600000045879f3 */ /* 0x000fe2000c0008ff */
[----:B------:R-:W-:Y:S01]  /*fa90*/  R2UR UR15, R9 ;  /* 0x00000000090f72ca */ /* 0x000fe200000e0000 */
[----:B------:R-:W-:Y:S01]  /*faa0*/  VIADD R8, R20, 0x2 ;  /* 0x0000000214087836 */ /* 0x000fe20000000000 */
[----:B------:R-:W-:-:S02]  /*fab0*/  R2UR UR12, R4 ;  /* 0x00000000040c72ca */ /* 0x000fc400000e0000 */
[----:B------:R-:W-:Y:S02]  /*fac0*/  R2UR UR13, R5 ;  /* 0x00000000050d72ca */ /* 0x000fe400000e0000 */
[----:B------:R-:W-:Y:S01]  /*fad0*/  R2UR UR18, R6 ;  /* 0x00000000061272ca */ /* 0x000fe200000e0000 */
[----:B------:R-:W-:Y:S01]  /*fae0*/  VIADD R6, R20, 0x102 ;  /* 0x0000010214067836 */ /* 0x000fe20000000000 */
[----:B------:R-:W-:Y:S01]  /*faf0*/  R2UR UR19, R7 ;  /* 0x00000000071372ca */ /* 0x000fe200000e0000 */
[----:B------:R-:W-:Y:S01]  /*fb00*/  IMAD.MOV.U32 R7, RZ, RZ, 0x40000040 ;  /* 0x40000040ff077424 */ /* 0x000fe200078e00ff */
[----:B------:R-:W-:Y:S02]  /*fb10*/  R2UR UR16, R4 ;  /* 0x00000000041072ca */ /* 0x000fe400000e0000 */
[----:B------:R-:W-:Y:S02]  /*fb20*/  R2UR UR17, R5 ;  /* 0x00000000051172ca */ /* 0x000fe400000e0000 */
[----:B------:R-:W-:Y:S01]  /*fb30*/  R2UR UR22, R10 ;  /* 0x000000000a1672ca */ /* 0x000fe200000e0000 */
[----:B------:R-:W-:Y:S01]  /*fb40*/  VIADD R10, R20, 0x202 ;  /* 0x00000202140a7836 */ /* 0x000fe20000000000 */
[----:B------:R-:W-:Y:S01]  /*fb50*/  R2UR UR23, R11 ;  /* 0x000000000b1772ca */ /* 0x000fe200000e0000 */
[----:B------:R-:W-:Y:S01]  /*fb60*/  IMAD.MOV.U32 R11, RZ, RZ, 0x40000040 ;  /* 0x40000040ff0b7424 */ /* 0x000fe200078e00ff */
[----:B------:R-:W-:-:S02]  /*fb70*/  R2UR UR20, R4 ;  /* 0x00000000041472ca */ /* 0x000fc400000e0000 */
[----:B------:R-:W-:Y:S02]  /*fb80*/  R2UR UR21, R5 ;  /* 0x00000000051572ca */ /* 0x000fe400000e0000 */
[----:B------:R-:W-:Y:S02]  /*fb90*/  MOV R9, 0x40000040 ;  /* 0x4000004000097802 */ /* 0x000fe40000000f00 */
        /* <DEDUP_REMOVED lines=8> */
[----:B------:R-:W-:Y:S01]  /*fc20*/  VIADD R6, R20, 0x302 ;  /* 0x0000030214067836 */ /* 0x000fe20000000000 */
[----:B------:R-:W-:Y:S02]  /*fc30*/  R2UR UR11, R7 ;  /* 0x00000000070b72ca */ /* 0x000fe400000e0000 */
[----:B------:R-:W-:Y:S01]  /*fc40*/  MOV R7, 0x40000040 ;  /* 0x4000004000077802 */ /* 0x000fe20000000f00 */
[----:B------:R-:W-:Y:S02]  /*fc50*/  WARPGROUP.DEPBAR.LE gsb0, 0x0 ;  /* 0x00008000000079c5 */ /* 0x000fe40000010000 */
        /* <DEDUP_REMOVED lines=14> */
[----:B------:R-:W-:Y:S01]  /*fd40*/  QGMMA.64x32x32.F32.E4M3.E4M3 R40, gdesc[UR16], RZ, !UPT, gsb0 ;  /* 0x00600000102879f3 */ /* 0x000fe2000c0008ff */
        /* <DEDUP_REMOVED lines=73> */
[----:B------:R-:W-:Y:S01]  /*101e0*/  IMAD.MOV.U32 R15, RZ, RZ, 0x40000040 ;  /* 0x40000040ff0f7424 */ /* 0x000fe200078e00ff */
[----:B------:R-:W-:Y:S01]  /*101f0*/  IADD3 R20, R20, 0x406, RZ ;  /* 0x0000040614147810 */ /* 0x000fe20007ffe0ff */
        /* <DEDUP_REMOVED lines=45> */
.L_x_3204:
[----:B------:R-:W0:Y:S01]  /*104d0*/  LDC R106, c[0x0][0x448] ;  /* 0x00011200ff6a7b82 */ /* 0x000e220000000800 */
[----:B------:R-:W2:Y:S01]  /*104e0*/  LDL.LU R104, [R1] ;  /* 0x0000000001687983 */ /* 0x000ea20000300800 */
        /* <DEDUP_REMOVED lines=16> */
[----:B------:R-:W-:-:S02]  /*105f0*/  IMAD.IADD R94, R208, 0x1, R197 ;  /* 0x00000001d05e7824 */ /* 0x000fc400078e02c5 */
[C---:B------:R-:W-:Y:S01]  /*10600*/  FMUL.FTZ R80, R2.reuse, R82 ;  /* 0x0000005202507220 */ /* 0x040fe20000410000 */
[C---:B------:R-:W-:Y:S01]  /*10610*/  FMUL.FTZ R82, R2.reuse, R86 ;  /* 0x0000005602527220 */ /* 0x040fe20000410000 */
[C---:B------:R-:W-:Y:S01]  /*10620*/  FMUL.FTZ R86, R2.reuse, R62 ;  /* 0x0000003e02567220 */ /* 0x040fe20000410000 */
[C---:B------:R-:W-:Y:S01]  /*10630*/  FMUL.FTZ R13, R2.reuse, R88 ;  /* 0x00000058020d7220 */ /* 0x040fe20000410000 */
[----:B------:R-:W-:Y:S01]  /*10640*/  FMUL.FTZ R88, R2, R100 ;  /* 0x0000006402587220 */ /* 0x000fe20000410000 */
[----:B0-----:R-:W-:Y:S01]  /*10650*/  ISETP.NE.AND P4, PT, R106, 0x1, PT ;  /* 0x000000016a00780c */ /* 0x001fe20003f85270 */
        /* <DEDUP_REMOVED lines=9> */
[C---:B------:R-:W-:Y:S01]  /*106f0*/  FMUL.FTZ R15, R2.reuse, R92 ;  /* 0x0000005c020f7220 */ /* 0x040fe20000410000 */
[----:B------:R-:W0:Y:S01]  /*10700*/  MUFU.TANH R90, R90 ;  /* 0x0000005a005a7308 */ /* 0x000e220000002400 */
[C---:B------:R-:W-:Y:S01]  /*10710*/  FMUL.FTZ R92, R2.reuse, R95 ;  /* 0x0000005f025c7220 */ /* 0x040fe20000410000 */
[----:B------:R-:W1:Y:S01]  /*10720*/  @P4 LDC R63, c[0x0][0x44c] ;  /* 0x00011300ff3f4b82 */ /* 0x000e620000000800 */
[C---:B------:R-:W-:Y:S01]  /*10730*/  FMUL.FTZ R20, R2.reuse, R96 ;  /* 0x0000006002147220 */ /* 0x040fe20000410000 */
[C---:B------:R-:W-:Y:S01]  /*10740*/  FMUL.FTZ R95, R2.reuse, R98 ;  /* 0x00000062025f7220 */ /* 0x040fe20000410000 */
[C---:B------:R-:W-:Y:S01]  /*10750*/  FMUL.FTZ R107, R2.reuse, R102 ;  /* 0x00000066026b7220 */ /* 0x040fe20000410000 */
[C---:B------:R-:W-:Y:S01]  /*10760*/  FMUL.FTZ R98, R2.reuse, R78 ;  /* 0x0000004e02627220 */ /* 0x040fe20000410000 */
[C---:B------:R-:W-:Y:S01]  /*10770*/  FMUL.FTZ R78, R2.reuse, R84 ;  /* 0x00000054024e7220 */ /* 0x040fe20000410000 */
[----:B------:R-:W3:Y:S01]  /*10780*/  MUFU.TANH R91, R91 ;  /* 0x0000005b005b7308 */ /* 0x000ee20000002400 */
[C---:B------:R-:W-:Y:S01]  /*10790*/  FMUL.FTZ R84, R2.reuse, R58 ;  /* 0x0000003a02547220 */ /* 0x040fe20000410000 */
[----:B------:R-:W4:Y:S01]  /*107a0*/  @P4 LDC R101, c[0x0][0x450] ;  /* 0x00011400ff654b82 */ /* 0x000f220000000800 */
[C---:B------:R-:W-:Y:S01]  /*107b0*/  FMUL.FTZ R58, R2.reuse, R60 ;  /* 0x0000003c023a7220 */ /* 0x040fe20000410000 */
[C---:B------:R-:W-:Y:S01]  /*107c0*/  FMUL.FTZ R60, R2.reuse, R64 ;  /* 0x00000040023c7220 */ /* 0x040fe20000410000 */
[C---:B------:R-:W-:Y:S01]  /*107d0*/  FMUL.FTZ R64, R2.reuse, R66 ;  /* 0x0000004202407220 */ /* 0x040fe20000410000 */
[C---:B------:R-:W-:Y:S01]  /*107e0*/  FMUL.FTZ R66, R2.reuse, R70 ;  /* 0x0000004602427220 */ /* 0x040fe20000410000 */
[C---:B------:R-:W-:Y:S01]  /*107f0*/  FMUL.FTZ R43, R2.reuse, R43 ;  /* 0x0000002b022b7220 */ /* 0x040fe20000410000 */
[----:B------:R-:W5:Y:S01]  /*10800*/  MUFU.TANH R93, R93 ;  /* 0x0000005d005d7308 */ /* 0x000f620000002400 */
[C---:B------:R-:W-:Y:S01]  /*10810*/  FMUL.FTZ R50, R2.reuse, R50 ;  /* 0x0000003202327220 */ /* 0x040fe20000410000 */
[C---:B------:R-:W-:Y:S01]  /*10820*/  FMUL.FTZ R46, R2.reuse, R46 ;  /* 0x0000002e022e7220 */ /* 0x040fe20000410000 */
[C---:B------:R-:W-:Y:S01]  /*10830*/  FMUL.FTZ R47, R2.reuse, R47 ;  /* 0x0000002f022f7220 */ /* 0x040fe20000410000 */
[C---:B------:R-:W-:Y:S01]  /*10840*/  FMUL.FTZ R54, R2.reuse, R54 ;  /* 0x0000003602367220 */ /* 0x040fe20000410000 */
[C---:B------:R-:W-:Y:S01]  /*10850*/  FMUL.FTZ R51, R2.reuse, R51 ;  /* 0x0000003302337220 */ /* 0x040fe20000410000 */
[C---:B------:R-:W-:Y:S01]  /*10860*/  FMUL.FTZ R55, R2.reuse, R55 ;  /* 0x0000003702377220 */ /* 0x040fe20000410000 */
[----:B------:R-:W-:Y:S01]  /*10870*/  ULDC UR60, c[0x0][0x988] ;  /* 0x00026200003c7ab9 */ /* 0x000fe20000000800 */
[----:B------:R-:W5:Y:S01]  /*10880*/  MUFU.TANH R92, R92 ;  /* 0x0000005c005c7308 */ /* 0x000f620000002400 */
[----:B------:R-:W-:Y:S01]  /*10890*/  FMUL.FTZ R72, R2, R72 ;  /* 0x0000004802487220 */ /* 0x000fe20000410000 */
[----:B-1----:R-:W-:-:S04]  /*108a0*/  @P4 IMAD.HI.U32 R62, R94, R63, RZ ;  /* 0x0000003f5e3e4227 */ /* 0x002fc800078e00ff */
[C---:B------:R-:W-:Y:S01]  /*108b0*/  FMUL.FTZ R63, R2.reuse, R69 ;  /* 0x00000045023f7220 */ /* 0x040fe20000410000 */
[C---:B------:R-:W-:Y:S01]  /*108c0*/  FMUL.FTZ R73, R2.reuse, R73 ;  /* 0x0000004902497220 */ /* 0x040fe20000410000 */
[C---:B------:R-:W-:Y:S01]  /*108d0*/  FMUL.FTZ R56, R2.reuse, R56 ;  /* 0x0000003802387220 */ /* 0x040fe20000410000 */
[----:B------:R-:W-:Y:S02]  /*108e0*/  IMAD R69, R217, -0xa0, R199 ;  /* 0xffffff60d9457824 */ /* 0x000fe400078e02c7 */
[C---:B------:R-:W-:Y:S01]  /*108f0*/  FMUL.FTZ R57, R2.reuse, R57 ;  /* 0x0000003902397220 */ /* 0x040fe20000410000 */
[----:B------:R-:W1:Y:S01]  /*10900*/  MUFU.TANH R95, R95 ;  /* 0x0000005f005f7308 */ /* 0x000e620000002400 */
[C---:B------:R-:W-:Y:S01]  /*10910*/  FMUL.FTZ R40, R2.reuse, R40 ;  /* 0x0000002802287220 */ /* 0x040fe20000410000 */
[----:B----4-:R-:W-:Y:S01]  /*10920*/  @P4 SHF.R.U32.HI R94, RZ, R101, R62 ;  /* 0x00000065ff5e4219 */ /* 0x010fe2000001163e */
[----:B------:R-:W-:Y:S01]  /*10930*/  FMUL.FTZ R62, R2, R68 ;  /* 0x00000044023e7220 */ /* 0x000fe20000410000 */
[----:B------:R-:W-:Y:S01]  /*10940*/  IADD3 R101, -R200, 0xa1, R67 ;  /* 0x000000a1c8657810 */ /* 0x000fe20007ffe143 */
[----:B------:R-:W-:Y:S01]  /*10950*/  FMUL.FTZ R67, R2, R71 ;  /* 0x0000004702437220 */ /* 0x000fe20000410000 */
[----:B------:R-:W-:Y:S01]  /*10960*/  IADD3 R96, -R200, 0xa0, R69 ;  /* 0x000000a0c8607810 */ /* 0x000fe20007ffe145 */
[----:B------:R-:W4:Y:S01]  /*10970*/  SHFL.IDX PT, R68, R94, 0x1, 0x1c1f ;  /* 0x003c1f005e447f89 */ /* 0x000f2200000e0000 */
[----:B------:R-:W-:Y:S01]  /*10980*/  IADD3 R101, -R198, R101, R199 ;  /* 0x00000065c6657210 */ /* 0x000fe20007ffe1c7 */
[----:B------:R-:W1:Y:S01]  /*10990*/  MUFU.TANH R97, R97 ;  /* 0x0000006100617308 */ /* 0x000e620000002400 */
[C---:B------:R-:W-:Y:S01]  /*109a0*/  FMUL.FTZ R41, R2.reuse, R41 ;  /* 0x0000002902297220 */ /* 0x040fe20000410000 */
[----:B------:R-:W1:Y:S01]  /*109b0*/  SHFL.IDX PT, R102, R94, RZ, 0x1c1f ;  /* 0x001c1fff5e667589 */ /* 0x000e6200000e0000 */
[----:B------:R-:W-:Y:S01]  /*109c0*/  FMUL.FTZ R37, R2, R37 ;  /* 0x0000002502257220 */ /* 0x000fe20000410000 */
[----:B------:R-:W-:-:S02]  /*109d0*/  VIADD R0, R0, 0x22840 ;  /* 0x0002284000007836 */ /* 0x000fc40000000000 */
[----:B------:R-:W-:Y:S02]  /*109e0*/  VIADD R217, R217, 0xfffffffe ;  /* 0xfffffffed9d97836 */ /* 0x000fe40000000000 */
[----:B------:R-:W1:Y:S08]  /*109f0*/  MUFU.TANH R107, R107 ;  /* 0x0000006b006b7308 */ /* 0x000e700000002400 */
[----:B------:R-:W1:Y:S01]  /*10a00*/  MUFU.TANH R105, R105 ;  /* 0x0000006900697308 */ /* 0x000e620000002400 */
[----:B----4-:R-:W-:-:S07]  /*10a10*/  VIADDMNMX R69, R68, R101, R96, PT ;  /* 0x0000006544457246 */ /* 0x010fce0003800160 */
[----:B------:R-:W4:Y:S01]  /*10a20*/  MUFU.TANH R103, R103 ;  /* 0x0000006700677308 */ /* 0x000f220000002400 */
[C---:B------:R-:W-:Y:S02]  /*10a30*/  ISETP.GT.AND P1, PT, R69.reuse, RZ, PT ;  /* 0x000000ff4500720c */ /* 0x040fe40003f24270 */
[C---:B------:R-:W-:Y:S02]  /*10a40*/  ISETP.GT.AND P2, PT, R69.reuse, 0x1, PT ;  /* 0x000000014500780c */ /* 0x040fe40003f44270 */
[----:B------:R-:W-:Y:S02]  /*10a50*/  ISETP.GT.AND P3, PT, R69, 0x8, PT ;  /* 0x000000084500780c */ /* 0x000fe40003f64270 */
[----:B0-----:R-:W-:Y:S01]  /*10a60*/  FSEL R111, R90, -INF , P1 ;  /* 0xff8000005a6f7808 */ /* 0x001fe20000800000 */
[----:B------:R-:W0:Y:S01]  /*10a70*/  MUFU.TANH R99, R99 ;  /* 0x0000006300637308 */ /* 0x000e220000002400 */
[----:B---3--:R-:W-:Y:S02]  /*10a80*/  FSEL R109, R91, -INF , P2 ;  /* 0xff8000005b6d7808 */ /* 0x008fe40001000000 */
[----:B------:R-:W-:-:S02]  /*10a90*/  ISETP.GT.AND P1, PT, R69, 0x9, PT ;  /* 0x000000094500780c */ /* 0x000fc40003f24270 */
[----:B-----5:R-:W-:Y:S02]  /*10aa0*/  FSEL R113, R93, -INF , P3 ;  /* 0xff8000005d717808 */ /* 0x020fe40001800000 */
[----:B------:R-:W-:Y:S01]  /*10ab0*/  FMNMX.FTZ R68, R111, R109, !PT ;  /* 0x0000006d6f447209 */ /* 0x000fe20007810000 */
[----:B------:R-:W3:Y:S01]  /*10ac0*/  MUFU.TANH R98, R98 ;  /* 0x0000006200627308 */ /* 0x000ee20000002400 */
[----:B------:R-:W-:Y:S02]  /*10ad0*/  ISETP.GT.AND P2, PT, R69, 0x10, PT ;  /* 0x000000104500780c */ /* 0x000fe40003f44270 */
[----:B------:R-:W-:Y:S02]  /*10ae0*/  FSEL R117, R92, -INF , P1 ;  /* 0xff8000005c757808 */ /* 0x000fe40000800000 */
[----:B------:R-:W-:Y:S01]  /*10af0*/  FMNMX.FTZ R70, R113, R68, !PT ;  /* 0x0000004471467209 */ /* 0x000fe20007810000 */
[----:B------:R-:W-:Y:S01]  /*10b00*/  FMUL.FTZ R68, R2, R42 ;  /* 0x0000002a02447220 */ /* 0x000fe20000410000 */
[----:B------:R-:W-:Y:S01]  /*10b10*/  ISETP.GT.AND P1, PT, R69, 0x11, PT ;  /* 0x000000114500780c */ /* 0x000fe20003f24270 */
[----:B------:R-:W5:Y:S01]  /*10b20*/  MUFU.TANH R100, R100 ;  /* 0x0000006400647308 */ /* 0x000f620000002400 */
[----:B-1----:R-:W-:-:S02]  /*10b30*/  FSEL R119, R95, -INF , P2 ;  /* 0xff8000005f777808 */ /* 0x002fc40001000000 */
[----:B------:R-:W-:Y:S02]  /*10b40*/  FMNMX.FTZ R70, R117, R70, !PT ;  /* 0x0000004675467209 */ /* 0x000fe40007810000 */
[----:B------:R-:W-:Y:S02]  /*10b50*/  ISETP.GT.AND P2, PT, R69, 0x18, PT ;  /* 0x000000184500780c */ /* 0x000fe40003f44270 */
[----:B------:R-:W-:Y:S01]  /*10b60*/  FSEL R115, R97, -INF , P1 ;  /* 0xff80000061737808 */ /* 0x000fe20000800000 */
[----:B------:R-:W1:Y:S01]  /*10b70*/  MUFU.TANH R80, R80 ;  /* 0x0000005000507308 */ /* 0x000e620000002400 */
[----:B------:R-:W-:Y:S02]  /*10b80*/  FMNMX.FTZ R70, R119, R70, !PT ;  /* 0x0000004677467209 */ /* 0x000fe40007810000 */
[----:B------:R-:W-:Y:S02]  /*10b90*/  ISETP.GT.AND P1, PT, R69, 0x19, PT ;  /* 0x000000194500780c */ /* 0x000fe40003f24270 */
[----:B------:R-:W-:-:S02]  /*10ba0*/  FSEL R107, R107, -INF , P2 ;  /* 0xff8000006b6b7808 */ /* 0x000fc40001000000 */
[----:B------:R-:W-:Y:S01]  /*10bb0*/  FMNMX.FTZ R70, R115, R70, !PT ;  /* 0x0000004673467209 */ /* 0x000fe20007810000 */
[----:B------:R-:W1:Y:S01]  /*10bc0*/  MUFU.TANH R81, R81 ;  /* 0x0000005100517308 */ /* 0x000e620000002400 */
[----:B------:R-:W-:Y:S02]  /*10bd0*/  ISETP.GT.AND P2, PT, R69, 0x20, PT ;  /* 0x000000204500780c */ /* 0x000fe40003f44270 */
[----:B------:R-:W-:Y:S02]  /*10be0*/  FSEL R105, R105, -INF , P1 ;  /* 0xff80000069697808 */ /* 0x000fe40000800000 */
        /* <DEDUP_REMOVED lines=8> */
[----:B------:R-:W-:Y:S02]  /*10c70*/  FMNMX.FTZ R70, R103, R70, !PT ;  /* 0x0000004667467209 */ /* 0x000fe40007810000 */
[----:B------:R-:W-:Y:S02]  /*10c80*/  ISETP.GT.AND P1, PT, R69, 0x29, PT ;  /* 0x000000294500780c */ /* 0x000fe40003f24270 */
[----:B---3--:R-:W-:-:S02]  /*10c90*/  FSEL R97, R98, -INF , P2 ;  /* 0xff80000062617808 */ /* 0x008fc40001000000 */
[----:B------:R-:W-:Y:S01]  /*10ca0*/  FMNMX.FTZ R70, R99, R70, !PT ;  /* 0x0000004663467209 */ /* 0x000fe20007810000 */
[----:B------:R-:W-:Y:S01]  /*10cb0*/  MUFU.TANH R84, R84 ;  /* 0x0000005400547308 */ /* 0x000fe20000002400 */
[----:B------:R-:W-:Y:S02]  /*10cc0*/  ISETP.GT.AND P2, PT, R69, 0x30, PT ;  /* 0x000000304500780c */ /* 0x000fe40003f44270 */
[----:B-----5:R-:W-:Y:S02]  /*10cd0*/  FSEL R95, R100, -INF , P1 ;  /* 0xff800000645f7808 */ /* 0x020fe40000800000 */
[----:B------:R-:W-:Y:S02]  /*10ce0*/  FMNMX.FTZ R70, R97, R70, !PT ;  /* 0x0000004661467209 */ /* 0x000fe40007810000 */
[----:B------:R-:W-:Y:S01]  /*10cf0*/  ISETP.GT.AND P1, PT, R69, 0x31, PT ;  /* 0x000000314500780c */ /* 0x000fe20003f24270 */
[----:B------:R-:W3:Y:S01]  /*10d00*/  MUFU.TANH R85, R85 ;  /* 0x0000005500557308 */ /* 0x000ee20000002400 */
        /* <DEDUP_REMOVED lines=9> */
[----:B------:R-:W4:Y:S01]  /*10da0*/  MUFU.TANH R87, R87 ;  /* 0x0000005700577308 */ /* 0x000f220000002400 */
[----:B------:R-:W-:Y:S02]  /*10db0*/  ISETP.GT.AND P2, PT, R69, 0x40, PT ;  /* 0x000000404500780c */ /* 0x000fe40003f44270 */
[----:B0-----:R-:W-:Y:S02]  /*10dc0*/  FSEL R71, R83, -INF , P1 ;  /* 0xff80000053477808 */ /* 0x001fe40000800000 */
[----:B------:R-:W-:Y:S02]  /*10dd0*/  FMNMX.FTZ R70, R81, R70, !PT ;  /* 0x0000004651467209 */ /* 0x000fe40007810000 */
[----:B------:R-:W-:Y:S01]  /*10de0*/  ISETP.GT.AND P1, PT, R69, 0x41, PT ;  /* 0x000000414500780c */ /* 0x000fe20003f24270 */
[----:B------:R-:W-:Y:S01]  /*10df0*/  MUFU.TANH R64, R64 ;  /* 0x0000004000407308 */ /* 0x000fe20000002400 */
[----:B------:R-:W-:-:S02]  /*10e00*/  VIADDMNMX R102, R102, R101, R96, PT ;  /* 0x0000006566667246 */ /* 0x000fc40003800160 */
[----:B---3--:R-:W-:Y:S02]  /*10e10*/  FSEL R42, R85, -INF , P1 ;  /* 0xff800000552a7808 */ /* 0x008fe40000800000 */
[----:B------:R-:W-:Y:S02]  /*10e20*/  ISETP.GT.AND P1, PT, R69, 0x49, PT ;  /* 0x000000494500780c */ /* 0x000fe40003f24270 */
[----:B------:R-:W-:Y:S01]  /*10e30*/  ISETP.GT.AND P3, PT, R102, 0x8, PT ;  /* 0x000000086600780c */ /* 0x000fe20003f64270 */
[----:B------:R0:W-:Y:S08]  /*10e40*/  MUFU.TANH R90, R43 ;  /* 0x0000002b005a7308 */ /* 0x0001f00000002400 */
[----:B------:R3:W-:Y:S01]  /*10e50*/  MUFU.TANH R80, R50 ;  /* 0x0000003200507308 */ /* 0x0007e20000002400 */
[----:B0-----:R-:W-:-:S07]  /*10e60*/  FMNMX.FTZ R43, R71, R70, !PT ;  /* 0x00000046472b7209 */ /* 0x001fce0007810000 */
[----:B------:R-:W0:Y:S01]  /*10e70*/  MUFU.TANH R65, R65 ;  /* 0x0000004100417308 */ /* 0x000e220000002400 */
[----:B---3--:R-:W-:Y:S02]  /*10e80*/  FSEL R50, R84, -INF , P2 ;  /* 0xff80000054327808 */ /* 0x008fe40001000000 */
[----:B------:R-:W-:Y:S02]  /*10e90*/  ISETP.GT.AND P2, PT, R69, 0x48, PT ;  /* 0x000000484500780c */ /* 0x000fe40003f44270 */
[----:B------:R-:W-:-:S03]  /*10ea0*/  FMNMX.FTZ R43, R50, R43, !PT ;  /* 0x0000002b322b7209 */ /* 0x000fc60007810000 */
[----:B------:R-:W-:Y:S08]  /*10eb0*/  MUFU.TANH R66, R66 ;  /* 0x0000004200427308 */ /* 0x000ff00000002400 */
[----:B------:R1:W-:Y:S08]  /*10ec0*/  MUFU.TANH R92, R46 ;  /* 0x0000002e005c7308 */ /* 0x0003f00000002400 */
[----:B------:R3:W-:Y:S01]  /*10ed0*/  MUFU.TANH R98, R47 ;  /* 0x0000002f00627308 */ /* 0x0007e20000002400 */
[----:B-1----:R-:W-:-:S02]  /*10ee0*/  FSEL R46, R86, -INF , P2 ;  /* 0xff800000562e7808 */ /* 0x002fc40001000000 */
[----:B------:R-:W-:-:S05]  /*10ef0*/  ISETP.GT.AND P2, PT, R69, 0x50, PT ;  /* 0x000000504500780c */ /* 0x000fca0003f44270 */
[----:B------:R-:W1:Y:S01]  /*10f00*/  MUFU.TANH R67, R67 ;  /* 0x0000004300437308 */ /* 0x000e620000002400 */
[----:B---3--:R-:W-:Y:S02]  /*10f10*/  FMNMX.FTZ R47, R42, R43, !PT ;  /* 0x0000002b2a2f7209 */ /* 0x008fe40007810000 */
[----:B----4-:R-:W-:Y:S02]  /*10f20*/  FSEL R43, R87, -INF , P1 ;  /* 0xff800000572b7808 */ /* 0x010fe40000800000 */
[----:B------:R-:W-:Y:S02]  /*10f30*/  FMNMX.FTZ R70, R46, R47, !PT ;  /* 0x0000002f2e467209 */ /* 0x000fe40007810000 */
[----:B------:R-:W-:Y:S01]  /*10f40*/  ISETP.GT.AND P1, PT, R69, 0x51, PT ;  /* 0x000000514500780c */ /* 0x000fe20003f24270 */
[----:B------:R3:W-:Y:S03]  /*10f50*/  MUFU.TANH R84, R54 ;  /* 0x0000003600547308 */ /* 0x0007e60000002400 */
[----:B0-----:R-:W-:-:S02]  /*10f60*/  FSEL R47, R65, -INF , P1 ;  /* 0xff800000412f7808 */ /* 0x001fc40000800000 */
[----:B------:R-:W-:-:S03]  /*10f70*/  ISETP.GT.AND P1, PT, R69, 0x59, PT ;  /* 0x000000594500780c */ /* 0x000fc60003f24270 */
[----:B------:R-:W0:Y:S01]  /*10f80*/  MUFU.TANH R68, R68 ;  /* 0x0000004400447308 */ /* 0x000e220000002400 */
[----:B---3--:R-:W-:Y:S01]  /*10f90*/  FMUL.FTZ R54, R2, R26 ;  /* 0x0000001a02367220 */ /* 0x008fe20000410000 */
[----:B------:R-:W-:Y:S02]  /*10fa0*/  FSEL R26, R64, -INF , P2 ;  /* 0xff800000401a7808 */ /* 0x000fe40001000000 */
[----:B------:R-:W-:-:S04]  /*10fb0*/  ISETP.GT.AND P2, PT, R69, 0x58, PT ;  /* 0x000000584500780c */ /* 0x000fc80003f44270 */
[----:B------:R3:W4:Y:S08]  /*10fc0*/  MUFU.TANH R82, R51 ;  /* 0x0000003300527308 */ /* 0x0007300000002400 */
[----:B------:R5:W2:Y:S01]  /*10fd0*/  MUFU.TANH R85, R55 ;  /* 0x0000003700557308 */ /* 0x000aa20000002400 */
[----:B---3--:R-:W-:Y:S01]  /*10fe0*/  FMNMX.FTZ R51, R43, R70, !PT ;  /* 0x000000462b337209 */ /* 0x008fe20007810000 */
[----:B------:R-:W-:-:S03]  /*10ff0*/  FMUL.FTZ R70, R2, R38 ;  /* 0x0000002602467220 */ /* 0x000fc60000410000 */
[----:B------:R-:W-:Y:S02]  /*11000*/  FMNMX.FTZ R64, R26, R51, !PT ;  /* 0x000000331a407209 */ /* 0x000fe40007810000 */
[----:B-1----:R-:W-:Y:S01]  /*11010*/  FSEL R51, R67, -INF , P1 ;  /* 0xff80000043337808 */ /* 0x002fe20000800000 */
[----:B------:R1:W3:Y:S01]  /*11020*/  MUFU.TANH R86, R54 ;  /* 0x0000003600567308 */ /* 0x0002e20000002400 */
[----:B-----5:R-:W-:Y:S01]  /*11030*/  FMUL.FTZ R55, R2, R27 ;  /* 0x0000001b02377220 */ /* 0x020fe20000410000 */
[----:B------:R-:W-:Y:S02]  /*11040*/  FSEL R27, R66, -INF , P2 ;  /* 0xff800000421b7808 */ /* 0x000fe40001000000 */
[----:B------:R-:W-:Y:S02]  /*11050*/  FMNMX.FTZ R64, R47, R64, !PT ;  /* 0x000000402f407209 */ /* 0x000fe40007810000 */
[C---:B------:R-:W-:Y:S02]  /*11060*/  ISETP.GT.AND P2, PT, R69.reuse, 0x60, PT ;  /* 0x000000604500780c */ /* 0x040fe40003f44270 */
[----:B------:R-:W-:Y:S01]  /*11070*/  ISETP.GT.AND P1, PT, R69, 0x61, PT ;  /* 0x000000614500780c */ /* 0x000fe20003f24270 */
[----:B------:R5:W3:Y:S01]  /*11080*/  MUFU.TANH R87, R55 ;  /* 0x0000003700577308 */ /* 0x000ae20000002400 */
[----:B-1----:R-:W-:Y:S01]  /*11090*/  FMNMX.FTZ R54, R27, R64, !PT ;  /* 0x000000401b367209 */ /* 0x002fe20007810000 */
[----:B------:R-:W-:Y:S01]  /*110a0*/  FMUL.FTZ R64, R2, R30 ;  /* 0x0000001e02407220 */ /* 0x000fe20000410000 */
[----:B0-----:R-:W-:-:S02]  /*110b0*/  FSEL R30, R68, -INF , P2 ;  /* 0xff800000441e7808 */ /* 0x001fc40001000000 */
[----:B------:R-:W-:Y:S02]  /*110c0*/  FMNMX.FTZ R65, R51, R54, !PT ;  /* 0x0000003633417209 */ /* 0x000fe40007810000 */
[C---:B------:R-:W-:Y:S01]  /*110d0*/  ISETP.GT.AND P2, PT, R69.reuse, 0x68, PT ;  /* 0x000000684500780c */ /* 0x040fe20003f44270 */
[----:B------:R0:W1:Y:S01]  /*110e0*/  MUFU.TANH R100, R64 ;  /* 0x0000004000647308 */ /* 0x0000620000002400 */
[----:B------:R-:W-:Y:S02]  /*110f0*/  FSEL R54, R90, -INF , P1 ;  /* 0xff8000005a367808 */ /* 0x000fe40000800000 */
[----:B------:R-:W-:Y:S01]  /*11100*/  FMNMX.FTZ R67, R30, R65, !PT ;  /* 0x000000411e437209 */ /* 0x000fe20007810000 */
[----:B------:R-:W-:Y:S01]  /*11110*/  FMUL.FTZ R65, R2, R31 ;  /* 0x0000001f02417220 */ /* 0x000fe20000410000 */
[----:B------:R-:W-:Y:S02]  /*11120*/  ISETP.GT.AND P1, PT, R69, 0x69, PT ;  /* 0x000000694500780c */ /* 0x000fe40003f24270 */
[----:B-----5:R-:W-:Y:S01]  /*11130*/  FSEL R55, R92, -INF , P2 ;  /* 0xff8000005c377808 */ /* 0x020fe20001000000 */
[----:B------:R5:W1:Y:S01]  /*11140*/  MUFU.TANH R90, R65 ;  /* 0x00000041005a7308 */ /* 0x000a620000002400 */
[----:B------:R-:W-:-:S02]  /*11150*/  FMNMX.FTZ R66, R54, R67, !PT ;  /* 0x0000004336427209 */ /* 0x000fc40007810000 */
[----:B------:R-:W-:Y:S02]  /*11160*/  ISETP.GT.AND P2, PT, R69, 0x70, PT ;  /* 0x000000704500780c */ /* 0x000fe40003f44270 */
[----:B------:R-:W-:Y:S02]  /*11170*/  FSEL R31, R98, -INF , P1 ;  /* 0xff800000621f7808 */ /* 0x000fe40000800000 */
[----:B0-----:R-:W-:Y:S01]  /*11180*/  FMNMX.FTZ R64, R55, R66, !PT ;  /* 0x0000004237407209 */ /* 0x001fe20007810000 */
[----:B------:R-:W-:Y:S01]  /*11190*/  FMUL.FTZ R66, R2, R34 ;  /* 0x0000002202427220 */ /* 0x000fe20000410000 */
[----:B------:R-:W-:Y:S01]  /*111a0*/  ISETP.GT.AND P1, PT, R69, 0x71, PT ;  /* 0x000000714500780c */ /* 0x000fe20003f24270 */
[----:B------:R-:W-:Y:S01]  /*111b0*/  MUFU.TANH R13, R13 ;  /* 0x0000000d000d7308 */ /* 0x000fe20000002400 */
[----:B------:R-:W-:Y:S01]  /*111c0*/  FSEL R34, R80, -INF , P2 ;  /* 0xff80000050227808 */ /* 0x000fe20001000000 */
[----:B------:R-:W-:Y:S01]  /*111d0*/  FMUL.FTZ R80, R2, R39 ;  /* 0x0000002702507220 */ /* 0x000fe20000410000 */
[----:B------:R-:W-:-:S02]  /*111e0*/  FMNMX.FTZ R67, R31, R64, !PT ;  /* 0x000000401f437209 */ /* 0x000fc40007810000 */
[C---:B------:R-:W-:Y:S02]  /*111f0*/  ISETP.GT.AND P2, PT, R69.reuse, 0x78, PT ;  /* 0x000000784500780c */ /* 0x040fe40003f44270 */
[----:B----4-:R-:W-:Y:S01]  /*11200*/  FSEL R64, R82, -INF , P1 ;  /* 0xff80000052407808 */ /* 0x010fe20000800000 */
[----:B------:R3:W0:Y:S01]  /*11210*/  MUFU.TANH R92, R66 ;  /* 0x00000042005c7308 */ /* 0x0006220000002400 */
[----:B------:R-:W-:Y:S01]  /*11220*/  FMNMX.FTZ R83, R34, R67, !PT ;  /* 0x0000004322537209 */ /* 0x000fe20007810000 */
[----:B------:R-:W-:Y:S01]  /*11230*/  FMUL.FTZ R67, R2, R35 ;  /* 0x0000002302437220 */ /* 0x000fe20000410000 */
[C---:B------:R-:W-:Y:S02]  /*11240*/  ISETP.GT.AND P1, PT, R69.reuse, 0x79, PT ;  /* 0x000000794500780c */ /* 0x040fe40003f24270 */
[----:B-----5:R-:W-:Y:S02]  /*11250*/  FSEL R65, R84, -INF , P2 ;  /* 0xff80000054417808 */ /* 0x020fe40001000000 */
[----:B------:R-:W-:Y:S01]  /*11260*/  FMNMX.FTZ R68, R64, R83, !PT ;  /* 0x0000005340447209 */ /* 0x000fe20007810000 */
[----:B------:R1:W4:Y:S01]  /*11270*/  MUFU.TANH R84, R67 ;  /* 0x0000004300547308 */ /* 0x0003220000002400 */
[----:B------:R-:W-:-:S02]  /*11280*/  ISETP.GT.AND P2, PT, R69, 0x80, PT ;  /* 0x000000804500780c */ /* 0x000fc40003f44270 */
[----:B--2---:R-:W-:Y:S02]  /*11290*/  FSEL R35, R85, -INF , P1 ;  /* 0xff80000055237808 */ /* 0x004fe40000800000 */
[----:B------:R-:W-:Y:S02]  /*112a0*/  FMNMX.FTZ R68, R65, R68, !PT ;  /* 0x0000004441447209 */ /* 0x000fe40007810000 */
[----:B------:R-:W-:Y:S01]  /*112b0*/  ISETP.GT.AND P1, PT, R69, 0x81, PT ;  /* 0x000000814500780c */ /* 0x000fe20003f24270 */
[----:B------:R2:W5:Y:S01]  /*112c0*/  MUFU.TANH R85, R70 ;  /* 0x0000004600557308 */ /* 0x0005620000002400 */
[----:B---3--:R-:W-:Y:S01]  /*112d0*/  FSEL R66, R86, -INF , P2 ;  /* 0xff80000056427808 */ /* 0x008fe20001000000 */
[----:B------:R-:W-:Y:S01]  /*112e0*/  FMUL.FTZ R86, R2, R32 ;  /* 0x0000002002567220 */ /* 0x000fe20000410000 */
[----:B------:R-:W-:Y:S02]  /*112f0*/  FMNMX.FTZ R83, R35, R68, !PT ;  /* 0x0000004423537209 */ /* 0x000fe40007810000 */
[----:B------:R-:W-:-:S02]  /*11300*/  ISETP.GT.AND P2, PT, R69, 0x88, PT ;  /* 0x000000884500780c */ /* 0x000fc40003f44270 */
[----:B------:R-:W-:Y:S01]  /*11310*/  FSEL R38, R87, -INF , P1 ;  /* 0xff80000057267808 */ /* 0x000fe20000800000 */
[----:B------:R-:W3:Y:S01]  /*11320*/  MUFU.TANH R80, R80 ;  /* 0x0000005000507308 */ /* 0x000ee20000002400 */
[----:B------:R-:W-:Y:S01]  /*11330*/  FMNMX.FTZ R83, R66, R83, !PT ;  /* 0x0000005342537209 */ /* 0x000fe20007810000 */
[----:B------:R-:W-:Y:S01]  /*11340*/  FMUL.FTZ R87, R2, R33 ;  /* 0x0000002102577220 */ /* 0x000fe20000410000 */
[C---:B------:R-:W-:Y:S02]  /*11350*/  ISETP.GT.AND P1, PT, R69.reuse, 0x89, PT ;  /* 0x000000894500780c */ /* 0x040fe40003f24270 */
[----:B-1----:R-:W-:Y:S02]  /*11360*/  FSEL R67, R100, -INF , P2 ;  /* 0xff80000064437808 */ /* 0x002fe40001000000 */
[----:B------:R-:W-:Y:S01]  /*11370*/  FMNMX.FTZ R82, R38, R83, !PT ;  /* 0x0000005326527209 */ /* 0x000fe20007810000 */
[----:B------:R-:W-:Y:S01]  /*11380*/  MUFU.TANH R3, R3 ;  /* 0x0000000300037308 */ /* 0x000fe20000002400 */
[----:B------:R-:W-:-:S02]  /*11390*/  ISETP.GT.AND P2, PT, R69, 0x90, PT ;  /* 0x000000904500780c */ /* 0x000fc40003f44270 */
[----:B------:R-:W-:Y:S01]  /*113a0*/  FSEL R68, R90, -INF , P1 ;  /* 0xff8000005a447808 */ /* 0x000fe20000800000 */
[C---:B------:R-:W-:Y:S01]  /*113b0*/  FMUL.FTZ R90, R2.reuse, R44 ;  /* 0x0000002c025a7220 */ /* 0x040fe20000410000 */
[----:B------:R-:W-:Y:S01]  /*113c0*/  FMNMX.FTZ R83, R67, R82, !PT ;  /* 0x0000005243537209 */ /* 0x000fe20007810000 */
[----:B------:R-:W-:Y:S01]  /*113d0*/  FMUL.FTZ R82, R2, R28 ;  /* 0x0000001c02527220 */ /* 0x000fe20000410000 */
[C---:B------:R-:W-:Y:S01]  /*113e0*/  ISETP.GT.AND P1, PT, R69.reuse, 0x91, PT ;  /* 0x000000914500780c */ /* 0x040fe20003f24270 */
[----:B------:R-:W1:Y:S01]  /*113f0*/  MUFU.TANH R15, R15 ;  /* 0x0000000f000f7308 */ /* 0x000e620000002400 */
[----:B0-----:R-:W-:Y:S01]  /*11400*/  FSEL R39, R92, -INF , P2 ;  /* 0xff8000005c277808 */ /* 0x001fe20001000000 */
[----:B------:R-:W-:Y:S01]  /*11410*/  FMUL.FTZ R92, R2, R36 ;  /* 0x00000024025c7220 */ /* 0x000fe20000410000 */
[----:B--2---:R-:W-:Y:S02]  /*11420*/  FMNMX.FTZ R70, R68, R83, !PT ;  /* 0x0000005344467209 */ /* 0x004fe40007810000 */
[----:B------:R-:W-:-:S02]  /*11430*/  ISETP.GT.AND P2, PT, R69, 0x98, PT ;  /* 0x000000984500780c */ /* 0x000fc40003f44270 */
[----:B----4-:R-:W-:Y:S01]  /*11440*/  FSEL R44, R84, -INF , P1 ;  /* 0xff800000542c7808 */ /* 0x010fe20000800000 */
[C---:B------:R-:W-:Y:S01]  /*11450*/  FMUL.FTZ R84, R2.reuse, R45 ;  /* 0x0000002d02547220 */ /* 0x040fe20000410000 */
[----:B------:R-:W-:Y:S01]  /*11460*/  FMNMX.FTZ R83, R39, R70, !PT ;  /* 0x0000004627537209 */ /* 0x000fe20007810000 */
[----:B------:R-:W-:Y:S01]  /*11470*/  MUFU.TANH R14, R14 ;  /* 0x0000000e000e7308 */ /* 0x000fe20000002400 */
[----:B------:R-:W-:Y:S02]  /*11480*/  ISETP.GT.AND P1, PT, R69, 0x99, PT ;  /* 0x000000994500780c */ /* 0x000fe40003f24270 */
[----:B-----5:R-:W-:Y:S01]  /*11490*/  FSEL R45, R85, -INF , P2 ;  /* 0xff800000552d7808 */ /* 0x020fe20001000000 */
[----:B------:R-:W-:Y:S01]  /*114a0*/  FMUL.FTZ R85, R2, R48 ;  /* 0x0000003002557220 */ /* 0x000fe20000410000 */
[----:B------:R-:W-:Y:S02]  /*114b0*/  FMNMX.FTZ R70, R44, R83, !PT ;  /* 0x000000532c467209 */ /* 0x000fe40007810000 */
[----:B---3--:R-:W-:Y:S01]  /*114c0*/  FSEL R69, R80, -INF , P1 ;  /* 0xff80000050457808 */ /* 0x008fe20000800000 */
[C---:B------:R-:W-:Y:S01]  /*114d0*/  FMUL.FTZ R80, R2.reuse, R52 ;  /* 0x0000003402507220 */ /* 0x040fe20000410000 */
[----:B------:R-:W-:Y:S01]  /*114e0*/  FMNMX.FTZ R70, R45, R70, !PT ;  /* 0x000000462d467209 */ /* 0x000fe20007810000 */
[----:B------:R-:W-:Y:S01]  /*114f0*/  FMUL.FTZ R52, R2, R24 ;  /* 0x0000001802347220 */ /* 0x000fe20000410000 */
[----:B------:R-:W-:Y:S01]  /*11500*/  LOP3.LUT R104, R104, 0xfffffffe, RZ, 0xc0, !PT ;  /* 0xfffffffe68687812 */ /* 0x000fe200078ec0ff */
[----:B------:R-:W0:Y:S01]  /*11510*/  MUFU.TANH R20, R20 ;  /* 0x0000001400147308 */ /* 0x000e220000002400 */
[----:B------:R-:W-:Y:S01]  /*11520*/  FMNMX.FTZ R48, R69, R70, !PT ;  /* 0x0000004645307209 */ /* 0x000fe20007810000 */
[C---:B------:R-:W-:Y:S01]  /*11530*/  FMUL.FTZ R70, R2.reuse, R49 ;  /* 0x0000003102467220 */ /* 0x040fe20000410000 */
[C---:B------:R-:W-:Y:S01]  /*11540*/  FMUL.FTZ R49, R2.reuse, R53 ;  /* 0x0000003502317220 */ /* 0x040fe20000410000 */
[----:B------:R-:W-:Y:S01]  /*11550*/  FMUL.FTZ R53, R2, R25 ;  /* 0x0000001902357220 */ /* 0x000fe20000410000 */
[----:B------:R-:W-:Y:S01]  /*11560*/  @P4 LOP3.LUT R104, R104, 0x1, RZ, 0xfc, !PT ;  /* 0x0000000168684812 */ /* 0x000fe200078efcff */
[----:B------:R-:W2:Y:S01]  /*11570*/  SHFL.BFLY PT, R83, R48, 0x2, 0x1f ;  /* 0x0c401f0030537f89 */ /* 0x000ea200000e0000 */
[----:B------:R-:W-:Y:S01]  /*11580*/  ISETP.GT.AND P2, PT, R102, 0x1, PT ;  /* 0x000000016600780c */ /* 0x000fe20003f44270 */
[----:B------:R-:W-:Y:S01]  /*11590*/  MUFU.TANH R21, R21 ;  /* 0x0000001500157308 */ /* 0x000fe20000002400 */
[----:B-1----:R-:W-:Y:S01]  /*115a0*/  FSEL R15, R15, -INF , P3 ;  /* 0xff8000000f0f7808 */ /* 0x002fe20001800000 */
[----:B------:R-:W-:Y:S01]  /*115b0*/  STL [R1], R104 ;  /* 0x0000006801007387 */ /* 0x000fe20000100800 */
[----:B------:R-:W-:-:S02]  /*115c0*/  FSEL R36, R3, -INF , P2 ;  /* 0xff80000003247808 */ /* 0x000fc40001000000 */
[----:B------:R-:W-:-:S03]  /*115d0*/  ISETP.GT.AND P2, PT, R102, 0x10, PT ;  /* 0x000000106600780c */ /* 0x000fc60003f44270 */
[----:B------:R-:W1:Y:S01]  /*115e0*/  MUFU.TANH R88, R88 ;  /* 0x0000005800587308 */ /* 0x000e620000002400 */
[----:B0-----:R-:W-:Y:S02]  /*115f0*/  FSEL R20, R20, -INF , P2 ;  /* 0xff80000014147808 */ /* 0x001fe40001000000 */
[----:B------:R-:W-:-:S05]  /*11600*/  ISETP.GT.AND P2, PT, R102, 0x18, PT ;  /* 0x000000186600780c */ /* 0x000fca0003f44270 */
[----:B------:R-:W-:Y:S01]  /*11610*/  MUFU.TANH R89, R89 ;  /* 0x0000005900597308 */ /* 0x000fe20000002400 */
[----:B--2---:R-:W-:Y:S01]  /*11620*/  FMNMX.FTZ R24, R48, R83, !PT ;  /* 0x0000005330187209 */ /* 0x004fe20007810000 */
[----:B------:R-:W-:-:S06]  /*11630*/  FMUL.FTZ R83, R2, R29 ;  /* 0x0000001d02537220 */ /* 0x000fcc0000410000 */
[----:B------:R-:W0:Y:S01]  /*11640*/  MUFU.TANH R72, R72 ;  /* 0x0000004800487308 */ /* 0x000e220000002400 */
[----:B-1----:R-:W-:Y:S01]  /*11650*/  FSEL R88, R88, -INF , P2 ;  /* 0xff80000058587808 */ /* 0x002fe20001000000 */
[----:B------:R-:W1:Y:S01]  /*11660*/  SHFL.BFLY PT, R25, R24, 0x1, 0x1f ;  /* 0x0c201f0018197f89 */ /* 0x000e6200000e0000 */
[----:B------:R-:W-:-:S05]  /*11670*/  ISETP.GT.AND P2, PT, R102, 0x20, PT ;  /* 0x000000206600780c */ /* 0x000fca0003f44270 */
[----:B------:R-:W-:Y:S08]  /*11680*/  MUFU.TANH R73, R73 ;  /* 0x0000004900497308 */ /* 0x000ff00000002400 */
[----:B------:R-:W2:Y:S01]  /*11690*/  MUFU.TANH R74, R74 ;  /* 0x0000004a004a7308 */ /* 0x000ea20000002400 */
[----:B0-----:R-:W-:Y:S02]  /*116a0*/  FSEL R96, R72, -INF , P2 ;  /* 0xff80000048607808 */ /* 0x001fe40001000000 */
[----:B------:R-:W-:-:S05]  /*116b0*/  ISETP.GT.AND P2, PT, R102, 0x28, PT ;  /* 0x000000286600780c */ /* 0x000fca0003f44270 */
[----:B------:R-:W0:Y:S01]  /*116c0*/  MUFU.TANH R75, R75 ;  /* 0x0000004b004b7308 */ /* 0x000e220000002400 */
[----:B-1----:R-:W-:Y:S02]  /*116d0*/  FMNMX.FTZ R104, R24, R25, !PT ;  /* 0x0000001918687209 */ /* 0x002fe40007810000 */
[----:B------:R-:W-:Y:S02]  /*116e0*/  MOV R25, UR60 ;  /* 0x0000003c00197c02 */ /* 0x000fe40008000f00 */
[----:B------:R-:W-:-:S03]  /*116f0*/  FSETP.NEU.FTZ.AND P1, PT, R104, -INF , PT ;  /* 0xff8000006800780b */ /* 0x000fc60003f3d000 */
[----:B------:R-:W1:Y:S01]  /*11700*/  MUFU.TANH R76, R76 ;  /* 0x0000004c004c7308 */ /* 0x000e620000002400 */
[----:B--2---:R-:W-:Y:S01]  /*11710*/  FSEL R74, R74, -INF , P2 ;  /* 0xff8000004a4a7808 */ /* 0x004fe20001000000 */
[----:B------:R-:W-:-:S01]  /*11720*/  FFMA.FTZ R24, R104, R25, -8 ;  /* 0xc100000068187423 */ /* 0x000fc20000010019 */
[----:B------:R-:W-:-:S04]  /*11730*/  ISETP.GT.AND P2, PT, R102, 0x30, PT ;  /* 0x000000306600780c */ /* 0x000fc80003f44270 */
[----:B------:R-:W-:Y:S01]  /*11740*/  FSEL R24, R24, RZ, P1 ;  /* 0x000000ff18187208 */ /* 0x000fe20000800000 */
[----:B------:R-:W2:Y:S01]  /*11750*/  MUFU.TANH R77, R77 ;  /* 0x0000004d004d7308 */ /* 0x000ea20000002400 */
[----:B------:R-:W-:-:S03]  /*11760*/  ISETP.GT.AND P1, PT, R102, RZ, PT ;  /* 0x000000ff6600720c */ /* 0x000fc60003f24270 */
[--C-:B------:R-:W-:Y:S01]  /*11770*/  FFMA.FTZ R98, R105, UR60, -R24.reuse ;  /* 0x0000003c69627c23 */ /* 0x100fe20008010818 */
[----:B------:R-:W-:Y:S01]  /*11780*/  FSEL R13, R13, -INF , P1 ;  /* 0xff8000000d0d7808 */ /* 0x000fe20000800000 */
        /* <DEDUP_REMOVED lines=18> */
[----:B------:R5:W-:Y:S01]  /*118b0*/  MUFU.EX2 R101, R98 ;  /* 0x0000006200657308 */ /* 0x000be20000000800 */
        /* <DEDUP_REMOVED lines=10> */
[----:B-----5:R-:W-:Y:S01]  /*11960*/  FSEL R98, R73, -INF , P1 ;  /* 0xff80000049627808 */ /* 0x020fe20000800000 */
[--C-:B------:R-:W-:Y:S01]  /*11970*/  FFMA.FTZ R73, R99, UR60, -R24.reuse ;  /* 0x0000003c63497c23 */ /* 0x100fe20008010818 */
[----:B------:R-:W-:Y:S01]  /*11980*/  FMNMX.FTZ R103, R96, R103, !PT ;  /* 0x0000006760677209 */ /* 0x000fe20007810000 */
[--C-:B------:R-:W-:Y:S01]  /*11990*/  FFMA.FTZ R43, R43, UR60, -R24.reuse ;  /* 0x0000003c2b2b7c23 */ /* 0x100fe20008010818 */
[----:B------:R-:W-:Y:S01]  /*119a0*/  ISETP.GT.AND P1, PT, R102, 0x29, PT ;  /* 0x000000296600780c */ /* 0x000fe20003f24270 */
[----:B------:R-:W-:Y:S01]  /*119b0*/  MUFU.TANH R56, R56 ;  /* 0x0000003800387308 */ /* 0x000fe20000002400 */
[----:B------:R-:W-:Y:S01]  /*119c0*/  FMNMX.FTZ R103, R98, R103, !PT ;  /* 0x0000006762677209 */ /* 0x000fe20007810000 */
[--C-:B0-----:R-:W-:Y:S01]  /*119d0*/  FFMA.FTZ R100, R97, UR60, -R24.reuse ;  /* 0x0000003c61647c23 */ /* 0x101fe20008010818 */
[----:B------:R-:W-:Y:S01]  /*119e0*/  FSEL R75, R75, -INF , P1 ;  /* 0xff8000004b4b7808 */ /* 0x000fe20000800000 */
[--C-:B------:R-:W-:Y:S01]  /*119f0*/  FFMA.FTZ R26, R26, UR60, -R24.reuse ;  /* 0x0000003c1a1a7c23 */ /* 0x100fe20008010818 */
[----:B------:R-:W-:Y:S01]  /*11a00*/  FMNMX.FTZ R14, R74, R103, !PT ;  /* 0x000000674a0e7209 */ /* 0x000fe20007810000 */
[--C-:B------:R-:W-:Y:S01]  /*11a10*/  FFMA.FTZ R47, R47, UR60, -R24.reuse ;  /* 0x0000003c2f2f7c23 */ /* 0x100fe20008010818 */
[----:B------:R-:W-:Y:S01]  /*11a20*/  ISETP.GT.AND P1, PT, R102, 0x31, PT ;  /* 0x000000316600780c */ /* 0x000fe20003f24270 */
[----:B------:R-:W0:Y:S01]  /*11a30*/  MUFU.TANH R57, R57 ;  /* 0x0000003900397308 */ /* 0x000e220000002400 */
[----:B-1----:R-:W-:Y:S01]  /*11a40*/  FSEL R97, R76, -INF , P2 ;  /* 0xff8000004c617808 */ /* 0x002fe20001000000 */
[--C-:B------:R-:W-:Y:S01]  /*11a50*/  FFMA.FTZ R27, R27, UR60, -R24.reuse ;  /* 0x0000003c1b1b7c23 */ /* 0x100fe20008010818 */
[----:B------:R-:W-:Y:S01]  /*11a60*/  FMNMX.FTZ R14, R75, R14, !PT ;  /* 0x0000000e4b0e7209 */ /* 0x000fe20007810000 */
[--C-:B------:R-:W-:Y:S01]  /*11a70*/  FFMA.FTZ R30, R30, UR60, -R24.reuse ;  /* 0x0000003c1e1e7c23 */ /* 0x100fe20008010818 */
[----:B------:R-:W-:Y:S01]  /*11a80*/  ISETP.GT.AND P2, PT, R102, 0x38, PT ;  /* 0x000000386600780c */ /* 0x000fe20003f44270 */
[--C-:B------:R-:W-:Y:S01]  /*11a90*/  FFMA.FTZ R65, R65, UR60, -R24.reuse ;  /* 0x0000003c41417c23 */ /* 0x100fe20008010818 */
[----:B--2---:R-:W-:Y:S01]  /*11aa0*/  FSEL R77, R77, -INF , P1 ;  /* 0xff8000004d4d7808 */ /* 0x004fe20000800000 */
[----:B------:R-:W1:Y:S01]  /*11ab0*/  MUFU.TANH R58, R58 ;  /* 0x0000003a003a7308 */ /* 0x000e620000002400 */
[----:B------:R-:W-:Y:S01]  /*11ac0*/  FMNMX.FTZ R14, R97, R14, !PT ;  /* 0x0000000e610e7209 */ /* 0x000fe20007810000 */
[--C-:B------:R-:W-:Y:S01]  /*11ad0*/  FFMA.FTZ R38, R38, UR60, -R24.reuse ;  /* 0x0000003c26267c23 */ /* 0x100fe20008010818 */
[----:B------:R-:W-:Y:S01]  /*11ae0*/  ISETP.GT.AND P1, PT, R102, 0x39, PT ;  /* 0x000000396600780c */ /* 0x000fe20003f24270 */
[--C-:B------:R-:W-:Y:S01]  /*11af0*/  FFMA.FTZ R39, R39, UR60, -R24.reuse ;  /* 0x0000003c27277c23 */ /* 0x100fe20008010818 */
[----:B---3--:R-:W-:Y:S01]  /*11b00*/  FSEL R78, R78, -INF , P2 ;  /* 0xff8000004e4e7808 */ /* 0x008fe20001000000 */
[--C-:B------:R-:W-:Y:S01]  /*11b10*/  FFMA.FTZ R44, R44, UR60, -R24.reuse ;  /* 0x0000003c2c2c7c23 */ /* 0x100fe20008010818 */
[----:B------:R-:W-:Y:S01]  /*11b20*/  FMNMX.FTZ R99, R77, R14, !PT ;  /* 0x0000000e4d637209 */ /* 0x000fe20007810000 */
[----:B------:R-:W2:Y:S01]  /*11b30*/  MUFU.TANH R59, R59 ;  /* 0x0000003b003b7308 */ /* 0x000ea20000002400 */
[----:B------:R-:W-:Y:S01]  /*11b40*/  ISETP.GT.AND P2, PT, R102, 0x40, PT ;  /* 0x000000406600780c */ /* 0x000fe20003f44270 */
[----:B------:R-:W-:Y:S01]  /*11b50*/  FFMA.FTZ R45, R45, UR60, -R24 ;  /* 0x0000003c2d2d7c23 */ /* 0x000fe20008010818 */
[----:B----4-:R-:W-:-:S02]  /*11b60*/  FSEL R79, R79, -INF , P1 ;  /* 0xff8000004f4f7808 */ /* 0x010fc40000800000 */
[----:B------:R-:W-:Y:S02]  /*11b70*/  FMNMX.FTZ R14, R78, R99, !PT ;  /* 0x000000634e0e7209 */ /* 0x000fe40007810000 */
[C---:B------:R-:W-:Y:S01]  /*11b80*/  ISETP.GT.AND P1, PT, R102.reuse, 0x41, PT ;  /* 0x000000416600780c */ /* 0x040fe20003f24270 */
[----:B------:R3:W-:Y:S01]  /*11b90*/  MUFU.EX2 R76, R100 ;  /* 0x00000064004c7308 */ /* 0x0007e20000000800 */
[----:B------:R-:W-:Y:S02]  /*11ba0*/  FMNMX.FTZ R14, R79, R14, !PT ;  /* 0x0000000e4f0e7209 */ /* 0x000fe40007810000 */
[----:B0-----:R-:W-:Y:S02]  /*11bb0*/  FSEL R57, R57, -INF , P1 ;  /* 0xff80000039397808 */ /* 0x001fe40000800000 */
[----:B------:R-:W-:-:S03]  /*11bc0*/  ISETP.GT.AND P1, PT, R102, 0x49, PT ;  /* 0x000000496600780c */ /* 0x000fc60003f24270 */
[----:B------:R-:W-:Y:S01]  /*11bd0*/  MUFU.TANH R60, R60 ;  /* 0x0000003c003c7308 */ /* 0x000fe20000002400 */
[----:B---3--:R-:W-:-:S01]  /*11be0*/  FFMA.FTZ R100, R93, UR60, -R24 ;  /* 0x0000003c5d647c23 */ /* 0x008fc20008010818 */
[----:B------:R-:W-:Y:S02]  /*11bf0*/  FSEL R93, R56, -INF , P2 ;  /* 0xff800000385d7808 */ /* 0x000fe40001000000 */
[----:B------:R-:W-:Y:S02]  /*11c00*/  ISETP.GT.AND P2, PT, R102, 0x48, PT ;  /* 0x000000486600780c */ /* 0x000fe40003f44270 */
[----:B------:R-:W-:Y:S02]  /*11c10*/  FMNMX.FTZ R14, R93, R14, !PT ;  /* 0x0000000e5d0e7209 */ /* 0x000fe40007810000 */
[----:B------:R-:W0:Y:S01]  /*11c20*/  MUFU.TANH R61, R61 ;  /* 0x0000003d003d7308 */ /* 0x000e220000002400 */
[----:B-1----:R-:W-:Y:S02]  /*11c30*/  FSEL R58, R58, -INF , P2 ;  /* 0xff8000003a3a7808 */ /* 0x002fe40001000000 */
[----:B------:R-:W-:-:S02]  /*11c40*/  FMNMX.FTZ R99, R57, R14, !PT ;  /* 0x0000000e39637209 */ /* 0x000fc40007810000 */
[----:B------:R-:W-:Y:S02]  /*11c50*/  ISETP.GT.AND P2, PT, R102, 0x50, PT ;  /* 0x000000506600780c */ /* 0x000fe40003f44270 */
[----:B--2---:R-:W-:Y:S01]  /*11c60*/  FSEL R59, R59, -INF , P1 ;  /* 0xff8000003b3b7808 */ /* 0x004fe20000800000 */
[----:B------:R-:W1:Y:S01]  /*11c70*/  MUFU.TANH R62, R62 ;  /* 0x0000003e003e7308 */ /* 0x000e620000002400 */
[----:B------:R-:W-:Y:S02]  /*11c80*/  FMNMX.FTZ R14, R58, R99, !PT ;  /* 0x000000633a0e7209 */ /* 0x000fe40007810000 */
[----:B------:R-:W-:Y:S02]  /*11c90*/  ISETP.GT.AND P1, PT, R102, 0x51, PT ;  /* 0x000000516600780c */ /* 0x000fe40003f24270 */
[----:B------:R-:W-:-:S03]  /*11ca0*/  FMNMX.FTZ R14, R59, R14, !PT ;  /* 0x0000000e3b0e7209 */ /* 0x000fc60007810000 */
[----:B------:R-:W2:Y:S01]  /*11cb0*/  MUFU.TANH R63, R63 ;  /* 0x0000003f003f7308 */ /* 0x000ea20000002400 */
[----:B0-----:R-:W-:Y:S02]  /*11cc0*/  FSEL R61, R61, -INF , P1 ;  /* 0xff8000003d3d7808 */ /* 0x001fe40000800000 */
[----:B------:R-:W-:-:S05]  /*11cd0*/  ISETP.GT.AND P1, PT, R102, 0x59, PT ;  /* 0x000000596600780c */ /* 0x000fca0003f24270 */
[----:B------:R0:W-:Y:S08]  /*11ce0*/  MUFU.EX2 R56, R100 ;  /* 0x0000006400387308 */ /* 0x0001f00000000800 */
[----:B------:R-:W3:Y:S01]  /*11cf0*/  MUFU.TANH R40, R40 ;  /* 0x0000002800287308 */ /* 0x000ee20000002400 */
[----:B0-----:R-:W-:-:S01]  /*11d00*/  FFMA.FTZ R100, R81, UR60, -R24 ;  /* 0x0000003c51647c23 */ /* 0x001fc20008010818 */
[----:B------:R-:W-:-:S02]  /*11d10*/  FSEL R81, R60, -INF , P2 ;  /* 0xff8000003c517808 */ /* 0x000fc40001000000 */
[----:B------:R-:W-:Y:S02]  /*11d20*/  ISETP.GT.AND P2, PT, R102, 0x58, PT ;  /* 0x000000586600780c */ /* 0x000fe40003f44270 */
[----:B------:R-:W-:Y:S02]  /*11d30*/  FMNMX.FTZ R14, R81, R14, !PT ;  /* 0x0000000e510e7209 */ /* 0x000fe40007810000 */
[----:B------:R-:W-:Y:S01]  /*11d40*/  MUFU.TANH R41, R41 ;  /* 0x0000002900297308 */ /* 0x000fe20000002400 */
[----:B-1----:R-:W-:Y:S02]  /*11d50*/  FSEL R62, R62, -INF , P2 ;  /* 0xff8000003e3e7808 */ /* 0x002fe40001000000 */
[----:B------:R-:W-:Y:S02]  /*11d60*/  FMNMX.FTZ R99, R61, R14, !PT ;  /* 0x0000000e3d637209 */ /* 0x000fe40007810000 */
[----:B------:R-:W-:Y:S02]  /*11d70*/  ISETP.GT.AND P2, PT, R102, 0x60, PT ;  /* 0x000000606600780c */ /* 0x000fe40003f44270 */
[----:B--2---:R-:W-:Y:S01]  /*11d80*/  FSEL R63, R63, -INF , P1 ;  /* 0xff8000003f3f7808 */ /* 0x004fe20000800000 */
[----:B------:R-:W0:Y:S01]  /*11d90*/  MUFU.TANH R90, R90 ;  /* 0x0000005a005a7308 */ /* 0x000e220000002400 */
[----:B------:R-:W-:-:S02]  /*11da0*/  FMNMX.FTZ R14, R62, R99, !PT ;  /* 0x000000633e0e7209 */ /* 0x000fc40007810000 */
[----:B------:R-:W-:Y:S02]  /*11db0*/  ISETP.GT.AND P1, PT, R102, 0x61, PT ;  /* 0x000000616600780c */ /* 0x000fe40003f24270 */
[----:B---3--:R-:W-:Y:S02]  /*11dc0*/  FSEL R99, R40, -INF , P2 ;  /* 0xff80000028637808 */ /* 0x008fe40001000000 */
[----:B------:R-:W-:Y:S01]  /*11dd0*/  FMNMX.FTZ R14, R63, R14, !PT ;  /* 0x0000000e3f0e7209 */ /* 0x000fe20007810000 */
[----:B------:R-:W1:Y:S01]  /*11de0*/  MUFU.TANH R84, R84 ;  /* 0x0000005400547308 */ /* 0x000e620000002400 */
[----:B------:R-:W-:Y:S02]  /*11df0*/  ISETP.GT.AND P2, PT, R102, 0x68, PT ;  /* 0x000000686600780c */ /* 0x000fe40003f44270 */
[----:B------:R-:W-:-:S05]  /*11e00*/  FMNMX.FTZ R103, R99, R14, !PT ;  /* 0x0000000e63677209 */ /* 0x000fca0007810000 */
[----:B------:R-:W2:Y:S01]  /*11e10*/  MUFU.TANH R85, R85 ;  /* 0x0000005500557308 */ /* 0x000ea20000002400 */
[----:B0-----:R-:W-:Y:S02]  /*11e20*/  FSEL R90, R90, -INF , P2 ;  /* 0xff8000005a5a7808 */ /* 0x001fe40001000000 */
[----:B------:R-:W-:-:S05]  /*11e30*/  ISETP.GT.AND P2, PT, R102, 0x70, PT ;  /* 0x000000706600780c */ /* 0x000fca0003f44270 */
[----:B------:R0:W-:Y:S08]  /*11e40*/  MUFU.EX2 R60, R100 ;  /* 0x00000064003c7308 */ /* 0x0001f00000000800 */
[----:B------:R-:W3:Y:S01]  /*11e50*/  MUFU.TANH R70, R70 ;  /* 0x0000004600467308 */ /* 0x000ee20000002400 */
[----:B0-----:R-:W-:-:S01]  /*11e60*/  FFMA.FTZ R100, R50, UR60, -R24 ;  /* 0x0000003c32647c23 */ /* 0x001fc20008010818 */
[----:B------:R-:W-:Y:S01]  /*11e70*/  FSEL R50, R41, -INF , P1 ;  /* 0xff80000029327808 */ /* 0x000fe20000800000 */
[----:B------:R-:W-:-:S01]  /*11e80*/  FFMA.FTZ R41, R42, UR60, -R24 ;  /* 0x0000003c2a297c23 */ /* 0x000fc20008010818 */
[----:B------:R-:W-:Y:S01]  /*11e90*/  ISETP.GT.AND P1, PT, R102, 0x69, PT ;  /* 0x000000696600780c */ /* 0x000fe20003f24270 */
[----:B------:R-:W-:-:S01]  /*11ea0*/  FFMA.FTZ R42, R46, UR60, -R24 ;  /* 0x0000003c2e2a7c23 */ /* 0x000fc20008010818 */
[----:B------:R-:W-:Y:S01]  /*11eb0*/  FMNMX.FTZ R103, R50, R103, !PT ;  /* 0x0000006732677209 */ /* 0x000fe20007810000 */
[----:B------:R-:W-:-:S01]  /*11ec0*/  FFMA.FTZ R46, R51, UR60, -R24 ;  /* 0x0000003c332e7c23 */ /* 0x000fc20008010818 */
[----:B------:R-:W0:Y:S01]  /*11ed0*/  MUFU.TANH R80, R80 ;  /* 0x0000005000507308 */ /* 0x000e220000002400 */
[----:B-1----:R-:W-:-:S02]  /*11ee0*/  FSEL R84, R84, -INF , P1 ;  /* 0xff80000054547808 */ /* 0x002fc40000800000 */
[----:B------:R-:W-:Y:S02]  /*11ef0*/  FMNMX.FTZ R103, R90, R103, !PT ;  /* 0x000000675a677209 */ /* 0x000fe40007810000 */
[----:B------:R-:W-:Y:S02]  /*11f00*/  ISETP.GT.AND P1, PT, R102, 0x71, PT ;  /* 0x000000716600780c */ /* 0x000fe40003f24270 */
[----:B--2---:R-:W-:Y:S01]  /*11f10*/  FSEL R85, R85, -INF , P2 ;  /* 0xff80000055557808 */ /* 0x004fe20001000000 */
[----:B------:R-:W1:Y:S01]  /*11f20*/  MUFU.TANH R49, R49 ;  /* 0x0000003100317308 */ /* 0x000e620000002400 */
[----:B------:R-:W-:Y:S02]  /*11f30*/  FMNMX.FTZ R14, R84, R103, !PT ;  /* 0x00000067540e7209 */ /* 0x000fe40007810000 */
[----:B------:R-:W-:Y:S02]  /*11f40*/  ISETP.GT.AND P2, PT, R102, 0x78, PT ;  /* 0x000000786600780c */ /* 0x000fe40003f44270 */
[----:B---3--:R-:W-:-:S02]  /*11f50*/  FSEL R70, R70, -INF , P1 ;  /* 0xff80000046467808 */ /* 0x008fc40000800000 */
[----:B------:R-:W-:Y:S01]  /*11f60*/  FMNMX.FTZ R103, R85, R14, !PT ;  /* 0x0000000e55677209 */ /* 0x000fe20007810000 */
[----:B------:R-:W2:Y:S01]  /*11f70*/  MUFU.TANH R52, R52 ;  /* 0x0000003400347308 */ /* 0x000ea20000002400 */
[----:B------:R-:W-:Y:S02]  /*11f80*/  ISETP.GT.AND P1, PT, R102, 0x79, PT ;  /* 0x000000796600780c */ /* 0x000fe40003f24270 */
[----:B------:R-:W-:-:S05]  /*11f90*/  FMNMX.FTZ R103, R70, R103, !PT ;  /* 0x0000006746677209 */ /* 0x000fca0007810000 */
[----:B------:R-:W3:Y:S08]  /*11fa0*/  MUFU.TANH R53, R53 ;  /* 0x0000003500357308 */ /* 0x000ef00000002400 */
[----:B------:R-:W4:Y:S08]  /*11fb0*/  MUFU.TANH R82, R82 ;  /* 0x0000005200527308 */ /* 0x000f300000002400 */
[----:B------:R0:W-:Y:S08]  /*11fc0*/  MUFU.EX2 R40, R100 ;  /* 0x0000006400287308 */ /* 0x0001f00000000800 */
[----:B------:R-:W5:Y:S01]  /*11fd0*/  MUFU.TANH R83, R83 ;  /* 0x0000005300537308 */ /* 0x000f620000002400 */
[----:B0-----:R-:W-:-:S02]  /*11fe0*/  FSEL R100, R80, -INF , P2 ;  /* 0xff80000050647808 */ /* 0x001fc40001000000 */
[----:B-1----:R-:W-:Y:S02]  /*11ff0*/  FSEL R80, R49, -INF , P1 ;  /* 0xff80000031507808 */ /* 0x002fe40000800000 */
[----:B------:R-:W-:Y:S02]  /*12000*/  ISETP.GT.AND P2, PT, R102, 0x80, PT ;  /* 0x000000806600780c */ /* 0x000fe40003f44270 */
[----:B------:R-:W-:Y:S01]  /*12010*/  FMNMX.FTZ R49, R100, R103, !PT ;  /* 0x0000006764317209 */ /* 0x000fe20007810000 */
[----:B------:R-:W0:Y:S01]  /*12020*/  MUFU.TANH R86, R86 ;  /* 0x0000005600567308 */ /* 0x000e220000002400 */
[----:B------:R-:W-:Y:S02]  /*12030*/  ISETP.GT.AND P1, PT, R102, 0x81, PT ;  /* 0x000000816600780c */ /* 0x000fe40003f24270 */
[----:B--2---:R-:W-:Y:S01]  /*12040*/  FSEL R103, R52, -INF , P2 ;  /* 0xff80000034677808 */ /* 0x004fe20001000000 */
[----:B------:R-:W-:-:S01]  /*12050*/  FFMA.FTZ R52, R31, UR60, -R24 ;  /* 0x0000003c1f347c23 */ /* 0x000fc20008010818 */
[----:B------:R-:W-:Y:S01]  /*12060*/  FMNMX.FTZ R14, R80, R49, !PT ;  /* 0x00000031500e7209 */ /* 0x000fe20007810000 */
[----:B------:R-:W-:-:S01]  /*12070*/  FFMA.FTZ R31, R34, UR60, -R24 ;  /* 0x0000003c221f7c23 */ /* 0x000fc20008010818 */
[----:B------:R-:W-:Y:S01]  /*12080*/  ISETP.GT.AND P2, PT, R102, 0x88, PT ;  /* 0x000000886600780c */ /* 0x000fe20003f44270 */
[----:B------:R-:W1:Y:S01]  /*12090*/  MUFU.TANH R87, R87 ;  /* 0x0000005700577308 */ /* 0x000e620000002400 */
[----:B---3--:R-:W-:Y:S01]  /*120a0*/  FSEL R105, R53, -INF , P1 ;  /* 0xff80000035697808 */ /* 0x008fe20000800000 */
[--C-:B------:R-:W-:Y:S01]  /*120b0*/  FFMA.FTZ R34, R64, UR60, -R24.reuse ;  /* 0x0000003c40227c23 */ /* 0x100fe20008010818 */
[----:B------:R-:W-:Y:S01]  /*120c0*/  FMNMX.FTZ R14, R103, R14, !PT ;  /* 0x0000000e670e7209 */ /* 0x000fe20007810000 */
[--C-:B------:R-:W-:Y:S01]  /*120d0*/  FFMA.FTZ R64, R68, UR60, -R24.reuse ;  /* 0x0000003c44407c23 */ /* 0x100fe20008010818 */
[----:B------:R-:W-:Y:S01]  /*120e0*/  ISETP.GT.AND P1, PT, R102, 0x89, PT ;  /* 0x000000896600780c */ /* 0x000fe20003f24270 */
[----:B------:R-:W-:Y:S01]  /*120f0*/  FFMA.FTZ R53, R67, UR60, -R24 ;  /* 0x0000003c43357c23 */ /* 0x000fe20008010818 */
[----:B----4-:R-:W-:Y:S01]  /*12100*/  FSEL R82, R82, -INF , P2 ;  /* 0xff80000052527808 */ /* 0x010fe20001000000 */
[----:B------:R-:W2:Y:S01]  /*12110*/  MUFU.TANH R92, R92 ;  /* 0x0000005c005c7308 */ /* 0x000ea20000002400 */
[----:B------:R-:W-:-:S02]  /*12120*/  FMNMX.FTZ R49, R105, R14, !PT ;  /* 0x0000000e69317209 */ /* 0x000fc40007810000 */
[----:B------:R-:W-:Y:S02]  /*12130*/  ISETP.GT.AND P2, PT, R102, 0x90, PT ;  /* 0x000000906600780c */ /* 0x000fe40003f44270 */
[----:B-----5:R-:W-:Y:S02]  /*12140*/  FSEL R83, R83, -INF , P1 ;  /* 0xff80000053537808 */ /* 0x020fe40000800000 */
[----:B------:R-:W-:Y:S01]  /*12150*/  FMNMX.FTZ R14, R82, R49, !PT ;  /* 0x00000031520e7209 */ /* 0x000fe20007810000 */
[----:B------:R-:W3:Y:S01]  /*12160*/  MUFU.TANH R37, R37 ;  /* 0x0000002500257308 */ /* 0x000ee20000002400 */
[----:B------:R-:W-:Y:S02]  /*12170*/  ISETP.GT.AND P1, PT, R102, 0x91, PT ;  /* 0x000000916600780c */ /* 0x000fe40003f24270 */
[----:B0-----:R-:W-:Y:S02]  /*12180*/  FSEL R86, R86, -INF , P2 ;  /* 0xff80000056567808 */ /* 0x001fe40001000000 */
[----:B------:R-:W-:-:S02]  /*12190*/  FMNMX.FTZ R49, R83, R14, !PT ;  /* 0x0000000e53317209 */ /* 0x000fc40007810000 */
[----:B------:R-:W-:Y:S01]  /*121a0*/  ISETP.GT.AND P2, PT, R102, 0x98, PT ;  /* 0x000000986600780c */ /* 0x000fe20003f44270 */
[----:B------:R-:W-:Y:S01]  /*121b0*/  MUFU.EX2 R32, R32 ;  /* 0x0000002000207308 */ /* 0x000fe20000000800 */
[----:B-1----:R-:W-:Y:S02]  /*121c0*/  FSEL R87, R87, -INF , P1 ;  /* 0xff80000057577808 */ /* 0x002fe40000800000 */
[----:B------:R-:W-:Y:S02]  /*121d0*/  FMNMX.FTZ R14, R86, R49, !PT ;  /* 0x00000031560e7209 */ /* 0x000fe40007810000 */
[----:B------:R-:W-:Y:S02]  /*121e0*/  ISETP.GT.AND P1, PT, R102, 0x99, PT ;  /* 0x000000996600780c */ /* 0x000fe40003f24270 */
[----:B--2---:R-:W-:Y:S01]  /*121f0*/  FSEL R92, R92, -INF , P2 ;  /* 0xff8000005c5c7808 */ /* 0x004fe20001000000 */
[----:B------:R-:W0:Y:S01]  /*12200*/  MUFU.EX2 R29, R29 ;  /* 0x0000001d001d7308 */ /* 0x000e220000000800 */
[----:B------:R-:W-:-:S02]  /*12210*/  FMNMX.FTZ R49, R87, R14, !PT ;  /* 0x0000000e57317209 */ /* 0x000fc40007810000 */
[----:B---3--:R-:W-:Y:S01]  /*12220*/  FSEL R102, R37, -INF , P1 ;  /* 0xff80000025667808 */ /* 0x008fe20000800000 */
[----:B------:R-:W-:-:S01]  /*12230*/  FFMA.FTZ R37, R54, UR60, -R24 ;  /* 0x0000003c36257c23 */ /* 0x000fc20008010818 */
[----:B------:R-:W-:Y:S01]  /*12240*/  FMNMX.FTZ R49, R92, R49, !PT ;  /* 0x000000315c317209 */ /* 0x000fe20007810000 */
[----:B------:R-:W-:-:S01]  /*12250*/  FFMA.FTZ R54, R35, UR60, -R24 ;  /* 0x0000003c23367c23 */ /* 0x000fc20008010818 */
[--C-:B------:R-:W-:Y:S01]  /*12260*/  FFMA.FTZ R35, R66, UR60, -R24.reuse ;  /* 0x0000003c42237c23 */ /* 0x100fe20008010818 */
[----:B------:R-:W-:Y:S01]  /*12270*/  MUFU.EX2 R28, R28 ;  /* 0x0000001c001c7308 */ /* 0x000fe20000000800 */
[----:B------:R-:W-:Y:S01]  /*12280*/  FMNMX.FTZ R14, R102, R49, !PT ;  /* 0x00000031660e7209 */ /* 0x000fe20007810000 */
[--C-:B------:R-:W-:Y:S01]  /*12290*/  FFMA.FTZ R49, R55, UR60, -R24.reuse ;  /* 0x0000003c37317c23 */ /* 0x100fe20008010818 */
[----:B------:R-:W-:-:S03]  /*122a0*/  FFMA.FTZ R24, R69, UR60, -R24 ;  /* 0x0000003c45187c23 */ /* 0x000fc60008010818 */
[----:B------:R-:W1:Y:S02]  /*122b0*/  SHFL.BFLY PT, R51, R14, 0x2, 0x1f ;  /* 0x0c401f000e337f89 */ /* 0x000e6400000e0000 */
[----:B------:R-:W2:Y:S01]  /*122c0*/  MUFU.EX2 R25, R25 ;  /* 0x0000001900197308 */ /* 0x000ea20000000800 */
[----:B0-----:R-:W-:-:S07]  /*122d0*/  FADD.FTZ R69, R32, R29 ;  /* 0x0000001d20457221 */ /* 0x001fce0000010000 */
[----:B------:R-:W-:Y:S08]  /*122e0*/  MUFU.EX2 R33, R33 ;  /* 0x0000002100217308 */ /* 0x000ff00000000800 */
[----:B------:R-:W-:Y:S01]  /*122f0*/  MUFU.EX2 R48, R48 ;  /* 0x0000003000307308 */ /* 0x000fe20000000800 */
[----:B--2---:R-:W-:-:S04]  /*12300*/  F2FP.SATFINITE.E4M3.F32.PACK_AB_MERGE_C R185, R25, R28, RZ ;  /* 0x0000001c19b9723e */ /* 0x004fc800048070ff */
[----:B------:R-:W-:Y:S02]  /*12310*/  F2FP.SATFINITE.E4M3.F32.PACK_AB_MERGE_C R185, R29, R32, R185 ;  /* 0x000000201db9723e */ /* 0x000fe400048070b9 */
[----:B-1----:R-:W-:Y:S01]  /*12320*/  FMNMX.FTZ R55, R14, R51, !PT ;  /* 0x000000330e377209 */ /* 0x002fe20007810000 */
[----:B------:R-:W0:Y:S04]  /*12330*/  MUFU.EX2 R94, R107 ;  /* 0x0000006b005e7308 */ /* 0x000e280000000800 */
[----:B------:R-:W1:Y:S04]  /*12340*/  SHFL.BFLY PT, R14, R55, 0x1, 0x1f ;  /* 0x0c201f00370e7f89 */ /* 0x000e6800000e0000 */
[----:B------:R-:W-:Y:S08]  /*12350*/  MUFU.EX2 R73, R73 ;  /* 0x0000004900497308 */ /* 0x000ff00000000800 */
[----:B------:R-:W-:Y:S01]  /*12360*/  MUFU.EX2 R51, R65 ;  /* 0x0000004100337308 */ /* 0x000fe20000000800 */
[----:B0-----:R-:W-:-:S04]  /*12370*/  F2FP.SATFINITE.E4M3.F32.PACK_AB_MERGE_C R187, R101, R94, RZ ;  /* 0x0000005e65bb723e */ /* 0x001fc800048070ff */
[----:B------:R-:W-:-:S03]  /*12380*/  F2FP.SATFINITE.E4M3.F32.PACK_AB_MERGE_C R187, R48, R33, R187 ;  /* 0x0000002130bb723e */ /* 0x000fc600048070bb */
[----:B------:R-:W0:Y:S01]  /*12390*/  MUFU.EX2 R95, R95 ;  /* 0x0000005f005f7308 */ /* 0x000e220000000800 */
[----:B-1----:R-:W-:Y:S01]  /*123a0*/  FMNMX.FTZ R14, R55, R14, !PT ;  /* 0x0000000e370e7209 */ /* 0x002fe20007810000 */
[----:B------:R-:W-:-:S03]  /*123b0*/  IMAD.U32 R55, RZ, RZ, UR60 ;  /* 0x0000003cff377e24 */ /* 0x000fc6000f8e00ff */
[C---:B------:R-:W-:Y:S01]  /*123c0*/  FSETP.NEU.FTZ.AND P1, PT, R14.reuse, -INF , PT ;  /* 0xff8000000e00780b */ /* 0x040fe20003f3d000 */
[----:B------:R-:W-:-:S02]  /*123d0*/  FFMA.FTZ R66, R14, R55, -8 ;  /* 0xc10000000e427423 */ /* 0x000fc40000010037 */
[----:B------:R-:W-:Y:S03]  /*123e0*/  MUFU.EX2 R91, R91 ;  /* 0x0000005b005b7308 */ /* 0x000fe60000000800 */
[----:B------:R-:W-:Y:S02]  /*123f0*/  FSEL R66, R66, RZ, P1 ;  /* 0x000000ff42427208 */ /* 0x000fe40000800000 */
[----:B0-----:R-:W-:-:S03]  /*12400*/  F2FP.SATFINITE.E4M3.F32.PACK_AB_MERGE_C R181, R95, R76, RZ ;  /* 0x0000004c5fb5723e */ /* 0x001fc600048070ff */
        /* <DEDUP_REMOVED lines=12> */
[----:B------:R-:W-:-:S02]  /*124d0*/  IMAD.U32 R61, RZ, RZ, UR61 ;  /* 0x0000003dff3d7e24 */ /* 0x000fc4000f8e00ff */
[----:B------:R-:W-:-:S01]  /*124e0*/  FFMA.FTZ R55, R88, UR60, -R66 ;  /* 0x0000003c58377c23 */ /* 0x000fc20008010842 */
[--C-:B------:R-:W-:Y:S01]  /*124f0*/  FFMA.FTZ R88, R98, UR60, -R66.reuse ;  /* 0x0000003c62587c23 */ /* 0x100fe20008010842 */
[----:B------:R-:W-:-:S01]  /*12500*/  FFMA.FTZ R98, R59, UR60, -R66 ;  /* 0x0000003c3b627c23 */ /* 0x000fc20008010842 */
[----:B------:R-:W0:Y:S01]  /*12510*/  MUFU.EX2 R36, R36 ;  /* 0x0000002400247308 */ /* 0x000e220000000800 */
[----:B------:R-:W-:Y:S01]  /*12520*/  PRMT R61, R61, 0x654, R0 ;  /* 0x000006543d3d7816 */ /* 0x000fe20000000000 */
[--C-:B------:R-:W-:Y:S01]  /*12530*/  FFMA.FTZ R59, R62, UR60, -R66.reuse ;  /* 0x0000003c3e3b7c23 */ /* 0x100fe20008010842 */
[----:B------:R-:W-:-:S01]  /*12540*/  FFMA.FTZ R62, R63, UR60, -R66 ;  /* 0x0000003c3f3e7c23 */ /* 0x000fc20008010842 */
[--C-:B------:R-:W-:Y:S01]  /*12550*/  FFMA.FTZ R63, R84, UR60, -R66.reuse ;  /* 0x0000003c543f7c23 */ /* 0x100fe20008010842 */
[----:B------:R1:W-:Y:S01]  /*12560*/  SYNCS.ARRIVE.TRANS64.RED.A1T0 RZ, [R61+URZ], RZ ;  /* 0x000000ff3dff79a7 */ /* 0x0003e2000810043f */
[----:B------:R-:W-:-:S01]  /*12570*/  FFMA.FTZ R182, R77, UR60, -R66 ;  /* 0x0000003c4db67c23 */ /* 0x000fc20008010842 */
[--C-:B------:R-:W-:Y:S01]  /*12580*/  FFMA.FTZ R106, R89, UR60, -R66.reuse ;  /* 0x0000003c596a7c23 */ /* 0x100fe20008010842 */
[----:B------:R-:W2:Y:S01]  /*12590*/  MUFU.EX2 R15, R15 ;  /* 0x0000000f000f7308 */ /* 0x000ea20000000800 */
[----:B------:R-:W-:-:S01]  /*125a0*/  FFMA.FTZ R77, R78, UR60, -R66 ;  /* 0x0000003c4e4d7c23 */ /* 0x000fc20008010842 */
[--C-:B------:R-:W-:Y:S01]  /*125b0*/  FFMA.FTZ R78, R57, UR60, -R66.reuse ;  /* 0x0000003c394e7c23 */ /* 0x100fe20008010842 */
[----:B------:R-:W-:-:S01]  /*125c0*/  FFMA.FTZ R57, R81, UR60, -R66 ;  /* 0x0000003c51397c23 */ /* 0x000fc20008010842 */
[--C-:B------:R-:W-:Y:S01]  /*125d0*/  FFMA.FTZ R74, R74, UR60, -R66.reuse ;  /* 0x0000003c4a4a7c23 */ /* 0x100fe20008010842 */
[----:B-1----:R-:W-:-:S01]  /*125e0*/  FFMA.FTZ R61, R50, UR60, -R66 ;  /* 0x0000003c323d7c23 */ /* 0x002fc20008010842 */
[----:B------:R-:W-:Y:S01]  /*125f0*/  FFMA.FTZ R50, R90, UR60, -R66 ;  /* 0x0000003c5a327c23 */ /* 0x000fe20008010842 */
[----:B------:R-:W-:-:S01]  /*12600*/  FADD.FTZ R90, R28, R69 ;  /* 0x000000451c5a7221 */ /* 0x000fc20000010000 */
[----:B------:R-:W1:Y:S01]  /*12610*/  MUFU.EX2 R68, R68 ;  /* 0x0000004400447308 */ /* 0x000e620000000800 */
[----:B0-----:R-:W-:-:S01]  /*12620*/  FADD.FTZ R84, R13, R36 ;  /* 0x000000240d547221 */ /* 0x001fc20000010000 */
[----:B------:R-:W-:Y:S01]  /*12630*/  FFMA.FTZ R69, R85, UR60, -R66 ;  /* 0x0000003c55457c23 */ /* 0x000fe20008010842 */
[----:B------:R-:W-:-:S01]  /*12640*/  FADD.FTZ R90, R25, R90 ;  /* 0x0000005a195a7221 */ /* 0x000fc20000010000 */
[--C-:B------:R-:W-:Y:S01]  /*12650*/  FFMA.FTZ R75, R75, UR60, -R66.reuse ;  /* 0x0000003c4b4b7c23 */ /* 0x100fe20008010842 */
[----:B------:R-:W-:-:S01]  /*12660*/  FFMA.FTZ R65, R97, UR60, -R66 ;  /* 0x0000003c61417c23 */ /* 0x000fc20008010842 */
[----:B------:R-:W-:Y:S01]  /*12670*/  FFMA.FTZ R67, R93, UR60, -R66 ;  /* 0x0000003c5d437c23 */ /* 0x000fe20008010842 */
[----:B------:R-:W-:-:S01]  /*12680*/  FADD.FTZ R85, R33, R90 ;  /* 0x0000005a21557221 */ /* 0x000fc20000010000 */
[----:B------:R-:W0:Y:S01]  /*12690*/  MUFU.EX2 R3, R3 ;  /* 0x0000000300037308 */ /* 0x000e220000000800 */
[----:B--2---:R-:W-:-:S01]  /*126a0*/  FADD.FTZ R81, R15, R84 ;  /* 0x000000540f517221 */ /* 0x004fc20000010000 */
[----:B------:R-:W-:Y:S01]  /*126b0*/  F2FP.SATFINITE.E4M3.F32.PACK_AB_MERGE_C R183, R71, R60, RZ ;  /* 0x0000003c47b7723e */ /* 0x000fe200048070ff */
[----:B------:R-:W-:-:S01]  /*126c0*/  FADD.FTZ R85, R48, R85 ;  /* 0x0000005530557221 */ /* 0x000fc20000010000 */
[--C-:B------:R-:W-:Y:S01]  /*126d0*/  FFMA.FTZ R99, R99, UR60, -R66.reuse ;  /* 0x0000003c63637c23 */ /* 0x100fe20008010842 */
[----:B------:R-:W-:-:S01]  /*126e0*/  FFMA.FTZ R70, R70, UR60, -R66 ;  /* 0x0000003c46467c23 */ /* 0x000fc20008010842 */
[----:B------:R-:W-:Y:S01]  /*126f0*/  FFMA.FTZ R100, R100, UR60, -R66 ;  /* 0x0000003c64647c23 */ /* 0x000fe20008010842 */
[----:B------:R-:W-:-:S01]  /*12700*/  FADD.FTZ R90, R94, R85 ;  /* 0x000000555e5a7221 */ /* 0x000fc20000010000 */
[----:B------:R-:W2:Y:S01]  /*12710*/  MUFU.EX2 R20, R20 ;  /* 0x0000001400147308 */ /* 0x000ea20000000800 */
[----:B-1----:R-:W-:-:S01]  /*12720*/  FADD.FTZ R84, R68, R81 ;  /* 0x0000005144547221 */ /* 0x002fc20000010000 */
[----:B------:R-:W-:Y:S01]  /*12730*/  F2FP.SATFINITE.E4M3.F32.PACK_AB_MERGE_C R184, R68, R15, RZ ;  /* 0x0000000f44b8723e */ /* 0x000fe200048070ff */
[----:B------:R-:W-:-:S01]  /*12740*/  FADD.FTZ R85, R101, R90 ;  /* 0x0000005a65557221 */ /* 0x000fc20000010000 */
[--C-:B------:R-:W-:Y:S01]  /*12750*/  FFMA.FTZ R80, R80, UR60, -R66.reuse ;  /* 0x0000003c50507c23 */ /* 0x100fe20008010842 */
[----:B------:R-:W-:-:S01]  /*12760*/  FFMA.FTZ R103, R103, UR60, -R66 ;  /* 0x0000003c67677c23 */ /* 0x000fc20008010842 */
[----:B------:R-:W-:Y:S01]  /*12770*/  F2FP.SATFINITE.E4M3.F32.PACK_AB_MERGE_C R184, R36, R13, R184 ;  /* 0x0000000d24b8723e */ /* 0x000fe200048070b8 */
[----:B------:R-:W-:-:S01]  /*12780*/  FADD.FTZ R90, R72, R85 ;  /* 0x00000055485a7221 */ /* 0x000fc20000010000 */
[----:B------:R-:W1:Y:S01]  /*12790*/  MUFU.EX2 R55, R55 ;  /* 0x0000003700377308 */ /* 0x000e620000000800 */
[----:B0-----:R-:W-:-:S01]  /*127a0*/  FADD.FTZ R81, R3, R84 ;  /* 0x0000005403517221 */ /* 0x001fc20000010000 */
[----:B------:R-:W-:Y:S01]  /*127b0*/  FFMA.FTZ R105, R105, UR60, -R66 ;  /* 0x0000003c69697c23 */ /* 0x000fe20008010842 */
[----:B------:R-:W-:-:S01]  /*127c0*/  FADD.FTZ R85, R73, R90 ;  /* 0x0000005a49557221 */ /* 0x000fc20000010000 */
        /* <DEDUP_REMOVED lines=8> */
[----:B------:R-:W-:-:S02]  /*12850*/  F2FP.SATFINITE.E4M3.F32.PACK_AB_MERGE_C R181, R73, R72, R181 ;  /* 0x0000004849b5723e */ /* 0x000fc400048070b5 */
[----:B------:R-:W-:Y:S02]  /*12860*/  CS2R R72, SRZ ;  /* 0x0000000000487805 */ /* 0x000fe4000001ff00 */
[----:B------:R-:W-:Y:S01]  /*12870*/  F2FP.SATFINITE.E4M3.F32.PACK_AB_MERGE_C R183, R91, R56, R183 ;  /* 0x000000385bb7723e */ /* 0x000fe200048070b7 */
[----:B------:R-:W2:Y:S01]  /*12880*/  MUFU.EX2 R21, R21 ;  /* 0x0000001500157308 */ /* 0x000ea20000000800 */
[----:B-1----:R-:W-:-:S07]  /*12890*/  FADD.FTZ R81, R55, R84 ;  /* 0x0000005437517221 */ /* 0x002fce0000010000 */
[----:B------:R-:W1:Y:S01]  /*128a0*/  MUFU.EX2 R88, R88 ;  /* 0x0000005800587308 */ /* 0x000e620000000800 */
[----:B0-----:R-:W-:-:S01]  /*128b0*/  FADD.FTZ R84, R106, R81 ;  /* 0x000000516a547221 */ /* 0x001fc20000010000 */
[----:B------:R-:W-:-:S04]  /*128c0*/  F2FP.SATFINITE.E4M3.F32.PACK_AB_MERGE_C R186, R106, R55, RZ ;  /* 0x000000376aba723e */ /* 0x000fc800048070ff */
[----:B------:R-:W-:Y:S02]  /*128d0*/  F2FP.SATFINITE.E4M3.F32.PACK_AB_MERGE_C R186, R20, R3, R186 ;  /* 0x0000000314ba723e */ /* 0x000fe400048070ba */
[----:B------:R-:W0:Y:S01]  /*128e0*/  MUFU.EX2 R74, R74 ;  /* 0x0000004a004a7308 */ /* 0x000e220000000800 */
[----:B--2---:R-:W-:-:S01]  /*128f0*/  FADD.FTZ R81, R21, R84 ;  /* 0x0000005415517221 */ /* 0x004fc20000010000 */
[----:B------:R-:W-:-:S04]  /*12900*/  FADD.FTZ R84, R76, R85 ;  /* 0x000000554c547221 */ /* 0x000fc80000010000 */
[----:B------:R-:W-:Y:S01]  /*12910*/  FADD.FTZ R25, R95, R84 ;  /* 0x000000545f197221 */ /* 0x000fe20000010000 */
[----:B------:R-:W-:Y:S01]  /*12920*/  CS2R R84, SRZ ;  /* 0x0000000000547805 */ /* 0x000fe2000001ff00 */
[----:B------:R-:W2:Y:S01]  /*12930*/  MUFU.EX2 R75, R75 ;  /* 0x0000004b004b7308 */ /* 0x000ea20000000800 */
[----:B-1----:R-:W-:-:S01]  /*12940*/  FADD.FTZ R81, R88, R81 ;  /* 0x0000005158517221 */ /* 0x002fc20000010000 */
[----:B------:R-:W-:-:S04]  /*12950*/  FADD.FTZ R68, R56, R25 ;  /* 0x0000001938447221 */ /* 0x000fc80000010000 */
[----:B------:R-:W-:Y:S02]  /*12960*/  FADD.FTZ R55, R91, R68 ;  /* 0x000000445b377221 */ /* 0x000fe40000010000 */
[----:B------:R-:W1:Y:S01]  /*12970*/  MUFU.EX2 R65, R65 ;  /* 0x0000004100417308 */ /* 0x000e620000000800 */
[----:B0-----:R-:W-:-:S07]  /*12980*/  FADD.FTZ R28, R74, R81 ;  /* 0x000000514a1c7221 */ /* 0x001fce0000010000 */
[----:B------:R-:W0:Y:S01]  /*12990*/  MUFU.EX2 R182, R182 ;  /* 0x000000b600b67308 */ /* 0x000e220000000800 */
[----:B--2---:R-:W-:-:S01]  /*129a0*/  FADD.FTZ R28, R75, R28 ;  /* 0x0000001c4b1c7221 */ /* 0x004fc20000010000 */
[----:B------:R-:W-:Y:S01]  /*129b0*/  F2FP.SATFINITE.E4M3.F32.PACK_AB_MERGE_C R180, R75, R74, RZ ;  /* 0x0000004a4bb4723e */ /* 0x000fe200048070ff */
[----:B------:R-:W-:-:S03]  /*129c0*/  FADD.FTZ R74, R60, R55 ;  /* 0x000000373c4a7221 */ /* 0x000fc60000010000 */
[----:B------:R-:W-:Y:S01]  /*129d0*/  F2FP.SATFINITE.E4M3.F32.PACK_AB_MERGE_C R180, R88, R21, R180 ;  /* 0x0000001558b4723e */ /* 0x000fe200048070b4 */
[----:B------:R-:W-:-:S01]  /*129e0*/  FADD.FTZ R71, R71, R74 ;  /* 0x0000004a47477221 */ /* 0x000fc20000010000 */
[----:B------:R-:W2:Y:S01]  /*129f0*/  MUFU.EX2 R77, R77 ;  /* 0x0000004d004d7308 */ /* 0x000ea20000000800 */
[----:B-1----:R-:W-:-:S01]  /*12a00*/  FADD.FTZ R25, R65, R28 ;  /* 0x0000001c41197221 */ /* 0x002fc20000010000 */
[----:B------:R-:W-:Y:S01]  /*12a10*/  CS2R R74, SRZ ;  /* 0x00000000004a7805 */ /* 0x000fe2000001ff00 */
[----:B------:R-:W-:-:S05]  /*12a20*/  FADD.FTZ R32, R40, R71 ;  /* 0x0000004728207221 */ /* 0x000fca0000010000 */
        /* <DEDUP_REMOVED lines=8> */
[----:B------:R-:W-:Y:S01]  /*12ab0*/  CS2R R76, SRZ ;  /* 0x00000000004c7805 */ /* 0x000fe2000001ff00 */
        /* <DEDUP_REMOVED lines=16> */
[C---:B0-----:R-:W-:Y:S01]  /*12bc0*/  F2FP.SATFINITE.E4M3.F32.PACK_AB_MERGE_C R176, R98.reuse, R79, RZ ;  /* 0x0000004f62b0723e */ /* 0x041fe200048070ff */
[----:B------:R-:W-:-:S03]  /*12bd0*/  FADD.FTZ R98, R98, R3 ;  /* 0x0000000362627221 */ /* 0x000fc60000010000 */
[----:B------:R-:W-:Y:S02]  /*12be0*/  F2FP.SATFINITE.E4M3.F32.PACK_AB_MERGE_C R176, R78, R67, R176 ;  /* 0x000000434eb0723e */ /* 0x000fe400048070b0 */
        /* <DEDUP_REMOVED lines=16> */
[----:B------:R-:W-:-:S04]  /*12cf0*/  F2FP.SATFINITE.E4M3.F32.PACK_AB_MERGE_C R179, R46, R27, RZ ;  /* 0x0000001b2eb3723e */ /* 0x000fc800048070ff */
[----:B------:R-:W-:Y:S02]  /*12d00*/  F2FP.SATFINITE.E4M3.F32.PACK_AB_MERGE_C R179, R47, R26, R179 ;  /* 0x0000001a2fb3723e */ /* 0x000fe400048070b3 */
[----:B------:R-:W-:Y:S01]  /*12d10*/  CS2R R46, SRZ ;  /* 0x00000000002e7805 */ /* 0x000fe2000001ff00 */
[----:B------:R-:W2:Y:S01]  /*12d20*/  MUFU.EX2 R0, R99 ;  /* 0x0000006300007308 */ /* 0x000ea20000000800 */
[----:B-1----:R-:W-:-:S01]  /*12d30*/  FADD.FTZ R3, R62, R3 ;  /* 0x000000033e037221 */ /* 0x002fc20000010000 */
[----:B------:R-:W-:-:S04]  /*12d40*/  F2FP.SATFINITE.E4M3.F32.PACK_AB_MERGE_C R178, R62, R59, RZ ;  /* 0x0000003b3eb2723e */ /* 0x000fc800048070ff */
[----:B------:R-:W-:Y:S02]  /*12d50*/  F2FP.SATFINITE.E4M3.F32.PACK_AB_MERGE_C R178, R58, R57, R178 ;  /* 0x000000393ab2723e */ /* 0x000fe400048070b2 */
[----:B------:R-:W-:Y:S01]  /*12d60*/  CS2R R56, SRZ ;  /* 0x0000000000387805 */ /* 0x000fe2000001ff00 */
        /* <DEDUP_REMOVED lines=8> */
[----:B0-----:R-:W-:-:S02]  /*12df0*/  FADD.FTZ R3, R61, R32 ;  /* 0x000000203d037221 */ /* 0x001fc40000010000 */
[----:B------:R-:W0:Y:S05]  /*12e00*/  @P4 LDC R32, c[0x0][0x44c] ;  /* 0x00011300ff204b82 */ /* 0x000e2a0000000800 */
[----:B------:R-:W3:Y:S01]  /*12e10*/  MUFU.EX2 R52, R52 ;  /* 0x0000003400347308 */ /* 0x000ee20000000800 */
[----:B--2---:R-:W-:-:S07]  /*12e20*/  FADD.FTZ R13, R49, R36 ;  /* 0x00000024310d7221 */ /* 0x004fce0000010000 */
[----:B------:R-:W2:Y:S01]  /*12e30*/  MUFU.EX2 R63, R63 ;  /* 0x0000003f003f7308 */ /* 0x000ea20000000800 */
[----:B-1----:R-:W-:-:S07]  /*12e40*/  FADD.FTZ R26, R50, R3 ;  /* 0x00000003321a7221 */ /* 0x002fce0000010000 */
[----:B------:R-:W1:Y:S01]  /*12e50*/  MUFU.EX2 R31, R31 ;  /* 0x0000001f001f7308 */ /* 0x000e620000000800 */
[C---:B---3--:R-:W-:Y:S01]  /*12e60*/  F2FP.SATFINITE.E4M3.F32.PACK_AB_MERGE_C R173, R52.reuse, R49, RZ ;  /* 0x0000003134ad723e */ /* 0x048fe200048070ff */
[----:B------:R-:W-:Y:S01]  /*12e70*/  FADD.FTZ R52, R52, R13 ;  /* 0x0000000d34347221 */ /* 0x000fe20000010000 */
[----:B0-----:R-:W-:Y:S01]  /*12e80*/  @P4 IMAD.HI.U32 R27, R197, R32, RZ ;  /* 0x00000020c51b4227 */ /* 0x001fe200078e00ff */
[----:B------:R-:W-:Y:S02]  /*12e90*/  CS2R R32, SRZ ;  /* 0x0000000000207805 */ /* 0x000fe4000001ff00 */
[----:B------:R-:W-:Y:S02]  /*12ea0*/  F2FP.SATFINITE.E4M3.F32.PACK_AB_MERGE_C R173, R37, R30, R173 ;  /* 0x0000001e25ad723e */ /* 0x000fe400048070ad */
[----:B------:R-:W-:Y:S01]  /*12eb0*/  CS2R R36, SRZ ;  /* 0x0000000000247805 */ /* 0x000fe2000001ff00 */
[----:B------:R-:W0:Y:S01]  /*12ec0*/  @P4 LDC R30, c[0x0][0x450] ;  /* 0x00011400ff1e4b82 */ /* 0x000e220000000800 */
[----:B------:R-:W3:Y:S01]  /*12ed0*/  MUFU.EX2 R69, R69 ;  /* 0x0000004500457308 */ /* 0x000ee20000000800 */
[----:B--2---:R-:W-:-:S01]  /*12ee0*/  FADD.FTZ R26, R63, R26 ;  /* 0x0000001a3f1a7221 */ /* 0x004fc20000010000 */
[----:B------:R-:W-:-:S02]  /*12ef0*/  F2FP.SATFINITE.E4M3.F32.PACK_AB_MERGE_C R172, R63, R50, RZ ;  /* 0x000000323fac723e */ /* 0x000fc400048070ff */
[----:B------:R-:W-:Y:S02]  /*12f00*/  CS2R R48, SRZ ;  /* 0x0000000000307805 */ /* 0x000fe4000001ff00 */
[----:B------:R-:W-:Y:S02]  /*12f10*/  CS2R R62, SRZ ;  /* 0x00000000003e7805 */ /* 0x000fe4000001ff00 */
[----:B------:R-:W-:Y:S02]  /*12f20*/  F2FP.SATFINITE.E4M3.F32.PACK_AB_MERGE_C R172, R61, R0, R172 ;  /* 0x000000003dac723e */ /* 0x000fe400048070ac */
[----:B------:R-:W-:Y:S01]  /*12f30*/  CS2R R60, SRZ ;  /* 0x00000000003c7805 */ /* 0x000fe2000001ff00 */
[----:B------:R-:W2:Y:S01]  /*12f40*/  MUFU.EX2 R34, R34 ;  /* 0x0000002200227308 */ /* 0x000ea20000000800 */
[----:B-1----:R-:W-:-:S07]  /*12f50*/  FADD.FTZ R13, R31, R52 ;  /* 0x000000341f0d7221 */ /* 0x002fce0000010000 */
[----:B------:R-:W1:Y:S01]  /*12f60*/  MUFU.EX2 R70, R70 ;  /* 0x0000004600467308 */ /* 0x000e620000000800 */
[----:B---3--:R-:W-:-:S07]  /*12f70*/  FADD.FTZ R3, R69, R26 ;  /* 0x0000001a45037221 */ /* 0x008fce0000010000 */
[----:B------:R-:W3:Y:S01]  /*12f80*/  MUFU.EX2 R54, R54 ;  /* 0x0000003600367308 */ /* 0x000ee20000000800 */
[----:B--2---:R-:W-:-:S07]  /*12f90*/  FADD.FTZ R26, R34, R13 ;  /* 0x0000000d221a7221 */ /* 0x004fce0000010000 */
[----:B------:R-:W-:Y:S01]  /*12fa0*/  MUFU.EX2 R15, R100 ;  /* 0x00000064000f7308 */ /* 0x000fe20000000800 */
[----:B-1----:R-:W-:-:S07]  /*12fb0*/  FADD.FTZ R0, R70, R3 ;  /* 0x0000000346007221 */ /* 0x002fce0000010000 */
[----:B------:R1:W2:Y:S01]  /*12fc0*/  MUFU.EX2 R28, R80 ;  /* 0x00000050001c7308 */ /* 0x0002a20000000800 */
[C---:B---3--:R-:W-:Y:S01]  /*12fd0*/  F2FP.SATFINITE.E4M3.F32.PACK_AB_MERGE_C R175, R54.reuse, R51, RZ ;  /* 0x0000003336af723e */ /* 0x048fe200048070ff */
[----:B------:R-:W-:Y:S01]  /*12fe0*/  FADD.FTZ R51, R51, R26 ;  /* 0x0000001a33337221 */ /* 0x000fe20000010000 */
[----:B------:R-:W-:Y:S01]  /*12ff0*/  IMAD.MOV.U32 R26, RZ, RZ, R197 ;  /* 0x000000ffff1a7224 */ /* 0x000fe200078e00c5 */
[----:B0-----:R-:W-:Y:S02]  /*13000*/  @P4 SHF.R.U32.HI R26, RZ, R30, R27 ;  /* 0x0000001eff1a4219 */ /* 0x001fe4000001161b */
[----:B------:R-:W-:-:S01]  /*13010*/  FADD.FTZ R54, R54, R51 ;  /* 0x0000003336367221 */ /* 0x000fc20000010000 */
[----:B------:R-:W-:Y:S01]  /*13020*/  F2FP.SATFINITE.E4M3.F32.PACK_AB_MERGE_C R175, R34, R31, R175 ;  /* 0x0000001f22af723e */ /* 0x000fe200048070af */
[----:B------:R-:W0:Y:S01]  /*13030*/  MUFU.EX2 R35, R35 ;  /* 0x0000002300237308 */ /* 0x000e220000000800 */
[----:B------:R-:W-:Y:S02]  /*13040*/  CS2R R30, SRZ ;  /* 0x00000000001e7805 */ /* 0x000fe4000001ff00 */
[----:B------:R-:W-:-:S02]  /*13050*/  CS2R R50, SRZ ;  /* 0x0000000000327805 */ /* 0x000fc4000001ff00 */
[----:B-1----:R-:W-:-:S03]  /*13060*/  CS2R R80, SRZ ;  /* 0x0000000000507805 */ /* 0x002fc6000001ff00 */
[----:B------:R-:W1:Y:S01]  /*13070*/  MUFU.EX2 R25, R103 ;  /* 0x0000006700197308 */ /* 0x000e620000000800 */
[----:B--2---:R-:W-:Y:S01]  /*13080*/  F2FP.SATFINITE.E4M3.F32.PACK_AB_MERGE_C R174, R28, R15, RZ ;  /* 0x0000000f1cae723e */ /* 0x004fe200048070ff */
[----:B------:R-:W-:-:S03]  /*13090*/  FADD.FTZ R15, R15, R0 ;  /* 0x000000000f0f7221 */ /* 0x000fc60000010000 */
[----:B------:R-:W-:Y:S01]  /*130a0*/  F2FP.SATFINITE.E4M3.F32.PACK_AB_MERGE_C R174, R70, R69, R174 ;  /* 0x0000004546ae723e */ /* 0x000fe200048070ae */
[----:B------:R-:W-:-:S01]  /*130b0*/  FADD.FTZ R28, R28, R15 ;  /* 0x0000000f1c1c7221 */ /* 0x000fc20000010000 */
[----:B------:R-:W-:Y:S01]  /*130c0*/  CS2R R68, SRZ ;  /* 0x0000000000447805 */ /* 0x000fe2000001ff00 */
[----:B------:R-:W2:Y:S01]  /*130d0*/  MUFU.EX2 R38, R38 ;  /* 0x0000002600267308 */ /* 0x000ea20000000800 */
[----:B0-----:R-:W-:-:S01]  /*130e0*/  FADD.FTZ R15, R35, R54 ;  /* 0x00000036230f7221 */ /* 0x001fc20000010000 */
[----:B------:R-:W-:Y:S02]  /*130f0*/  CS2R R54, SRZ ;  /* 0x0000000000367805 */ /* 0x000fe4000001ff00 */
[----:B------:R-:W-:-:S04]  /*13100*/  CS2R R70, SRZ ;  /* 0x0000000000467805 */ /* 0x000fc8000001ff00 */
[----:B------:R-:W0:Y:S01]  /*13110*/  MUFU.EX2 R20, R105 ;  /* 0x0000006900147308 */ /* 0x000e220000000800 */
[----:B-1----:R-:W-:-:S01]  /*13120*/  FADD.FTZ R13, R25, R28 ;  /* 0x0000001c190d7221 */ /* 0x002fc20000010000 */
[----:B------:R-:W-:-:S06]  /*13130*/  CS2R R28, SRZ ;  /* 0x00000000001c7805 */ /* 0x000fcc000001ff00 */
        /* <DEDUP_REMOVED lines=8> */
[----:B0-----:R-:W-:Y:S01]  /*131c0*/  F2FP.SATFINITE.E4M3.F32.PACK_AB_MERGE_C R21, R83, R82, RZ ;  /* 0x000000525315723e */ /* 0x001fe200048070ff */
[----:B------:R-:W-:-:S03]  /*131d0*/  FADD.FTZ R82, R82, R13 ;  /* 0x0000000d52527221 */ /* 0x000fc60000010000 */
[----:B------:R-:W-:Y:S01]  /*131e0*/  F2FP.SATFINITE.E4M3.F32.PACK_AB_MERGE_C R168, R20, R25, R21 ;  /* 0x0000001914a8723e */ /* 0x000fe20004807015 */
[----:B------:R-:W-:-:S01]  /*131f0*/  FADD.FTZ R83, R83, R82 ;  /* 0x0000005253537221 */ /* 0x000fc20000010000 */
[----:B------:R-:W-:Y:S01]  /*13200*/  IADD3 R20, R26, R199, -R198 ;  /* 0x000000c71a147210 */ /* 0x000fe20007ffe8c6 */
[----:B------:R-:W0:Y:S01]  /*13210*/  MUFU.EX2 R86, R86 ;  /* 0x0000005600567308 */ /* 0x000e220000000800 */
[C---:B-1----:R-:W-:Y:S01]  /*13220*/  F2FP.SATFINITE.E4M3.F32.PACK_AB_MERGE_C R53, R64.reuse, R53, RZ ;  /* 0x000000354035723e */ /* 0x042fe200048070ff */
[----:B------:R-:W-:Y:S01]  /*13230*/  FADD.FTZ R64, R64, R15 ;  /* 0x0000000f40407221 */ /* 0x000fe20000010000 */
[----:B------:R-:W-:Y:S01]  /*13240*/  CS2R R26, SRZ ;  /* 0x00000000001a7805 */ /* 0x000fe2000001ff00 */
[----:B------:R-:W-:Y:S01]  /*13250*/  IMAD.HI R21, R20, 0x66666667, RZ ;  /* 0x6666666714157827 */ /* 0x000fe200078e02ff */
[----:B------:R-:W-:Y:S02]  /*13260*/  F2FP.SATFINITE.E4M3.F32.PACK_AB_MERGE_C R169, R38, R35, R53 ;  /* 0x0000002326a9723e */ /* 0x000fe40004807035 */
[----:B------:R-:W-:-:S02]  /*13270*/  CS2R R34, SRZ ;  /* 0x0000000000227805 */ /* 0x000fc4000001ff00 */
[----:B------:R-:W-:Y:S01]  /*13280*/  CS2R R52, SRZ ;  /* 0x0000000000347805 */ /* 0x000fe2000001ff00 */
[----:B------:R-:W1:Y:S01]  /*13290*/  MUFU.EX2 R44, R44 ;  /* 0x0000002c002c7308 */ /* 0x000e620000000800 */
[----:B--2---:R-:W-:-:S01]  /*132a0*/  FADD.FTZ R13, R39, R64 ;  /* 0x00000040270d7221 */ /* 0x004fc20000010000 */
[----:B------:R-:W-:-:S06]  /*132b0*/  CS2R R64, SRZ ;  /* 0x0000000000407805 */ /* 0x000fcc000001ff00 */
[----:B------:R-:W2:Y:S01]  /*132c0*/  MUFU.EX2 R87, R87 ;  /* 0x0000005700577308 */ /* 0x000ea20000000800 */
[----:B0-----:R-:W-:-:S01]  /*132d0*/  FADD.FTZ R0, R86, R83 ;  /* 0x0000005356007221 */ /* 0x001fc20000010000 */
[----:B------:R-:W-:-:S06]  /*132e0*/  CS2R R82, SRZ ;  /* 0x0000000000527805 */ /* 0x000fcc000001ff00 */
[----:B------:R-:W-:Y:S01]  /*132f0*/  MUFU.EX2 R45, R45 ;  /* 0x0000002d002d7308 */ /* 0x000fe20000000800 */
[----:B-1----:R-:W-:-:S07]  /*13300*/  FADD.FTZ R20, R44, R13 ;  /* 0x0000000d2c147221 */ /* 0x002fce0000010000 */
[----:B------:R-:W0:Y:S01]  /*13310*/  MUFU.EX2 R24, R24 ;  /* 0x0000001800187308 */ /* 0x000e220000000800 */
[----:B--2---:R-:W-:-:S07]  /*13320*/  FADD.FTZ R13, R87, R0 ;  /* 0x00000000570d7221 */ /* 0x004fce0000010000 */
[----:B------:R-:W-:Y:S08]  /*13330*/  MUFU.EX2 R92, R92 ;  /* 0x0000005c005c7308 */ /* 0x000ff00000000800 */
[----:B------:R1:W2:Y:S01]  /*13340*/  MUFU.EX2 R3, R66 ;  /* 0x0000004200037308 */ /* 0x0002a20000000800 */
[----:B0-----:R-:W-:Y:S01]  /*13350*/  F2FP.SATFINITE.E4M3.F32.PACK_AB_MERGE_C R0, R24, R45, RZ ;  /* 0x0000002d1800723e */ /* 0x001fe200048070ff */
[----:B------:R-:W-:Y:S01]  /*13360*/  FADD.FTZ R45, R45, R20 ;  /* 0x000000142d2d7221 */ /* 0x000fe20000010000 */
[----:B------:R-:W-:-:S02]  /*13370*/  SHF.R.U32.HI R20, RZ, 0x1f, R21 ;  /* 0x0000001fff147819 */ /* 0x000fc40000011615 */
[----:B------:R-:W-:Y:S01]  /*13380*/  F2FP.SATFINITE.E4M3.F32.PACK_AB_MERGE_C R171, R44, R39, R0 ;  /* 0x000000272cab723e */ /* 0x000fe20004807000 */
[----:B------:R-:W-:-:S01]  /*13390*/  FADD.FTZ R0, R24, R45 ;  /* 0x0000002d18007221 */ /* 0x000fc20000010000 */
[----:B------:R-:W-:Y:S02]  /*133a0*/  CS2R R24, SRZ ;  /* 0x0000000000187805 */ /* 0x000fe4000001ff00 */
[----:B------:R-:W-:Y:S02]  /*133b0*/  CS2R R38, SRZ ;  /* 0x0000000000267805 */ /* 0x000fe4000001ff00 */
[----:B------:R-:W-:Y:S02]  /*133c0*/  CS2R R44, SRZ ;  /* 0x00000000002c7805 */ /* 0x000fe4000001ff00 */
[----:B-1----:R-:W-:Y:S02]  /*133d0*/  CS2R R66, SRZ ;  /* 0x0000000000427805 */ /* 0x002fe4000001ff00 */
[----:B--2---:R-:W-:Y:S01]  /*133e0*/  F2FP.SATFINITE.E4M3.F32.PACK_AB_MERGE_C R15, R3, R92, RZ ;  /* 0x0000005c030f723e */ /* 0x004fe200048070ff */
[----:B------:R-:W-:-:S01]  /*133f0*/  FADD.FTZ R92, R92, R13 ;  /* 0x0000000d5c5c7221 */ /* 0x000fc20000010000 */
[----:B------:R-:W-:-:S02]  /*13400*/  LEA.HI.SX32 R13, R21, R20, 0x1a ;  /* 0x00000014150d7211 */ /* 0x000fc400078fd2ff */
[----:B------:R-:W-:Y:S01]  /*13410*/  F2FP.SATFINITE.E4M3.F32.PACK_AB_MERGE_C R170, R87, R86, R15 ;  /* 0x0000005657aa723e */ /* 0x000fe2000480700f */
[----:B------:R-:W-:Y:S01]  /*13420*/  FADD.FTZ R3, R3, R92 ;  /* 0x0000005c03037221 */ /* 0x000fe20000010000 */
[----:B------:R-:W-:Y:S02]  /*13430*/  VIMNMX R13, R204, R13, !PT ;  /* 0x0000000dcc0d7248 */ /* 0x000fe40007fe0100 */
[----:B------:R-:W-:Y:S02]  /*13440*/  CS2R R86, SRZ ;  /* 0x0000000000567805 */ /* 0x000fe4000001ff00 */
[----:B------:R-:W-:-:S13]  /*13450*/  ISETP.GE.AND P1, PT, R217, R13, PT ;  /* 0x0000000dd900720c */ /* 0x000fda0003f26270 */
[----:B------:R-:W-:Y:S05]  /*13460*/  @!P1 BRA `(.L_x_3205) ;  /* 0x00000044005c9947 */ /* 0x000fea0003800000 */
        /* <DEDUP_REMOVED lines=36> */
.L_x_3217:
        /* <DEDUP_REMOVED lines=8> */
.L_x_3207:
[----:B------:R-:W-:-:S05]  /*13730*/  VIADD R14, R218, 0x1 ;  /* 0x00000001da0e7836 */ /* 0x000fca0000000000 */
[----:B------:R-:W-:-:S04]  /*13740*/  ISETP.NE.AND P2, PT, R14, 0x2, PT ;  /* 0x000000020e00780c */ /* 0x000fc80003f45270 */
[----:B------:R-:W-:Y:S02]  /*13750*/  SEL R15, R14, RZ, P2 ;  /* 0x000000ff0e0f7207 */ /* 0x000fe40001000000 */
[----:B------:R-:W-:-:S03]  /*13760*/  SHF.L.U32 R14, R194, 0x1f, RZ ;  /* 0x0000001fc20e7819 */ /* 0x000fc600000006ff */
[----:B------:R-:W-:-:S04]  /*13770*/  IMAD R15, R15, 0x8, R18 ;  /* 0x000000080f0f7824 */ /* 0x000fc800078e0212 */
[----:B------:R0:W1:Y:S01]  /*13780*/  SYNCS.PHASECHK.TRANS64.TRYWAIT P2, [R15+URZ+0x22830], R14 ;  /* 0x0228300e0f0075a7 */ /* 0x000062000804017f */
[----:B------:R-:W-:Y:S05]  /*13790*/  @!P0 BRA `(.L_x_3208) ;  /* 0x0000000000048947 */ /* 0x000fea0003800000 */
[----:B------:R-:W-:Y:S01]  /*137a0*/  BPT.TRAP 0x1 ;  /* 0x000000040000795c */ /* 0x000fe20000300000 */
.L_x_3208:
[----:B------:R-:W-:Y:S04]  /*137b0*/  BSSY B0, `(.L_x_3206) ;  /* 0x0000004000007945 */ /* 0x000fe80003800000 */
[----:B-1----:R-:W-:Y:S05]  /*137c0*/  @P2 BRA `(.L_x_3209) ;  /* 0x0000000000082947 */ /* 0x002fea0003800000 */
[----:B------:R-:W1:Y:S02]  /*137d0*/  SYNCS.PHASECHK.TRANS64.TRYWAIT P2, [R15+URZ+0x22830], R14 ;  /* 0x0228300e0f0075a7 */ /* 0x000e64000804017f */
[----:B-1----:R-:W-:Y:S05]  /*137e0*/  @!P2 BRA `(.L_x_3210) ;  /* 0x0000016c0000a947 */ /* 0x002fea0003800000 */
.L_x_3209:
[----:B------:R-:W-:Y:S05]  /*137f0*/  BSYNC B0 ;  /* 0x0000000000007941 */ /* 0x000fea0003800000 */
.L_x_3206:
[----:B01----:R-:W0:Y:S01]  /*13800*/  S2R R14, SR_TID.X ;  /* 0x00000000000e7919 */ /* 0x003e220000002100 */
[----:B------:R-:W-:Y:S01]  /*13810*/  VIADD R189, R218, 0x1 ;  /* 0x00000001dabd7836 */ /* 0x000fe20000000000 */
[----:B------:R-:W-:Y:S05]  /*13820*/  WARPSYNC.ALL ;  /* 0x0000000000007948 */ /* 0x000fea0003800000 */
[C---:B------:R-:W-:Y:S01]  /*13830*/  ISETP.NE.AND P2, PT, R189.reuse, 0x2, PT ;  /* 0x00000002bd00780c */ /* 0x040fe20003f45270 */
[----:B------:R-:W-:Y:S01]  /*13840*/  IMAD.MOV.U32 R21, RZ, RZ, 0x40000040 ;  /* 0x40000040ff157424 */ /* 0x000fe200078e00ff */
[C---:B------:R-:W-:Y:S01]  /*13850*/  R2UR UR28, R4.reuse ;  /* 0x00000000041c72ca */ /* 0x040fe200000e0000 */
        /* <DEDUP_REMOVED lines=11> */
[----:B------:R-:W-:-:S02]  /*13910*/  R2UR UR30, R20 ;  /* 0x00000000141e72ca */ /* 0x000fc400000e0000 */
[----:B------:R-:W-:Y:S02]  /*13920*/  IADD3 R88, R20, 0x100, RZ ;  /* 0x0000010014587810 */ /* 0x000fe40007ffe0ff */
[----:B------:R-:W-:Y:S02]  /*13930*/  R2UR UR33, R5 ;  /* 0x00000000052172ca */ /* 0x000fe400000e0000 */
[----:B------:R-:W-:Y:S01]  /*13940*/  R2UR UR34, R88 ;  /* 0x00000000582272ca */ /* 0x000fe200000e0000 */
[----:B------:R-:W-:Y:S01]  /*13950*/  VIADD R88, R20, 0x400 ;  /* 0x0000040014587836 */ /* 0x000fe20000000000 */
[----:B------:R-:W-:Y:S02]  /*13960*/  R2UR UR39, R15 ;  /* 0x000000000f2772ca */ /* 0x000fe400000e0000 */
[----:B------:R-:W-:Y:S02]  /*13970*/  R2UR UR36, R4 ;  /* 0x00000000042472ca */ /* 0x000fe400000e0000 */
[----:B0-----:R-:W-:-:S02]  /*13980*/  SHF.R.U32.HI R14, RZ, 0x7, R14 ;  /* 0x00000007ff0e7819 */ /* 0x001fc4000001160e */
[----:B------:R-:W-:Y:S02]  /*13990*/  R2UR UR37, R5 ;  /* 0x00000000052572ca */ /* 0x000fe400000e0000 */
[----:B------:R-:W-:Y:S01]  /*139a0*/  R2UR UR8, R88 ;  /* 0x00000000580872ca */ /* 0x000fe200000e0000 */
[----:B------:R-:W-:Y:S01]  /*139b0*/  VIADD R92, R14, 0x8 ;  /* 0x000000080e5c7836 */ /* 0x000fe20000000000 */
[----:B------:R-:W-:Y:S01]  /*139c0*/  MOV R91, 0x40000040 ;  /* 0x40000040005b7802 */ /* 0x000fe20000000f00 */
[C---:B------:R-:W-:Y:S01]  /*139d0*/  VIADD R14, R20.reuse, 0x200 ;  /* 0x00000200140e7836 */ /* 0x040fe20000000000 */
[----:B------:R-:W-:Y:S01]  /*139e0*/  R2UR UR47, R89 ;  /* 0x00000000592f72ca */ /* 0x000fe200000e0000 */
[----:B------:R-:W-:Y:S01]  /*139f0*/  VIADD R88, R20, 0x202 ;  /* 0x0000020214587836 */ /* 0x000fe20000000000 */
[----:B------:R0:W-:Y:S01]  /*13a00*/  BAR.SYNC.DEFER_BLOCKING R92, 0x100 ;  /* 0x0004005c0000751d */ /* 0x0001e20000010000 */
[----:B------:R-:W-:Y:S01]  /*13a10*/  R2UR UR6, R90 ;  /* 0x000000005a0672ca */ /* 0x000fe200000e0000 */
[----:B------:R-:W-:Y:S01]  /*13a20*/  VIADD R90, R20, 0x102 ;  /* 0x00000102145a7836 */ /* 0x000fe20000000000 */
[----:B------:R-:W-:Y:S01]  /*13a30*/  R2UR UR38, R14 ;  /* 0x000000000e2672ca */ /* 0x000fe200000e0000 */
[----:B------:R-:W-:Y:S01]  /*13a40*/  VIADD R14, R20, 0x2 ;  /* 0x00000002140e7836 */ /* 0x000fe20000000000 */
[----:B------:R-:W-:Y:S01]  /*13a50*/  R2UR UR46, R88 ;  /* 0x00000000582e72ca */ /* 0x000fe200000e0000 */
[C---:B------:R-:W-:Y:S01]  /*13a60*/  VIADD R88, R20.reuse, 0x402 ;  /* 0x0000040214587836 */ /* 0x040fe20000000000 */
[----:B------:R-:W-:Y:S01]  /*13a70*/  R2UR UR7, R91 ;  /* 0x000000005b0772ca */ /* 0x000fe200000e0000 */
[----:B0-----:R-:W-:Y:S01]  /*13a80*/  VIADD R92, R20, 0x4 ;  /* 0x00000004145c7836 */ /* 0x001fe20000000000 */
[----:B------:R-:W-:-:S02]  /*13a90*/  R2UR UR44, R4 ;  /* 0x00000000042c72ca */ /* 0x000fc400000e0000 */
[----:B------:R-:W-:Y:S02]  /*13aa0*/  R2UR UR45, R5 ;  /* 0x00000000052d72ca */ /* 0x000fe400000e0000 */
[----:B------:R-:W-:Y:S02]  /*13ab0*/  R2UR UR58, R90 ;  /* 0x000000005a3a72ca */ /* 0x000fe400000e0000 */
[----:B------:R-:W-:Y:S02]  /*13ac0*/  R2UR UR59, R91 ;  /* 0x000000005b3b72ca */ /* 0x000fe400000e0000 */
[----:B------:R-:W-:Y:S02]  /*13ad0*/  MOV R90, UR47 ;  /* 0x0000002f005a7c02 */ /* 0x000fe40008000f00 */
[----:B------:R-:W-:Y:S01]  /*13ae0*/  MOV R91, UR46 ;  /* 0x0000002e005b7c02 */ /* 0x000fe20008000f00 */
[----:B------:R-:W-:Y:S01]  /*13af0*/  UMOV UR46, UR6 ;  /* 0x00000006002e7c82 */ /* 0x000fe20008000000 */
[----:B------:R-:W-:Y:S01]  /*13b00*/  UMOV UR47, UR7 ;  /* 0x00000007002f7c82 */ /* 0x000fe20008000000 */
[----:B------:R-:W-:Y:S01]  /*13b10*/  R2UR UR54, R88 ;  /* 0x00000000583672ca */ /* 0x000fe200000e0000 */
[----:B------:R-:W-:Y:S01]  /*13b20*/  VIADD R88, R20, 0x204 ;  /* 0x0000020414587836 */ /* 0x000fe20000000000 */
[----:B------:R-:W-:Y:S01]  /*13b30*/  WARPGROUP.ARRIVE ;  /* 0x00000000000079c5 */ /* 0x000fe20000000000 */
[----:B------:R-:W-:-:S02]  /*13b40*/  R2UR UR9, R89 ;  /* 0x00000000590972ca */ /* 0x000fc400000e0000 */
[C---:B------:R-:W-:Y:S02]  /*13b50*/  R2UR UR55, R89.reuse ;  /* 0x00000000593772ca */ /* 0x040fe400000e0000 */
[----:B------:R-:W-:Y:S01]  /*13b60*/  R2UR UR14, R88 ;  /* 0x00000000580e72ca */ /* 0x000fe200000e0000 */
[----:B------:R-:W-:Y:S01]  /*13b70*/  QGMMA.64x32x32.F32.E4M3.E4M3 R152, gdesc[UR28], RZ, !UPT, gsb0 ;  /* 0x006000001c9879f3 */ /* 0x000fe2000c0008ff */
[----:B------:R-:W-:Y:S01]  /*13b80*/  VIADD R88, R20, 0x404 ;  /* 0x0000040414587836 */ /* 0x000fe20000000000 */
[----:B------:R-:W-:Y:S01]  /*13b90*/  R2UR UR6, R92 ;  /* 0x000000005c0672ca */ /* 0x000fe200000e0000 */
[----:B------:R-:W-:Y:S01]  /*13ba0*/  VIADD R92, R20, 0x6 ;  /* 0x00000006145c7836 */ /* 0x000fe20000000000 */
[C---:B------:R-:W-:Y:S02]  /*13bb0*/  R2UR UR15, R89.reuse ;  /* 0x00000000590f72ca */ /* 0x040fe400000e0000 */
[----:B------:R-:W-:Y:S02]  /*13bc0*/  R2UR UR22, R88 ;  /* 0x00000000581672ca */ /* 0x000fe400000e0000 */
[----:B------:R-:W-:Y:S01]  /*13bd0*/  R2UR UR23, R89 ;  /* 0x00000000591772ca */ /* 0x000fe200000e0000 */
[----:B------:R-:W-:Y:S01]  /*13be0*/  IMAD.MOV.U32 R89, RZ, RZ, 0x40000040 ;  /* 0x40000040ff597424 */ /* 0x000fe200078e00ff */
[----:B------:R-:W-:-:S02]  /*13bf0*/  R2UR UR56, R4 ;  /* 0x00000000043872ca */ /* 0x000fc400000e0000 */
[----:B------:R-:W-:Y:S02]  /*13c00*/  R2UR UR57, R5 ;  /* 0x00000000053972ca */ /* 0x000fe400000e0000 */
[----:B------:R-:W-:Y:S02]  /*13c10*/  IADD3 R88, R20, 0x206, RZ ;  /* 0x0000020614587810 */ /* 0x000fe40007ffe0ff */
        /* <DEDUP_REMOVED lines=12> */
[----:B------:R-:W-:Y:S02]  /*13ce0*/  R2UR UR50, R14 ;  /* 0x000000000e3272ca */ /* 0x000fe400000e0000 */
        /* <DEDUP_REMOVED lines=9> */
[----:B------:R-:W-:Y:S02]  /*13d80*/  IADD3 R14, R20, 0x104, RZ ;  /* 0x00000104140e7810 */ /* 0x000fe40007ffe0ff */
[----:B------:R-:W-:Y:S02]  /*13d90*/  R2UR UR11, R15 ;  /* 0x000000000f0b72ca */ /* 0x000fe400000e0000 */
[----:B------:R-:W-:Y:S01]  /*13da0*/  R2UR UR10, R14 ;  /* 0x000000000e0a72ca */ /* 0x000fe200000e0000 */
[----:B------:R-:W-:Y:S01]  /*13db0*/  VIADD R14, R20, 0x304 ;  /* 0x00000304140e7836 */ /* 0x000fe20000000000 */
[----:B------:R-:W-:-:S02]  /*13dc0*/  R2UR UR8, R8 ;  /* 0x00000000080872ca */ /* 0x000fc400000e0000 */
[C---:B------:R-:W-:Y:S01]  /*13dd0*/  R2UR UR9, R9.reuse ;  /* 0x00000000090972ca */ /* 0x040fe200000e0000 */
[----:B------:R-:W-:Y:S02]  /*13de0*/  WARPGROUP.DEPBAR.LE gsb0, 0x0 ;  /* 0x00008000000079c5 */ /* 0x000fe40000010000 */
[----:B------:R-:W-:Y:S01]  /*13df0*/  WARPGROUP.ARRIVE ;  /* 0x00000000000079c5 */ /* 0x000fe20000000000 */
[----:B------:R-:W-:Y:S02]  /*13e00*/  R2UR UR12, R8 ;  /* 0x00000000080c72ca */ /* 0x000fe400000e0000 */
[----:B------:R-:W-:Y:S02]  /*13e10*/  R2UR UR13, R9 ;  /* 0x00000000090d72ca */ /* 0x000fe400000e0000 */
[----:B------:R-:W-:Y:S01]  /*13e20*/  R2UR UR18, R14 ;  /* 0x000000000e1272ca */ /* 0x000fe200000e0000 */
[----:B------:R-:W-:Y:S01]  /*13e30*/  QGMMA.64x32x32.F32.E4M3.E4M3 R136, gdesc[UR32], RZ, !UPT, gsb0 ;  /* 0x00600000208879f3 */ /* 0x000fe2000c0008ff */
[----:B------:R-:W-:Y:S01]  /*13e40*/  R2UR UR34, R88 ;  /* 0x00000000582272ca */ /* 0x000fe200000e0000 */
[----:B------:R-:W-:Y:S01]  /*13e50*/  VIADD R14, R20, 0x106 ;  /* 0x00000106140e7836 */ /* 0x000fe20000000000 */
[----:B------:R-:W-:-:S02]  /*13e60*/  R2UR UR35, R89 ;  /* 0x00000000592372ca */ /* 0x000fc400000e0000 */
[----:B------:R-:W-:Y:S02]  /*13e70*/  R2UR UR19, R15 ;  /* 0x000000000f1372ca */ /* 0x000fe400000e0000 */
[C---:B------:R-:W-:Y:S02]  /*13e80*/  R2UR UR16, R8.reuse ;  /* 0x00000000081072ca */ /* 0x040fe400000e0000 */
[C---:B------:R-:W-:Y:S02]  /*13e90*/  R2UR UR17, R9.reuse ;  /* 0x00000000091172ca */ /* 0x040fe400000e0000 */
        /* <DEDUP_REMOVED lines=91> */
.L_x_3212:
[----:B------:R-:W-:Y:S01]  /*14450*/  SHF.L.U32 R14, R221, 0x1f, RZ ;  /* 0x0000001fdd0e7819 */ /* 0x000fe200000006ff */
[----:B------:R-:W-:-:S04]  /*14460*/  IMAD R15, R218, 0x8, R18 ;  /* 0x00000008da0f7824 */ /* 0x000fc800078e0212 */
[----:B------:R0:W1:Y:S01]  /*14470*/  SYNCS.PHASECHK.TRANS64.TRYWAIT P1, [R15+URZ+0x22850], R14 ;  /* 0x0228500e0f0075a7 */ /* 0x000062000802017f */
[----:B------:R-:W-:Y:S05]  /*14480*/  @!P0 BRA `(.L_x_3213) ;  /* 0x0000000000048947 */ /* 0x000fea0003800000 */
[----:B------:R-:W-:Y:S01]  /*14490*/  BPT.TRAP 0x1 ;  /* 0x000000040000795c */ /* 0x000fe20000300000 */
.L_x_3213:
[----:B-1----:R-:W-:Y:S05]  /*144a0*/  @P1 BRA `(.L_x_3211) ;  /* 0x0000000000081947 */ /* 0x002fea0003800000 */
[----:B------:R-:W1:Y:S02]  /*144b0*/  SYNCS.PHASECHK.TRANS64.TRYWAIT P1, [R15+URZ+0x22850], R14 ;  /* 0x0228500e0f0075a7 */ /* 0x000e64000802017f */
[----:B-1----:R-:W-:Y:S05]  /*144c0*/  @!P1 BRA `(.L_x_3214) ;  /* 0x0000015c00dc9947 */ /* 0x002fea0003800000 */
.L_x_3211:
[----:B01----:R-:W-:Y:S01]  /*144d0*/  IADD3 R14, R18, 0x400, RZ ;  /* 0x00000400120e7810 */ /* 0x003fe20007ffe0ff */
[----:B------:R-:W-:Y:S01]  /*144e0*/  IMAD.MOV.U32 R15, RZ, RZ, -0x3ffffff0 ;  /* 0xc0000010ff0f7424 */ /* 0x000fe200078e00ff */
[----:B------:R-:W-:Y:S05]  /*144f0*/  WARPSYNC.ALL ;  /* 0x0000000000007948 */ /* 0x000fea0003800000 */
[----:B------:R-:W-:Y:S01]  /*14500*/  SHF.R.U32.HI R14, RZ, 0x4, R14 ;  /* 0x00000004ff0e7819 */ /* 0x000fe2000001160e */
[----:B------:R-:W-:Y:S01]  /*14510*/  WARPGROUP.ARRIVE ;  /* 0x00000000000079c5 */ /* 0x000fe20000000000 */
[----:B------:R-:W-:Y:S01]  /*14520*/  R2UR UR7, R15 ;  /* 0x000000000f0772ca */ /* 0x000fe200000e0000 */
[----:B------:R-:W-:Y:S01]  /*14530*/  IMAD.MOV.U32 R21, RZ, RZ, -0x3ffffff0 ;  /* 0xc0000010ff157424 */ /* 0x000fe200078e00ff */
[----:B------:R-:W-:Y:S01]  /*14540*/  LOP3.LUT R14, R14, 0x3fff, RZ, 0xc0, !PT ;  /* 0x00003fff0e0e7812 */ /* 0x000fe200078ec0ff */
[----:B------:R-:W-:-:S02]  /*14550*/  IMAD.MOV.U32 R15, RZ, RZ, -0x3ffffff0 ;  /* 0xc0000010ff0f7424 */ /* 0x000fc400078e00ff */
[----:B------:R-:W0:Y:S01]  /*14560*/  S2R R221, SR_TID.X ;  /* 0x0000000000dd7919 */ /* 0x000e220000002100 */
        /* <DEDUP_REMOVED lines=36> */
.L_x_3215:
[----:B0-----:R-:W0:Y:S01]  /*147b0*/  LDC R14, c[0x0][0x448] ;  /* 0x00011200ff0e7b82 */ /* 0x001e220000000800 */
[C---:B------:R-:W-:Y:S01]  /*147c0*/  FMUL.FTZ R21, R2.reuse, R154 ;  /* 0x0000009a02157220 */ /* 0x040fe20000410000 */
[C---:B------:R-:W-:Y:S01]  /*147d0*/  FMUL.FTZ R154, R2.reuse, R157 ;  /* 0x0000009d029a7220 */ /* 0x040fe20000410000 */
[C---:B------:R-:W-:Y:S01]  /*147e0*/  FMUL.FTZ R157, R2.reuse, R160 ;  /* 0x000000a0029d7220 */ /* 0x040fe20000410000 */
[C---:B------:R-:W-:Y:S01]  /*147f0*/  FMUL.FTZ R160, R2.reuse, R163 ;  /* 0x000000a302a07220 */ /* 0x040fe20000410000 */
[C---:B------:R-:W-:Y:S01]  /*14800*/  FMUL.FTZ R163, R2.reuse, R166 ;  /* 0x000000a602a37220 */ /* 0x040fe20000410000 */
[----:B------:R-:W-:Y:S02]  /*14810*/  IMAD R166, R217, -0xa0, RZ ;  /* 0xffffff60d9a67824 */ /* 0x000fe400078e02ff */
[C---:B------:R-:W-:Y:S01]  /*14820*/  FMUL.FTZ R136, R2.reuse, R136 ;  /* 0x0000008802887220 */ /* 0x040fe20000410000 */
[----:B------:R-:W-:Y:S01]  /*14830*/  MUFU.TANH R154, R154 ;  /* 0x0000009a009a7308 */ /* 0x000fe20000002400 */
[C---:B------:R-:W-:Y:S01]  /*14840*/  FMUL.FTZ R137, R2.reuse, R137 ;  /* 0x0000008902897220 */ /* 0x040fe20000410000 */
[----:B------:R-:W-:Y:S01]  /*14850*/  FMUL.FTZ R140, R2, R140 ;  /* 0x0000008c028c7220 */ /* 0x000fe20000410000 */
[----:B------:R-:W-:Y:S01]  /*14860*/  IADD3 R166, -R200, 0x1, R166 ;  /* 0x00000001c8a67810 */ /* 0x000fe20007ffe1a6 */
[C---:B------:R-:W-:Y:S01]  /*14870*/  FMUL.FTZ R141, R2.reuse, R141 ;  /* 0x0000008d028d7220 */ /* 0x040fe20000410000 */
[C---:B------:R-:W-:Y:S01]  /*14880*/  FMUL.FTZ R144, R2.reuse, R144 ;  /* 0x0000009002907220 */ /* 0x040fe20000410000 */
[----:B------:R-:W-:Y:S01]  /*14890*/  FMUL.FTZ R145, R2, R145 ;  /* 0x0000009102917220 */ /* 0x000fe20000410000 */
[----:B------:R-:W-:Y:S01]  /*148a0*/  IADD3 R166, -R198, R166, R199 ;  /* 0x000000a6c6a67210 */ /* 0x000fe20007ffe1c7 */
[----:B------:R-:W-:Y:S01]  /*148b0*/  MUFU.TANH R157, R157 ;  /* 0x0000009d009d7308 */ /* 0x000fe20000002400 */
[C---:B------:R-:W-:Y:S01]  /*148c0*/  FMUL.FTZ R148, R2.reuse, R148 ;  /* 0x0000009402947220 */ /* 0x040fe20000410000 */
[C---:B------:R-:W-:Y:S01]  /*148d0*/  FMUL.FTZ R149, R2.reuse, R149 ;  /* 0x0000009502957220 */ /* 0x040fe20000410000 */
[C---:B------:R-:W-:Y:S01]  /*148e0*/  FMUL.FTZ R120, R2.reuse, R120 ;  /* 0x0000007802787220 */ /* 0x040fe20000410000 */
[C---:B------:R-:W-:Y:S01]  /*148f0*/  FMUL.FTZ R121, R2.reuse, R121 ;  /* 0x0000007902797220 */ /* 0x040fe20000410000 */
[C---:B------:R-:W-:Y:S01]  /*14900*/  FMUL.FTZ R124, R2.reuse, R124 ;  /* 0x0000007c027c7220 */ /* 0x040fe20000410000 */
[C---:B------:R-:W-:Y:S01]  /*14910*/  FMUL.FTZ R125, R2.reuse, R125 ;  /* 0x0000007d027d7220 */ /* 0x040fe20000410000 */
[----:B------:R-:W-:Y:S01]  /*14920*/  FMUL.FTZ R128, R2, R128 ;  /* 0x0000008002807220 */ /* 0x000fe20000410000 */
[----:B0-----:R-:W-:Y:S01]  /*14930*/  ISETP.NE.AND P1, PT, R14, 0x1, PT ;  /* 0x000000010e00780c */ /* 0x001fe20003f25270 */
[----:B------:R-:W-:Y:S01]  /*14940*/  IMAD.IADD R14, R208, 0x1, R197 ;  /* 0x00000001d00e7824 */ /* 0x000fe200078e02c5 */
[----:B------:R-:W-:Y:S01]  /*14950*/  MUFU.TANH R136, R136 ;  /* 0x0000008800887308 */ /* 0x000fe20000002400 */
[C---:B------:R-:W-:Y:S01]  /*14960*/  FMUL.FTZ R129, R2.reuse, R129 ;  /* 0x0000008102817220 */ /* 0x040fe20000410000 */
[C---:B------:R-:W-:Y:S01]  /*14970*/  FMUL.FTZ R132, R2.reuse, R132 ;  /* 0x0000008402847220 */ /* 0x040fe20000410000 */
[C---:B------:R-:W-:Y:S01]  /*14980*/  FMUL.FTZ R133, R2.reuse, R133 ;  /* 0x0000008502857220 */ /* 0x040fe20000410000 */
[C---:B------:R-:W-:Y:S01]  /*14990*/  FMUL.FTZ R104, R2.reuse, R104 ;  /* 0x0000006802687220 */ /* 0x040fe20000410000 */
[C---:B------:R-:W-:Y:S01]  /*149a0*/  FMUL.FTZ R105, R2.reuse, R105 ;  /* 0x0000006902697220 */ /* 0x040fe20000410000 */
[C---:B------:R-:W-:Y:S01]  /*149b0*/  FMUL.FTZ R108, R2.reuse, R108 ;  /* 0x0000006c026c7220 */ /* 0x040fe20000410000 */
[C---:B------:R-:W-:Y:S01]  /*149c0*/  FMUL.FTZ R109, R2.reuse, R109 ;  /* 0x0000006d026d7220 */ /* 0x040fe20000410000 */
[----:B------:R-:W-:Y:S01]  /*149d0*/  MUFU.TANH R137, R137 ;  /* 0x0000008900897308 */ /* 0x000fe20000002400 */
[C---:B------:R-:W-:Y:S01]  /*149e0*/  FMUL.FTZ R112, R2.reuse, R112 ;  /* 0x0000007002707220 */ /* 0x040fe20000410000 */
[C---:B------:R-:W-:Y:S01]  /*149f0*/  FMUL.FTZ R113, R2.reuse, R113 ;  /* 0x0000007102717220 */ /* 0x040fe20000410000 */
[----:B------:R-:W0:Y:S01]  /*14a00*/  @P1 LDC R20, c[0x0][0x44c] ;  /* 0x00011300ff141b82 */ /* 0x000e220000000800 */
[C---:B------:R-:W-:Y:S01]  /*14a10*/  FMUL.FTZ R116, R2.reuse, R116 ;  /* 0x0000007402747220 */ /* 0x040fe20000410000 */
[C---:B------:R-:W-:Y:S01]  /*14a20*/  FMUL.FTZ R117, R2.reuse, R117 ;  /* 0x0000007502757220 */ /* 0x040fe20000410000 */
[C---:B------:R-:W-:Y:S01]  /*14a30*/  FMUL.FTZ R88, R2.reuse, R88 ;  /* 0x0000005802587220 */ /* 0x040fe20000410000 */
[C---:B------:R-:W-:Y:S01]  /*14a40*/  FMUL.FTZ R89, R2.reuse, R89 ;  /* 0x0000005902597220 */ /* 0x040fe20000410000 */
[----:B------:R-:W-:Y:S01]  /*14a50*/  MUFU.TANH R140, R140 ;  /* 0x0000008c008c7308 */ /* 0x000fe20000002400 */
[C---:B------:R-:W-:Y:S01]  /*14a60*/  FMUL.FTZ R92, R2.reuse, R92 ;  /* 0x0000005c025c7220 */ /* 0x040fe20000410000 */
[C---:B------:R-:W-:Y:S01]  /*14a70*/  FMUL.FTZ R93, R2.reuse, R93 ;  /* 0x0000005d025d7220 */ /* 0x040fe20000410000 */
[----:B------:R-:W1:Y:S01]  /*14a80*/  @P1 LDC R15, c[0x0][0x450] ;  /* 0x00011400ff0f1b82 */ /* 0x000e620000000800 */
[C---:B------:R-:W-:Y:S01]  /*14a90*/  FMUL.FTZ R96, R2.reuse, R96 ;  /* 0x0000006002607220 */ /* 0x040fe20000410000 */
[C---:B------:R-:W-:Y:S01]  /*14aa0*/  FMUL.FTZ R97, R2.reuse, R97 ;  /* 0x0000006102617220 */ /* 0x040fe20000410000 */
[C---:B------:R-:W-:Y:S01]  /*14ab0*/  FMUL.FTZ R100, R2.reuse, R100 ;  /* 0x0000006402647220 */ /* 0x040fe20000410000 */
[C---:B------:R-:W-:Y:S01]  /*14ac0*/  FMUL.FTZ R138, R2.reuse, R138 ;  /* 0x0000008a028a7220 */ /* 0x040fe20000410000 */
        /* <DEDUP_REMOVED lines=10> */
[----:B------:R-:W-:Y:S01]  /*14b70*/  FMUL.FTZ R123, R2, R123 ;  /* 0x0000007b027b7220 */ /* 0x000fe20000410000 */
[----:B0-----:R-:W-:-:S04]  /*14b80*/  @P1 IMAD.HI.U32 R20, R14, R20, RZ ;  /* 0x000000140e141227 */ /* 0x001fc800078e00ff */
[C---:B------:R-:W-:Y:S01]  /*14b90*/  FMUL.FTZ R126, R2.reuse, R126 ;  /* 0x0000007e027e7220 */ /* 0x040fe20000410000 */
[C---:B------:R-:W-:Y:S01]  /*14ba0*/  FMUL.FTZ R127, R2.reuse, R127 ;  /* 0x0000007f027f7220 */ /* 0x040fe20000410000 */
[C---:B------:R-:W-:Y:S01]  /*14bb0*/  FMUL.FTZ R130, R2.reuse, R130 ;  /* 0x0000008202827220 */ /* 0x040fe20000410000 */
[C---:B------:R-:W-:Y:S01]  /*14bc0*/  FMUL.FTZ R131, R2.reuse, R131 ;  /* 0x0000008302837220 */ /* 0x040fe20000410000 */
[----:B------:R-:W-:Y:S01]  /*14bd0*/  MUFU.TANH R145, R145 ;  /* 0x0000009100917308 */ /* 0x000fe20000002400 */
[C---:B------:R-:W-:Y:S01]  /*14be0*/  FMUL.FTZ R134, R2.reuse, R134 ;  /* 0x0000008602867220 */ /* 0x040fe20000410000 */
[C---:B------:R-:W-:Y:S01]  /*14bf0*/  FMUL.FTZ R135, R2.reuse, R135 ;  /* 0x0000008702877220 */ /* 0x040fe20000410000 */
[----:B-1----:R-:W-:Y:S01]  /*14c00*/  @P1 SHF.R.U32.HI R14, RZ, R15, R20 ;  /* 0x0000000fff0e1219 */ /* 0x002fe20000011614 */
[C---:B------:R-:W-:Y:S01]  /*14c10*/  FMUL.FTZ R20, R2.reuse, R153 ;  /* 0x0000009902147220 */ /* 0x040fe20000410000 */
[C---:B------:R-:W-:Y:S01]  /*14c20*/  FMUL.FTZ R153, R2.reuse, R156 ;  /* 0x0000009c02997220 */ /* 0x040fe20000410000 */
[C---:B------:R-:W-:Y:S01]  /*14c30*/  FMUL.FTZ R156, R2.reuse, R159 ;  /* 0x0000009f029c7220 */ /* 0x040fe20000410000 */
[C---:B------:R-:W-:Y:S01]  /*14c40*/  FMUL.FTZ R159, R2.reuse, R162 ;  /* 0x000000a2029f7220 */ /* 0x040fe20000410000 */
[C---:B------:R-:W-:Y:S01]  /*14c50*/  FMUL.FTZ R162, R2.reuse, R165 ;  /* 0x000000a502a27220 */ /* 0x040fe20000410000 */
[C---:B------:R-:W-:Y:S01]  /*14c60*/  FMUL.FTZ R15, R2.reuse, R152 ;  /* 0x00000098020f7220 */ /* 0x040fe20000410000 */
[----:B------:R-:W0:Y:S01]  /*14c70*/  SHFL.IDX PT, R165, R14, RZ, 0x1c1f ;  /* 0x001c1fff0ea57589 */ /* 0x000e2200000e0000 */
[C---:B------:R-:W-:Y:S01]  /*14c80*/  FMUL.FTZ R152, R2.reuse, R155 ;  /* 0x0000009b02987220 */ /* 0x040fe20000410000 */
[C---:B------:R-:W-:Y:S01]  /*14c90*/  FMUL.FTZ R155, R2.reuse, R158 ;  /* 0x0000009e029b7220 */ /* 0x040fe20000410000 */
[C---:B------:R-:W-:Y:S01]  /*14ca0*/  FMUL.FTZ R158, R2.reuse, R161 ;  /* 0x000000a1029e7220 */ /* 0x040fe20000410000 */
[C---:B------:R-:W-:Y:S01]  /*14cb0*/  FMUL.FTZ R161, R2.reuse, R164 ;  /* 0x000000a402a17220 */ /* 0x040fe20000410000 */
[----:B------:R-:W1:Y:S01]  /*14cc0*/  MUFU.TANH R15, R15 ;  /* 0x0000000f000f7308 */ /* 0x000e620000002400 */
[----:B------:R-:W2:Y:S01]  /*14cd0*/  SHFL.IDX PT, R14, R14, 0x1, 0x1c1f ;  /* 0x003c1f000e0e7f89 */ /* 0x000ea200000e0000 */
[C---:B------:R-:W-:Y:S01]  /*14ce0*/  FMUL.FTZ R164, R2.reuse, R167 ;  /* 0x000000a702a47220 */ /* 0x040fe20000410000 */
        /* <DEDUP_REMOVED lines=8> */
[C---:B------:R-:W-:Y:S01]  /*14d70*/  FMUL.FTZ R119, R2.reuse, R119 ;  /* 0x0000007702777220 */ /* 0x040fe20000410000 */
[C---:B------:R-:W-:Y:S01]  /*14d80*/  FMUL.FTZ R90, R2.reuse, R90 ;  /* 0x0000005a025a7220 */ /* 0x040fe20000410000 */
[C---:B------:R-:W-:Y:S01]  /*14d90*/  FMUL.FTZ R91, R2.reuse, R91 ;  /* 0x0000005b025b7220 */ /* 0x040fe20000410000 */
[----:B------:R-:W-:Y:S01]  /*14da0*/  ULDC UR4, c[0x0][0x988] ;  /* 0x0002620000047ab9 */ /* 0x000fe20000000800 */
[C---:B------:R-:W-:Y:S01]  /*14db0*/  FMUL.FTZ R95, R2.reuse, R95 ;  /* 0x0000005f025f7220 */ /* 0x040fe20000410000 */
[----:B------:R-:W4:Y:S01]  /*14dc0*/  MUFU.TANH R153, R153 ;  /* 0x0000009900997308 */ /* 0x000f220000002400 */
[----:B------:R-:W-:Y:S01]  /*14dd0*/  UMOV UR60, UR4 ;  /* 0x00000004003c7c82 */ /* 0x000fe20008000000 */
[----:B------:R-:W-:Y:S01]  /*14de0*/  FMUL.FTZ R98, R2, R98 ;  /* 0x0000006202627220 */ /* 0x000fe20000410000 */
[----:B0-----:R-:W-:-:S02]  /*14df0*/  IMAD.IADD R165, R166, 0x1, R165 ;  /* 0x00000001a6a57824 */ /* 0x001fc400078e02a5 */
[C---:B------:R-:W-:Y:S01]  /*14e00*/  FMUL.FTZ R99, R2.reuse, R99 ;  /* 0x0000006302637220 */ /* 0x040fe20000410000 */
[C---:B------:R-:W-:Y:S01]  /*14e10*/  FMUL.FTZ R102, R2.reuse, R102 ;  /* 0x0000006602667220 */ /* 0x040fe20000410000 */
[----:B------:R-:W-:Y:S01]  /*14e20*/  FMUL.FTZ R103, R2, R103 ;  /* 0x0000006702677220 */ /* 0x000fe20000410000 */
[----:B------:R-:W-:Y:S01]  /*14e30*/  IMAD.U32 R169, RZ, RZ, UR61 ;  /* 0x0000003dffa97e24 */ /* 0x000fe2000f8e00ff */
[----:B------:R-:W0:Y:S01]  /*14e40*/  MUFU.TANH R158, R158 ;  /* 0x0000009e009e7308 */ /* 0x000e220000002400 */
[C---:B------:R-:W-:Y:S01]  /*14e50*/  ISETP.GT.AND P2, PT, R165.reuse, RZ, PT ;  /* 0x000000ffa500720c */ /* 0x040fe20003f44270 */
[----:B--2---:R-:W-:Y:S01]  /*14e60*/  IMAD.IADD R14, R166, 0x1, R14 ;  /* 0x00000001a60e7824 */ /* 0x004fe200078e020e */
[C---:B------:R-:W-:Y:S01]  /*14e70*/  ISETP.GT.AND P3, PT, R165.reuse, 0x1, PT ;  /* 0x00000001a500780c */ /* 0x040fe20003f64270 */
[C---:B------:R-:W-:Y:S01]  /*14e80*/  FMUL.FTZ R166, R2.reuse, R101 ;  /* 0x0000006502a67220 */ /* 0x040fe20000410000 */
[C---:B------:R-:W-:Y:S01]  /*14e90*/  ISETP.GT.AND P4, PT, R165.reuse, 0x8, PT ;  /* 0x00000008a500780c */ /* 0x040fe20003f84270 */
[----:B------:R-:W-:Y:S01]  /*14ea0*/  FMUL.FTZ R101, R2, R94 ;  /* 0x0000005e02657220 */ /* 0x000fe20000410000 */
[----:B------:R-:W-:Y:S01]  /*14eb0*/  ISETP.GT.AND P1, PT, R165, 0x9, PT ;  /* 0x00000009a500780c */ /* 0x000fe20003f24270 */
[----:B------:R-:W2:Y:S01]  /*14ec0*/  MUFU.TANH R161, R161 ;  /* 0x000000a100a17308 */ /* 0x000ea20000002400 */
[----:B-1----:R-:W-:-:S02]  /*14ed0*/  FSEL R15, R15, -INF , P2 ;  /* 0xff8000000f0f7808 */ /* 0x002fc40001000000 */
[----:B---3--:R-:W-:Y:S02]  /*14ee0*/  FSEL R20, R20, -INF , P3 ;  /* 0xff80000014147808 */ /* 0x008fe40001800000 */
[----:B----4-:R-:W-:Y:S02]  /*14ef0*/  FSEL R153, R153, -INF , P4 ;  /* 0xff80000099997808 */ /* 0x010fe40002000000 */
[----:B------:R-:W-:Y:S01]  /*14f00*/  FSEL R154, R154, -INF , P1 ;  /* 0xff8000009a9a7808 */ /* 0x000fe20000800000 */
[----:B------:R-:W1:Y:S01]  /*14f10*/  MUFU.TANH R162, R162 ;  /* 0x000000a200a27308 */ /* 0x000e620000002400 */
[C---:B------:R-:W-:Y:S02]  /*14f20*/  ISETP.GT.AND P2, PT, R165.reuse, 0x10, PT ;  /* 0x00000010a500780c */ /* 0x040fe40003f44270 */
[C---:B------:R-:W-:Y:S02]  /*14f30*/  ISETP.GT.AND P3, PT, R165.reuse, 0x11, PT ;  /* 0x00000011a500780c */ /* 0x040fe40003f64270 */
[----:B------:R-:W-:-:S02]  /*14f40*/  ISETP.GT.AND P4, PT, R165, 0x18, PT ;  /* 0x00000018a500780c */ /* 0x000fc40003f84270 */
[----:B------:R-:W-:Y:S01]  /*14f50*/  ISETP.GT.AND P1, PT, R165, 0x19, PT ;  /* 0x00000019a500780c */ /* 0x000fe20003f24270 */
[----:B------:R-:W3:Y:S01]  /*14f60*/  MUFU.TANH R148, R148 ;  /* 0x0000009400947308 */ /* 0x000ee20000002400 */
[----:B------:R-:W-:Y:S02]  /*14f70*/  FSEL R157, R157, -INF , P2 ;  /* 0xff8000009d9d7808 */ /* 0x000fe40001000000 */
[----:B0-----:R-:W-:Y:S02]  /*14f80*/  FSEL R158, R158, -INF , P3 ;  /* 0xff8000009e9e7808 */ /* 0x001fe40001800000 */
[----:B--2---:R-:W-:Y:S02]  /*14f90*/  FSEL R161, R161, -INF , P4 ;  /* 0xff800000a1a17808 */ /* 0x004fe40002000000 */
[----:B------:R-:W-:Y:S01]  /*14fa0*/  ISETP.GT.AND P2, PT, R165, 0x20, PT ;  /* 0x00000020a500780c */ /* 0x000fe20003f44270 */
[----:B------:R-:W0:Y:S01]  /*14fb0*/  MUFU.TANH R149, R149 ;  /* 0x0000009500957308 */ /* 0x000e220000002400 */
[----:B-1----:R-:W-:-:S02]  /*14fc0*/  FSEL R162, R162, -INF , P1 ;  /* 0xff800000a2a27808 */ /* 0x002fc40000800000 */
[C---:B------:R-:W-:Y:S02]  /*14fd0*/  ISETP.GT.AND P3, PT, R165.reuse, 0x21, PT ;  /* 0x00000021a500780c */ /* 0x040fe40003f64270 */
[C---:B------:R-:W-:Y:S02]  /*14fe0*/  ISETP.GT.AND P4, PT, R165.reuse, 0x28, PT ;  /* 0x00000028a500780c */ /* 0x040fe40003f84270 */
[----:B------:R-:W-:Y:S01]  /*14ff0*/  ISETP.GT.AND P1, PT, R165, 0x29, PT ;  /* 0x00000029a500780c */ /* 0x000fe20003f24270 */
[----:B------:R-:W1:Y:S01]  /*15000*/  MUFU.TANH R120, R120 ;  /* 0x0000007800787308 */ /* 0x000e620000002400 */
[----:B------:R-:W-:Y:S02]  /*15010*/  FSEL R136, R136, -INF , P2 ;  /* 0xff80000088887808 */ /* 0x000fe40001000000 */
[----:B------:R-:W-:Y:S02]  /*15020*/  FSEL R137, R137, -INF , P3 ;  /* 0xff80000089897808 */ /* 0x000fe40001800000 */
[----:B------:R-:W-:-:S02]  /*15030*/  FSEL R140, R140, -INF , P4 ;  /* 0xff8000008c8c7808 */ /* 0x000fc40002000000 */
[----:B------:R-:W-:Y:S01]  /*15040*/  FSEL R141, R141, -INF , P1 ;  /* 0xff8000008d8d7808 */ /* 0x000fe20000800000 */
[----:B------:R-:W2:Y:S01]  /*15050*/  MUFU.TANH R121, R121 ;  /* 0x0000007900797308 */ /* 0x000ea20000002400 */
[C---:B------:R-:W-:Y:S02]  /*15060*/  ISETP.GT.AND P2, PT, R165.reuse, 0x30, PT ;  /* 0x00000030a500780c */ /* 0x040fe40003f44270 */
[C---:B------:R-:W-:Y:S02]  /*15070*/  ISETP.GT.AND P3, PT, R165.reuse, 0x31, PT ;  /* 0x00000031a500780c */ /* 0x040fe40003f64270 */
[C---:B------:R-:W-:Y:S02]  /*15080*/  ISETP.GT.AND P4, PT, R165.reuse, 0x38, PT ;  /* 0x00000038a500780c */ /* 0x040fe40003f84270 */
[----:B------:R-:W-:Y:S01]  /*15090*/  ISETP.GT.AND P1, PT, R165, 0x39, PT ;  /* 0x00000039a500780c */ /* 0x000fe20003f24270 */
[----:B------:R-:W4:Y:S01]  /*150a0*/  MUFU.TANH R124, R124 ;  /* 0x0000007c007c7308 */ /* 0x000f220000002400 */
[----:B------:R-:W-:-:S02]  /*150b0*/  FSEL R144, R144, -INF , P2 ;  /* 0xff80000090907808 */ /* 0x000fc40001000000 */
[----:B------:R-:W-:Y:S02]  /*150c0*/  FSEL R145, R145, -INF , P3 ;  /* 0xff80000091917808 */ /* 0x000fe40001800000 */
[----:B---3--:R-:W-:Y:S02]  /*150d0*/  FSEL R148, R148, -INF , P4 ;  /* 0xff80000094947808 */ /* 0x008fe40002000000 */
[----:B0-----:R-:W-:Y:S01]  /*150e0*/  FSEL R149, R149, -INF , P1 ;  /* 0xff80000095957808 */ /* 0x001fe20000800000 */
[----:B------:R-:W0:Y:S01]  /*150f0*/  MUFU.TANH R125, R125 ;  /* 0x0000007d007d7308 */ /* 0x000e220000002400 */
[C---:B------:R-:W-:Y:S02]  /*15100*/  ISETP.GT.AND P2, PT, R165.reuse, 0x40, PT ;  /* 0x00000040a500780c */ /* 0x040fe40003f44270 */
[C---:B------:R-:W-:Y:S02]  /*15110*/  ISETP.GT.AND P3, PT, R165.reuse, 0x41, PT ;  /* 0x00000041a500780c */ /* 0x040fe40003f64270 */
[----:B------:R-:W-:-:S02]  /*15120*/  ISETP.GT.AND P4, PT, R165, 0x48, PT ;  /* 0x00000048a500780c */ /* 0x000fc40003f84270 */
[----:B------:R-:W-:Y:S01]  /*15130*/  ISETP.GT.AND P1, PT, R165, 0x49, PT ;  /* 0x00000049a500780c */ /* 0x000fe20003f24270 */
[----:B------:R-:W3:Y:S01]  /*15140*/  MUFU.TANH R128, R128 ;  /* 0x0000008000807308 */ /* 0x000ee20000002400 */
[----:B-1----:R-:W-:Y:S02]  /*15150*/  FSEL R120, R120, -INF , P2 ;  /* 0xff80000078787808 */ /* 0x002fe40001000000 */
[----:B--2---:R-:W-:Y:S02]  /*15160*/  FSEL R121, R121, -INF , P3 ;  /* 0xff80000079797808 */ /* 0x004fe40001800000 */
[----:B----4-:R-:W-:Y:S02]  /*15170*/  FSEL R124, R124, -INF , P4 ;  /* 0xff8000007c7c7808 */ /* 0x010fe40002000000 */
[----:B------:R-:W-:Y:S01]  /*15180*/  ISETP.GT.AND P2, PT, R165, 0x50, PT ;  /* 0x00000050a500780c */ /* 0x000fe20003f44270 */
[----:B------:R-:W1:Y:S01]  /*15190*/  MUFU.TANH R129, R129 ;  /* 0x0000008100817308 */ /* 0x000e620000002400 */
[----:B0-----:R-:W-:-:S02]  /*151a0*/  FSEL R125, R125, -INF , P1 ;  /* 0xff8000007d7d7808 */ /* 0x001fc40000800000 */
[C---:B------:R-:W-:Y:S02]  /*151b0*/  ISETP.GT.AND P3, PT, R165.reuse, 0x51, PT ;  /* 0x00000051a500780c */ /* 0x040fe40003f64270 */
[C---:B------:R-:W-:Y:S02]  /*151c0*/  ISETP.GT.AND P4, PT, R165.reuse, 0x58, PT ;  /* 0x00000058a500780c */ /* 0x040fe40003f84270 */
[C---:B------:R-:W-:Y:S01]  /*151d0*/  ISETP.GT.AND P1, PT, R165.reuse, 0x59, PT ;  /* 0x00000059a500780c */ /* 0x040fe20003f24270 */
[----:B------:R-:W0:Y:S01]  /*151e0*/  MUFU.TANH R132, R132 ;  /* 0x0000008400847308 */ /* 0x000e220000002400 */
[----:B---3--:R-:W-:Y:S02]  /*151f0*/  FSEL R128, R128, -INF , P2 ;  /* 0xff80000080807808 */ /* 0x008fe40001000000 */
[----:B------:R-:W-:Y:S02]  /*15200*/  ISETP.GT.AND P2, PT, R165, 0x60, PT ;  /* 0x00000060a500780c */ /* 0x000fe40003f44270 */
[----:B------:R-:W-:-:S03]  /*15210*/  ISETP.GT.AND P5, PT, R14, 0x99, PT ;  /* 0x000000990e00780c */ /* 0x000fc60003fa4270 */
[----:B------:R-:W2:Y:S01]  /*15220*/  MUFU.TANH R133, R133 ;  /* 0x0000008500857308 */ /* 0x000ea20000002400 */
[----:B-1----:R-:W-:Y:S02]  /*15230*/  FSEL R129, R129, -INF , P3 ;  /* 0xff80000081817808 */ /* 0x002fe40001800000 */
[----:B------:R-:W-:-:S05]  /*15240*/  ISETP.GT.AND P3, PT, R165, 0x61, PT ;  /* 0x00000061a500780c */ /* 0x000fca0003f64270 */
[----:B------:R-:W1:Y:S01]  /*15250*/  MUFU.TANH R104, R104 ;  /* 0x0000006800687308 */ /* 0x000e620000002400 */
[----:B0-----:R-:W-:Y:S02]  /*15260*/  FSEL R132, R132, -INF , P4 ;  /* 0xff80000084847808 */ /* 0x001fe40002000000 */
[----:B------:R-:W-:-:S05]  /*15270*/  ISETP.GT.AND P4, PT, R165, 0x68, PT ;  /* 0x00000068a500780c */ /* 0x000fca0003f84270 */
[----:B------:R-:W0:Y:S01]  /*15280*/  MUFU.TANH R105, R105 ;  /* 0x0000006900697308 */ /* 0x000e220000002400 */
[----:B--2---:R-:W-:Y:S02]  /*15290*/  FSEL R133, R133, -INF , P1 ;  /* 0xff80000085857808 */ /* 0x004fe40000800000 */
[----:B------:R-:W-:-:S05]  /*152a0*/  ISETP.GT.AND P1, PT, R165, 0x69, PT ;  /* 0x00000069a500780c */ /* 0x000fca0003f24270 */
        /* <DEDUP_REMOVED lines=35> */
[----:B------:R-:W-:Y:S02]  /*154e0*/  ISETP.GT.AND P1, PT, R165, 0x99, PT ;  /* 0x00000099a500780c */ /* 0x000fe40003f24270 */
[----:B------:R-:W-:-:S03]  /*154f0*/  FMNMX.FTZ R165, R15, R216, !PT ;  /* 0x000000d80fa57209 */ /* 0x000fc60007810000 */
[----:B------:R-:W2:Y:S01]  /*15500*/  MUFU.TANH R100, R100 ;  /* 0x0000006400647308 */ /* 0x000ea20000002400 */
[----:B------:R-:W-:Y:S02]  /*15510*/  FMNMX.FTZ R165, R20, R165, !PT ;  /* 0x000000a514a57209 */ /* 0x000fe40007810000 */
[----:B-1----:R-:W-:Y:S02]  /*15520*/  FSEL R96, R96, -INF , P2 ;  /* 0xff80000060607808 */ /* 0x002fe40001000000 */
[----:B------:R-:W-:Y:S02]  /*15530*/  FMNMX.FTZ R165, R153, R165, !PT ;  /* 0x000000a599a57209 */ /* 0x000fe40007810000 */
[----:B------:R-:W-:Y:S01]  /*15540*/  ISETP.GT.AND P2, PT, R14, RZ, PT ;  /* 0x000000ff0e00720c */ /* 0x000fe20003f44270 */
[----:B------:R-:W1:Y:S01]  /*15550*/  MUFU.TANH R21, R21 ;  /* 0x0000001500157308 */ /* 0x000e620000002400 */
[----:B------:R-:W-:Y:S02]  /*15560*/  FMNMX.FTZ R165, R154, R165, !PT ;  /* 0x000000a59aa57209 */ /* 0x000fe40007810000 */
[----:B0-----:R-:W-:-:S02]  /*15570*/  FSEL R97, R97, -INF , P3 ;  /* 0xff80000061617808 */ /* 0x001fc40001800000 */
[----:B------:R-:W-:Y:S02]  /*15580*/  FMNMX.FTZ R165, R157, R165, !PT ;  /* 0x000000a59da57209 */ /* 0x000fe40007810000 */
[----:B------:R-:W-:Y:S01]  /*15590*/  ISETP.GT.AND P3, PT, R14, 0x1, PT ;  /* 0x000000010e00780c */ /* 0x000fe20003f64270 */
[----:B------:R-:W0:Y:S01]  /*155a0*/  MUFU.TANH R152, R152 ;  /* 0x0000009800987308 */ /* 0x000e220000002400 */
[----:B------:R-:W-:Y:S02]  /*155b0*/  FMNMX.FTZ R165, R158, R165, !PT ;  /* 0x000000a59ea57209 */ /* 0x000fe40007810000 */
[----:B--2---:R-:W-:Y:S02]  /*155c0*/  FSEL R100, R100, -INF , P4 ;  /* 0xff80000064647808 */ /* 0x004fe40002000000 */
[----:B------:R-:W-:Y:S02]  /*155d0*/  FMNMX.FTZ R165, R161, R165, !PT ;  /* 0x000000a5a1a57209 */ /* 0x000fe40007810000 */
[----:B------:R-:W-:Y:S01]  /*155e0*/  ISETP.GT.AND P4, PT, R14, 0x8, PT ;  /* 0x000000080e00780c */ /* 0x000fe20003f84270 */
[----:B------:R-:W2:Y:S01]  /*155f0*/  MUFU.TANH R155, R155 ;  /* 0x0000009b009b7308 */ /* 0x000ea20000002400 */
[----:B------:R-:W-:-:S02]  /*15600*/  FMNMX.FTZ R165, R162, R165, !PT ;  /* 0x000000a5a2a57209 */ /* 0x000fc40007810000 */
[----:B-1----:R-:W-:Y:S02]  /*15610*/  FSEL R21, R21, -INF , P2 ;  /* 0xff80000015157808 */ /* 0x002fe40001000000 */
[----:B------:R-:W-:Y:S02]  /*15620*/  FMNMX.FTZ R165, R136, R165, !PT ;  /* 0x000000a588a57209 */ /* 0x000fe40007810000 */
[----:B------:R-:W-:Y:S01]  /*15630*/  ISETP.GT.AND P2, PT, R14, 0x10, PT ;  /* 0x000000100e00780c */ /* 0x000fe20003f44270 */
[----:B------:R1:W3:Y:S01]  /*15640*/  MUFU.TANH R94, R166 ;  /* 0x000000a6005e7308 */ /* 0x0002e20000002400 */
[----:B------:R-:W-:Y:S02]  /*15650*/  FMNMX.FTZ R165, R137, R165, !PT ;  /* 0x000000a589a57209 */ /* 0x000fe40007810000 */
[----:B0-----:R-:W-:Y:S02]  /*15660*/  FSEL R152, R152, -INF , P3 ;  /* 0xff80000098987808 */ /* 0x001fe40001800000 */
[----:B------:R-:W-:-:S02]  /*15670*/  FMNMX.FTZ R165, R140, R165, !PT ;  /* 0x000000a58ca57209 */ /* 0x000fc40007810000 */
[----:B------:R-:W-:Y:S01]  /*15680*/  ISETP.GT.AND P3, PT, R14, 0x11, PT ;  /* 0x000000110e00780c */ /* 0x000fe20003f64270 */
[----:B------:R-:W0:Y:S01]  /*15690*/  MUFU.TANH R156, R156 ;  /* 0x0000009c009c7308 */ /* 0x000e220000002400 */
[----:B------:R-:W-:Y:S01]  /*156a0*/  FMNMX.FTZ R165, R141, R165, !PT ;  /* 0x000000a58da57209 */ /* 0x000fe20007810000 */
[----:B-1----:R-:W-:Y:S01]  /*156b0*/  IMAD.U32 R166, RZ, RZ, UR60 ;  /* 0x0000003cffa67e24 */ /* 0x002fe2000f8e00ff */
[----:B--2---:R-:W-:Y:S02]  /*156c0*/  FSEL R155, R155, -INF , P4 ;  /* 0xff8000009b9b7808 */ /* 0x004fe40002000000 */
[----:B------:R-:W-:Y:S02]  /*156d0*/  FMNMX.FTZ R165, R144, R165, !PT ;  /* 0x000000a590a57209 */ /* 0x000fe40007810000 */
[----:B------:R-:W-:Y:S01]  /*156e0*/  ISETP.GT.AND P4, PT, R14, 0x18, PT ;  /* 0x000000180e00780c */ /* 0x000fe20003f84270 */
[----:B------:R-:W1:Y:S01]  /*156f0*/  MUFU.TANH R159, R159 ;  /* 0x0000009f009f7308 */ /* 0x000e620000002400 */
[----:B------:R-:W-:-:S02]  /*15700*/  FMNMX.FTZ R165, R145, R165, !PT ;  /* 0x000000a591a57209 */ /* 0x000fc40007810000 */
[----:B---3--:R-:W-:Y:S02]  /*15710*/  FSEL R94, R94, -INF , P1 ;  /* 0xff8000005e5e7808 */ /* 0x008fe40000800000 */
[----:B------:R-:W-:Y:S02]  /*15720*/  FMNMX.FTZ R165, R148, R165, !PT ;  /* 0x000000a594a57209 */ /* 0x000fe40007810000 */
[----:B------:R-:W-:Y:S01]  /*15730*/  ISETP.GT.AND P1, PT, R14, 0x9, PT ;  /* 0x000000090e00780c */ /* 0x000fe20003f24270 */
[----:B------:R-:W2:Y:S01]  /*15740*/  MUFU.TANH R160, R160 ;  /* 0x000000a000a07308 */ /* 0x000ea20000002400 */
[----:B------:R-:W-:Y:S02]  /*15750*/  FMNMX.FTZ R165, R149, R165, !PT ;  /* 0x000000a595a57209 */ /* 0x000fe40007810000 */
[----:B0-----:R-:W-:Y:S02]  /*15760*/  FSEL R156, R156, -INF , P1 ;  /* 0xff8000009c9c7808 */ /* 0x001fe40000800000 */
[----:B------:R-:W-:-:S02]  /*15770*/  FMNMX.FTZ R165, R120, R165, !PT ;  /* 0x000000a578a57209 */ /* 0x000fc40007810000 */
[----:B------:R-:W-:Y:S01]  /*15780*/  ISETP.GT.AND P1, PT, R14, 0x19, PT ;  /* 0x000000190e00780c */ /* 0x000fe20003f24270 */
[----:B------:R-:W0:Y:S01]  /*15790*/  MUFU.TANH R163, R163 ;  /* 0x000000a300a37308 */ /* 0x000e220000002400 */
[----:B------:R-:W-:Y:S02]  /*157a0*/  FMNMX.FTZ R165, R121, R165, !PT ;  /* 0x000000a579a57209 */ /* 0x000fe40007810000 */
[----:B-1----:R-:W-:Y:S02]  /*157b0*/  FSEL R159, R159, -INF , P2 ;  /* 0xff8000009f9f7808 */ /* 0x002fe40001000000 */
[----:B------:R-:W-:Y:S02]  /*157c0*/  FMNMX.FTZ R165, R124, R165, !PT ;  /* 0x000000a57ca57209 */ /* 0x000fe40007810000 */
[----:B------:R-:W-:Y:S01]  /*157d0*/  ISETP.GT.AND P2, PT, R14, 0x20, PT ;  /* 0x000000200e00780c */ /* 0x000fe20003f44270 */
[----:B------:R-:W1:Y:S01]  /*157e0*/  MUFU.TANH R164, R164 ;  /* 0x000000a400a47308 */ /* 0x000e620000002400 */
[----:B------:R-:W-:-:S02]  /*157f0*/  FMNMX.FTZ R165, R125, R165, !PT ;  /* 0x000000a57da57209 */ /* 0x000fc40007810000 */
[----:B--2---:R-:W-:Y:S02]  /*15800*/  FSEL R160, R160, -INF , P3 ;  /* 0xff800000a0a07808 */ /* 0x004fe40001800000 */
        /* <DEDUP_REMOVED lines=30> */
[----:B------:R-:W-:Y:S02]  /*159f0*/  ISETP.GT.AND P1, PT, R14, 0x39, PT ;  /* 0x000000390e00780c */ /* 0x000fe40003f24270 */
[----:B------:R-:W-:Y:S01]  /*15a00*/  FMNMX.FTZ R165, R88, R165, !PT ;  /* 0x000000a558a57209 */ /* 0x000fe20007810000 */
        /* <DEDUP_REMOVED lines=23> */
[----:B------:R-:W2:Y:S01]  /*15b80*/  MUFU.TANH R130, R130 ;  /* 0x0000008200827308 */ /* 0x000ea20000002400 */
[----:B0-----:R-:W-:Y:S02]  /*15b90*/  FSEL R126, R126, -INF , P4 ;  /* 0xff8000007e7e7808 */ /* 0x001fe40002000000 */
        /* <DEDUP_REMOVED lines=48> */
[----:B------:R-:W-:Y:S02]  /*15ea0*/  ISETP.GT.AND P4, PT, R14, 0x98, PT ;  /* 0x000000980e00780c */ /* 0x000fe40003f84270 */
[----:B------:R-:W-:-:S03]  /*15eb0*/  FMNMX.FTZ R14, R100, R165, !PT ;  /* 0x000000a5640e7209 */ /* 0x000fc60007810000 */
[----:B------:R-:W1:Y:S01]  /*15ec0*/  MUFU.TANH R99, R99 ;  /* 0x0000006300637308 */ /* 0x000e620000002400 */
[----:B------:R-:W-:Y:S02]  /*15ed0*/  FMNMX.FTZ R14, R94, R14, !PT ;  /* 0x0000000e5e0e7209 */ /* 0x000fe40007810000 */
[----:B--2---:R-:W-:-:S03]  /*15ee0*/  FSEL R95, R95, -INF , P1 ;  /* 0xff8000005f5f7808 */ /* 0x004fc60000800000 */
[----:B------:R-:W2:Y:S02]  /*15ef0*/  SHFL.BFLY PT, R165, R14, 0x2, 0x1f ;  /* 0x0c401f000ea57f89 */ /* 0x000ea400000e0000 */
[----:B------:R-:W3:Y:S01]  /*15f00*/  MUFU.TANH R102, R102 ;  /* 0x0000006600667308 */ /* 0x000ee20000002400 */
[----:B0-----:R-:W-:-:S07]  /*15f10*/  FSEL R98, R98, -INF , P2 ;  /* 0xff80000062627808 */ /* 0x001fce0001000000 */
[----:B------:R-:W0:Y:S01]  /*15f20*/  MUFU.TANH R103, R103 ;  /* 0x0000006700677308 */ /* 0x000e220000002400 */
[----:B-1----:R-:W-:Y:S02]  /*15f30*/  FSEL R99, R99, -INF , P3 ;  /* 0xff80000063637808 */ /* 0x002fe40001800000 */
[----:B---3--:R-:W-:Y:S02]  /*15f40*/  FSEL R102, R102, -INF , P4 ;  /* 0xff80000066667808 */ /* 0x008fe40002000000 */
[----:B--2---:R-:W-:Y:S02]  /*15f50*/  FMNMX.FTZ R14, R14, R165, !PT ;  /* 0x000000a50e0e7209 */ /* 0x004fe40007810000 */
[----:B0-----:R-:W-:-:S03]  /*15f60*/  FSEL R103, R103, -INF , P5 ;  /* 0xff80000067677808 */ /* 0x001fc60002800000 */
[----:B------:R-:W0:Y:S02]  /*15f70*/  SHFL.BFLY PT, R165, R14, 0x1, 0x1f ;  /* 0x0c201f000ea57f89 */ /* 0x000e2400000e0000 */
[----:B0-----:R-:W-:-:S04]  /*15f80*/  FMNMX.FTZ R14, R14, R165, !PT ;  /* 0x000000a50e0e7209 */ /* 0x001fc80007810000 */
[C---:B------:R-:W-:Y:S01]  /*15f90*/  FSETP.NEU.FTZ.AND P6, PT, R14.reuse, -INF , PT ;  /* 0xff8000000e00780b */ /* 0x040fe20003fdd000 */
[----:B------:R-:W-:-:S03]  /*15fa0*/  FFMA.FTZ R166, R14, R166, -8 ;  /* 0xc10000000ea67423 */ /* 0x000fc600000100a6 */
[----:B------:R-:W-:Y:S02]  /*15fb0*/  FSEL R165, R14, RZ, P6 ;  /* 0x000000ff0ea57208 */ /* 0x000fe40003000000 */
[----:B------:R-:W-:Y:S02]  /*15fc0*/  FSEL R167, R166, RZ, P6 ;  /* 0x000000ffa6a77208 */ /* 0x000fe40003000000 */
[----:B------:R-:W-:Y:S01]  /*15fd0*/  FMNMX.FTZ R166, R21, R215, !PT ;  /* 0x000000d715a67209 */ /* 0x000fe20007810000 */
[----:B------:R-:W-:-:S02]  /*15fe0*/  FADD.FTZ R165, -R165, R216 ;  /* 0x000000d8a5a57221 */ /* 0x000fc40000010100 */
        /* <DEDUP_REMOVED lines=52> */
[----:B------:R-:W-:Y:S01]  /*16330*/  FFMA.FTZ R94, R94, UR60, -R167 ;  /* 0x0000003c5e5e7c23 */ /* 0x000fe200080108a7 */
[----:B------:R-:W-:Y:S01]  /*16340*/  FMNMX.FTZ R166, R150, R166, !PT ;  /* 0x000000a696a67209 */ /* 0x000fe20007810000 */
[----:B------:R-:W-:Y:S01]  /*16350*/  MUFU.EX2 R168, R104 ;  /* 0x0000006800a87308 */ /* 0x000fe20000000800 */
[----:B------:R-:W-:-:S02]  /*16360*/  FMUL.FTZ R165, R165, UR60 ;  /* 0x0000003ca5a57c20 */ /* 0x000fc40008410000 */
[----:B------:R-:W-:-:S04]  /*16370*/  FMNMX.FTZ R166, R151, R166, !PT ;  /* 0x000000a697a67209 */ /* 0x000fc80007810000 */
[----:B------:R-:W-:Y:S01]  /*16380*/  FMNMX.FTZ R166, R122, R166, !PT ;  /* 0x000000a67aa67209 */ /* 0x000fe20007810000 */
[----:B------:R-:W-:Y:S03]  /*16390*/  MUFU.EX2 R15, R15 ;  /* 0x0000000f000f7308 */ /* 0x000fe60000000800 */
[----:B------:R-:W-:-:S04]  /*163a0*/  FMNMX.FTZ R166, R123, R166, !PT ;  /* 0x000000a67ba67209 */ /* 0x000fc80007810000 */
[----:B------:R-:W-:Y:S01]  /*163b0*/  FMNMX.FTZ R166, R126, R166, !PT ;  /* 0x000000a67ea67209 */ /* 0x000fe20007810000 */
[----:B------:R-:W0:Y:S03]  /*163c0*/  MUFU.EX2 R165, R165 ;  /* 0x000000a500a57308 */ /* 0x000e260000000800 */
[----:B------:R-:W-:-:S04]  /*163d0*/  FMNMX.FTZ R166, R127, R166, !PT ;  /* 0x000000a67fa67209 */ /* 0x000fc80007810000 */
[----:B------:R-:W-:Y:S01]  /*163e0*/  FMNMX.FTZ R166, R130, R166, !PT ;  /* 0x000000a682a67209 */ /* 0x000fe20007810000 */
[----:B------:R-:W1:Y:S03]  /*163f0*/  MUFU.EX2 R20, R20 ;  /* 0x0000001400147308 */ /* 0x000e660000000800 */
[----:B------:R-:W-:-:S04]  /*16400*/  FMNMX.FTZ R166, R131, R166, !PT ;  /* 0x000000a683a67209 */ /* 0x000fc80007810000 */
[----:B------:R-:W-:Y:S01]  /*16410*/  FMNMX.FTZ R166, R134, R166, !PT ;  /* 0x000000a686a67209 */ /* 0x000fe20007810000 */
[----:B------:R-:W-:Y:S01]  /*16420*/  MUFU.EX2 R153, R153 ;  /* 0x0000009900997308 */ /* 0x000fe20000000800 */
[----:B0-----:R-:W-:-:S02]  /*16430*/  FFMA.FTZ R3, R165, R3, R15 ;  /* 0x00000003a5037223 */ /* 0x001fc4000001000f */
[----:B------:R-:W-:-:S04]  /*16440*/  FMNMX.FTZ R166, R135, R166, !PT ;  /* 0x000000a687a67209 */ /* 0x000fc80007810000 */
[----:B------:R-:W-:Y:S01]  /*16450*/  FMNMX.FTZ R166, R106, R166, !PT ;  /* 0x000000a66aa67209 */ /* 0x000fe20007810000 */
[----:B------:R-:W-:Y:S01]  /*16460*/  MUFU.EX2 R154, R154 ;  /* 0x0000009a009a7308 */ /* 0x000fe20000000800 */
[----:B-1----:R-:W-:-:S02]  /*16470*/  FADD.FTZ R3, R20, R3 ;  /* 0x0000000314037221 */ /* 0x002fc40000010000 */
        /* <DEDUP_REMOVED lines=21> */
[----:B------:R-:W-:-:S05]  /*165d0*/  FMNMX.FTZ R166, R103, R166, !PT ;  /* 0x000000a667a67209 */ /* 0x000fca0007810000 */
[----:B------:R-:W0:Y:S01]  /*165e0*/  SHFL.BFLY PT, R167, R166, 0x2, 0x1f ;  /* 0x0c401f00a6a77f89 */ /* 0x000e2200000e0000 */
[----:B------:R-:W-:Y:S08]  /*165f0*/  MUFU.EX2 R141, R141 ;  /* 0x0000008d008d7308 */ /* 0x000ff00000000800 */
[----:B------:R-:W-:Y:S08]  /*16600*/  MUFU.EX2 R144, R144 ;  /* 0x0000009000907308 */ /* 0x000ff00000000800 */
[----:B------:R-:W-:Y:S01]  /*16610*/  MUFU.EX2 R145, R145 ;  /* 0x0000009100917308 */ /* 0x000fe20000000800 */
[----:B0-----:R-:W-:-:S07]  /*16620*/  FMNMX.FTZ R167, R166, R167, !PT ;  /* 0x000000a7a6a77209 */ /* 0x001fce0007810000 */
[----:B------:R-:W-:Y:S01]  /*16630*/  MUFU.EX2 R148, R148 ;  /* 0x0000009400947308 */ /* 0x000fe20000000800 */
[----:B------:R-:W0:Y:S07]  /*16640*/  SHFL.BFLY PT, R166, R167, 0x1, 0x1f ;  /* 0x0c201f00a7a67f89 */ /* 0x000e2e00000e0000 */
[----:B------:R-:W-:Y:S08]  /*16650*/  MUFU.EX2 R149, R149 ;  /* 0x0000009500957308 */ /* 0x000ff00000000800 */
[----:B------:R-:W-:Y:S08]  /*16660*/  MUFU.EX2 R120, R120 ;  /* 0x0000007800787308 */ /* 0x000ff00000000800 */
[----:B------:R-:W-:Y:S01]  /*16670*/  MUFU.EX2 R121, R121 ;  /* 0x0000007900797308 */ /* 0x000fe20000000800 */
[----:B0-----:R-:W-:-:S02]  /*16680*/  FMNMX.FTZ R104, R167, R166, !PT ;  /* 0x000000a6a7687209 */ /* 0x001fc40007810000 */
[----:B------:R-:W-:Y:S02]  /*16690*/  MOV R167, UR60 ;  /* 0x0000003c00a77c02 */ /* 0x000fe40008000f00 */
[----:B------:R-:W-:-:S03]  /*166a0*/  FSETP.NEU.FTZ.AND P1, PT, R104, -INF , PT ;  /* 0xff8000006800780b */ /* 0x000fc60003f3d000 */
[----:B------:R-:W-:Y:S01]  /*166b0*/  MUFU.EX2 R124, R124 ;  /* 0x0000007c007c7308 */ /* 0x000fe20000000800 */
[----:B------:R-:W-:-:S01]  /*166c0*/  FFMA.FTZ R167, R104, R167, -8 ;  /* 0xc100000068a77423 */ /* 0x000fc200000100a7 */
[----:B------:R-:W-:-:S04]  /*166d0*/  FSEL R166, R104, RZ, P1 ;  /* 0x000000ff68a67208 */ /* 0x000fc80000800000 */
[----:B------:R-:W-:Y:S01]  /*166e0*/  FSEL R170, R167, RZ, P1 ;  /* 0x000000ffa7aa7208 */ /* 0x000fe20000800000 */
[----:B------:R-:W-:-:S01]  /*166f0*/  FADD.FTZ R166, -R166, R215 ;  /* 0x000000d7a6a67221 */ /* 0x000fc20000010100 */
[----:B------:R-:W-:Y:S01]  /*16700*/  IMAD R167, R189, 0x8, R18 ;  /* 0x00000008bda77824 */ /* 0x000fe200078e0212 */
[----:B------:R-:W-:Y:S02]  /*16710*/  MUFU.EX2 R125, R125 ;  /* 0x0000007d007d7308 */ /* 0x000fe40000000800 */
[----:B------:R-:W-:-:S01]  /*16720*/  FFMA.FTZ R21, R21, UR60, -R170 ;  /* 0x0000003c15157c23 */ /* 0x000fc200080108aa */
[----:B------:R-:W-:Y:S01]  /*16730*/  FMUL.FTZ R166, R166, UR60 ;  /* 0x0000003ca6a67c20 */ /* 0x000fe20008410000 */
[----:B------:R-:W-:-:S01]  /*16740*/  FFMA.FTZ R152, R152, UR60, -R170 ;  /* 0x0000003c98987c23 */ /* 0x000fc200080108aa */
[--C-:B------:R-:W-:Y:S01]  /*16750*/  FFMA.FTZ R155, R155, UR60, -R170.reuse ;  /* 0x0000003c9b9b7c23 */ /* 0x100fe200080108aa */
[----:B------:R-:W-:-:S01]  /*16760*/  FFMA.FTZ R156, R156, UR60, -R170 ;  /* 0x0000003c9c9c7c23 */ /* 0x000fc200080108aa */
[----:B------:R-:W-:Y:S01]  /*16770*/  FFMA.FTZ R159, R159, UR60, -R170 ;  /* 0x0000003c9f9f7c23 */ /* 0x000fe200080108aa */
[----:B------:R-:W-:Y:S01]  /*16780*/  MUFU.EX2 R21, R21 ;  /* 0x0000001500157308 */ /* 0x000fe20000000800 */
[----:B------:R-:W-:-:S02]  /*16790*/  VIADD R167, R167, 0x22840 ;  /* 0x00022840a7a77836 */ /* 0x000fc40000000000 */
[--C-:B------:R-:W-:Y:S01]  /*167a0*/  FFMA.FTZ R160, R160, UR60, -R170.reuse ;  /* 0x0000003ca0a07c23 */ /* 0x100fe200080108aa */
[----:B------:R-:W-:-:S01]  /*167b0*/  FFMA.FTZ R163, R163, UR60, -R170 ;  /* 0x0000003ca3a37c23 */ /* 0x000fc200080108aa */
[--C-:B------:R-:W-:Y:S01]  /*167c0*/  FFMA.FTZ R164, R164, UR60, -R170.reuse ;  /* 0x0000003ca4a47c23 */ /* 0x100fe200080108aa */
[----:B------:R-:W-:-:S01]  /*167d0*/  FFMA.FTZ R138, R138, UR60, -R170 ;  /* 0x0000003c8a8a7c23 */ /* 0x000fc200080108aa */
[----:B------:R-:W-:Y:S01]  /*167e0*/  PRMT R167, R169, 0x654, R167 ;  /* 0x00000654a9a77816 */ /* 0x000fe200000000a7 */
[----:B------:R-:W-:-:S01]  /*167f0*/  FFMA.FTZ R139, R139, UR60, -R170 ;  /* 0x0000003c8b8b7c23 */ /* 0x000fc200080108aa */
[----:B------:R-:W0:Y:S01]  /*16800*/  MUFU.EX2 R166, R166 ;  /* 0x000000a600a67308 */ /* 0x000e220000000800 */
[----:B------:R-:W-:-:S01]  /*16810*/  FFMA.FTZ R142, R142, UR60, -R170 ;  /* 0x0000003c8e8e7c23 */ /* 0x000fc200080108aa */
[----:B------:R1:W-:Y:S01]  /*16820*/  SYNCS.ARRIVE.TRANS64.RED.A1T0 RZ, [R167+URZ], RZ ;  /* 0x000000ffa7ff79a7 */ /* 0x0003e2000810043f */
        /* <DEDUP_REMOVED lines=43> */
[----:B------:R-:W-:-:S02]  /*16ae0*/  FADD.FTZ R0, R162, R0 ;  /* 0x00000000a2007221 */ /* 0x000fc40000010000 */
        /* <DEDUP_REMOVED lines=123> */
.L_x_3216:
[----:B------:R-:W-:Y:S01]  /*172a0*/  IMAD R167, R218, 0x8, R18 ;  /* 0x00000008daa77824 */ /* 0x000fe200078e0212 */
[----:B------:R-:W-:Y:S01]  /*172b0*/  ISETP.GT.AND P1, PT, R217, R13, PT ;  /* 0x0000000dd900720c */ /* 0x000fe20003f24270 */
        /* <DEDUP_REMOVED lines=108> */
[----:B------:R-:W-:Y:S01]  /*17980*/  IADD3 R217, R217, -0x1, RZ ;  /* 0xffffffffd9d97810 */ /* 0x000fe20007ffe0ff */
[----:B------:R-:W-:-:S02]  /*17990*/  IMAD.MOV.U32 R215, RZ, RZ, R104 ;  /* 0x000000ffffd77224 */ /* 0x000fc400078e0068 */
[----:B------:R-:W-:Y:S02]  /*179a0*/  IMAD.MOV.U32 R216, RZ, RZ, R14 ;  /* 0x000000ffffd87224 */ /* 0x000fe400078e000e */
[----:B------:R-:W-:Y:S02]  /*179b0*/  IMAD.MOV.U32 R221, RZ, RZ, R194 ;  /* 0x000000ffffdd7224 */ /* 0x000fe400078e00c2 */
[----:B------:R-:W-:Y:S01]  /*179c0*/  IMAD.MOV.U32 R218, RZ, RZ, R189 ;  /* 0x000000ffffda7224 */ /* 0x000fe200078e00bd */
[----:B0-----:R-:W-:Y:S06]  /*179d0*/  @P1 BRA `(.L_x_3217) ;  /* 0xffffffbc00341947 */ /* 0x001fec000383ffff */
.L_x_3205:
[----:B------:R-:W-:-:S13]  /*179e0*/  ISETP.GE.AND P1, PT, R217, R204, PT ;  /* 0x000000ccd900720c */ /* 0x000fda0003f26270 */
[----:B------:R-:W-:Y:S05]  /*179f0*/  @!P1 BRA `(.L_x_3218) ;  /* 0x0000003400f89947 */ /* 0x000fea0003800000 */
[----:B------:R-:W-:Y:S01]  /*17a00*/  IMAD.MOV.U32 R13, RZ, RZ, R104 ;  /* 0x000000ffff0d7224 */ /* 0x000fe200078e0068 */
[----:B------:R-:W-:Y:S01]  /*17a10*/  MOV R215, R194 ;  /* 0x000000c200d77202 */ /* 0x000fe20000000f00 */
[----:B------:R-:W-:Y:S02]  /*17a20*/  IMAD.MOV.U32 R198, RZ, RZ, R14 ;  /* 0x000000ffffc67224 */ /* 0x000fe400078e000e */
[----:B------:R-:W-:-:S07]  /*17a30*/  IMAD.MOV.U32 R199, RZ, RZ, R189 ;  /* 0x000000ffffc77224 */ /* 0x000fce00078e00bd */
.L_x_3230:
        /* <DEDUP_REMOVED lines=10> */
.L_x_3220:
[----:B------:R-:W-:Y:S01]  /*17ae0*/  IMAD R14, R189, 0x8, R18 ;  /* 0x00000008bd0e7824 */ /* 0x000fe200078e0212 */
[----:B------:R-:W-:-:S04]  /*17af0*/  SHF.L.U32 R15, R194, 0x1f, RZ ;  /* 0x0000001fc20f7819 */ /* 0x000fc800000006ff */
[----:B------:R0:W1:Y:S01]  /*17b00*/  SYNCS.PHASECHK.TRANS64.TRYWAIT P1, [R14+URZ+0x22830], R15 ;  /* 0x0228300f0e0075a7 */ /* 0x000062000802017f */
[----:B------:R-:W-:Y:S05]  /*17b10*/  @!P0 BRA `(.L_x_3221) ;  /* 0x0000000000048947 */ /* 0x000fea0003800000 */
[----:B------:R-:W-:Y:S01]  /*17b20*/  BPT.TRAP 0x1 ;  /* 0x000000040000795c */ /* 0x000fe20000300000 */
.L_x_3221:
[----:B------:R-:W-:Y:S04]  /*17b30*/  BSSY B0, `(.L_x_3219) ;  /* 0x0000004000007945 */ /* 0x000fe80003800000 */
[----:B-1----:R-:W-:Y:S05]  /*17b40*/  @P1 BRA `(.L_x_3222) ;  /* 0x0000000000081947 */ /* 0x002fea0003800000 */
[----:B------:R-:W1:Y:S02]  /*17b50*/  SYNCS.PHASECHK.TRANS64.TRYWAIT P1, [R14+URZ+0x22830], R15 ;  /* 0x0228300f0e0075a7 */ /* 0x000e64000802017f */
[----:B-1----:R-:W-:Y:S05]  /*17b60*/  @!P1 BRA `(.L_x_3223) ;  /* 0x0000012800489947 */ /* 0x002fea0003800000 */
.L_x_3222:
[----:B------:R-:W-:Y:S05]  /*17b70*/  BSYNC B0 ;  /* 0x0000000000007941 */ /* 0x000fea0003800000 */
.L_x_3219:
[----:B01----:R-:W0:Y:S01]  /*17b80*/  S2R R14, SR_TID.X ;  /* 0x00000000000e7919 */ /* 0x003e220000002100 */
[----:B------:R-:W-:Y:S05]  /*17b90*/  WARPSYNC.ALL ;  /* 0x0000000000007948 */ /* 0x000fea0003800000 */
[----:B------:R-:W-:Y:S01]  /*17ba0*/  IMAD R20, R189, 0x500, R12 ;  /* 0x00000500bd147824 */ /* 0x000fe200078e020c */
[----:B------:R-:W-:Y:S01]  /*17bb0*/  R2UR UR44, R4 ;  /* 0x00000000042c72ca */ /* 0x000fe200000e0000 */
[----:B------:R-:W-:Y:S01]  /*17bc0*/  IMAD.MOV.U32 R21, RZ, RZ, 0x40000040 ;  /* 0x40000040ff157424 */ /* 0x000fe200078e00ff */
[----:B------:R-:W-:Y:S01]  /*17bd0*/  R2UR UR45, R5 ;  /* 0x00000000052d72ca */ /* 0x000fe200000e0000 */
[C---:B------:R-:W-:Y:S01]  /*17be0*/  VIADD R88, R20.reuse, 0x100 ;  /* 0x0000010014587836 */ /* 0x040fe20000000000 */
        /* <DEDUP_REMOVED lines=16> */
[----:B------:R-:W-:Y:S02]  /*17cf0*/  IADD3 R90, R20, 0x102, RZ ;  /* 0x00000102145a7810 */ /* 0x000fe40007ffe0ff */
[----:B0-----:R-:W-:Y:S02]  /*17d00*/  SHF.R.U32.HI R14, RZ, 0x7, R14 ;  /* 0x00000007ff0e7819 */ /* 0x001fe4000001160e */
[----:B------:R-:W-:-:S02]  /*17d10*/  R2UR UR6, R90 ;  /* 0x000000005a0672ca */ /* 0x000fc400000e0000 */
[----:B------:R-:W-:Y:S01]  /*17d20*/  R2UR UR7, R91 ;  /* 0x000000005b0772ca */ /* 0x000fe200000e0000 */
[----:B------:R-:W-:Y:S01]  /*17d30*/  VIADD R92, R14, 0x8 ;  /* 0x000000080e5c7836 */ /* 0x000fe20000000000 */
[----:B------:R-:W-:Y:S02]  /*17d40*/  IADD3 R14, R20, 0x200, RZ ;  /* 0x00000200140e7810 */ /* 0x000fe40007ffe0ff */
[----:B------:R-:W-:Y:S01]  /*17d50*/  R2UR UR10, R88 ;  /* 0x00000000580a72ca */ /* 0x000fe200000e0000 */
[----:B------:R-:W-:Y:S01]  /*17d60*/  VIADD R88, R20, 0x202 ;  /* 0x0000020214587836 */ /* 0x000fe20000000000 */
[----:B------:R0:W-:Y:S01]  /*17d70*/  BAR.SYNC.DEFER_BLOCKING R92, 0x100 ;  /* 0x0004005c0000751d */ /* 0x0001e20000010000 */
[----:B------:R-:W-:Y:S01]  /*17d80*/  R2UR UR54, R14 ;  /* 0x000000000e3672ca */ /* 0x000fe200000e0000 */
[----:B------:R-:W-:Y:S01]  /*17d90*/  VIADD R14, R20, 0x2 ;  /* 0x00000002140e7836 */ /* 0x000fe20000000000 */
[----:B------:R-:W-:Y:S02]  /*17da0*/  R2UR UR11, R89 ;  /* 0x00000000590b72ca */ /* 0x000fe400000e0000 */
[----:B------:R-:W-:-:S02]  /*17db0*/  MOV R218, UR6 ;  /* 0x0000000600da7c02 */ /* 0x000fc40008000f00 */
[----:B------:R-:W-:Y:S01]  /*17dc0*/  MOV R216, UR7 ;  /* 0x0000000700d87c02 */ /* 0x000fe20008000f00 */
[----:B0-----:R-:W-:Y:S01]  /*17dd0*/  VIADD R92, R20, 0x4 ;  /* 0x00000004145c7836 */ /* 0x001fe20000000000 */
[----:B------:R-:W-:Y:S02]  /*17de0*/  R2UR UR9, R91 ;  /* 0x000000005b0972ca */ /* 0x000fe400000e0000 */
[----:B------:R-:W-:Y:S01]  /*17df0*/  UMOV UR6, UR10 ;  /* 0x0000000a00067c82 */ /* 0x000fe20008000000 */
[----:B------:R-:W-:Y:S01]  /*17e00*/  R2UR UR10, R88 ;  /* 0x00000000580a72ca */ /* 0x000fe200000e0000 */
[----:B------:R-:W-:Y:S01]  /*17e10*/  VIADD R88, R20, 0x402 ;  /* 0x0000040214587836 */ /* 0x000fe20000000000 */
[----:B------:R-:W-:Y:S02]  /*17e20*/  MOV R93, 0x40000040 ;  /* 0x40000040005d7802 */ /* 0x000fe40000000f00 */
[----:B------:R-:W-:Y:S01]  /*17e30*/  UMOV UR7, UR11 ;  /* 0x0000000b00077c82 */ /* 0x000fe20008000000 */
[----:B------:R-:W-:-:S02]  /*17e40*/  R2UR UR11, R89 ;  /* 0x00000000590b72ca */ /* 0x000fc400000e0000 */
[----:B------:R-:W-:Y:S01]  /*17e50*/  R2UR UR22, R92 ;  /* 0x000000005c1672ca */ /* 0x000fe200000e0000 */
[----:B------:R-:W-:Y:S01]  /*17e60*/  VIADD R92, R20, 0x6 ;  /* 0x00000006145c7836 */ /* 0x000fe20000000000 */
[----:B------:R-:W-:Y:S02]  /*17e70*/  R2UR UR23, R93 ;  /* 0x000000005d1772ca */ /* 0x000fe400000e0000 */
[----:B------:R-:W-:Y:S01]  /*17e80*/  R2UR UR4, R14 ;  /* 0x000000000e0472ca */ /* 0x000fe200000e0000 */
[----:B------:R-:W-:Y:S01]  /*17e90*/  WARPGROUP.ARRIVE ;  /* 0x00000000000079c5 */ /* 0x000fe20000000000 */
[----:B------:R-:W-:Y:S01]  /*17ea0*/  MOV R91, UR10 ;  /* 0x0000000a005b7c02 */ /* 0x000fe20008000f00 */
[----:B------:R-:W-:Y:S01]  /*17eb0*/  UMOV UR10, UR8 ;  /* 0x00000008000a7c82 */ /* 0x000fe20008000000 */
[----:B------:R-:W-:Y:S01]  /*17ec0*/  R2UR UR8, R4 ;  /* 0x00000000040872ca */ /* 0x000fe200000e0000 */
[----:B------:R-:W-:Y:S01]  /*17ed0*/  VIADD R14, R20, 0x302 ;  /* 0x00000302140e7836 */ /* 0x000fe20000000000 */
[----:B------:R-:W-:Y:S01]  /*17ee0*/  R2UR UR5, R15 ;  /* 0x000000000f0572ca */ /* 0x000fe200000e0000 */
[----:B------:R-:W-:Y:S01]  /*17ef0*/  QGMMA.64x32x32.F32.E4M3.E4M3 R152, gdesc[UR44], RZ, !UPT, gsb0 ;  /* 0x006000002c9879f3 */ /* 0x000fe2000c0008ff */
[----:B------:R-:W-:Y:S01]  /*17f00*/  MOV R90, UR11 ;  /* 0x0000000b005a7c02 */ /* 0x000fe20008000f00 */
[----:B------:R-:W-:Y:S01]  /*17f10*/  UMOV UR11, UR9 ;  /* 0x00000009000b7c82 */ /* 0x000fe20008000000 */
[----:B------:R-:W-:-:S02]  /*17f20*/  R2UR UR9, R5 ;  /* 0x00000000050972ca */ /* 0x000fc400000e0000 */
[----:B------:R-:W-:Y:S01]  /*17f30*/  R2UR UR18, R88 ;  /* 0x00000000581272ca */ /* 0x000fe200000e0000 */
[----:B------:R-:W-:Y:S01]  /*17f40*/  VIADD R88, R20, 0x204 ;  /* 0x0000020414587836 */ /* 0x000fe20000000000 */
[----:B------:R-:W-:Y:S02]  /*17f50*/  MOV R221, UR23 ;  /* 0x0000001700dd7c02 */ /* 0x000fe40008000f00 */
[----:B------:R-:W-:Y:S01]  /*17f60*/  MOV R222, UR22 ;  /* 0x0000001600de7c02 */ /* 0x000fe20008000f00 */
[----:B------:R-:W-:Y:S01]  /*17f70*/  UMOV UR22, UR4 ;  /* 0x0000000400167c82 */ /* 0x000fe20008000000 */
[----:B------:R-:W-:Y:S01]  /*17f80*/  R2UR UR30, R88 ;  /* 0x00000000581e72ca */ /* 0x000fe200000e0000 */
[----:B------:R-:W-:Y:S01]  /*17f90*/  VIADD R88, R20, 0x404 ;  /* 0x0000040414587836 */ /* 0x000fe20000000000 */
[----:B------:R-:W-:Y:S01]  /*17fa0*/  UMOV UR23, UR5 ;  /* 0x0000000500177c82 */ /* 0x000fe20008000000 */
[C---:B------:R-:W-:Y:S02]  /*17fb0*/  R2UR UR19, R89.reuse ;  /* 0x00000000591372ca */ /* 0x040fe400000e0000 */
        /* <DEDUP_REMOVED lines=27> */
[----:B------:R-:W-:Y:S02]  /*18170*/  WARPGROUP.DEPBAR.LE gsb0, 0x0 ;  /* 0x00008000000079c5 */ /* 0x000fe40000010000 */
[----:B------:R-:W-:Y:S01]  /*18180*/  WARPGROUP.ARRIVE ;  /* 0x00000000000079c5 */ /* 0x000fe20000000000 */
[----:B------:R-:W-:Y:S02]  /*18190*/  R2UR UR35, R15 ;  /* 0x000000000f2372ca */ /* 0x000fe400000e0000 */
[----:B------:R-:W-:-:S02]  /*181a0*/  R2UR UR32, R8 ;  /* 0x00000000082072ca */ /* 0x000fc400000e0000 */
[----:B------:R-:W-:Y:S01]  /*181b0*/  R2UR UR33, R9 ;  /* 0x00000000092172ca */ /* 0x000fe200000e0000 */
[----:B------:R-:W-:Y:S01]  /*181c0*/  QGMMA.64x32x32.F32.E4M3.E4M3 R136, gdesc[UR48], RZ, !UPT, gsb0 ;  /* 0x00600000308879f3 */ /* 0x000fe2000c0008ff */
[----:B------:R-:W-:Y:S02]  /*181d0*/  R2UR UR50, R88 ;  /* 0x00000000583272ca */ /* 0x000fe400000e0000 */
[----:B------:R-:W-:Y:S02]  /*181e0*/  R2UR UR51, R89 ;  /* 0x00000000593372ca */ /* 0x000fe400000e0000 */
        /* <DEDUP_REMOVED lines=8> */
[C---:B------:R-:W-:Y:S02]  /*18270*/  R2UR UR44, R6.reuse ;  /* 0x00000000062c72ca */ /* 0x040fe400000e0000 */
[----:B------:R-:W-:Y:S02]  /*18280*/  R2UR UR45, R7 ;  /* 0x00000000072d72ca */ /* 0x000fe400000e0000 */
[----:B------:R-:W-:-:S02]  /*18290*/  R2UR UR48, R6 ;  /* 0x00000000063072ca */ /* 0x000fc400000e0000 */
[----:B------:R-:W-:Y:S02]  /*182a0*/  R2UR UR49, R7 ;  /* 0x00000000073172ca */ /* 0x000fe400000e0000 */
[----:B------:R-:W-:Y:S02]  /*182b0*/  IADD3 R20, R20, 0x406, RZ ;  /* 0x0000040614147810 */ /* 0x000fe40007ffe0ff */
        /* <DEDUP_REMOVED lines=78> */
.L_x_3225:
[----:B------:R-:W-:Y:S01]  /*187a0*/  SHF.L.U32 R14, R215, 0x1f, RZ ;  /* 0x0000001fd70e7819 */ /* 0x000fe200000006ff */
[----:B------:R-:W-:-:S04]  /*187b0*/  IMAD R15, R199, 0x8, R18 ;  /* 0x00000008c70f7824 */ /* 0x000fc800078e0212 */
[----:B------:R0:W1:Y:S01]  /*187c0*/  SYNCS.PHASECHK.TRANS64.TRYWAIT P1, [R15+URZ+0x22850], R14 ;  /* 0x0228500e0f0075a7 */ /* 0x000062000802017f */
[----:B------:R-:W-:Y:S05]  /*187d0*/  @!P0 BRA `(.L_x_3226) ;  /* 0x0000000000048947 */ /* 0x000fea0003800000 */
[----:B------:R-:W-:Y:S01]  /*187e0*/  BPT.TRAP 0x1 ;  /* 0x000000040000795c */ /* 0x000fe20000300000 */
.L_x_3226:
[----:B-1----:R-:W-:Y:S05]  /*187f0*/  @P1 BRA `(.L_x_3224) ;  /* 0x0000000000081947 */ /* 0x002fea0003800000 */
[----:B------:R-:W1:Y:S02]  /*18800*/  SYNCS.PHASECHK.TRANS64.TRYWAIT P1, [R15+URZ+0x22850], R14 ;  /* 0x0228500e0f0075a7 */ /* 0x000e64000802017f */
[----:B-1----:R-:W-:Y:S05]  /*18810*/  @!P1 BRA `(.L_x_3227) ;  /* 0x0000011c00309947 */ /* 0x002fea0003800000 */
.L_x_3224:
        /* <DEDUP_REMOVED lines=8> */
[----:B------:R-:W-:Y:S02]  /*188a0*/  R2UR UR7, R15 ;  /* 0x000000000f0772ca */ /* 0x000fe400000e0000 */
[----:B------:R-:W-:Y:S02]  /*188b0*/  LOP3.LUT R14, R14, 0x10000, RZ, 0xfc, !PT ;  /* 0x000100000e0e7812 */ /* 0x000fe400078efcff */
[----:B------:R-:W-:-:S03]  /*188c0*/  MOV R15, 0xc0000010 ;  /* 0xc0000010000f7802 */ /* 0x000fc60000000f00 */
        /* <DEDUP_REMOVED lines=35> */
.L_x_3228:
[C---:B------:R-:W-:Y:S01]  /*18b00*/  FMUL.FTZ R15, R2.reuse, R152 ;  /* 0x00000098020f7220 */ /* 0x040fe20000410000 */
[C---:B------:R-:W-:Y:S01]  /*18b10*/  FMUL.FTZ R20, R2.reuse, R153 ;  /* 0x0000009902147220 */ /* 0x040fe20000410000 */
[C---:B------:R-:W-:Y:S01]  /*18b20*/  FMUL.FTZ R153, R2.reuse, R156 ;  /* 0x0000009c02997220 */ /* 0x040fe20000410000 */
[----:B0-----:R-:W-:Y:S02]  /*18b30*/  IMAD R14, R189, 0x8, R18 ;  /* 0x00000008bd0e7824 */ /* 0x001fe400078e0212 */
[C---:B------:R-:W-:Y:S01]  /*18b40*/  FMUL.FTZ R156, R2.reuse, R159 ;  /* 0x0000009f029c7220 */ /* 0x040fe20000410000 */
[C---:B------:R-:W-:Y:S01]  /*18b50*/  FMUL.FTZ R21, R2.reuse, R154 ;  /* 0x0000009a02157220 */ /* 0x040fe20000410000 */
[----:B------:R-:W0:Y:S01]  /*18b60*/  MUFU.TANH R15, R15 ;  /* 0x0000000f000f7308 */ /* 0x000e220000002400 */
[C---:B------:R-:W-:Y:S01]  /*18b70*/  FMUL.FTZ R159, R2.reuse, R162 ;  /* 0x000000a2029f7220 */ /* 0x040fe20000410000 */
[C---:B------:R-:W-:Y:S01]  /*18b80*/  FMUL.FTZ R154, R2.reuse, R157 ;  /* 0x0000009d029a7220 */ /* 0x040fe20000410000 */
[----:B------:R-:W-:Y:S01]  /*18b90*/  FMUL.FTZ R162, R2, R165 ;  /* 0x000000a502a27220 */ /* 0x000fe20000410000 */
[----:B------:R-:W-:-:S02]  /*18ba0*/  VIADD R14, R14, 0x22840 ;  /* 0x000228400e0e7836 */ /* 0x000fc40000000000 */
[C---:B------:R-:W-:Y:S01]  /*18bb0*/  FMUL.FTZ R157, R2.reuse, R160 ;  /* 0x000000a0029d7220 */ /* 0x040fe20000410000 */
[----:B------:R-:W-:Y:S02]  /*18bc0*/  IMAD.U32 R165, RZ, RZ, UR61 ;  /* 0x0000003dffa57e24 */ /* 0x000fe4000f8e00ff */
[C---:B------:R-:W-:Y:S01]  /*18bd0*/  FMUL.FTZ R152, R2.reuse, R155 ;  /* 0x0000009b02987220 */ /* 0x040fe20000410000 */
[----:B------:R-:W1:Y:S01]  /*18be0*/  MUFU.TANH R20, R20 ;  /* 0x0000001400147308 */ /* 0x000e620000002400 */
[C---:B------:R-:W-:Y:S01]  /*18bf0*/  FMUL.FTZ R155, R2.reuse, R158 ;  /* 0x0000009e029b7220 */ /* 0x040fe20000410000 */
[C---:B------:R-:W-:Y:S01]  /*18c00*/  FMUL.FTZ R158, R2.reuse, R161 ;  /* 0x000000a1029e7220 */ /* 0x040fe20000410000 */
[----:B------:R-:W-:Y:S01]  /*18c10*/  PRMT R14, R165, 0x654, R14 ;  /* 0x00000654a50e7816 */ /* 0x000fe2000000000e */
[C---:B------:R-:W-:Y:S01]  /*18c20*/  FMUL.FTZ R161, R2.reuse, R164 ;  /* 0x000000a402a17220 */ /* 0x040fe20000410000 */
[C---:B------:R-:W-:Y:S01]  /*18c30*/  FMUL.FTZ R136, R2.reuse, R136 ;  /* 0x0000008802887220 */ /* 0x040fe20000410000 */
[C---:B------:R-:W-:Y:S01]  /*18c40*/  FMUL.FTZ R137, R2.reuse, R137 ;  /* 0x0000008902897220 */ /* 0x040fe20000410000 */
[----:B------:R0:W-:Y:S01]  /*18c50*/  SYNCS.ARRIVE.TRANS64.RED.A1T0 RZ, [R14+URZ], RZ ;  /* 0x000000ff0eff79a7 */ /* 0x0001e2000810043f */
[----:B------:R-:W2:Y:S01]  /*18c60*/  MUFU.TANH R153, R153 ;  /* 0x0000009900997308 */ /* 0x000ea20000002400 */
[C---:B------:R-:W-:Y:S01]  /*18c70*/  FMUL.FTZ R140, R2.reuse, R140 ;  /* 0x0000008c028c7220 */ /* 0x040fe20000410000 */
[C---:B------:R-:W-:Y:S01]  /*18c80*/  FMUL.FTZ R141, R2.reuse, R141 ;  /* 0x0000008d028d7220 */ /* 0x040fe20000410000 */
[C---:B------:R-:W-:Y:S01]  /*18c90*/  FMUL.FTZ R144, R2.reuse, R144 ;  /* 0x0000009002907220 */ /* 0x040fe20000410000 */
[C---:B------:R-:W-:Y:S01]  /*18ca0*/  FMUL.FTZ R145, R2.reuse, R145 ;  /* 0x0000009102917220 */ /* 0x040fe20000410000 */
[C---:B------:R-:W-:Y:S01]  /*18cb0*/  FMUL.FTZ R148, R2.reuse, R148 ;  /* 0x0000009402947220 */ /* 0x040fe20000410000 */
[C---:B------:R-:W-:Y:S01]  /*18cc0*/  FMUL.FTZ R149, R2.reuse, R149 ;  /* 0x0000009502957220 */ /* 0x040fe20000410000 */
[----:B0-----:R-:W-:Y:S01]  /*18cd0*/  FMNMX.FTZ R14, R15, R198, !PT ;  /* 0x000000c60f0e7209 */ /* 0x001fe20007810000 */
[----:B------:R-:W0:Y:S01]  /*18ce0*/  MUFU.TANH R154, R154 ;  /* 0x0000009a009a7308 */ /* 0x000e220000002400 */
[C---:B------:R-:W-:Y:S01]  /*18cf0*/  FMUL.FTZ R120, R2.reuse, R120 ;  /* 0x0000007802787220 */ /* 0x040fe20000410000 */
[----:B------:R-:W-:Y:S01]  /*18d00*/  FMUL.FTZ R121, R2, R121 ;  /* 0x0000007902797220 */ /* 0x000fe20000410000 */
[----:B-1----:R-:W-:Y:S01]  /*18d10*/  FMNMX.FTZ R14, R20, R14, !PT ;  /* 0x0000000e140e7209 */ /* 0x002fe20007810000 */
        /* <DEDUP_REMOVED lines=226> */
[----:B------:R-:W-:-:S01]  /*19b40*/  FADD.FTZ R13, -R104, R13 ;  /* 0x0000000d680d7221 */ /* 0x000fc20000010100 */
[----:B------:R-:W-:Y:S02]  /*19b50*/  FFMA.FTZ R103, R104, R103, -8 ;  /* 0xc100000068677423 */ /* 0x000fe40000010067 */
[----:B------:R-:W-:-:S01]  /*19b60*/  FFMA.FTZ R15, R15, UR60, -R168 ;  /* 0x0000003c0f0f7c23 */ /* 0x000fc200080108a8 */
[----:B------:R-:W-:Y:S01]  /*19b70*/  FMUL.FTZ R13, R13, UR60 ;  /* 0x0000003c0d0d7c20 */ /* 0x000fe20008410000 */
[----:B------:R-:W-:-:S01]  /*19b80*/  FFMA.FTZ R21, R21, UR60, -R103 ;  /* 0x0000003c15157c23 */ /* 0x000fc20008010867 */
[----:B------:R-:W-:Y:S01]  /*19b90*/  FFMA.FTZ R20, R20, UR60, -R168 ;  /* 0x0000003c14147c23 */ /* 0x000fe200080108a8 */
[----:B------:R-:W-:-:S01]  /*19ba0*/  FFMA.FTZ R152, R152, UR60, -R103 ;  /* 0x0000003c98987c23 */ /* 0x000fc20008010867 */
[----:B------:R-:W-:Y:S01]  /*19bb0*/  FFMA.FTZ R153, R153, UR60, -R168 ;  /* 0x0000003c99997c23 */ /* 0x000fe200080108a8 */
        /* <DEDUP_REMOVED lines=48> */
[----:B------:R-:W3:Y:S01]  /*19ec0*/  MUFU.EX2 R155, R155 ;  /* 0x0000009b009b7308 */ /* 0x000ee20000000800 */
[----:B------:R-:W-:-:S01]  /*19ed0*/  FFMA.FTZ R102, R102, UR60, -R103 ;  /* 0x0000003c66667c23 */ /* 0x000fc20008010867 */
[----:B------:R-:W-:Y:S01]  /*19ee0*/  FFMA.FTZ R103, R166, UR60, -R103 ;  /* 0x0000003ca6677c23 */ /* 0x000fe20008010867 */
[----:B0-----:R-:W-:-:S01]  /*19ef0*/  FADD.FTZ R3, R20, R3 ;  /* 0x0000000314037221 */ /* 0x001fc20000010000 */
[----:B------:R-:W-:Y:S01]  /*19f00*/  FFMA.FTZ R162, R162, UR60, -R168 ;  /* 0x0000003ca2a27c23 */ /* 0x000fe200080108a8 */
[----:B--2---:R-:W-:-:S01]  /*19f10*/  FADD.FTZ R166, R152, R0 ;  /* 0x0000000098a67221 */ /* 0x004fc20000010000 */
        /* <DEDUP_REMOVED lines=11> */
[----:B---3--:R-:W-:-:S01]  /*19fd0*/  FADD.FTZ R3, R155, R166 ;  /* 0x000000a69b037221 */ /* 0x008fc20000010000 */
        /* <DEDUP_REMOVED lines=172> */
.L_x_3229:
        /* <DEDUP_REMOVED lines=116> */
.L_x_3218:
[----:B------:R-:W-:Y:S05]  /*1b1e0*/  WARPSYNC.ALL ;  /* 0x0000000000007948 */ /* 0x000fea0003800000 */
[----:B------:R-:W-:Y:S06]  /*1b1f0*/  BAR.ARV 0x8, 0x180 ;  /* 0x0206000000007b1d */ /* 0x000fec0000002000 */
[----:B------:R-:W-:Y:S05]  /*1b200*/  @!P0 BRA `(.L_x_3231) ;  /* 0x0000000000048947 */ /* 0x000fea0003800000 */
[----:B------:R-:W-:Y:S01]  /*1b210*/  BPT.TRAP 0x1 ;  /* 0x000000040000795c */ /* 0x000fe20000300000 */
.L_x_3231:
[----:B------:R-:W-:Y:S01]  /*1b220*/  IMAD R11, R189, 0x8, R18 ;  /* 0x00000008bd0b7824 */ /* 0x000fe200078e0212 */
[----:B------:R-:W-:-:S04]  /*1b230*/  SHF.L.U32 R2, R194, 0x1f, RZ ;  /* 0x0000001fc2027819 */ /* 0x000fc800000006ff */
[----:B------:R0:W1:Y:S01]  /*1b240*/  SYNCS.PHASECHK.TRANS64.TRYWAIT P1, [R11+URZ+0x22850], R2 ;  /* 0x022850020b0075a7 */ /* 0x000062000802017f */
[----:B------:R-:W-:Y:S05]  /*1b250*/  @!P0 BRA `(.L_x_3232) ;  /* 0x0000000000048947 */ /* 0x000fea0003800000 */
[----:B------:R-:W-:Y:S01]  /*1b260*/  BPT.TRAP 0x1 ;  /* 0x000000040000795c */ /* 0x000fe20000300000 */
.L_x_3232:
[----:B------:R-:W-:-:S04]  /*1b270*/  IADD3 R18, R18, 0x400, RZ ;  /* 0x0000040012127810 */ /* 0x000fc80007ffe0ff */
[----:B------:R-:W-:-:S04]  /*1b280*/  SHF.R.U32.HI R18, RZ, 0x4, R18 ;  /* 0x00000004ff127819 */ /* 0x000fc80000011612 */
[----:B------:R-:W-:-:S04]  /*1b290*/  LOP3.LUT R18, R18, 0x3fff, RZ, 0xc0, !PT ;  /* 0x00003fff12127812 */ /* 0x000fc800078ec0ff */
[----:B------:R-:W-:Y:S01]  /*1b2a0*/  LOP3.LUT R18, R18, 0x10000, RZ, 0xfc, !PT ;  /* 0x0001000012127812 */ /* 0x000fe200078efcff */
[----:B-1----:R-:W-:Y:S06]  /*1b2b0*/  @P1 BRA `(.L_x_3233) ;  /* 0x0000000000081947 */ /* 0x002fec0003800000 */
[----:B------:R-:W1:Y:S02]  /*1b2c0*/  SYNCS.PHASECHK.TRANS64.TRYWAIT P1, [R11+URZ+0x22850], R2 ;  /* 0x022850020b0075a7 */ /* 0x000e64000802017f */
[----:B-1----:R-:W-:Y:S05]  /*1b2d0*/  @!P1 BRA `(.L_x_3234) ;  /* 0x000000f000949947 */ /* 0x002fea0003800000 */
.L_x_3233:
        /* <DEDUP_REMOVED lines=44> */
[----:B0-----:R-:W0:Y:S01]  /*1b5a0*/  SHFL.BFLY PT, R7, R0, 0x2, 0x1f ;  /* 0x0c401f0000077f89 */ /* 0x001e2200000e0000 */
[----:B------:R-:W-:-:S02]  /*1b5b0*/  WARPGROUP.DEPBAR.LE gsb0, 0x0 ;  /* 0x00008000000079c5 */ /* 0x000fc40000010000 */
[----:B------:R-:W-:-:S06]  /*1b5c0*/  WARPGROUP.ARRIVE ;  /* 0x00000000000079c5 */ /* 0x000fcc0000000000 */
[----:B------:R-:W-:Y:S01]  /*1b5d0*/  QGMMA.64x128x32.F32.E4M3.E4M3 R24, R172, gdesc[UR4], R24, gsb0 ;  /* 0x01e00004ac187df3 */ /* 0x000fe20008000818 */
[----:B------:R-:W-:Y:S02]  /*1b5e0*/  R2UR UR6, R4 ;  /* 0x00000000040672ca */ /* 0x000fe400000e0000 */
[----:B------:R-:W-:Y:S01]  /*1b5f0*/  R2UR UR7, R5 ;  /* 0x00000000050772ca */ /* 0x000fe200000e0000 */
[----:B-1----:R-:W-:-:S01]  /*1b600*/  FADD.FTZ R8, R8, R3 ;  /* 0x0000000308087221 */ /* 0x002fc20000010000 */
[----:B0-----:R-:W-:-:S04]  /*1b610*/  FADD.FTZ R7, R7, R0 ;  /* 0x0000000007077221 */ /* 0x001fc80000010000 */
        /* <DEDUP_REMOVED lines=10> */
[----:B------:R0:W-:Y:S01]  /*1b6c0*/  @P1 MUFU.RCP R3, R5 ;  /* 0x0000000500031308 */ /* 0x0001e20000001000 */
[----:B------:R-:W-:Y:S01]  /*1b6d0*/  FSETP.NE.FTZ.AND P1, PT, R6, RZ, PT ;  /* 0x000000ff0600720b */ /* 0x000fe20003f35000 */
[----:B------:R-:W-:Y:S01]  /*1b6e0*/  IMAD.MOV.U32 R7, RZ, RZ, RZ ;  /* 0x000000ffff077224 */ /* 0x000fe200078e00ff */
[----:B------:R-:W-:Y:S02]  /*1b6f0*/  WARPGROUP.DEPBAR.LE gsb0, 0x0 ;  /* 0x00008000000079c5 */ /* 0x000fe40000010000 */
[----:B------:R-:W-:-:S06]  /*1b700*/  WARPGROUP.ARRIVE ;  /* 0x00000000000079c5 */ /* 0x000fcc0000000000 */
[----:B------:R-:W-:Y:S01]  /*1b710*/  QGMMA.64x128x32.F32.E4M3.E4M3 R24, R168, gdesc[UR4], R24, gsb0 ;  /* 0x01e00004a8187df3 */ /* 0x000fe20008000818 */
[----:B------:R-:W1:Y:S08]  /*1b720*/  @P2 MUFU.LG2 R0, R9 ;  /* 0x0000000900002308 */ /* 0x000e700000000c00 */
[----:B------:R-:W3:Y:S01]  /*1b730*/  @P3 MUFU.LG2 R4, R4 ;  /* 0x0000000400043308 */ /* 0x000ee20000000c00 */
[----:B------:R-:W-:-:S07]  /*1b740*/  MOV R8, UR60 ;  /* 0x0000003c00087c02 */ /* 0x000fce0008000f00 */
[----:B------:R-:W4:Y:S01]  /*1b750*/  @P1 MUFU.RCP R7, R6 ;  /* 0x0000000600071308 */ /* 0x000f220000001000 */
[----:B------:R-:W-:Y:S02]  /*1b760*/  IMAD.U32 R10, RZ, RZ, UR60 ;  /* 0x0000003cff0a7e24 */ /* 0x000fe4000f8e00ff */
[----:B0-----:R-:W-:Y:S01]  /*1b770*/  @P2 FMUL.FTZ R5, R8, 0.69314718246459960938 ;  /* 0x3f31721808052820 */ /* 0x001fe20000410000 */
[----:B-1----:R-:W-:Y:S01]  /*1b780*/  @P2 FMUL.FTZ R0, R0, 0.69314718246459960938 ;  /* 0x3f31721800002820 */ /* 0x002fe20000410000 */
[----:B------:R-:W-:Y:S01]  /*1b790*/  @P3 FMUL.FTZ R8, R10, 0.69314718246459960938 ;  /* 0x3f3172180a083820 */ /* 0x000fe20000410000 */
[----:B------:R-:W-:Y:S02]  /*1b7a0*/  IMAD.MOV.U32 R88, RZ, RZ, -0x800000 ;  /* 0xff800000ff587424 */ /* 0x000fe400078e00ff */
[----:B---3--:R-:W-:Y:S01]  /*1b7b0*/  @P3 FMUL.FTZ R9, R4, 0.69314718246459960938 ;  /* 0x3f31721804093820 */ /* 0x008fe20000410000 */
[----:B------:R-:W-:Y:S02]  /*1b7c0*/  IMAD.MOV.U32 R89, RZ, RZ, -0x800000 ;  /* 0xff800000ff597424 */ /* 0x000fe400078e00ff */
[----:B------:R-:W-:Y:S01]  /*1b7d0*/  @P2 FFMA.FTZ R88, R5, R14, R0 ;  /* 0x0000000e05582223 */ /* 0x000fe20000010000 */
[----:B--2---:R-:W-:Y:S01]  /*1b7e0*/  FMUL.FTZ R5, R3, R2 ;  /* 0x0000000203057220 */ /* 0x004fe20000410000 */
[----:B------:R-:W-:Y:S01]  /*1b7f0*/  @P3 FFMA.FTZ R89, R8, R104, R9 ;  /* 0x0000006808593223 */ /* 0x000fe20000010009 */
[----:B----4-:R-:W-:Y:S01]  /*1b800*/  FMUL.FTZ R7, R7, R2 ;  /* 0x0000000207077220 */ /* 0x010fe20000410000 */
[----:B------:R-:W-:-:S02]  /*1b810*/  WARPGROUP.DEPBAR.LE gsb0, 0x0 ;  /* 0x00008000000079c5 */ /* 0x000fc40000010000 */
[----:B------:R-:W-:Y:S05]  /*1b820*/  @!P0 BRA `(.L_x_3235) ;  /* 0x0000000000048947 */ /* 0x000fea0003800000 */
[----:B------:R-:W-:Y:S01]  /*1b830*/  BPT.TRAP 0x1 ;  /* 0x000000040000795c */ /* 0x000fe20000300000 */
.L_x_3235:
[----:B------:R-:W2:Y:S01]  /*1b840*/  LDL.LU R0, [R1+0x28] ;  /* 0x0000280001007983 */ /* 0x000ea20000300800 */
[----:B------:R-:W-:Y:S02]  /*1b850*/  IMAD.U32 R3, RZ, RZ, UR61 ;  /* 0x0000003dff037e24 */ /* 0x000fe4000f8e00ff */
[-C--:B------:R-:W-:Y:S01]  /*1b860*/  FMUL.FTZ R126, R53, R5.reuse ;  /* 0x00000005357e7220 */ /* 0x080fe20000410000 */
[----:B------:R-:W-:Y:S02]  /*1b870*/  VIADD R189, R189, 0x1 ;  /* 0x00000001bdbd7836 */ /* 0x000fe40000000000 */
        /* <DEDUP_REMOVED lines=68> */
[----:B------:R-:W-:Y:S01]  /*1bcc0*/  FMUL.FTZ R3, R36, R5 ;  /* 0x0000000524037220 */ /* 0x000fe20000410000 */
[----:B------:R-:W-:Y:S01]  /*1bcd0*/  SEL R5, RZ, 0x1, P1 ;  /* 0x00000001ff057807 */ /* 0x000fe20000800000 */
[----:B------:R0:W-:Y:S03]  /*1bce0*/  SYNCS.ARRIVE.TRANS64.RED.A1T0 RZ, [R4+URZ], RZ ;  /* 0x000000ff04ff79a7 */ /* 0x0001e6000810043f */
[----:B------:R-:W-:Y:S01]  /*1bcf0*/  UIADD3 UR4, UR4, 0x1, URZ ;  /* 0x0000000104047890 */ /* 0x000fe2000fffe03f */
[----:B------:R-:W-:-:S05]  /*1bd00*/  LOP3.LUT R194, R194, R5, RZ, 0x3c, !PT ;  /* 0x00000005c2c27212 */ /* 0x000fca00078e3cff */
[----:B0-----:R-:W-:-:S05]  /*1bd10*/  MOV R4, UR4 ;  /* 0x0000000400047c02 */ /* 0x001fca0008000f00 */
[----:B------:R1:W-:Y:S02]  /*1bd20*/  STL [R1+0x28], R4 ;  /* 0x0000280401007387 */ /* 0x0003e40000100800 */
.L_x_3165:
[----:B------:R-:W-:Y:S05]  /*1bd30*/  WARPSYNC.ALL ;  /* 0x0000000000007948 */ /* 0x000fea0003800000 */
[----:B------:R-:W2:Y:S08]  /*1bd40*/  S2UR UR61, SR_CgaCtaId ;  /* 0x00000000003d79c3 */ /* 0x000eb00000008800 */
[----:B------:R-:W-:Y:S01]  /*1bd50*/  BAR.SYNC.DEFER_BLOCKING 0x5, 0x180 ;  /* 0x0146000000007b1d */ /* 0x000fe20000010000 */
[----:B------:R-:W-:-:S05]  /*1bd60*/  ISETP.NE.AND P1, PT, R213, RZ, PT ;  /* 0x000000ffd500720c */ /* 0x000fca0003f25270 */
[----:B------:R-:W-:Y:S01]  /*1bd70*/  UMOV UR4, 0x400 ;  /* 0x0000040000047882 */ /* 0x000fe20000000000 */
[----:B------:R-:W-:Y:S07]  /*1bd80*/  BSSY B0, `(.L_x_3236) ;  /* 0x0000441000007945 */ /* 0x000fee0003800000 */
[----:B------:R-:W3:Y:S01]  /*1bd90*/  @!P1 LDC R213, c[0x0][0xad4] ;  /* 0x0002b500ffd59b82 */ /* 0x000ee20000000800 */
[----:B--2---:R-:W-:-:S06]  /*1bda0*/  ULEA UR4, UR61, UR4, 0x18 ;  /* 0x000000043d047291 */ /* 0x004fcc000f8ec03f */
[----:B------:R-:W-:-:S05]  /*1bdb0*/  IMAD.U32 R18, RZ, RZ, UR4 ;  /* 0x00000004ff127e24 */ /* 0x000fca000f8e00ff */
[----:B-1----:R1:W2:Y:S01]  /*1bdc0*/  LDS.128 R4, [R18+0x228d0] ;  /* 0x0228d00012047984 */ /* 0x0022a20000000c00 */
[----:B------:R-:W-:Y:S06]  /*1bdd0*/  BAR.ARV 0x4, 0x180 ;  /* 0x0106000000007b1d */ /* 0x000fec0000002000 */
[----:B------:R-:W-:Y:S05]  /*1bde0*/  @P0 BRA `(.L_x_3237) ;  /* 0x0000003400ac0947 */ /* 0x000fea0003800000 */
[----:B------:R-:W4:Y:S01]  /*1bdf0*/  LDL R21, [R1+0x40] ;  /* 0x0000400001157983 */ /* 0x000f220000100800 */
[----:B------:R-:W-:Y:S01]  /*1be00*/  ULDC.64 UR4, c[0x4][0x38] ;  /* 0x01000e0000047ab9 */ /* 0x000fe20000000a00 */
[----:B-----5:R-:W2:Y:S01]  /*1be10*/  S2R R24, SR_TID.X ;  /* 0x0000000000187919 */ /* 0x020ea20000002100 */
[----:B0-----:R-:W0:Y:S01]  /*1be20*/  S2R R13, SR_SWINHI ;  /* 0x00000000000d7919 */ /* 0x001e220000002f00 */
[----:B--2---:R-:W-:Y:S01]  /*1be30*/  IMAD.SHL.U32 R4, R24, 0x4, RZ ;  /* 0x0000000418047824 */ /* 0x004fe200078e00ff */
[----:B------:R-:W-:Y:S02]  /*1be40*/  MOV R62, R18 ;  /* 0x00000012003e7202 */ /* 0x000fe40000000f00 */
[----:B0-----:R-:W-:Y:S02]  /*1be50*/  MOV R63, R13 ;  /* 0x0000000d003f7202 */ /* 0x001fe40000000f00 */
[----:B------:R-:W-:-:S04]  /*1be60*/  LOP3.LUT R4, R4, 0xc, RZ, 0xc0, !PT ;  /* 0x0000000c04047812 */ /* 0x000fc800078ec0ff */
[----:B------:R-:W-:-:S05]  /*1be70*/  IADD3 R8, P0, R4, UR4, RZ ;  /* 0x0000000404087c10 */ /* 0x000fca000ff1e0ff */
[----:B------:R-:W-:Y:S01]  /*1be80*/  IMAD.X R9, RZ, RZ, UR5, P0 ;  /* 0x00000005ff097e24 */ /* 0x000fe200080e06ff */
[----:B------:R-:W-:-:S04]  /*1be90*/  LOP3.LUT P0, R4, R24, 0x3, RZ, 0xc0, !PT ;  /* 0x0000000318047812 */ /* 0x000fc8000780c0ff */
[----:B------:R-:W-:-:S04]  /*1bea0*/  ISETP.EQ.OR P0, PT, R4, 0x3, !P0 ;  /* 0x000000030400780c */ /* 0x000fc80004702670 */
[----:B------:R-:W-:Y:S02]  /*1beb0*/  SEL R13, R15, R14, P0 ;  /* 0x0000000e0f0d7207 */ /* 0x000fe40000000000 */
[----:B------:R-:W-:Y:S01]  /*1bec0*/  SEL R4, R14, R15, P0 ;  /* 0x0000000f0e047207 */ /* 0x000fe20000000000 */
[----:B------:R-:W-:Y:S02]  /*1bed0*/  ULDC.64 UR6, c[0x0][0x208] ;  /* 0x0000820000067ab9 */ /* 0x000fe40000000a00 */
[----:B------:R0:W5:Y:S01]  /*1bee0*/  LDG.E.CONSTANT R8, desc[UR6][R8.64] ;  /* 0x0000000608087981 */ /* 0x000162000c1e9900 */
[----:B------:R-:W-:Y:S01]  /*1bef0*/  UMOV UR4, 0xffffffff ;  /* 0xffffffff00047882 */ /* 0x000fe20000000000 */
[----:B----4-:R-:W-:-:S03]  /*1bf00*/  IMAD.WIDE R38, R21, 0x2, R62 ;  /* 0x0000000215267825 */ /* 0x010fc600078e023e */
[C---:B------:R-:W-:Y:S02]  /*1bf10*/  IADD3 R107, P5, R38.reuse, 0x4060, RZ ;  /* 0x00004060266b7810 */ /* 0x040fe40007fbe0ff */
[----:B------:R-:W-:Y:S02]  /*1bf20*/  IADD3 R37, P1, R38, 0x4040, RZ ;  /* 0x0000404026257810 */ /* 0x000fe40007f3e0ff */
[----:B------:R-:W-:Y:S02]  /*1bf30*/  LOP3.LUT R106, R107, 0x380, RZ, 0xc0, !PT ;  /* 0x000003806b6a7812 */ /* 0x000fe400078ec0ff */
[----:B------:R-:W-:Y:S02]  /*1bf40*/  LOP3.LUT R36, R37, 0x380, RZ, 0xc0, !PT ;  /* 0x0000038025247812 */ /* 0x000fe400078ec0ff */
[----:B------:R-:W-:Y:S02]  /*1bf50*/  SHF.R.U64 R106, R106, 0x3, RZ ;  /* 0x000000036a6a7819 */ /* 0x000fe400000012ff */
[----:B------:R-:W-:-:S02]  /*1bf60*/  SHF.R.U64 R36, R36, 0x3, RZ ;  /* 0x0000000324247819 */ /* 0x000fc400000012ff */
[----:B------:R-:W-:Y:S02]  /*1bf70*/  SEL R21, R2, R25, P0 ;  /* 0x0000001902157207 */ /* 0x000fe40000000000 */
[----:B------:R-:W-:Y:S01]  /*1bf80*/  LOP3.LUT R106, R106, R107, RZ, 0x3c, !PT ;  /* 0x0000006b6a6a7212 */ /* 0x000fe200078e3cff */
[--C-:B------:R-:W-:Y:S01]  /*1bf90*/  IMAD.X R107, RZ, RZ, R39.reuse, P5 ;  /* 0x000000ffff6b7224 */ /* 0x100fe200028e0627 */
[----:B------:R-:W-:Y:S01]  /*1bfa0*/  LOP3.LUT R36, R36, R37, RZ, 0x3c, !PT ;  /* 0x0000002524247212 */ /* 0x000fe200078e3cff */
[----:B------:R-:W-:Y:S01]  /*1bfb0*/  IMAD.X R37, RZ, RZ, R39, P1 ;  /* 0x000000ffff257224 */ /* 0x000fe200008e0627 */
[----:B------:R-:W-:Y:S02]  /*1bfc0*/  SEL R2, R25, R2, P0 ;  /* 0x0000000219027207 */ /* 0x000fe40000000000 */
[C---:B------:R-:W-:Y:S02]  /*1bfd0*/  IADD3 R35, P2, R38.reuse, 0x4020, RZ ;  /* 0x0000402026237810 */ /* 0x040fe40007f5e0ff */
[----:B------:R-:W-:-:S02]  /*1bfe0*/  IADD3 R31, P4, R38, 0x60, RZ ;  /* 0x00000060261f7810 */ /* 0x000fc40007f9e0ff */
[C---:B------:R-:W-:Y:S02]  /*1bff0*/  IADD3 R25, P5, R38.reuse, 0x40, RZ ;  /* 0x0000004026197810 */ /* 0x040fe40007fbe0ff */
[C---:B------:R-:W-:Y:S02]  /*1c000*/  IADD3 R15, P1, R38.reuse, 0x20, RZ ;  /* 0x00000020260f7810 */ /* 0x040fe40007f3e0ff */
[----:B------:R-:W-:Y:S02]  /*1c010*/  IADD3 R33, P3, R38, 0x4000, RZ ;  /* 0x0000400026217810 */ /* 0x000fe40007f7e0ff */
[----:B------:R-:W-:Y:S02]  /*1c020*/  LOP3.LUT R34, R35, 0x380, RZ, 0xc0, !PT ;  /* 0x0000038023227812 */ /* 0x000fe400078ec0ff */
[----:B------:R-:W-:Y:S02]  /*1c030*/  LOP3.LUT R30, R31, 0x380, RZ, 0xc0, !PT ;  /* 0x000003801f1e7812 */ /* 0x000fe400078ec0ff */
[----:B------:R-:W-:-:S02]  /*1c040*/  LOP3.LUT R24, R25, 0x380, RZ, 0xc0, !PT ;  /* 0x0000038019187812 */ /* 0x000fc400078ec0ff */
[----:B------:R-:W-:Y:S02]  /*1c050*/  LOP3.LUT R14, R15, 0x380, RZ, 0xc0, !PT ;  /* 0x000003800f0e7812 */ /* 0x000fe400078ec0ff */
[----:B------:R-:W-:Y:S02]  /*1c060*/  LOP3.LUT R32, R33, 0x380, RZ, 0xc0, !PT ;  /* 0x0000038021207812 */ /* 0x000fe400078ec0ff */
[----:B0-----:R-:W-:Y:S02]  /*1c070*/  LOP3.LUT R9, R38, 0x380, RZ, 0xc0, !PT ;  /* 0x0000038026097812 */ /* 0x001fe400078ec0ff */
[----:B------:R-:W-:Y:S02]  /*1c080*/  SHF.R.U64 R34, R34, 0x3, RZ ;  /* 0x0000000322227819 */ /* 0x000fe400000012ff */
[----:B------:R-:W-:Y:S02]  /*1c090*/  SHF.R.U64 R30, R30, 0x3, RZ ;  /* 0x000000031e1e7819 */ /* 0x000fe400000012ff */
[----:B------:R-:W-:-:S02]  /*1c0a0*/  SHF.R.U64 R24, R24, 0x3, RZ ;  /* 0x0000000318187819 */ /* 0x000fc400000012ff */
[----:B------:R-:W-:Y:S02]  /*1c0b0*/  SHF.R.U64 R14, R14, 0x3, RZ ;  /* 0x000000030e0e7819 */ /* 0x000fe400000012ff */
        /* <DEDUP_REMOVED lines=11> */
[----:B------:R-:W-:Y:S02]  /*1c170*/  LOP3.LUT R38, R9, R38, RZ, 0x3c, !PT ;  /* 0x0000002609267212 */ /* 0x000fe400078e3cff */
[----:B------:R-:W-:Y:S02]  /*1c180*/  IADD3.X R33, RZ, R39, RZ, P3, !PT ;  /* 0x00000027ff217210 */ /* 0x000fe40001ffe4ff */
[----:B------:R-:W-:Y:S02]  /*1c190*/  MOV R106, R106 ;  /* 0x0000006a006a7202 */ /* 0x000fe40000000f00 */
[----:B------:R-:W-:Y:S02]  /*1c1a0*/  MOV R110, R38 ;  /* 0x00000026006e7202 */ /* 0x000fe40000000f00 */
[----:B------:R-:W-:Y:S02]  /*1c1b0*/  MOV R105, R36 ;  /* 0x0000002400697202 */ /* 0x000fe40000000f00 */
[----:B------:R-:W-:-:S02]  /*1c1c0*/  MOV R104, R34 ;  /* 0x0000002200687202 */ /* 0x000fc40000000f00 */
[----:B------:R-:W-:Y:S02]  /*1c1d0*/  MOV R103, R32 ;  /* 0x0000002000677202 */ /* 0x000fe40000000f00 */
[----:B------:R-:W-:Y:S02]  /*1c1e0*/  MOV R109, R30 ;  /* 0x0000001e006d7202 */ /* 0x000fe40000000f00 */
[----:B------:R-:W-:Y:S02]  /*1c1f0*/  MOV R108, R24 ;  /* 0x00000018006c7202 */ /* 0x000fe40000000f00 */
[----:B------:R-:W-:Y:S01]  /*1c200*/  MOV R107, R14 ;  /* 0x0000000e006b7202 */ /* 0x000fe20000000f00 */
[----:B------:R-:W-:Y:S06]  /*1c210*/  BRA.DIV UR4, `(.L_x_3238) ;  /* 0x000000e204d87947 */ /* 0x000fec000b800000 */
[----:B------:R-:W-:Y:S01]  /*1c220*/  SEL R79, R85, R126, P0 ;  /* 0x0000007e554f7207 */ /* 0x000fe20000000000 */
[----:B-----5:R-:W-:Y:S01]  /*1c230*/  SHFL.IDX PT, R100, R21, R8, 0x1c1f ;  /* 0x001c1f0815647589 */ /* 0x020fe200000e0000 */
[----:B------:R-:W-:Y:S02]  /*1c240*/  SEL R126, R126, R85, P0 ;  /* 0x000000557e7e7207 */ /* 0x000fe40000000000 */
[----:B------:R-:W-:Y:S01]  /*1c250*/  SEL R87, R69, R118, P0 ;  /* 0x0000007645577207 */ /* 0x000fe20000000000 */
[----:B------:R-:W-:Y:S01]  /*1c260*/  SHFL.IDX PT, R98, R13, R8, 0x1c1f ;  /* 0x001c1f080d627589 */ /* 0x000fe200000e0000 */
[----:B------:R-:W-:Y:S02]  /*1c270*/  SEL R75, R53, R112, P0 ;  /* 0x00000070354b7207 */ /* 0x000fe40000000000 */
[----:B------:R-:W-:Y:S02]  /*1c280*/  SEL R118, R118, R69, P0 ;  /* 0x0000004576767207 */ /* 0x000fe40000000000 */
[----:B------:R-:W-:Y:S01]  /*1c290*/  SEL R112, R112, R53, P0 ;  /* 0x0000003570707207 */ /* 0x000fe20000000000 */
[----:B------:R-:W-:Y:S01]  /*1c2a0*/  SHFL.IDX PT, R50, R75, R8, 0x1c1f ;  /* 0x001c1f084b327589 */ /* 0x000fe200000e0000 */
[----:B------:R-:W-:-:S02]  /*1c2b0*/  SEL R85, R49, R114, P0 ;  /* 0x0000007231557207 */ /* 0x000fc40000000000 */
[----:B------:R-:W-:Y:S02]  /*1c2c0*/  SEL R83, R55, R92, P0 ;  /* 0x0000005c37537207 */ /* 0x000fe40000000000 */
        /* <DEDUP_REMOVED lines=13> */
[----:B------:R-:W-:Y:S02]  /*1c3a0*/  SEL R96, R96, R61, P0 ;  /* 0x0000003d60607207 */ /* 0x000fe40000000000 */
[----:B------:R-:W-:Y:S02]  /*1c3b0*/  SEL R49, R45, R58, P0 ;  /* 0x0000003a2d317207 */ /* 0x000fe40000000000 */
[----:B------:R-:W-:-:S02]  /*1c3c0*/  SEL R55, R117, R68, P0 ;  /* 0x0000004475377207 */ /* 0x000fc40000000000 */
[----:B------:R-:W-:Y:S01]  /*1c3d0*/  SEL R31, R26, R29, P0 ;  /* 0x0000001d1a1f7207 */ /* 0x000fe20000000000 */
[----:B------:R-:W-:Y:S01]  /*1c3e0*/  SHFL.IDX PT, R60, R49, R8, 0x1c1f ;  /* 0x001c1f08313c7589 */ /* 0x000fe200000e0000 */
[----:B------:R-:W-:Y:S02]  /*1c3f0*/  LOP3.LUT R9, R8, 0x2, RZ, 0x3c, !PT ;  /* 0x0000000208097812 */ /* 0x000fe400078e3cff */
        /* <DEDUP_REMOVED lines=10> */
[----:B------:R-:W0:Y:S01]  /*1c4a0*/  SHFL.IDX PT, R45, R2, R9, 0x1c1f ;  /* 0x001c1f09022d7589 */ /* 0x000e2200000e0000 */
        /* <DEDUP_REMOVED lines=8> */
[----:B------:R-:W2:Y:S01]  /*1c530*/  SHFL.IDX PT, R21, R4, R9, 0x1c1f ;  /* 0x001c1f0904157589 */ /* 0x000ea200000e0000 */
        /* <DEDUP_REMOVED lines=29> */
[----:B------:R-:W-:Y:S01]  /*1c710*/  SHFL.IDX PT, R46, R69, R8, 0x1c1f ;  /* 0x001c1f08452e7589 */ /* 0x000fe200000e0000 */
[----:B------:R-:W-:-:S02]  /*1c720*/  SEL R33, R93, R20, P0 ;  /* 0x000000145d217207 */ /* 0x000fc40000000000 */
[----:B------:R-:W-:Y:S01]  /*1c730*/  SEL R52, R52, R111, P0 ;  /* 0x0000006f34347207 */ /* 0x000fe20000000000 */
[----:B------:R-:W1:Y:S01]  /*1c740*/  SHFL.IDX PT, R51, R96, R9, 0x1c1f ;  /* 0x001c1f0960337589 */ /* 0x000e6200000e0000 */
[----:B------:R-:W-:Y:S02]  /*1c750*/  SEL R27, R81, R42, P0 ;  /* 0x0000002a511b7207 */ /* 0x000fe40000000000 */
[----:B------:R-:W-:Y:S01]  /*1c760*/  SEL R24, R42, R81, P0 ;  /* 0x000000512a187207 */ /* 0x000fe20000000000 */
[----:B------:R-:W3:Y:S01]  /*1c770*/  SHFL.IDX PT, R68, R68, R9, 0x1c1f ;  /* 0x001c1f0944447589 */ /* 0x000ee200000e0000 */
[----:B------:R-:W-:Y:S02]  /*1c780*/  SEL R25, R10, R91, P0 ;  /* 0x0000005b0a197207 */ /* 0x000fe40000000000 */
[----:B------:R-:W-:Y:S01]  /*1c790*/  SEL R10, R91, R10, P0 ;  /* 0x0000000a5b0a7207 */ /* 0x000fe20000000000 */
[----:B------:R-:W-:Y:S01]  /*1c7a0*/  SHFL.IDX PT, R42, R87, R8, 0x1c1f ;  /* 0x001c1f08572a7589 */ /* 0x000fe200000e0000 */
[----:B0-----:R-:W-:-:S02]  /*1c7b0*/  SEL R102, R100, R45, P0 ;  /* 0x0000002d64667207 */ /* 0x001fc40000000000 */
[----:B------:R-:W-:Y:S01]  /*1c7c0*/  SEL R100, R45, R100, P0 ;  /* 0x000000642d647207 */ /* 0x000fe20000000000 */
[----:B------:R-:W0:Y:S01]  /*1c7d0*/  SHFL.IDX PT, R87, R118, R9, 0x1c1f ;  /* 0x001c1f0976577589 */ /* 0x000e2200000e0000 */
[----:B--2---:R-:W-:Y:S02]  /*1c7e0*/  SEL R99, R98, R21, P0 ;  /* 0x0000001562637207 */ /* 0x004fe40000000000 */
[----:B------:R-:W-:Y:S01]  /*1c7f0*/  SEL R98, R21, R98, P0 ;  /* 0x0000006215627207 */ /* 0x000fe20000000000 */
[----:B------:R3:W-:Y:S01]  /*1c800*/  SHFL.IDX PT, R94, R54, R9, 0x1c1f ;  /* 0x001c1f09365e7589 */ /* 0x0007e200000e0000 */
[----:B----4-:R-:W-:Y:S02]  /*1c810*/  SEL R81, R0, R43, P0 ;  /* 0x0000002b00517207 */ /* 0x010fe40000000000 */
[----:B------:R-:W-:Y:S01]  /*1c820*/  SEL R0, R43, R0, P0 ;  /* 0x000000002b007207 */ /* 0x000fe20000000000 */
[----:B------:R2:W-:Y:S01]  /*1c830*/  SHFL.IDX PT, R72, R56, R9, 0x1c1f ;  /* 0x001c1f0938487589 */ /* 0x0005e200000e0000 */
[----:B------:R-:W-:-:S02]  /*1c840*/  SEL R43, R44, R113, P0 ;  /* 0x000000712c2b7207 */ /* 0x000fc40000000000 */
[----:B------:R-:W-:Y:S01]  /*1c850*/  SEL R44, R113, R44, P0 ;  /* 0x0000002c712c7207 */ /* 0x000fe20000000000 */
[----:B------:R4:W-:Y:S01]  /*1c860*/  SHFL.IDX PT, R20, R79, R8, 0x1c1f ;  /* 0x001c1f084f147589 */ /* 0x0009e200000e0000 */
[----:B-1----:R-:W-:Y:S02]  /*1c870*/  SEL R45, R46, R51, P0 ;  /* 0x000000332e2d7207 */ /* 0x002fe40000000000 */
[----:B------:R-:W-:Y:S01]  /*1c880*/  SEL R46, R51, R46, P0 ;  /* 0x0000002e332e7207 */ /* 0x000fe20000000000 */
[----:B------:R-:W-:Y:S01]  /*1c890*/  SHFL.IDX PT, R82, R67, R8, 0x1c1f ;  /* 0x001c1f0843527589 */ /* 0x000fe200000e0000 */
[----:B---3--:R-:W-:Y:S02]  /*1c8a0*/  SEL R54, R55, R68, P0 ;  /* 0x0000004437367207 */ /* 0x008fe40000000000 */
[----:B--2---:R-:W-:Y:S01]  /*1c8b0*/  SEL R56, R60, R125, P0 ;  /* 0x0000007d3c387207 */ /* 0x004fe20000000000 */
[----:B------:R-:W-:Y:S01]  /*1c8c0*/  SHFL.IDX PT, R86, R73, R8, 0x1c1f ;  /* 0x001c1f0849567589 */ /* 0x000fe200000e0000 */
[----:B------:R-:W-:-:S02]  /*1c8d0*/  SEL R55, R68, R55, P0 ;  /* 0x0000003744377207 */ /* 0x000fc40000000000 */
[----:B----4-:R-:W-:Y:S01]  /*1c8e0*/  SEL R79, R80, R47, P0 ;  /* 0x0000002f504f7207 */ /* 0x010fe20000000000 */
[----:B------:R-:W1:Y:S01]  /*1c8f0*/  SHFL.IDX PT, R101, R126, R9, 0x1c1f ;  /* 0x001c1f097e657589 */ /* 0x000e6200000e0000 */
[----:B------:R-:W-:Y:S02]  /*1c900*/  SEL R80, R47, R80, P0 ;  /* 0x000000502f507207 */ /* 0x000fe40000000000 */
[----:B------:R-:W-:Y:S01]  /*1c910*/  SEL R47, R48, R115, P0 ;  /* 0x00000073302f7207 */ /* 0x000fe20000000000 */
[----:B------:R-:W-:Y:S01]  /*1c920*/  SHFL.IDX PT, R3, R3, R8, 0x1c1f ;  /* 0x001c1f0803037589 */ /* 0x000fe200000e0000 */
[----:B------:R-:W-:-:S03]  /*1c930*/  SEL R48, R115, R48, P0 ;  /* 0x0000003073307207 */ /* 0x000fc60000000000 */
[----:B------:R2:W-:Y:S04]  /*1c940*/  SHFL.IDX PT, R40, R77, R8, 0x1c1f ;  /* 0x001c1f084d287589 */ /* 0x0005e800000e0000 */
[----:B------:R-:W-:Y:S04]  /*1c950*/  SHFL.IDX PT, R64, R65, R8, 0x1c1f ;  /* 0x001c1f0841407589 */ /* 0x000fe800000e0000 */
[----:B------:R3:W-:Y:S01]  /*1c960*/  SHFL.IDX PT, R69, R57, R8, 0x1c1f ;  /* 0x001c1f0839457589 */ /* 0x0007e200000e0000 */
[----:B--2---:R-:W-:-:S03]  /*1c970*/  SEL R77, R78, R41, P0 ;  /* 0x000000294e4d7207 */ /* 0x004fc60000000000 */
[----:B------:R-:W-:Y:S01]  /*1c980*/  SHFL.IDX PT, R75, R39, R8, 0x1c1f ;  /* 0x001c1f08274b7589 */ /* 0x000fe200000e0000 */
[----:B------:R-:W-:Y:S02]  /*1c990*/  SEL R78, R41, R78, P0 ;  /* 0x0000004e294e7207 */ /* 0x000fe40000000000 */
[----:B0-----:R-:W-:Y:S01]  /*1c9a0*/  SEL R41, R42, R87, P0 ;  /* 0x000000572a297207 */ /* 0x001fe20000000000 */
[----:B------:R-:W-:Y:S01]  /*1c9b0*/  SHFL.IDX PT, R73, R37, R8, 0x1c1f ;  /* 0x001c1f0825497589 */ /* 0x000fe200000e0000 */
[----:B-1----:R-:W-:Y:S02]  /*1c9c0*/  SEL R4, R20, R101, P0 ;  /* 0x0000006514047207 */ /* 0x002fe40000000000 */
[----:B---3--:R-:W-:Y:S01]  /*1c9d0*/  SEL R57, R125, R60, P0 ;  /* 0x0000003c7d397207 */ /* 0x008fe20000000000 */
[----:B------:R-:W-:Y:S01]  /*1c9e0*/  SHFL.IDX PT, R93, R35, R8, 0x1c1f ;  /* 0x001c1f08235d7589 */ /* 0x000fe200000e0000 */
[----:B------:R-:W-:Y:S02]  /*1c9f0*/  SEL R60, R61, R94, P0 ;  /* 0x0000005e3d3c7207 */ /* 0x000fe40000000000 */
[----:B------:R-:W-:Y:S01]  /*1ca00*/  SEL R42, R87, R42, P0 ;  /* 0x0000002a572a7207 */ /* 0x000fe20000000000 */
[----:B------:R-:W-:Y:S01]  /*1ca10*/  SHFL.IDX PT, R91, R33, R8, 0x1c1f ;  /* 0x001c1f08215b7589 */ /* 0x000fe200000e0000 */
[----:B------:R-:W-:-:S02]  /*1ca20*/  SEL R61, R94, R61, P0 ;  /* 0x0000003d5e3d7207 */ /* 0x000fc40000000000 */
[----:B------:R-:W-:Y:S01]  /*1ca30*/  SEL R20, R101, R20, P0 ;  /* 0x0000001465147207 */ /* 0x000fe20000000000 */
[----:B------:R-:W-:Y:S01]  /*1ca40*/  SHFL.IDX PT, R97, R31, R8, 0x1c1f ;  /* 0x001c1f081f617589 */ /* 0x000fe200000e0000 */
[----:B------:R-:W-:-:S03]  /*1ca50*/  IMAD.MOV.U32 R101, RZ, RZ, RZ ;  /* 0x000000ffff657224 */ /* 0x000fc600078e00ff */
[----:B------:R-:W-:Y:S04]  /*1ca60*/  SHFL.IDX PT, R95, R29, R8, 0x1c1f ;  /* 0x001c1f081d5f7589 */ /* 0x000fe800000e0000 */
[----:B------:R-:W0:Y:S04]  /*1ca70*/  SHFL.IDX PT, R120, R120, R9, 0x1c1f ;  /* 0x001c1f0978787589 */ /* 0x000e2800000e0000 */
        /* <DEDUP_REMOVED lines=11> */
[----:B------:R-:W-:Y:S01]  /*1cb30*/  SHFL.IDX PT, R34, R34, R9, 0x1c1f ;  /* 0x001c1f0922227589 */ /* 0x000fe200000e0000 */
[----:B--2---:R-:W-:Y:S02]  /*1cb40*/  SEL R49, R50, R67, P0 ;  /* 0x0000004332317207 */ /* 0x004fe40000000000 */
[----:B------:R-:W-:Y:S01]  /*1cb50*/  SEL R50, R67, R50, P0 ;  /* 0x0000003243327207 */ /* 0x000fe20000000000 */
[----:B------:R-:W1:Y:S01]  /*1cb60*/  SHFL.IDX PT, R36, R36, R9, 0x1c1f ;  /* 0x001c1f0924247589 */ /* 0x000e6200000e0000 */
[----:B---3--:R-:W-:-:S02]  /*1cb70*/  SEL R51, R82, R117, P0 ;  /* 0x0000007552337207 */ /* 0x008fc40000000000 */
[----:B------:R-:W-:Y:S01]  /*1cb80*/  SEL R82, R117, R82, P0 ;  /* 0x0000005275527207 */ /* 0x000fe20000000000 */
[----:B------:R-:W2:Y:S01]  /*1cb90*/  SHFL.IDX PT, R30, R30, R9, 0x1c1f ;  /* 0x001c1f091e1e7589 */ /* 0x000ea200000e0000 */
[----:B----4-:R-:W-:Y:S02]  /*1cba0*/  SEL R83, R84, R119, P0 ;  /* 0x0000007754537207 */ /* 0x010fe40000000000 */
[----:B------:R-:W-:Y:S01]  /*1cbb0*/  SEL R84, R119, R84, P0 ;  /* 0x0000005477547207 */ /* 0x000fe20000000000 */
[----:B------:R-:W3:Y:S01]  /*1cbc0*/  SHFL.IDX PT, R32, R32, R9, 0x1c1f ;  /* 0x001c1f0920207589 */ /* 0x000ee200000e0000 */
[----:B------:R-:W-:Y:S02]  /*1cbd0*/  SEL R85, R86, R121, P0 ;  /* 0x0000007956557207 */ /* 0x000fe40000000000 */
[----:B------:R-:W-:Y:S01]  /*1cbe0*/  SEL R86, R121, R86, P0 ;  /* 0x0000005679567207 */ /* 0x000fe20000000000 */
[----:B------:R-:W-:Y:S01]  /*1cbf0*/  SHFL.IDX PT, R28, R28, R9, 0x1c1f ;  /* 0x001c1f091c1c7589 */ /* 0x000fe200000e0000 */
[----:B------:R-:W-:-:S02]  /*1cc00*/  SEL R87, R90, R123, P0 ;  /* 0x0000007b5a577207 */ /* 0x000fc40000000000 */
[----:B------:R-:W-:Y:S01]  /*1cc10*/  SEL R90, R123, R90, P0 ;  /* 0x0000005a7b5a7207 */ /* 0x000fe20000000000 */
[----:B------:R-:W4:Y:S01]  /*1cc20*/  SHFL.IDX PT, R26, R26, R9, 0x1c1f ;  /* 0x001c1f091a1a7589 */ /* 0x000f2200000e0000 */
[----:B0-----:R-:W-:Y:S02]  /*1cc30*/  SEL R68, R69, R38, P0 ;  /* 0x0000002645447207 */ /* 0x001fe40000000000 */
[----:B------:R-:W-:Y:S01]  /*1cc40*/  SEL R69, R38, R69, P0 ;  /* 0x0000004526457207 */ /* 0x000fe20000000000 */
[----:B------:R0:W4:Y:S04]  /*1cc50*/  SHFL.IDX PT, R65, R52, R9, 0x1c1f ;  /* 0x001c1f0934417589 */ /* 0x00012800000e0000 */
[----:B------:R3:W4:Y:S01]  /*1cc60*/  SHFL.IDX PT, R66, R25, R8, 0x1c1f ;  /* 0x001c1f0819427589 */ /* 0x00072200000e0000 */
[----:B-1----:R-:W-:-:S02]  /*1cc70*/  SEL R74, R75, R36, P0 ;  /* 0x000000244b4a7207 */ /* 0x002fc40000000000 */
[----:B------:R-:W-:Y:S01]  /*1cc80*/  SEL R75, R36, R75, P0 ;  /* 0x0000004b244b7207 */ /* 0x000fe20000000000 */
[----:B------:R1:W1:Y:S01]  /*1cc90*/  SHFL.IDX PT, R27, R27, R8, 0x1c1f ;  /* 0x001c1f081b1b7589 */ /* 0x00026200000e0000 */
[----:B--2---:R-:W-:Y:S02]  /*1cca0*/  SEL R76, R91, R30, P0 ;  /* 0x0000001e5b4c7207 */ /* 0x004fe40000000000 */
[----:B0-----:R-:W-:Y:S01]  /*1ccb0*/  SEL R52, R53, R70, P0 ;  /* 0x0000004635347207 */ /* 0x001fe20000000000 */
[----:B------:R0:W2:Y:S01]  /*1ccc0*/  SHFL.IDX PT, R24, R24, R9, 0x1c1f ;  /* 0x001c1f0918187589 */ /* 0x0000a200000e0000 */
[----:B------:R-:W-:Y:S02]  /*1ccd0*/  SEL R53, R70, R53, P0 ;  /* 0x0000003546357207 */ /* 0x000fe40000000000 */
[----:B------:R-:W-:Y:S01]  /*1cce0*/  SEL R70, R71, R72, P0 ;  /* 0x0000004847467207 */ /* 0x000fe20000000000 */
[----:B------:R0:W0:Y:S01]  /*1ccf0*/  SHFL.IDX PT, R14, R10, R9, 0x1c1f ;  /* 0x001c1f090a0e7589 */ /* 0x00002200000e0000 */
[----:B------:R-:W-:-:S02]  /*1cd00*/  SEL R71, R72, R71, P0 ;  /* 0x0000004748477207 */ /* 0x000fc40000000000 */
[----:B------:R-:W-:Y:S02]  /*1cd10*/  SEL R72, R73, R34, P0 ;  /* 0x0000002249487207 */ /* 0x000fe40000000000 */
[----:B---3--:R-:W-:Y:S02]  /*1cd20*/  SEL R92, R93, R32, P0 ;  /* 0x000000205d5c7207 */ /* 0x008fe40000000000 */
        /* <DEDUP_REMOVED lines=8> */
[----:B-12---:R-:W-:-:S07]  /*1cdb0*/  SEL R95, R28, R95, P0 ;  /* 0x0000005f1c5f7207 */ /* 0x006fce0000000000 */
.L_x_3537:
[----:B------:R-:W-:Y:S05]  /*1cdc0*/  WARPSYNC.ALL ;  /* 0x0000000000007948 */ /* 0x000fea0003800000 */
[----:B------:R-:W-:Y:S01]  /*1cdd0*/  BAR.SYNC.DEFER_BLOCKING 0x1, 0x100 ;  /* 0x0044000000007b1d */ /* 0x000fe20000010000 */
[----:B0-----:R-:W-:Y:S02]  /*1cde0*/  SEL R64, R66, R14, P0 ;  /* 0x0000000e42407207 */ /* 0x001fe40000000000 */
[----:B------:R-:W-:Y:S02]  /*1cdf0*/  SEL R66, R14, R66, P0 ;  /* 0x000000420e427207 */ /* 0x000fe40000000000 */
[----:B------:R-:W-:Y:S01]  /*1ce00*/  F2FP.BF16.F32.PACK_AB R8, R99, R102 ;  /* 0x000000666308723e */ /* 0x000fe200000010ff */
[----:B------:R-:W-:Y:S01]  /*1ce10*/  ULDC.64 UR6, c[0x0][0xc08] ;  /* 0x0003020000067ab9 */ /* 0x000fe20000000a00 */
[----:B------:R-:W-:Y:S01]  /*1ce20*/  F2FP.BF16.F32.PACK_AB R9, R87, R52 ;  /* 0x000000345709723e */ /* 0x000fe200000010ff */
[----:B------:R-:W-:Y:S01]  /*1ce30*/  ULDC.64 UR4, c[0x0][0xc00] ;  /* 0x0003000000047ab9 */ /* 0x000fe20000000a00 */
[----:B------:R-:W-:Y:S01]  /*1ce40*/  F2FP.BF16.F32.PACK_AB R10, R98, R100 ;  /* 0x00000064620a723e */ /* 0x000fe200000010ff */
[----:B------:R-:W-:Y:S01]  /*1ce50*/  ULDC.64 UR8, c[0x0][0x208] ;  /* 0x0000820000087ab9 */ /* 0x000fe20000000a00 */
[----:B------:R-:W-:-:S02]  /*1ce60*/  F2FP.BF16.F32.PACK_AB R11, R90, R53 ;  /* 0x000000355a0b723e */ /* 0x000fc400000010ff */
[----:B------:R-:W-:Y:S02]  /*1ce70*/  SEL R65, R27, R24, P0 ;  /* 0x000000181b417207 */ /* 0x000fe40000000000 */
[----:B------:R-:W-:Y:S02]  /*1ce80*/  SEL R67, R24, R27, P0 ;  /* 0x0000001b18437207 */ /* 0x000fe40000000000 */
[----:B------:R-:W-:Y:S02]  /*1ce90*/  F2FP.BF16.F32.PACK_AB R12, R77, R79 ;  /* 0x0000004f4d0c723e */ /* 0x000fe400000010ff */
        /* <DEDUP_REMOVED lines=24> */
[----:B0-----:R-:W-:Y:S02]  /*1d020*/  F2FP.BF16.F32.PACK_AB R8, R49, R51 ;  /* 0x000000333108723e */ /* 0x001fe400000010ff */
[----:B------:R-:W-:Y:S01]  /*1d030*/  F2FP.BF16.F32.PACK_AB R9, R94, R96 ;  /* 0x000000605e09723e */ /* 0x000fe200000010ff */
[----:B------:R0:W-:Y:S01]  /*1d040*/  STSM.16.M88.4 [R104], R36 ;  /* 0x0000002468007844 */ /* 0x0001e20000000200 */
[----:B------:R-:W-:-:S02]  /*1d050*/  F2FP.BF16.F32.PACK_AB R10, R50, R82 ;  /* 0x00000052320a723e */ /* 0x000fc400000010ff */
[----:B------:R-:W-:Y:S02]  /*1d060*/  F2FP.BF16.F32.PACK_AB R11, R95, R97 ;  /* 0x000000615f0b723e */ /* 0x000fe400000010ff */
[----:B-1----:R-:W-:Y:S02]  /*1d070*/  F2FP.BF16.F32.PACK_AB R12, R83, R85 ;  /* 0x00000055530c723e */ /* 0x002fe400000010ff */
[----:B------:R-:W-:Y:S01]  /*1d080*/  F2FP.BF16.F32.PACK_AB R14, R84, R86 ;  /* 0x00000056540e723e */ /* 0x000fe200000010ff */
[----:B------:R-:W-:Y:S01]  /*1d090*/  STSM.16.M88.4 [R105], R8 ;  /* 0x0000000869007844 */ /* 0x000fe20000000200 */
[----:B------:R-:W-:Y:S02]  /*1d0a0*/  F2FP.BF16.F32.PACK_AB R13, R65, R64 ;  /* 0x00000040410d723e */ /* 0x000fe400000010ff */
[----:B------:R-:W-:Y:S02]  /*1d0b0*/  F2FP.BF16.F32.PACK_AB R15, R67, R66 ;  /* 0x00000042430f723e */ /* 0x000fe400000010ff */
[----:B------:R-:W-:-:S02]  /*1d0c0*/  ISETP.GT.AND P2, PT, R213, 0x1, PT ;  /* 0x00000001d500780c */ /* 0x000fc40003f44270 */
[----:B------:R-:W-:Y:S01]  /*1d0d0*/  ISETP.NE.U32.AND P3, PT, RZ, UR6, PT ;  /* 0x00000006ff007c0c */ /* 0x000fe2000bf65070 */
[----:B------:R1:W-:Y:S01]  /*1d0e0*/  STSM.16.M88.4 [R106], R12 ;  /* 0x0000000c6a007844 */ /* 0x0003e20000000200 */
[----:B0-----:R-:W0:Y:S08]  /*1d0f0*/  LDC R104, c[0x0][0xbe8] ;  /* 0x0002fa00ff687b82 */ /* 0x001e300000000800 */
[----:B------:R-:W-:Y:S01]  /*1d100*/  BAR.SYNC.DEFER_BLOCKING 0x1, 0x100 ;  /* 0x0044000000007b1d */ /* 0x000fe20000010000 */
[----:B------:R-:W-:-:S02]  /*1d110*/  ISETP.NE.U32.AND P0, PT, RZ, UR4, PT ;  /* 0x00000004ff007c0c */ /* 0x000fc4000bf05070 */
[----:B------:R-:W-:Y:S02]  /*1d120*/  ISETP.NE.AND.EX P3, PT, RZ, UR7, PT, P3 ;  /* 0x00000007ff007c0c */ /* 0x000fe4000bf65330 */
[----:B------:R-:W-:Y:S02]  /*1d130*/  IADD3 R24, P1, R214, UR4, RZ ;  /* 0x00000004d6187c10 */ /* 0x000fe4000ff3e0ff */
[----:B------:R-:W-:Y:S02]  /*1d140*/  ISETP.NE.AND.EX P0, PT, RZ, UR5, PT, P0 ;  /* 0x00000005ff007c0c */ /* 0x000fe4000bf05300 */
[----:B------:R-:W-:Y:S01]  /*1d150*/  IADD3.X R25, R219, UR5, RZ, P1, !PT ;  /* 0x00000005db197c10 */ /* 0x000fe20008ffe4ff */
[----:B-1----:R-:W-:-:S05]  /*1d160*/  IMAD.MOV.U32 R14, RZ, RZ, 0x9b8 ;  /* 0x000009b8ff0e7424 */ /* 0x002fca00078e00ff */
[----:B------:R-:W-:-:S04]  /*1d170*/  SEL R14, R14, 0x978, P2 ;  /* 0x000009780e0e7807 */ /* 0x000fc80001000000 */
[----:B------:R1:W2:Y:S01]  /*1d180*/  LDC.64 R8, c[0x0][R14+0x220] ;  /* 0x000088000e087b82 */ /* 0x0002a20000000a00 */
[----:B------:R-:W-:Y:S01]  /*1d190*/  @P3 IADD3 R214, P1, R214, UR6, RZ ;  /* 0x00000006d6d63c10 */ /* 0x000fe2000ff3e0ff */
[----:B------:R1:W5:Y:S01]  /*1d1a0*/  @P0 LDG.E R101, desc[UR8][R24.64] ;  /* 0x0000000818650981 */ /* 0x000362000c1e1900 */
[----:B------:R-:W-:Y:S02]  /*1d1b0*/  ULDC UR6, c[0x0][0xa88] ;  /* 0x0002a20000067ab9 */ /* 0x000fe40000000800 */
[----:B------:R-:W-:Y:S01]  /*1d1c0*/  @P3 IADD3.X R215, R219, UR7, RZ, P1, !PT ;  /* 0x00000007dbd73c10 */ /* 0x000fe20008ffe4ff */
[----:B------:R-:W-:Y:S02]  /*1d1d0*/  IMAD.U32 R103, RZ, RZ, UR6 ;  /* 0x00000006ff677e24 */ /* 0x000fe4000f8e00ff */
[----:B------:R1:W3:Y:S08]  /*1d1e0*/  LDC.64 R10, c[0x0][R14+0x218] ;  /* 0x000086000e0a7b82 */ /* 0x0002f00000000a00 */
[----:B------:R1:W4:Y:S01]  /*1d1f0*/  LDC.64 R12, c[0x0][R14+0x228] ;  /* 0x00008a000e0c7b82 */ /* 0x0003220000000a00 */
[----:B------:R1:W5:Y:S01]  /*1d200*/  @P3 LDG.E R103, desc[UR8][R214.64] ;  /* 0x00000008d6673981 */ /* 0x000362000c1e1900 */
[----:B0-----:R-:W-:Y:S01]  /*1d210*/  ISETP.NE.AND P1, PT, R104, 0x1, PT ;  /* 0x000000016800780c */ /* 0x001fe20003f25270 */
[----:B------:R-:W-:-:S12]  /*1d220*/  @P3 BRA `(.L_x_3239) ;  /* 0x0000000000143947 */ /* 0x000fd80003800000 */
[----:B------:R-:W-:Y:S05]  /*1d230*/  @!P0 BRA `(.L_x_3239) ;  /* 0x0000000000108947 */ /* 0x000fea0003800000 */
[----:B------:R-:W-:Y:S02]  /*1d240*/  ULDC.64 UR6, c[0x0][0x208] ;  /* 0x0000820000067ab9 */ /* 0x000fe40000000a00 */
[----:B------:R-:W2:Y:S04]  /*1d250*/  LDG.E R26, desc[UR6][R24.64] ;  /* 0x00000006181a7981 */ /* 0x000ea8000c1e1900 */
[----:B-----5:R-:W2:Y:S02]  /*1d260*/  LDG.E R103, desc[UR6][R24.64+0x4] ;  /* 0x0000040618677981 */ /* 0x020ea4000c1e1900 */
[----:B--2---:R-:W-:-:S07]  /*1d270*/  IADD3 R103, -R26, R103, RZ ;  /* 0x000000671a677210 */ /* 0x004fce0007ffe1ff */
.L_x_3239:
[----:B------:R-:W4:Y:S01]  /*1d280*/  LDL R30, [R1+0x3c] ;  /* 0x00003c00011e7983 */ /* 0x000f220000100800 */
[----:B-1----:R-:W0:Y:S01]  /*1d290*/  LDC.64 R14, c[0x0][R14+0x210] ;  /* 0x000084000e0e7b82 */ /* 0x002e220000000a00 */
[----:B------:R-:W-:Y:S01]  /*1d2a0*/  ISETP.NE.U32.AND P0, PT, RZ, UR4, PT ;  /* 0x00000004ff007c0c */ /* 0x000fe2000bf05070 */
[-C--:B---3--:R-:W-:Y:S01]  /*1d2b0*/  IMAD R29, R11, R192.reuse, RZ ;  /* 0x000000c00b1d7224 */ /* 0x088fe200078e02ff */
[----:B------:R-:W1:Y:S01]  /*1d2c0*/  S2R R28, SR_TID.X ;  /* 0x00000000001c7919 */ /* 0x000e620000002100 */
[----:B------:R-:W-:Y:S01]  /*1d2d0*/  IMAD.WIDE.U32 R10, R10, R192, RZ ;  /* 0x000000c00a0a7225 */ /* 0x000fe200078e00ff */
[----:B------:R-:W-:Y:S01]  /*1d2e0*/  ISETP.NE.AND.EX P0, PT, RZ, UR5, PT, P0 ;  /* 0x00000005ff007c0c */ /* 0x000fe2000bf05300 */
[----:B------:R-:W-:Y:S01]  /*1d2f0*/  ULDC.64 UR6, c[0x0][0x208] ;  /* 0x0000820000067ab9 */ /* 0x000fe20000000a00 */
[----:B-----5:R-:W-:Y:S01]  /*1d300*/  SHF.R.S32.HI R106, RZ, 0x1f, R101 ;  /* 0x0000001fff6a7819 */ /* 0x020fe20000011465 */
[----:B------:R-:W3:Y:S01]  /*1d310*/  @P1 LDC R26, c[0x0][0xbec] ;  /* 0x0002fb00ff1a1b82 */ /* 0x000ee20000000800 */
[----:B------:R-:W-:Y:S01]  /*1d320*/  SEL R105, R210, RZ, !P0 ;  /* 0x000000ffd2697207 */ /* 0x000fe20004000000 */
[----:B------:R-:W-:Y:S01]  /*1d330*/  IMAD.IADD R35, R208, 0x1, R197 ;  /* 0x00000001d0237824 */ /* 0x000fe200078e02c5 */
[----:B------:R-:W-:Y:S01]  /*1d340*/  SEL R27, R220, RZ, !P0 ;  /* 0x000000ffdc1b7207 */ /* 0x000fe20004000000 */
[----:B------:R-:W-:-:S02]  /*1d350*/  IMAD.IADD R11, R11, 0x1, R29 ;  /* 0x000000010b0b7824 */ /* 0x000fc400078e021d */
[----:B--2---:R-:W-:Y:S02]  /*1d360*/  IMAD R9, R9, R105, RZ ;  /* 0x0000006909097224 */ /* 0x004fe400078e02ff */
[----:B------:R-:W2:Y:S01]  /*1d370*/  @P1 LDC R33, c[0x0][0xbf0] ;  /* 0x0002fc00ff211b82 */ /* 0x000ea20000000800 */
[----:B------:R-:W-:Y:S02]  /*1d380*/  IMAD R103, R103, R104, RZ ;  /* 0x0000006867677224 */ /* 0x000fe400078e02ff */
[----:B------:R-:W-:Y:S01]  /*1d390*/  IMAD R31, R8, R27, R9 ;  /* 0x0000001b081f7224 */ /* 0x000fe200078e0209 */
[----:B------:R-:W-:Y:S01]  /*1d3a0*/  SEL R27, R226, RZ, P2 ;  /* 0x000000ffe21b7207 */ /* 0x000fe20001000000 */
[----:B------:R-:W-:-:S03]  /*1d3b0*/  IMAD.WIDE.U32 R8, R8, R105, RZ ;  /* 0x0000006908087225 */ /* 0x000fc600078e00ff */
[----:B------:R-:W0:Y:S01]  /*1d3c0*/  LDC.64 R24, c[0x0][0xba8] ;  /* 0x0002ea00ff187b82 */ /* 0x000e220000000a00 */
[----:B------:R-:W-:Y:S01]  /*1d3d0*/  IMAD.IADD R31, R9, 0x1, R31 ;  /* 0x00000001091f7824 */ /* 0x000fe200078e021f */
[----:B------:R-:W-:Y:S01]  /*1d3e0*/  IADD3 R10, P0, P3, R8, R10, R101 ;  /* 0x0000000a080a7210 */ /* 0x000fe20007b1e065 */
[----:B------:R-:W-:Y:S02]  /*1d3f0*/  IMAD.MOV.U32 R9, RZ, RZ, R35 ;  /* 0x000000ffff097224 */ /* 0x000fe400078e0023 */
[----:B----4-:R-:W-:Y:S01]  /*1d400*/  IMAD R29, R13, R27, RZ ;  /* 0x0000001b0d1d7224 */ /* 0x010fe200078e02ff */
[----:B------:R-:W-:Y:S01]  /*1d410*/  IADD3.X R11, R31, R11, R106, P0, P3 ;  /* 0x0000000b1f0b7210 */ /* 0x000fe200007e646a */
[----:B------:R-:W-:-:S04]  /*1d420*/  IMAD.WIDE.U32 R12, R12, R27, RZ ;  /* 0x0000001b0c0c7225 */ /* 0x000fc800078e00ff */
[----:B---3--:R-:W-:-:S04]  /*1d430*/  @P1 IMAD.HI.U32 R8, R35, R26, RZ ;  /* 0x0000001a23081227 */ /* 0x008fc800078e00ff */
[----:B------:R-:W-:Y:S01]  /*1d440*/  IMAD.IADD R29, R13, 0x1, R29 ;  /* 0x000000010d1d7824 */ /* 0x000fe200078e021d */
[----:B--2---:R-:W-:Y:S01]  /*1d450*/  @P1 SHF.R.U32.HI R9, RZ, R33, R8 ;  /* 0x00000021ff091219 */ /* 0x004fe20000011608 */
[----:B-1----:R-:W-:-:S03]  /*1d460*/  VIADD R32, R28, 0xffffff80 ;  /* 0xffffff801c207836 */ /* 0x002fc60000000000 */
[----:B------:R-:W-:Y:S01]  /*1d470*/  IADD3 R12, P0, P3, R9, R10, R12 ;  /* 0x0000000a090c7210 */ /* 0x000fe20007b1e00c */
[--C-:B------:R-:W-:Y:S01]  /*1d480*/  IMAD.MOV R27, RZ, RZ, -R9.reuse ;  /* 0x000000ffff1b7224 */ /* 0x100fe200078e0a09 */
[----:B------:R-:W-:Y:S01]  /*1d490*/  SHF.R.S32.HI R8, RZ, 0x1f, R9 ;  /* 0x0000001fff087819 */ /* 0x000fe20000011409 */
[----:B0-----:R-:W0:Y:S02]  /*1d4a0*/  @!P2 LDC R24, c[0x0][0xb50] ;  /* 0x0002d400ff18ab82 */ /* 0x001e240000000800 */
[----:B------:R-:W-:Y:S01]  /*1d4b0*/  IMAD R9, R104, R27, R35 ;  /* 0x0000001b68097224 */ /* 0x000fe200078e0223 */
[----:B------:R-:W-:Y:S02]  /*1d4c0*/  IADD3.X R13, R8, R11, R29, P0, P3 ;  /* 0x0000000b080d7210 */ /* 0x000fe400007e641d */
[----:B------:R-:W-:Y:S01]  /*1d4d0*/  SHF.R.S32.HI R28, RZ, 0x1f, R32 ;  /* 0x0000001fff1c7819 */ /* 0x000fe20000011420 */
[-C--:B------:R-:W-:Y:S01]  /*1d4e0*/  IMAD R8, R15, R9.reuse, RZ ;  /* 0x000000090f087224 */ /* 0x080fe200078e02ff */
[----:B------:R-:W-:Y:S01]  /*1d4f0*/  SHF.R.S32.HI R11, RZ, 0x1f, R9 ;  /* 0x0000001fff0b7819 */ /* 0x000fe20000011409 */
[----:B------:R-:W-:Y:S01]  /*1d500*/  IMAD.WIDE.U32 R12, R14, R9, R12 ;  /* 0x000000090e0c7225 */ /* 0x000fe200078e000c */
[----:B------:R-:W1:Y:S01]  /*1d510*/  @!P2 LDC R25, c[0x0][0xb54] ;  /* 0x0002d500ff19ab82 */ /* 0x000e620000000800 */
[----:B------:R-:W-:-:S02]  /*1d520*/  LEA.HI R28, R28, R32, RZ, 0x7 ;  /* 0x000000201c1c7211 */ /* 0x000fc400078f38ff */
[----:B------:R-:W-:Y:S02]  /*1d530*/  IMAD R11, R14, R11, R8 ;  /* 0x0000000b0e0b7224 */ /* 0x000fe400078e0208 */
[----:B------:R-:W-:-:S03]  /*1d540*/  LOP3.LUT R28, R28, 0xffffff80, RZ, 0xc0, !PT ;  /* 0xffffff801c1c7812 */ /* 0x000fc600078ec0ff */
[----:B------:R-:W-:Y:S02]  /*1d550*/  IADD3 R8, R13, R11, RZ ;  /* 0x0000000b0d087210 */ /* 0x000fe40007ffe0ff */
        /* <DEDUP_REMOVED lines=8> */
[----:B------:R-:W-:-:S04]  /*1d5e0*/  IMAD.IADD R26, R30, 0x1, R197 ;  /* 0x000000011e1a7824 */ /* 0x000fc800078e02c5 */
[C---:B------:R-:W-:Y:S01]  /*1d5f0*/  VIADD R32, R26.reuse, 0x8 ;  /* 0x000000081a207836 */ /* 0x040fe20000000000 */
[----:B------:R-:W-:-:S04]  /*1d600*/  ISETP.GE.OR P3, PT, R26, R103, P0 ;  /* 0x000000671a00720c */ /* 0x000fc80000766670 */
[----:B------:R-:W-:-:S09]  /*1d610*/  ISETP.GE.OR P0, PT, R32, R103, P0 ;  /* 0x000000672000720c */ /* 0x000fd20000706670 */
[----:B0-----:R0:W-:Y:S04]  /*1d620*/  @!P3 ST.E desc[UR6][R8.64], R88 ;  /* 0x000000580800b985 */ /* 0x0011e8000c101906 */
[----:B-1----:R0:W-:Y:S01]  /*1d630*/  @!P0 ST.E desc[UR6][R10.64], R89 ;  /* 0x000000590a008985 */ /* 0x0021e2000c101906 */
[----:B------:R-:W-:Y:S05]  /*1d640*/  @P2 BRA `(.L_x_3240) ;  /* 0x0000000800e82947 */ /* 0x000fea0003800000 */
[----:B------:R-:W1:Y:S01]  /*1d650*/  S2R R28, SR_TID.X ;  /* 0x00000000001c7919 */ /* 0x000e620000002100 */
[----:B------:R-:W-:Y:S01]  /*1d660*/  ULDC.64 UR4, c[0x0][0x208] ;  /* 0x0000820000047ab9 */ /* 0x000fe20000000a00 */
[----:B0-----:R-:W0:Y:S08]  /*1d670*/  @P1 LDC R11, c[0x0][0xbec] ;  /* 0x0002fb00ff0b1b82 */ /* 0x001e300000000800 */
[----:B------:R-:W2:Y:S01]  /*1d680*/  @P1 LDC R13, c[0x0][0xbf0] ;  /* 0x0002fc00ff0d1b82 */ /* 0x000ea20000000800 */
[----:B-1----:R-:W-:-:S05]  /*1d690*/  VIADD R28, R28, 0xffffff80 ;  /* 0xffffff801c1c7836 */ /* 0x002fca0000000000 */
        /* <DEDUP_REMOVED lines=11> */
[----:B------:R-:W-:Y:S02]  /*1d750*/  LOP3.LUT R28, R28, R29, RZ, 0x3c, !PT ;  /* 0x0000001d1c1c7212 */ /* 0x000fe400078e3cff */
[----:B------:R-:W-:Y:S01]  /*1d760*/  LOP3.LUT R32, R32, R33, RZ, 0x3c, !PT ;  /* 0x0000002120207212 */ /* 0x000fe200078e3cff */
[----:B------:R-:W-:Y:S01]  /*1d770*/  IMAD.X R33, RZ, RZ, R63, P0 ;  /* 0x000000ffff217224 */ /* 0x000fe200000e063f */
[----:B------:R-:W-:Y:S02]  /*1d780*/  IADD3.X R29, RZ, R63, RZ, P5, !PT ;  /* 0x0000003fff1d7210 */ /* 0x000fe40002ffe4ff */
[C---:B------:R-:W-:Y:S02]  /*1d790*/  IADD3 R37, P2, R62.reuse, 0x3000, RZ ;  /* 0x000030003e257810 */ /* 0x040fe40007f5e0ff */
[C---:B------:R-:W-:Y:S01]  /*1d7a0*/  IADD3 R41, P3, R62.reuse, 0x4000, RZ ;  /* 0x000040003e297810 */ /* 0x040fe20007f7e0ff */
[----:B------:R-:W5:Y:S01]  /*1d7b0*/  LD.E.128 R32, desc[UR4][R32.64] ;  /* 0x0000000420207980 */ /* 0x000f62000c101d00 */
[----:B------:R-:W-:-:S02]  /*1d7c0*/  IADD3 R45, P4, R62, 0x5000, RZ ;  /* 0x000050003e2d7810 */ /* 0x000fc40007f9e0ff */
[C---:B------:R-:W-:Y:S01]  /*1d7d0*/  IADD3 R49, P5, R62.reuse, 0x6000, RZ ;  /* 0x000060003e317810 */ /* 0x040fe20007fbe0ff */
[----:B------:R-:W5:Y:S01]  /*1d7e0*/  LD.E.128 R28, desc[UR4][R28.64] ;  /* 0x000000041c1c7980 */ /* 0x000f62000c101d00 */
[----:B------:R-:W-:Y:S02]  /*1d7f0*/  IADD3 R3, P0, R62, 0x7000, RZ ;  /* 0x000070003e037810 */ /* 0x000fe40007f1e0ff */
[----:B------:R-:W-:Y:S02]  /*1d800*/  LOP3.LUT R36, R37, 0x380, RZ, 0xc0, !PT ;  /* 0x0000038025247812 */ /* 0x000fe400078ec0ff */
[----:B------:R-:W-:Y:S01]  /*1d810*/  LOP3.LUT R40, R41, 0x380, RZ, 0xc0, !PT ;  /* 0x0000038029287812 */ /* 0x000fe200078ec0ff */
[----:B------:R-:W-:Y:S01]  /*1d820*/  IMAD.X R53, RZ, RZ, R63, P0 ;  /* 0x000000ffff357224 */ /* 0x000fe200000e063f */
[----:B------:R-:W-:Y:S02]  /*1d830*/  LOP3.LUT R44, R45, 0x380, RZ, 0xc0, !PT ;  /* 0x000003802d2c7812 */ /* 0x000fe400078ec0ff */
[----:B------:R-:W-:-:S02]  /*1d840*/  LOP3.LUT R48, R49, 0x380, RZ, 0xc0, !PT ;  /* 0x0000038031307812 */ /* 0x000fc400078ec0ff */
[----:B------:R-:W-:Y:S02]  /*1d850*/  LOP3.LUT R0, R3, 0x380, RZ, 0xc0, !PT ;  /* 0x0000038003007812 */ /* 0x000fe400078ec0ff */
[----:B------:R-:W-:Y:S02]  /*1d860*/  LOP3.LUT R9, R62, 0x380, RZ, 0xc0, !PT ;  /* 0x000003803e097812 */ /* 0x000fe400078ec0ff */
[----:B------:R-:W-:Y:S02]  /*1d870*/  SHF.R.U64 R36, R36, 0x3, RZ ;  /* 0x0000000324247819 */ /* 0x000fe400000012ff */
        /* <DEDUP_REMOVED lines=23> */
[----:B------:R-:W-:Y:S01]  /*1d9f0*/  @!PT LDS RZ, [RZ] ;  /* 0x00000000fffff984 */ /* 0x000fe20000000800 */
[----:B------:R-:W-:Y:S01]  /*1da00*/  @!PT LDS RZ, [RZ] ;  /* 0x00000000fffff984 */ /* 0x000fe20000000800 */
[----:B------:R-:W-:Y:S01]  /*1da10*/  @!PT LDS RZ, [RZ] ;  /* 0x00000000fffff984 */ /* 0x000fe20000000800 */
[----:B------:R-:W-:Y:S01]  /*1da20*/  @!PT LDS RZ, [RZ] ;  /* 0x00000000fffff984 */ /* 0x000fe20000000800 */
[----:B------:R3:W-:Y:S06]  /*1da30*/  MEMBAR.ALL.CTA ;  /* 0x0000000000007992 */ /* 0x0007ec0000008000 */
[----:B---3--:R-:W3:Y:S01]  /*1da40*/  FENCE.VIEW.ASYNC.S ;  /* 0x00000000000073c6 */ /* 0x008ee20000000000 */
[----:B------:R-:W-:-:S04]  /*1da50*/  IMAD.WIDE.U32 R2, R101, UR4, RZ ;  /* 0x0000000465027c25 */ /* 0x000fc8000f8e00ff */
[----:B------:R-:W-:Y:S01]  /*1da60*/  IMAD R9, R101, UR5, R106 ;  /* 0x0000000565097c24 */ /* 0x000fe2000f8e026a */
[----:B------:R-:W-:Y:S01]  /*1da70*/  ULDC.64 UR4, c[0x0][0xae8] ;  /* 0x0002ba0000047ab9 */ /* 0x000fe20000000a00 */
[----:B------:R-:W-:-:S03]  /*1da80*/  IMAD R0, R212, 0x20, R107 ;  /* 0x00000020d4007824 */ /* 0x000fc600078e026b */
[----:B------:R-:W-:Y:S01]  /*1da90*/  IADD3 R3, R3, R9, RZ ;  /* 0x0000000903037210 */ /* 0x000fe20007ffe0ff */
[----:B------:R-:W-:Y:S01]  /*1daa0*/  IMAD.IADD R8, R197, 0x1, R0 ;  /* 0x00000001c5087824 */ /* 0x000fe200078e0200 */
[----:B------:R-:W-:Y:S01]  /*1dab0*/  SHF.R.S32.HI R4, RZ, 0x1f, R105 ;  /* 0x0000001fff047819 */ /* 0x000fe20000011469 */
[----:B------:R-:W-:-:S04]  /*1dac0*/  IMAD.WIDE.U32 R2, R192, UR4, R2 ;  /* 0x00000004c0027c25 */ /* 0x000fc8000f8e0002 */
[----:B------:R-:W-:Y:S01]  /*1dad0*/  IMAD R3, R192, UR5, R3 ;  /* 0x00000005c0037c24 */ /* 0x000fe2000f8e0203 */
[----:B------:R-:W-:Y:S01]  /*1dae0*/  ULDC.64 UR4, c[0x0][0xaf0] ;  /* 0x0002bc0000047ab9 */ /* 0x000fe20000000a00 */
[----:B0-----:R-:W-:-:S04]  /*1daf0*/  @P1 IMAD.HI.U32 R0, R8, R11, RZ ;  /* 0x0000000b08001227 */ /* 0x001fc800078e00ff */
[----:B------:R-:W-:Y:S02]  /*1db00*/  IMAD R4, R4, UR4, RZ ;  /* 0x0000000404047c24 */ /* 0x000fe4000f8e02ff */
[----:B------:R-:W-:Y:S01]  /*1db10*/  IMAD.MOV.U32 R9, RZ, RZ, R8 ;  /* 0x000000ffff097224 */ /* 0x000fe200078e0008 */
[----:B--2---:R-:W-:Y:S01]  /*1db20*/  @P1 SHF.R.U32.HI R9, RZ, R13, R0 ;  /* 0x0000000dff091219 */ /* 0x004fe20000011600 */
[C---:B------:R-:W-:Y:S02]  /*1db30*/  IMAD R11, R105.reuse, UR5, R4 ;  /* 0x00000005690b7c24 */ /* 0x040fe4000f8e0204 */
[----:B------:R-:W-:Y:S01]  /*1db40*/  IMAD.WIDE.U32 R2, R105, UR4, R2 ;  /* 0x0000000469027c25 */ /* 0x000fe2000f8e0002 */
[----:B------:R-:W-:Y:S01]  /*1db50*/  SHF.R.S32.HI R4, RZ, 0x1f, R9 ;  /* 0x0000001fff047819 */ /* 0x000fe20000011409 */
[----:B------:R-:W-:Y:S02]  /*1db60*/  ULDC.64 UR4, c[0x0][0xae0] ;  /* 0x0002b80000047ab9 */ /* 0x000fe40000000a00 */
[----:B------:R-:W-:-:S02]  /*1db70*/  IMAD.IADD R3, R3, 0x1, R11 ;  /* 0x0000000103037824 */ /* 0x000fc400078e020b */
[----:B------:R-:W-:Y:S02]  /*1db80*/  VIADD R0, R18, 0x22820 ;  /* 0x0002282012007836 */ /* 0x000fe40000000000 */
[----:B------:R-:W-:Y:S02]  /*1db90*/  IMAD.MOV R11, RZ, RZ, -R9 ;  /* 0x000000ffff0b7224 */ /* 0x000fe400078e0a09 */
[----:B------:R-:W-:Y:S01]  /*1dba0*/  IMAD R4, R4, UR4, RZ ;  /* 0x0000000404047c24 */ /* 0x000fe2000f8e02ff */
[----:B------:R-:W-:Y:S01]  /*1dbb0*/  PRMT R0, RZ, 0x654, R0 ;  /* 0x00000654ff007816 */ /* 0x000fe20000000000 */
[----:B------:R-:W-:Y:S02]  /*1dbc0*/  IMAD R11, R104, R11, R8 ;  /* 0x0000000b680b7224 */ /* 0x000fe400078e0208 */
[C---:B------:R-:W-:Y:S01]  /*1dbd0*/  IMAD R13, R9.reuse, UR5, R4 ;  /* 0x00000005090d7c24 */ /* 0x040fe2000f8e0204 */
[----:B---3--:R0:W-:Y:S01]  /*1dbe0*/  SYNCS.ARRIVE.TRANS64.RED.A1T0 RZ, [R0+URZ], RZ ;  /* 0x000000ff00ff79a7 */ /* 0x0081e2000810043f */
[----:B------:R-:W-:Y:S01]  /*1dbf0*/  IMAD.WIDE.U32 R2, R9, UR4, R2 ;  /* 0x0000000409027c25 */ /* 0x000fe2000f8e0002 */
[----:B------:R-:W-:Y:S01]  /*1dc00*/  ULDC.64 UR4, c[0x0][0xad8] ;  /* 0x0002b60000047ab9 */ /* 0x000fe20000000a00 */
[----:B0-----:R-:W-:-:S03]  /*1dc10*/  SHF.R.S32.HI R0, RZ, 0x1f, R11 ;  /* 0x0000001fff007819 */ /* 0x001fc6000001140b */
[----:B------:R-:W-:Y:S02]  /*1dc20*/  IADD3 R3, R3, R13, RZ ;  /* 0x0000000d03037210 */ /* 0x000fe40007ffe0ff */
        /* <DEDUP_REMOVED lines=8> */
[----:B-1----:R-:W-:Y:S06]  /*1dcb0*/  BRA.DIV UR4, `(.L_x_3241) ;  /* 0x000000e6049c7947 */ /* 0x002fec000b800000 */
[----:B------:R0:W1:Y:S04]  /*1dcc0*/  SHFL.IDX PT, R0, R3, RZ, 0x181f ;  /* 0x00181fff03007589 */ /* 0x00006800000e0000 */
[----:B------:R0:W2:Y:S02]  /*1dcd0*/  SHFL.IDX PT, R14, R2, RZ, 0x181f ;  /* 0x00181fff020e7589 */ /* 0x0000a400000e0000 */
.L_x_3540:
[----:B------:R-:W-:Y:S01]  /*1dce0*/  IMAD.IADD R10, R107, 0x1, R197 ;  /* 0x000000016b0a7824 */ /* 0x000fe200078e02c5 */
[----:B------:R-:W-:Y:S04]  /*1dcf0*/  BSSY B1, `(.L_x_3242) ;  /* 0x000000f000017945 */ /* 0x000fe80003800000 */
[----:B------:R-:W-:-:S13]  /*1dd00*/  ISETP.GE.AND P0, PT, R10, R103, PT ;  /* 0x000000670a00720c */ /* 0x000fda0003f06270 */
[----:B------:R-:W-:Y:S05]  /*1dd10*/  @P0 BRA `(.L_x_3243) ;  /* 0x0000000000300947 */ /* 0x000fea0003800000 */
[----:B------:R-:W-:Y:S01]  /*1dd20*/  ULDC UR4, c[0x0][0xac8] ;  /* 0x0002b20000047ab9 */ /* 0x000fe20000000800 */
[----:B------:R-:W-:Y:S01]  /*1dd30*/  SHF.R.S32.HI R11, RZ, 0x1f, R203 ;  /* 0x0000001fff0b7819 */ /* 0x000fe200000114cb */
[----:B------:R-:W-:Y:S01]  /*1dd40*/  ULDC.64 UR6, c[0x0][0x208] ;  /* 0x0000820000067ab9 */ /* 0x000fe20000000a00 */
        /* <DEDUP_REMOVED lines=9> */
.L_x_3243:
[----:B------:R-:W-:Y:S05]  /*1dde0*/  BSYNC B1 ;  /* 0x0000000000017941 */ /* 0x000fea0003800000 */
.L_x_3242:
[----:B------:R-:W-:-:S03]  /*1ddf0*/  UMOV UR4, 0xffffffff ;  /* 0xffffffff00047882 */ /* 0x000fc60000000000 */
[----:B------:R-:W-:Y:S05]  /*1de00*/  BRA.DIV UR4, `(.L_x_3244) ;  /* 0x000000e6047c7947 */ /* 0x000fea000b800000 */
[----:B-1----:R1:W4:Y:S04]  /*1de10*/  SHFL.IDX PT, R0, R3, 0x1, 0x181f ;  /* 0x00381f0003007f89 */ /* 0x00232800000e0000 */
[----:B--23--:R1:W2:Y:S02]  /*1de20*/  SHFL.IDX PT, R14, R2, 0x1, 0x181f ;  /* 0x00381f00020e7f89 */ /* 0x00c2a400000e0000 */
.L_x_3544:
[----:B------:R-:W-:Y:S01]  /*1de30*/  VIADD R4, R10, 0x20 ;  /* 0x000000200a047836 */ /* 0x000fe20000000000 */
        /* <DEDUP_REMOVED lines=11> */
[-C--:B----4-:R-:W-:Y:S02]  /*1def0*/  @!P2 LEA.HI.X R9, R203, R0.reuse, R12, 0x1, P0 ;  /* 0x00000000cb09a211 */ /* 0x090fe400000f0c0c */
[----:B------:R-:W-:-:S03]  /*1df00*/  @!P3 LEA.HI.X R15, R211, R0, R11, 0x1, P1 ;  /* 0x00000000d30fb211 */ /* 0x000fc600008f0c0b */
[----:B-----5:R3:W-:Y:S04]  /*1df10*/  @!P2 ST.E.128 desc[UR6][R8.64], R28 ;  /* 0x0000001c0800a985 */ /* 0x0207e8000c101d06 */
[----:B------:R3:W-:Y:S02]  /*1df20*/  @!P3 ST.E.128 desc[UR6][R14.64], R44 ;  /* 0x0000002c0e00b985 */ /* 0x0007e4000c101d06 */
.L_x_3246:
[----:B------:R-:W-:Y:S05]  /*1df30*/  BSYNC B1 ;  /* 0x0000000000017941 */ /* 0x000fea0003800000 */
.L_x_3245:
[----:B------:R-:W-:-:S03]  /*1df40*/  UMOV UR4, 0xffffffff ;  /* 0xffffffff00047882 */ /* 0x000fc60000000000 */
[----:B------:R-:W-:Y:S05]  /*1df50*/  BRA.DIV UR4, `(.L_x_3247) ;  /* 0x000000e604707947 */ /* 0x000fea000b800000 */
[----:B----4-:R4:W0:Y:S04]  /*1df60*/  SHFL.IDX PT, R0, R3, 0x2, 0x181f ;  /* 0x00581f0003007f89 */ /* 0x01082800000e0000 */
[----:B--23--:R4:W2:Y:S02]  /*1df70*/  SHFL.IDX PT, R14, R2, 0x2, 0x181f ;  /* 0x00581f00020e7f89 */ /* 0x00c8a400000e0000 */
.L_x_3548:
        /* <DEDUP_REMOVED lines=12> */
[-C--:B0-----:R-:W-:Y:S02]  /*1e040*/  @!P2 LEA.HI.X R9, R203, R0.reuse, R12, 0x1, P0 ;  /* 0x00000000cb09a211 */ /* 0x081fe400000f0c0c */
[----:B------:R-:W-:-:S03]  /*1e050*/  @!P3 LEA.HI.X R15, R211, R0, R11, 0x1, P1 ;  /* 0x00000000d30fb211 */ /* 0x000fc600008f0c0b */
[----:B-----5:R3:W-:Y:S04]  /*1e060*/  @!P2 ST.E.128 desc[UR6][R8.64], R32 ;  /* 0x000000200800a985 */ /* 0x0207e8000c101d06 */
[----:B------:R3:W-:Y:S02]  /*1e070*/  @!P3 ST.E.128 desc[UR6][R14.64], R48 ;  /* 0x000000300e00b985 */ /* 0x0007e4000c101d06 */
.L_x_3249:
[----:B------:R-:W-:Y:S05]  /*1e080*/  BSYNC B1 ;  /* 0x0000000000017941 */ /* 0x000fea0003800000 */
.L_x_3248:
[----:B------:R-:W-:-:S03]  /*1e090*/  UMOV UR4, 0xffffffff ;  /* 0xffffffff00047882 */ /* 0x000fc60000000000 */
[----:B------:R-:W-:Y:S05]  /*1e0a0*/  BRA.DIV UR4, `(.L_x_3250) ;  /* 0x000000e604647947 */ /* 0x000fea000b800000 */
[----:B0-----:R0:W0:Y:S04]  /*1e0b0*/  SHFL.IDX PT, R0, R3, 0x3, 0x181f ;  /* 0x00781f0003007f89 */ /* 0x00102800000e0000 */
[----:B--23--:R2:W3:Y:S02]  /*1e0c0*/  SHFL.IDX PT, R14, R2, 0x3, 0x181f ;  /* 0x00781f00020e7f89 */ /* 0x00c4e400000e0000 */
.L_x_3552:
[----:B-12-4-:R-:W-:-:S05]  /*1e0d0*/  VIADD R2, R10, 0x60 ;  /* 0x000000600a027836 */ /* 0x016fca0000000000 */
[----:B------:R-:W-:-:S13]  /*1e0e0*/  ISETP.GE.AND P0, PT, R2, R103, PT ;  /* 0x000000670200720c */ /* 0x000fda0003f06270 */
[----:B------:R-:W-:Y:S05]  /*1e0f0*/  @P0 BRA `(.L_x_3251) ;  /* 0x0000002000240947 */ /* 0x000fea0003800000 */
[----:B------:R-:W-:Y:S01]  /*1e100*/  ULDC UR4, c[0x0][0xac8] ;  /* 0x0002b20000047ab9 */ /* 0x000fe20000000800 */
[----:B------:R-:W-:Y:S01]  /*1e110*/  SHF.R.S32.HI R4, RZ, 0x1f, R203 ;  /* 0x0000001fff047819 */ /* 0x000fe200000114cb */
[----:B------:R-:W-:Y:S01]  /*1e120*/  ULDC.64 UR6, c[0x0][0x208] ;  /* 0x0000820000067ab9 */ /* 0x000fe20000000a00 */
[----:B------:R-:W-:-:S13]  /*1e130*/  ISETP.GE.AND P1, PT, R203, UR4, PT ;  /* 0x00000004cb007c0c */ /* 0x000fda000bf26270 */
[----:B---3--:R-:W-:-:S04]  /*1e140*/  @!P1 LEA R2, P0, R203, R14, 0x1 ;  /* 0x0000000ecb029211 */ /* 0x008fc800078008ff */
[----:B0-----:R-:W-:Y:S02]  /*1e150*/  @!P1 LEA.HI.X R3, R203, R0, R4, 0x1, P0 ;  /* 0x00000000cb039211 */ /* 0x001fe400000f0c04 */
[----:B------:R-:W-:-:S03]  /*1e160*/  ISETP.GE.AND P0, PT, R211, UR4, PT ;  /* 0x00000004d3007c0c */ /* 0x000fc6000bf06270 */
[----:B-----5:R1:W-:Y:S10]  /*1e170*/  @!P1 ST.E.128 desc[UR6][R2.64], R36 ;  /* 0x0000002402009985 */ /* 0x0203f4000c101d06 */
[----:B------:R-:W-:Y:S05]  /*1e180*/  @P0 BRA `(.L_x_3251) ;  /* 0x0000002000000947 */ /* 0x000fea0003800000 */
[----:B------:R-:W-:Y:S01]  /*1e190*/  SHF.R.S32.HI R4, RZ, 0x1f, R211 ;  /* 0x0000001fff047819 */ /* 0x000fe200000114d3 */
[----:B------:R-:W-:Y:S01]  /*1e1a0*/  ULDC.64 UR4, c[0x0][0x208] ;  /* 0x0000820000047ab9 */ /* 0x000fe20000000a00 */
[----:B------:R-:W-:-:S04]  /*1e1b0*/  LEA R14, P0, R211, R14, 0x1 ;  /* 0x0000000ed30e7211 */ /* 0x000fc800078008ff */
[----:B------:R-:W-:-:S05]  /*1e1c0*/  LEA.HI.X R15, R211, R0, R4, 0x1, P0 ;  /* 0x00000000d30f7211 */ /* 0x000fca00000f0c04 */
[----:B------:R2:W-:Y:S01]  /*1e1d0*/  ST.E.128 desc[UR4][R14.64], R52 ;  /* 0x000000340e007985 */ /* 0x0005e2000c101d04 */
[----:B------:R-:W-:Y:S05]  /*1e1e0*/  BRA `(.L_x_3251) ;  /* 0x0000001c00e87947 */ /* 0x000fea0003800000 */
.L_x_3240:
[----:B------:R-:W1:Y:S01]  /*1e1f0*/  @P1 LDC R12, c[0x0][0xbec] ;  /* 0x0002fb00ff0c1b82 */ /* 0x000e620000000800 */
[----:B------:R-:W-:Y:S01]  /*1e200*/  ULDC.64 UR4, c[0x0][0xb08] ;  /* 0x0002c20000047ab9 */ /* 0x000fe20000000a00 */
[----:B0-----:R-:W-:Y:S01]  /*1e210*/  SHF.R.S32.HI R10, RZ, 0x1f, R105 ;  /* 0x0000001fff0a7819 */ /* 0x001fe20000011469 */
[----:B------:R-:W-:Y:S01]  /*1e220*/  IMAD R106, R106, UR4, RZ ;  /* 0x000000046a6a7c24 */ /* 0x000fe2000f8e02ff */
[----:B------:R-:W-:Y:S01]  /*1e230*/  MOV R11, R35 ;  /* 0x00000023000b7202 */ /* 0x000fe20000000f00 */
[C---:B------:R-:W-:Y:S01]  /*1e240*/  IMAD.WIDE.U32 R8, R101.reuse, UR4, RZ ;  /* 0x0000000465087c25 */ /* 0x040fe2000f8e00ff */
[----:B------:R-:W-:Y:S01]  /*1e250*/  ULDC.64 UR6, c[0x0][0xb30] ;  /* 0x0002cc0000067ab9 */ /* 0x000fe20000000a00 */
[C---:B------:R-:W-:Y:S01]  /*1e260*/  IADD3 R89, R200.reuse, 0x10, RZ ;  /* 0x00000010c8597810 */ /* 0x040fe20007ffe0ff */
[----:B------:R-:W0:Y:S01]  /*1e270*/  @P1 LDC R15, c[0x0][0xbf0] ;  /* 0x0002fc00ff0f1b82 */ /* 0x000e220000000800 */
[----:B------:R-:W-:Y:S01]  /*1e280*/  IMAD R101, R101, UR5, R106 ;  /* 0x0000000565657c24 */ /* 0x000fe2000f8e026a */
[----:B------:R-:W-:Y:S01]  /*1e290*/  ULDC.64 UR4, c[0x0][0xb38] ;  /* 0x0002ce0000047ab9 */ /* 0x000fe20000000a00 */
[----:B------:R-:W-:Y:S01]  /*1e2a0*/  VIADD R39, R200, 0x18 ;  /* 0x00000018c8277836 */ /* 0x000fe20000000000 */
[----:B------:R-:W-:Y:S01]  /*1e2b0*/  SHF.R.S32.HI R63, RZ, 0x1f, R89 ;  /* 0x0000001fff3f7819 */ /* 0x000fe20000011459 */
[----:B------:R-:W-:-:S02]  /*1e2c0*/  IMAD.IADD R9, R9, 0x1, R101 ;  /* 0x0000000109097824 */ /* 0x000fc400078e0265 */
[----:B------:R-:W-:Y:S01]  /*1e2d0*/  VIADD R101, R200, 0x8 ;  /* 0x00000008c8657836 */ /* 0x000fe20000000000 */
[----:B------:R-:W-:Y:S01]  /*1e2e0*/  SHF.R.S32.HI R33, RZ, 0x1f, R39 ;  /* 0x0000001fff217819 */ /* 0x000fe20000011427 */
[----:B------:R-:W-:-:S03]  /*1e2f0*/  IMAD.WIDE.U32 R8, R192, UR4, R8 ;  /* 0x00000004c0087c25 */ /* 0x000fc6000f8e0008 */
[----:B------:R-:W-:Y:S01]  /*1e300*/  SHF.R.S32.HI R36, RZ, 0x1f, R101 ;  /* 0x0000001fff247819 */ /* 0x000fe20000011465 */
[----:B------:R-:W-:Y:S01]  /*1e310*/  IMAD R9, R192, UR5, R9 ;  /* 0x00000005c0097c24 */ /* 0x000fe2000f8e0209 */
[----:B------:R-:W-:Y:S01]  /*1e320*/  ULDC.64 UR4, c[0x0][0xb40] ;  /* 0x0002d00000047ab9 */ /* 0x000fe20000000a00 */
[----:B------:R-:W-:Y:S02]  /*1e330*/  VIADD R37, R200, 0x20 ;  /* 0x00000020c8257836 */ /* 0x000fe40000000000 */
[----:B------:R-:W-:Y:S02]  /*1e340*/  IMAD R10, R10, UR4, RZ ;  /* 0x000000040a0a7c24 */ /* 0x000fe4000f8e02ff */
[----:B-1----:R-:W-:Y:S01]  /*1e350*/  @P1 IMAD.HI.U32 R12, R35, R12, RZ ;  /* 0x0000000c230c1227 */ /* 0x002fe200078e00ff */
[----:B------:R-:W-:-:S03]  /*1e360*/  SHF.R.S32.HI R31, RZ, 0x1f, R37 ;  /* 0x0000001fff1f7819 */ /* 0x000fc60000011425 */
[C---:B------:R-:W-:Y:S01]  /*1e370*/  IMAD R13, R105.reuse, UR5, R10 ;  /* 0x00000005690d7c24 */ /* 0x040fe2000f8e020a */
[----:B0-----:R-:W-:Y:S01]  /*1e380*/  @P1 SHF.R.U32.HI R11, RZ, R15, R12 ;  /* 0x0000000fff0b1219 */ /* 0x001fe2000001160c */
        /* <DEDUP_REMOVED lines=13> */
[----:B------:R-:W-:Y:S02]  /*1e460*/  VIADD R11, R18, 0x22820 ;  /* 0x00022820120b7836 */ /* 0x000fe40000000000 */
[----:B------:R-:W-:Y:S02]  /*1e470*/  IMAD R10, R10, UR4, RZ ;  /* 0x000000040a0a7c24 */ /* 0x000fe4000f8e02ff */
[----:B------:R-:W-:Y:S01]  /*1e480*/  IMAD.IADD R9, R9, 0x1, R15 ;  /* 0x0000000109097824 */ /* 0x000fe200078e020f */
[----:B------:R-:W-:Y:S01]  /*1e490*/  PRMT R12, RZ, 0x654, R11 ;  /* 0x00000654ff0c7816 */ /* 0x000fe2000000000b */
[C---:B------:R-:W-:Y:S02]  /*1e4a0*/  IMAD R11, R13.reuse, UR5, R10 ;  /* 0x000000050d0b7c24 */ /* 0x040fe4000f8e020a */
[----:B------:R-:W-:Y:S01]  /*1e4b0*/  IMAD.WIDE.U32 R8, R13, UR4, R8 ;  /* 0x000000040d087c25 */ /* 0x000fe2000f8e0008 */
[----:B------:R-:W-:Y:S01]  /*1e4c0*/  ULDC.64 UR4, c[0x0][0xb00] ;  /* 0x0002c00000047ab9 */ /* 0x000fe20000000a00 */
[----:B------:R0:W-:Y:S02]  /*1e4d0*/  SYNCS.ARRIVE.TRANS64.RED.A1T0 RZ, [R12+URZ], RZ ;  /* 0x000000ff0cff79a7 */ /* 0x0001e4000810043f */
[----:B------:R-:W-:Y:S01]  /*1e4e0*/  IMAD.IADD R9, R9, 0x1, R11 ;  /* 0x0000000109097824 */ /* 0x000fe200078e020b */
[----:B------:R-:W-:Y:S01]  /*1e4f0*/  LEA R25, P0, R8, UR4, 0x2 ;  /* 0x0000000408197c11 */ /* 0x000fe2000f8010ff */
[----:B------:R-:W-:Y:S01]  /*1e500*/  VIADD R35, R200, 0x28 ;  /* 0x00000028c8237836 */ /* 0x000fe20000000000 */
[----:B------:R-:W-:-:S02]  /*1e510*/  UMOV UR4, 0xffffffff ;  /* 0xffffffff00047882 */ /* 0x000fc40000000000 */
[----:B------:R-:W-:Y:S02]  /*1e520*/  LEA.HI.X R30, R8, UR5, R9, 0x2, P0 ;  /* 0x00000005081e7c11 */ /* 0x000fe400080f1409 */
[----:B------:R-:W-:Y:S01]  /*1e530*/  SHF.R.S32.HI R34, RZ, 0x1f, R35 ;  /* 0x0000001fff227819 */ /* 0x000fe20000011423 */
[----:B0-----:R-:W-:Y:S06]  /*1e540*/  BRA.DIV UR4, `(.L_x_3252) ;  /* 0x000000e204847947 */ /* 0x001fec000b800000 */
[----:B------:R0:W1:Y:S04]  /*1e550*/  SHFL.IDX PT, R24, R30, RZ, 0x1c1f ;  /* 0x001c1fff1e187589 */ /* 0x00006800000e0000 */
[----:B------:R0:W2:Y:S02]  /*1e560*/  SHFL.IDX PT, R14, R25, RZ, 0x1c1f ;  /* 0x001c1fff190e7589 */ /* 0x0000a400000e0000 */
.L_x_3555:
[----:B------:R-:W-:Y:S01]  /*1e570*/  ISETP.GE.AND P0, PT, R26, R103, PT ;  /* 0x000000671a00720c */ /* 0x000fe20003f06270 */
[----:B------:R-:W-:-:S12]  /*1e580*/  BSSY B1, `(.L_x_3253) ;  /* 0x0000079000017945 */ /* 0x000fd80003800000 */
[----:B------:R-:W-:Y:S05]  /*1e590*/  @P0 BRA `(.L_x_3254) ;  /* 0x0000000400dc0947 */ /* 0x000fea0003800000 */
[----:B------:R-:W-:Y:S01]  /*1e5a0*/  ULDC UR4, c[0x0][0xac8] ;  /* 0x0002b20000047ab9 */ /* 0x000fe20000000800 */
[----:B------:R-:W-:Y:S01]  /*1e5b0*/  ULDC.64 UR6, c[0x0][0x208] ;  /* 0x0000820000067ab9 */ /* 0x000fe20000000a00 */
[C---:B------:R-:W-:Y:S01]  /*1e5c0*/  ISETP.GE.AND P0, PT, R200.reuse, UR4, PT ;  /* 0x00000004c8007c0c */ /* 0x040fe2000bf06270 */
[C---:B------:R-:W-:Y:S01]  /*1e5d0*/  VIADD R29, R200.reuse, 0x30 ;  /* 0x00000030c81d7836 */ /* 0x040fe20000000000 */
[----:B------:R-:W-:Y:S01]  /*1e5e0*/  ISETP.GE.AND P3, PT, R101, UR4, PT ;  /* 0x0000000465007c0c */ /* 0x000fe2000bf66270 */
[C---:B------:R-:W-:Y:S01]  /*1e5f0*/  VIADD R27, R200.reuse, 0x38 ;  /* 0x00000038c81b7836 */ /* 0x040fe20000000000 */
[----:B------:R-:W-:Y:S01]  /*1e600*/  ISETP.GE.AND P2, PT, R89, UR4, PT ;  /* 0x0000000459007c0c */ /* 0x000fe2000bf46270 */
[C---:B------:R-:W-:Y:S01]  /*1e610*/  VIADD R15, R200.reuse, 0x40 ;  /* 0x00000040c80f7836 */ /* 0x040fe20000000000 */
[----:B------:R-:W-:Y:S01]  /*1e620*/  ISETP.GE.AND P1, PT, R39, UR4, PT ;  /* 0x0000000427007c0c */ /* 0x000fe2000bf26270 */
[C---:B------:R-:W-:Y:S01]  /*1e630*/  VIADD R62, R200.reuse, 0x30 ;  /* 0x00000030c83e7836 */ /* 0x040fe20000000000 */
[C---:B------:R-:W-:Y:S01]  /*1e640*/  IADD3 R88, R200.reuse, 0x48, RZ ;  /* 0x00000048c8587810 */ /* 0x040fe20007ffe0ff */
[----:B------:R-:W-:-:S02]  /*1e650*/  VIADD R28, R200, 0x38 ;  /* 0x00000038c81c7836 */ /* 0x000fc40000000000 */
[C---:B------:R-:W-:Y:S01]  /*1e660*/  VIADD R38, R200.reuse, 0x50 ;  /* 0x00000050c8267836 */ /* 0x040fe20000000000 */
[----:B------:R-:W-:Y:S01]  /*1e670*/  SHF.R.S32.HI R62, RZ, 0x1f, R62 ;  /* 0x0000001fff3e7819 */ /* 0x000fe2000001143e */
[----:B--2---:R-:W-:Y:S01]  /*1e680*/  @!P0 IMAD.MOV.U32 R10, RZ, RZ, R14 ;  /* 0x000000ffff0a8224 */ /* 0x004fe200078e000e */
[----:B------:R-:W-:Y:S01]  /*1e690*/  @!P0 MOV R13, R99 ;  /* 0x00000063000d8202 */ /* 0x000fe20000000f00 */
[----:B-1----:R-:W-:Y:S01]  /*1e6a0*/  @!P0 IMAD.MOV.U32 R11, RZ, RZ, R24 ;  /* 0x000000ffff0b8224 */ /* 0x002fe200078e0018 */
[C---:B------:R-:W-:Y:S01]  /*1e6b0*/  @!P3 LEA R8, P4, R101.reuse, R14, 0x2 ;  /* 0x0000000e6508b211 */ /* 0x040fe200078810ff */
[----:B------:R-:W-:Y:S01]  /*1e6c0*/  @!P0 IMAD.MOV.U32 R12, RZ, RZ, R102 ;  /* 0x000000ffff0c8224 */ /* 0x000fe200078e0066 */
[----:B------:R-:W-:Y:S01]  /*1e6d0*/  SHF.R.S32.HI R28, RZ, 0x1f, R28 ;  /* 0x0000001fff1c7819 */ /* 0x000fe2000001141c */
[----:B------:R-:W-:Y:S01]  /*1e6e0*/  @!P0 IMAD.WIDE R10, R200, 0x4, R10 ;  /* 0x00000004c80a8825 */ /* 0x000fe200078e020a */
[----:B------:R-:W-:-:S03]  /*1e6f0*/  @!P3 LEA.HI.X R9, R101, R24, R36, 0x2, P4 ;  /* 0x000000186509b211 */ /* 0x000fc600020f1424 */
[----:B------:R-:W-:Y:S01]  /*1e700*/  VIADD R104, R200, 0x48 ;  /* 0x00000048c8687836 */ /* 0x000fe20000000000 */
[----:B------:R1:W-:Y:S01]  /*1e710*/  @!P0 ST.E.64 desc[UR6][R10.64], R12 ;  /* 0x0000000c0a008985 */ /* 0x0003e2000c101b06 */
[----:B------:R-:W-:-:S03]  /*1e720*/  ISETP.GE.AND P0, PT, R37, UR4, PT ;  /* 0x0000000425007c0c */ /* 0x000fc6000bf06270 */
[----:B------:R-:W-:Y:S01]  /*1e730*/  SHF.R.S32.HI R104, RZ, 0x1f, R104 ;  /* 0x0000001fff687819 */ /* 0x000fe20000011468 */
[----:B-1----:R-:W-:Y:S01]  /*1e740*/  @!P3 IMAD.MOV.U32 R10, RZ, RZ, R100 ;  /* 0x000000ffff0ab224 */ /* 0x002fe200078e0064 */
[----:B------:R-:W-:Y:S01]  /*1e750*/  @!P2 LEA R12, P4, R89, R14, 0x2 ;  /* 0x0000000e590ca211 */ /* 0x000fe200078810ff */
[----:B------:R-:W-:-:S03]  /*1e760*/  @!P3 IMAD.MOV.U32 R11, RZ, RZ, R98 ;  /* 0x000000ffff0bb224 */ /* 0x000fc600078e0062 */
[----:B------:R-:W-:Y:S02]  /*1e770*/  @!P2 LEA.HI.X R13, R89, R24, R63, 0x2, P4 ;  /* 0x00000018590da211 */ /* 0x000fe400020f143f */
[----:B------:R1:W-:Y:S01]  /*1e780*/  @!P3 ST.E.64 desc[UR6][R8.64], R10 ;  /* 0x0000000a0800b985 */ /* 0x0003e2000c101b06 */
[----:B------:R-:W-:Y:S02]  /*1e790*/  ISETP.GE.AND P3, PT, R35, UR4, PT ;  /* 0x0000000423007c0c */ /* 0x000fe4000bf66270 */
[C---:B-1----:R-:W-:Y:S01]  /*1e7a0*/  @!P1 LEA R8, P5, R39.reuse, R14, 0x2 ;  /* 0x0000000e27089211 */ /* 0x042fe200078a10ff */
[----:B------:R-:W-:Y:S01]  /*1e7b0*/  @!P2 IMAD.MOV.U32 R10, RZ, RZ, R79 ;  /* 0x000000ffff0aa224 */ /* 0x000fe200078e004f */
[----:B------:R-:W-:Y:S01]  /*1e7c0*/  @!P1 MOV R79, R78 ;  /* 0x0000004e004f9202 */ /* 0x000fe20000000f00 */
[----:B------:R-:W-:Y:S01]  /*1e7d0*/  @!P2 IMAD.MOV.U32 R11, RZ, RZ, R77 ;  /* 0x000000ffff0ba224 */ /* 0x000fe200078e004d */
[----:B------:R-:W-:Y:S01]  /*1e7e0*/  @!P1 LEA.HI.X R9, R39, R24, R33, 0x2, P5 ;  /* 0x0000001827099211 */ /* 0x000fe200028f1421 */
[----:B------:R-:W-:-:S03]  /*1e7f0*/  @!P1 IMAD.MOV.U32 R78, RZ, RZ, R80 ;  /* 0x000000ffff4e9224 */ /* 0x000fc600078e0050 */
[----:B------:R1:W-:Y:S01]  /*1e800*/  @!P2 ST.E.64 desc[UR6][R12.64], R10 ;  /* 0x0000000a0c00a985 */ /* 0x0003e2000c101b06 */
[----:B------:R-:W-:-:S03]  /*1e810*/  ISETP.GE.AND P2, PT, R29, UR4, PT ;  /* 0x000000041d007c0c */ /* 0x000fc6000bf46270 */
[----:B------:R2:W-:Y:S01]  /*1e820*/  @!P1 ST.E.64 desc[UR6][R8.64], R78 ;  /* 0x0000004e08009985 */ /* 0x0005e2000c101b06 */
[----:B------:R-:W-:Y:S02]  /*1e830*/  ISETP.GE.AND P1, PT, R27, UR4, PT ;  /* 0x000000041b007c0c */ /* 0x000fe4000bf26270 */
[-C--:B-1----:R-:W-:Y:S01]  /*1e840*/  @!P0 LEA R10, P4, R37, R14.reuse, 0x2 ;  /* 0x0000000e250a8211 */ /* 0x082fe200078810ff */
[----:B------:R-:W-:Y:S02]  /*1e850*/  @!P0 IMAD.MOV.U32 R12, RZ, RZ, R2 ;  /* 0x000000ffff0c8224 */ /* 0x000fe400078e0002 */
[----:B------:R-:W-:Y:S01]  /*1e860*/  @!P0 IMAD.MOV.U32 R13, RZ, RZ, R81 ;  /* 0x000000ffff0d8224 */ /* 0x000fe200078e0051 */
[----:B--2---:R-:W-:Y:S01]  /*1e870*/  @!P3 LEA R8, P5, R35, R14, 0x2 ;  /* 0x0000000e2308b211 */ /* 0x004fe200078a10ff */
[----:B------:R-:W-:Y:S01]  /*1e880*/  @!P3 IMAD.MOV.U32 R2, RZ, RZ, R3 ;  /* 0x000000ffff02b224 */ /* 0x000fe200078e0003 */
[-C--:B------:R-:W-:Y:S01]  /*1e890*/  @!P0 LEA.HI.X R11, R37, R24.reuse, R31, 0x2, P4 ;  /* 0x00000018250b8211 */ /* 0x080fe200020f141f */
[----:B------:R-:W-:Y:S01]  /*1e8a0*/  @!P3 IMAD.MOV.U32 R3, RZ, RZ, R0 ;  /* 0x000000ffff03b224 */ /* 0x000fe200078e0000 */
[----:B------:R-:W-:-:S02]  /*1e8b0*/  @!P3 LEA.HI.X R9, R35, R24, R34, 0x2, P5 ;  /* 0x000000182309b211 */ /* 0x000fc400028f1422 */
[----:B------:R-:W-:Y:S01]  /*1e8c0*/  SHF.R.S32.HI R0, RZ, 0x1f, R227 ;  /* 0x0000001fff007819 */ /* 0x000fe200000114e3 */
[----:B------:R1:W-:Y:S01]  /*1e8d0*/  @!P0 ST.E.64 desc[UR6][R10.64], R12 ;  /* 0x0000000c0a008985 */ /* 0x0003e2000c101b06 */
[----:B------:R-:W-:-:S03]  /*1e8e0*/  ISETP.GE.AND P0, PT, R15, UR4, PT ;  /* 0x000000040f007c0c */ /* 0x000fc6000bf06270 */
[----:B------:R2:W-:Y:S01]  /*1e8f0*/  @!P3 ST.E.64 desc[UR6][R8.64], R2 ;  /* 0x000000020800b985 */ /* 0x0005e2000c101b06 */
[----:B------:R-:W-:Y:S02]  /*1e900*/  ISETP.GE.AND P3, PT, R88, UR4, PT ;  /* 0x0000000458007c0c */ /* 0x000fe4000bf66270 */
[-C--:B-1----:R-:W-:Y:S02]  /*1e910*/  @!P2 LEA R10, P5, R29, R14.reuse, 0x2 ;  /* 0x0000000e1d0aa211 */ /* 0x082fe400078a10ff */
[----:B--2---:R-:W-:Y:S01]  /*1e920*/  @!P1 LEA R2, P4, R27, R14, 0x2 ;  /* 0x0000000e1b029211 */ /* 0x004fe200078810ff */
[----:B------:R-:W-:Y:S01]  /*1e930*/  @!P2 IMAD.MOV.U32 R8, RZ, RZ, R21 ;  /* 0x000000ffff08a224 */ /* 0x000fe200078e0015 */
[-C--:B------:R-:W-:Y:S01]  /*1e940*/  @!P2 LEA.HI.X R11, R29, R24.reuse, R62, 0x2, P5 ;  /* 0x000000181d0ba211 */ /* 0x080fe200028f143e */
[----:B------:R-:W-:Y:S01]  /*1e950*/  @!P2 IMAD.MOV.U32 R9, RZ, RZ, R4 ;  /* 0x000000ffff09a224 */ /* 0x000fe200078e0004 */
[----:B------:R-:W-:Y:S01]  /*1e960*/  @!P1 LEA.HI.X R3, R27, R24, R28, 0x2, P4 ;  /* 0x000000181b039211 */ /* 0x000fe200020f141c */
[----:B------:R-:W-:Y:S01]  /*1e970*/  VIADD R28, R200, 0x40 ;  /* 0x00000040c81c7836 */ /* 0x000fe20000000000 */
[----:B------:R-:W-:Y:S01]  /*1e980*/  ISETP.GE.AND P5, PT, R38, UR4, PT ;  /* 0x0000000426007c0c */ /* 0x000fe2000bfa6270 */
[----:B------:R-:W-:-:S02]  /*1e990*/  @!P1 IMAD.MOV.U32 R21, RZ, RZ, R20 ;  /* 0x000000ffff159224 */ /* 0x000fc400078e0014 */
[----:B------:R-:W-:Y:S01]  /*1e9a0*/  @!P3 LEA R26, P4, R88, R14, 0x2 ;  /* 0x0000000e581ab211 */ /* 0x000fe200078810ff */
[----:B------:R-:W-:Y:S01]  /*1e9b0*/  @!P2 ST.E.64 desc[UR6][R10.64], R8 ;  /* 0x000000080a00a985 */ /* 0x000fe2000c101b06 */
[----:B------:R-:W-:Y:S01]  /*1e9c0*/  @!P1 MOV R20, R40 ;  /* 0x0000002800149202 */ /* 0x000fe20000000f00 */
[----:B------:R-:W-:Y:S01]  /*1e9d0*/  VIADD R62, R200, 0x58 ;  /* 0x00000058c83e7836 */ /* 0x000fe20000000000 */
[C---:B------:R-:W-:Y:S01]  /*1e9e0*/  @!P0 LEA R12, P2, R15.reuse, R14, 0x2 ;  /* 0x0000000e0f0c8211 */ /* 0x040fe200078410ff */
[----:B------:R-:W-:Y:S01]  /*1e9f0*/  @!P0 IMAD.MOV.U32 R40, RZ, RZ, R43 ;  /* 0x000000ffff288224 */ /* 0x000fe200078e002b */
[----:B------:R-:W-:Y:S01]  /*1ea00*/  SHF.R.S32.HI R28, RZ, 0x1f, R28 ;  /* 0x0000001fff1c7819 */ /* 0x000fe2000001141c */
[----:B------:R1:W-:Y:S01]  /*1ea10*/  @!P1 ST.E.64 desc[UR6][R2.64], R20 ;  /* 0x0000001402009985 */ /* 0x0003e2000c101b06 */
[-C--:B------:R-:W-:Y:S01]  /*1ea20*/  @!P3 LEA.HI.X R27, R88, R24.reuse, R104, 0x2, P4 ;  /* 0x00000018581bb211 */ /* 0x080fe200020f1468 */
[C---:B------:R-:W-:Y:S01]  /*1ea30*/  VIADD R88, R200.reuse, 0x50 ;  /* 0x00000050c8587836 */ /* 0x040fe20000000000 */
[----:B------:R-:W-:Y:S01]  /*1ea40*/  @!P0 LEA.HI.X R13, R15, R24, R28, 0x2, P2 ;  /* 0x000000180f0d8211 */ /* 0x000fe200010f141c */
[----:B------:R-:W-:Y:S01]  /*1ea50*/  VIADD R15, R200, 0x60 ;  /* 0x00000060c80f7836 */ /* 0x000fe20000000000 */
[----:B------:R-:W-:-:S02]  /*1ea60*/  ISETP.GE.AND P1, PT, R62, UR4, PT ;  /* 0x000000043e007c0c */ /* 0x000fc4000bf26270 */
[C---:B------:R-:W-:Y:S01]  /*1ea70*/  @!P5 LEA R28, P2, R38.reuse, R14, 0x2 ;  /* 0x0000000e261cd211 */ /* 0x040fe200078410ff */
[----:B------:R2:W-:Y:S01]  /*1ea80*/  @!P0 ST.E.64 desc[UR6][R12.64], R40 ;  /* 0x000000280c008985 */ /* 0x0005e2000c101b06 */
[----:B------:R-:W-:Y:S02]  /*1ea90*/  SHF.R.S32.HI R88, RZ, 0x1f, R88 ;  /* 0x0000001fff587819 */ /* 0x000fe40000011458 */
[----:B------:R-:W-:Y:S02]  /*1eaa0*/  ISETP.GE.AND P0, PT, R15, UR4, PT ;  /* 0x000000040f007c0c */ /* 0x000fe4000bf06270 */
[----:B------:R-:W-:Y:S01]  /*1eab0*/  @!P3 MOV R43, R42 ;  /* 0x0000002a002bb202 */ /* 0x000fe20000000f00 */
[----:B------:R-:W-:Y:S01]  /*1eac0*/  @!P3 IMAD.MOV.U32 R42, RZ, RZ, R44 ;  /* 0x000000ffff2ab224 */ /* 0x000fe200078e002c */
[----:B------:R-:W-:Y:S01]  /*1ead0*/  @!P5 LEA.HI.X R29, R38, R24, R88, 0x2, P2 ;  /* 0x00000018261dd211 */ /* 0x000fe200010f1458 */
[----:B------:R-:W-:Y:S01]  /*1eae0*/  VIADD R88, R200, 0x58 ;  /* 0x00000058c8587836 */ /* 0x000fe20000000000 */
[----:B------:R-:W-:Y:S01]  /*1eaf0*/  ISETP.GE.AND P4, PT, R227, UR4, PT ;  /* 0x00000004e3007c0c */ /* 0x000fe2000bf86270 */
[----:B------:R-:W-:Y:S01]  /*1eb00*/  @!P5 IMAD.MOV.U32 R44, RZ, RZ, R47 ;  /* 0x000000ffff2cd224 */ /* 0x000fe200078e002f */
[----:B------:R3:W-:Y:S01]  /*1eb10*/  @!P3 ST.E.64 desc[UR6][R26.64], R42 ;  /* 0x0000002a1a00b985 */ /* 0x0007e2000c101b06 */
[----:B-1----:R-:W-:Y:S01]  /*1eb20*/  @!P1 LEA R2, P2, R62, R14, 0x2 ;  /* 0x0000000e3e029211 */ /* 0x002fe200078410ff */
[----:B------:R-:W-:Y:S01]  /*1eb30*/  VIADD R38, R200, 0x60 ;  /* 0x00000060c8267836 */ /* 0x000fe20000000000 */
[----:B------:R-:W-:Y:S01]  /*1eb40*/  SHF.R.S32.HI R88, RZ, 0x1f, R88 ;  /* 0x0000001fff587819 */ /* 0x000fe20000011458 */
[----:B------:R3:W-:Y:S01]  /*1eb50*/  @!P5 ST.E.64 desc[UR6][R28.64], R44 ;  /* 0x0000002c1c00d985 */ /* 0x0007e2000c101b06 */
[----:B------:R-:W-:Y:S01]  /*1eb60*/  ISETP.GE.AND P3, PT, R229, UR4, PT ;  /* 0x00000004e5007c0c */ /* 0x000fe2000bf66270 */
[----:B------:R-:W-:Y:S01]  /*1eb70*/  @!P1 IMAD.MOV.U32 R47, RZ, RZ, R46 ;  /* 0x000000ffff2f9224 */ /* 0x000fe200078e002e */
[----:B------:R-:W-:Y:S01]  /*1eb80*/  ISETP.GE.AND P5, PT, R228, UR4, PT ;  /* 0x00000004e4007c0c */ /* 0x000fe2000bfa6270 */
[----:B------:R-:W-:Y:S01]  /*1eb90*/  @!P1 IMAD.MOV.U32 R46, RZ, RZ, R48 ;  /* 0x000000ffff2e9224 */ /* 0x000fe200078e0030 */
[----:B------:R-:W-:-:S02]  /*1eba0*/  @!P1 LEA.HI.X R3, R62, R24, R88, 0x2, P2 ;  /* 0x000000183e039211 */ /* 0x000fc400010f1458 */
[----:B------:R-:W-:Y:S02]  /*1ebb0*/  SHF.R.S32.HI R38, RZ, 0x1f, R38 ;  /* 0x0000001fff267819 */ /* 0x000fe40000011426 */
[C---:B------:R-:W-:Y:S01]  /*1ebc0*/  @!P0 LEA R8, P2, R15.reuse, R14, 0x2 ;  /* 0x0000000e0f088211 */ /* 0x040fe200078410ff */
[----:B------:R3:W-:Y:S01]  /*1ebd0*/  @!P1 ST.E.64 desc[UR6][R2.64], R46 ;  /* 0x0000002e02009985 */ /* 0x0007e2000c101b06 */
[----:B------:R-:W-:Y:S02]  /*1ebe0*/  @!P0 MOV R48, R51 ;  /* 0x0000003300308202 */ /* 0x000fe40000000f00 */
[----:B------:R-:W-:Y:S01]  /*1ebf0*/  @!P0 LEA.HI.X R9, R15, R24, R38, 0x2, P2 ;  /* 0x000000180f098211 */ /* 0x000fe200010f1426 */
[----:B------:R-:W-:Y:S01]  /*1ec00*/  @!P3 IMAD.MOV.U32 R51, RZ, RZ, R50 ;  /* 0x000000ffff33b224 */ /* 0x000fe200078e0032 */
[-C--:B------:R-:W-:Y:S01]  /*1ec10*/  @!P3 LEA R10, P1, R229, R14.reuse, 0x2 ;  /* 0x0000000ee50ab211 */ /* 0x080fe200078210ff */
[----:B------:R-:W-:Y:S01]  /*1ec20*/  @!P3 IMAD.MOV.U32 R50, RZ, RZ, R82 ;  /* 0x000000ffff32b224 */ /* 0x000fe200078e0052 */
[----:B------:R-:W-:Y:S01]  /*1ec30*/  SHF.R.S32.HI R38, RZ, 0x1f, R229 ;  /* 0x0000001fff267819 */ /* 0x000fe200000114e5 */
[----:B------:R3:W-:Y:S01]  /*1ec40*/  @!P0 ST.E.64 desc[UR6][R8.64], R48 ;  /* 0x0000003008008985 */ /* 0x0007e2000c101b06 */
[-C--:B--2---:R-:W-:Y:S01]  /*1ec50*/  @!P5 LEA R12, P0, R228, R14.reuse, 0x2 ;  /* 0x0000000ee40cd211 */ /* 0x084fe200078010ff */
[----:B------:R-:W-:Y:S01]  /*1ec60*/  @!P5 IMAD.MOV.U32 R82, RZ, RZ, R85 ;  /* 0x000000ffff52d224 */ /* 0x000fe200078e0055 */
[----:B------:R-:W-:Y:S01]  /*1ec70*/  SHF.R.S32.HI R4, RZ, 0x1f, R228 ;  /* 0x0000001fff047819 */ /* 0x000fe200000114e4 */
[----:B------:R-:W-:Y:S01]  /*1ec80*/  @!P4 IMAD.MOV.U32 R85, RZ, RZ, R84 ;  /* 0x000000ffff55c224 */ /* 0x000fe200078e0054 */
[----:B------:R-:W-:Y:S01]  /*1ec90*/  @!P4 LEA R14, P2, R227, R14, 0x2 ;  /* 0x0000000ee30ec211 */ /* 0x000fe200078410ff */
[----:B------:R-:W-:Y:S01]  /*1eca0*/  @!P4 IMAD.MOV.U32 R84, RZ, RZ, R86 ;  /* 0x000000ffff54c224 */ /* 0x000fe200078e0056 */
[----:B------:R-:W-:-:S02]  /*1ecb0*/  @!P3 LEA.HI.X R11, R229, R24, R38, 0x2, P1 ;  /* 0x00000018e50bb211 */ /* 0x000fc400008f1426 */
[-C--:B------:R-:W-:Y:S02]  /*1ecc0*/  @!P5 LEA.HI.X R13, R228, R24.reuse, R4, 0x2, P0 ;  /* 0x00000018e40dd211 */ /* 0x080fe400000f1404 */
[----:B------:R-:W-:Y:S01]  /*1ecd0*/  @!P4 LEA.HI.X R15, R227, R24, R0, 0x2, P2 ;  /* 0x00000018e30fc211 */ /* 0x000fe200010f1400 */
[----:B------:R3:W-:Y:S04]  /*1ece0*/  @!P3 ST.E.64 desc[UR6][R10.64], R50 ;  /* 0x000000320a00b985 */ /* 0x0007e8000c101b06 */
[----:B------:R3:W-:Y:S04]  /*1ecf0*/  @!P5 ST.E.64 desc[UR6][R12.64], R82 ;  /* 0x000000520c00d985 */ /* 0x0007e8000c101b06 */
[----:B------:R3:W-:Y:S02]  /*1ed00*/  @!P4 ST.E.64 desc[UR6][R14.64], R84 ;  /* 0x000000540e00c985 */ /* 0x0007e4000c101b06 */
.L_x_3254:
[----:B------:R-:W-:Y:S05]  /*1ed10*/  BSYNC B1 ;  /* 0x0000000000017941 */ /* 0x000fea0003800000 */
.L_x_3253:
[----:B------:R-:W-:-:S03]  /*1ed20*/  UMOV UR4, 0xffffffff ;  /* 0xffffffff00047882 */ /* 0x000fc60000000000 */
[----:B------:R-:W-:Y:S05]  /*1ed30*/  BRA.DIV UR4, `(.L_x_3255) ;  /* 0x000000da04bc7947 */ /* 0x000fea000b800000 */
[----:B------:R4:W0:Y:S04]  /*1ed40*/  SHFL.IDX PT, R0, R30, 0x1, 0x1c1f ;  /* 0x003c1f001e007f89 */ /* 0x00082800000e0000 */
[----:B--23--:R4:W2:Y:S02]  /*1ed50*/  SHFL.IDX PT, R14, R25, 0x1, 0x1c1f ;  /* 0x003c1f00190e7f89 */ /* 0x00c8a400000e0000 */
.L_x_3559:
[----:B------:R-:W-:-:S13]  /*1ed60*/  ISETP.GE.AND P0, PT, R32, R103, PT ;  /* 0x000000672000720c */ /* 0x000fda0003f06270 */
        /* <DEDUP_REMOVED lines=10> */
[----:B------:R-:W-:Y:S01]  /*1ee10*/  VIADD R26, R200, 0x48 ;  /* 0x00000048c81a7836 */ /* 0x000fe20000000000 */
[----:B------:R-:W-:-:S02]  /*1ee20*/  ISETP.GE.AND P3, PT, R39, UR4, PT ;  /* 0x0000000427007c0c */ /* 0x000fc4000bf66270 */
[----:B------:R-:W-:Y:S02]  /*1ee30*/  SHF.R.S32.HI R29, RZ, 0x1f, R29 ;  /* 0x0000001fff1d7819 */ /* 0x000fe4000001141d */
[C---:B------:R-:W-:Y:S01]  /*1ee40*/  IADD3 R27, R200.reuse, 0x40, RZ ;  /* 0x00000040c81b7810 */ /* 0x040fe20007ffe0ff */
[----:B0-----:R-:W-:Y:S01]  /*1ee50*/  @!P0 IMAD.MOV.U32 R15, RZ, RZ, R0 ;  /* 0x000000ffff0f8224 */ /* 0x001fe200078e0000 */
[----:B------:R-:W-:Y:S02]  /*1ee60*/  @!P0 MOV R86, R52 ;  /* 0x0000003400568202 */ /* 0x000fe40000000f00 */
[----:B--2---:R-:W-:Y:S01]  /*1ee70*/  @!P5 LEA R8, P1, R101, R14, 0x2 ;  /* 0x0000000e6508d211 */ /* 0x004fe200078210ff */
[----:B------:R-:W-:-:S03]  /*1ee80*/  @!P0 IMAD.WIDE R2, R200, 0x4, R14 ;  /* 0x00000004c8028825 */ /* 0x000fc600078e020e */
[----:B------:R-:W-:Y:S02]  /*1ee90*/  @!P5 LEA.HI.X R9, R101, R0, R36, 0x2, P1 ;  /* 0x000000006509d211 */ /* 0x000fe400008f1424 */
[----:B------:R-:W-:Y:S01]  /*1eea0*/  @!P4 LEA R10, P1, R89, R14, 0x2 ;  /* 0x0000000e590ac211 */ /* 0x000fe200078210ff */
[----:B------:R0:W-:Y:S01]  /*1eeb0*/  @!P0 ST.E.64 desc[UR6][R2.64], R86 ;  /* 0x0000005602008985 */ /* 0x0001e2000c101b06 */
[----:B------:R-:W-:Y:S02]  /*1eec0*/  ISETP.GE.AND P0, PT, R35, UR4, PT ;  /* 0x0000000423007c0c */ /* 0x000fe4000bf06270 */
[----:B------:R-:W-:Y:S02]  /*1eed0*/  @!P4 LEA.HI.X R11, R89, R0, R63, 0x2, P1 ;  /* 0x00000000590bc211 */ /* 0x000fe400008f143f */
[----:B------:R-:W-:-:S04]  /*1eee0*/  @!P2 LEA R20, P1, R37, R14, 0x2 ;  /* 0x0000000e2514a211 */ /* 0x000fc800078210ff */
[----:B------:R-:W-:Y:S02]  /*1eef0*/  @!P2 LEA.HI.X R21, R37, R0, R31, 0x2, P1 ;  /* 0x000000002515a211 */ /* 0x000fe400008f141f */
[----:B------:R-:W-:Y:S01]  /*1ef00*/  ISETP.GE.AND P1, PT, R28, UR4, PT ;  /* 0x000000041c007c0c */ /* 0x000fe2000bf26270 */
[----:B0-----:R-:W-:Y:S02]  /*1ef10*/  @!P5 IMAD.MOV.U32 R2, RZ, RZ, R53 ;  /* 0x000000ffff02d224 */ /* 0x001fe400078e0035 */
[----:B------:R-:W-:-:S05]  /*1ef20*/  @!P5 IMAD.MOV.U32 R3, RZ, RZ, R90 ;  /* 0x000000ffff03d224 */ /* 0x000fca00078e005a */
[----:B------:R0:W-:Y:S01]  /*1ef30*/  @!P5 ST.E.64 desc[UR6][R8.64], R2 ;  /* 0x000000020800d985 */ /* 0x0001e2000c101b06 */
[----:B------:R-:W-:-:S04]  /*1ef40*/  @!P3 LEA R12, P5, R39, R14, 0x2 ;  /* 0x0000000e270cb211 */ /* 0x000fc800078a10ff */
[----:B------:R-:W-:Y:S02]  /*1ef50*/  @!P3 LEA.HI.X R13, R39, R0, R33, 0x2, P5 ;  /* 0x00000000270db211 */ /* 0x000fe400028f1421 */
[----:B-1----:R-:W-:-:S04]  /*1ef60*/  @!P0 LEA R24, P5, R35, R14, 0x2 ;  /* 0x0000000e23188211 */ /* 0x002fc800078a10ff */
[----:B----4-:R-:W-:Y:S01]  /*1ef70*/  @!P0 LEA.HI.X R25, R35, R0, R34, 0x2, P5 ;  /* 0x0000000023198211 */ /* 0x010fe200028f1422 */
[----:B0-----:R-:W-:Y:S01]  /*1ef80*/  @!P4 IMAD.MOV.U32 R2, RZ, RZ, R56 ;  /* 0x000000ffff02c224 */ /* 0x001fe200078e0038 */
[C---:B------:R-:W-:Y:S01]  /*1ef90*/  @!P1 LEA R8, P5, R28.reuse, R14, 0x2 ;  /* 0x0000000e1c089211 */ /* 0x040fe200078a10ff */
[----:B------:R-:W-:Y:S02]  /*1efa0*/  @!P4 IMAD.MOV.U32 R3, RZ, RZ, R54 ;  /* 0x000000ffff03c224 */ /* 0x000fe400078e0036 */
[----:B------:R-:W-:Y:S01]  /*1efb0*/  @!P3 IMAD.MOV.U32 R54, RZ, RZ, R57 ;  /* 0x000000ffff36b224 */ /* 0x000fe200078e0039 */
[----:B------:R-:W-:Y:S01]  /*1efc0*/  @!P1 LEA.HI.X R9, R28, R0, R29, 0x2, P5 ;  /* 0x000000001c099211 */ /* 0x000fe200028f141d */
[----:B------:R-:W-:Y:S01]  /*1efd0*/  VIADD R29, R200, 0x38 ;  /* 0x00000038c81d7836 */ /* 0x000fe20000000000 */
[----:B------:R0:W-:Y:S01]  /*1efe0*/  @!P4 ST.E.64 desc[UR6][R10.64], R2 ;  /* 0x000000020a00c985 */ /* 0x0001e2000c101b06 */
[----:B------:R-:W-:Y:S01]  /*1eff0*/  ISETP.GE.AND P4, PT, R4, UR4, PT ;  /* 0x0000000404007c0c */ /* 0x000fe2000bf86270 */
[----:B------:R-:W-:-:S02]  /*1f000*/  VIADD R28, R200, 0x50 ;  /* 0x00000050c81c7836 */ /* 0x000fc40000000000 */
[----:B------:R-:W-:Y:S01]  /*1f010*/  @!P3 ST.E.64 desc[UR6][R12.64], R54 ;  /* 0x000000360c00b985 */ /* 0x000fe2000c101b06 */
[----:B------:R-:W-:Y:S02]  /*1f020*/  ISETP.GE.AND P3, PT, R27, UR4, PT ;  /* 0x000000041b007c0c */ /* 0x000fe4000bf66270 */
[----:B------:R-:W-:Y:S01]  /*1f030*/  SHF.R.S32.HI R29, RZ, 0x1f, R29 ;  /* 0x0000001fff1d7819 */ /* 0x000fe2000001141d */
[----:B0-----:R-:W-:Y:S02]  /*1f040*/  @!P2 IMAD.MOV.U32 R2, RZ, RZ, R60 ;  /* 0x000000ffff02a224 */ /* 0x001fe400078e003c */
[----:B------:R-:W-:Y:S02]  /*1f050*/  @!P2 IMAD.MOV.U32 R3, RZ, RZ, R58 ;  /* 0x000000ffff03a224 */ /* 0x000fe400078e003a */
[----:B------:R-:W-:-:S03]  /*1f060*/  @!P0 IMAD.MOV.U32 R58, RZ, RZ, R61 ;  /* 0x000000ffff3a8224 */ /* 0x000fc600078e003d */
[----:B------:R0:W-:Y:S01]  /*1f070*/  @!P2 ST.E.64 desc[UR6][R20.64], R2 ;  /* 0x000000021400a985 */ /* 0x0001e2000c101b06 */
[----:B------:R-:W-:-:S03]  /*1f080*/  ISETP.GE.AND P2, PT, R26, UR4, PT ;  /* 0x000000041a007c0c */ /* 0x000fc6000bf46270 */
[----:B------:R-:W-:Y:S01]  /*1f090*/  @!P0 ST.E.64 desc[UR6][R24.64], R58 ;  /* 0x0000003a18008985 */ /* 0x000fe2000c101b06 */
[----:B------:R-:W-:-:S04]  /*1f0a0*/  @!P4 LEA R10, P0, R4, R14, 0x2 ;  /* 0x0000000e040ac211 */ /* 0x000fc800078010ff */
[----:B------:R-:W-:Y:S01]  /*1f0b0*/  @!P4 LEA.HI.X R11, R4, R0, R29, 0x2, P0 ;  /* 0x00000000040bc211 */ /* 0x000fe200000f141d */
[----:B------:R-:W-:Y:S01]  /*1f0c0*/  VIADD R29, R200, 0x40 ;  /* 0x00000040c81d7836 */ /* 0x000fe20000000000 */
[----:B------:R-:W-:Y:S01]  /*1f0d0*/  ISETP.GE.AND P0, PT, R28, UR4, PT ;  /* 0x000000041c007c0c */ /* 0x000fe2000bf06270 */
[----:B------:R-:W-:Y:S01]  /*1f0e0*/  VIADD R4, R200, 0x58 ;  /* 0x00000058c8047836 */ /* 0x000fe20000000000 */
[----:B0-----:R-:W-:Y:S01]  /*1f0f0*/  @!P1 MOV R2, R70 ;  /* 0x0000004600029202 */ /* 0x001fe20000000f00 */
[----:B------:R-:W-:Y:S01]  /*1f100*/  @!P1 IMAD.MOV.U32 R3, RZ, RZ, R68 ;  /* 0x000000ffff039224 */ /* 0x000fe200078e0044 */
[----:B------:R-:W-:Y:S01]  /*1f110*/  SHF.R.S32.HI R29, RZ, 0x1f, R29 ;  /* 0x0000001fff1d7819 */ /* 0x000fe2000001141d */
[----:B------:R-:W-:Y:S01]  /*1f120*/  @!P4 IMAD.MOV.U32 R68, RZ, RZ, R71 ;  /* 0x000000ffff44c224 */ /* 0x000fe200078e0047 */
[-C--:B------:R-:W-:Y:S02]  /*1f130*/  @!P2 LEA R20, P5, R26, R14.reuse, 0x2 ;  /* 0x0000000e1a14a211 */ /* 0x080fe400078a10ff */
[----:B------:R0:W-:Y:S01]  /*1f140*/  @!P1 ST.E.64 desc[UR6][R8.64], R2 ;  /* 0x0000000208009985 */ /* 0x0001e2000c101b06 */
[----:B------:R-:W-:-:S03]  /*1f150*/  @!P3 LEA R12, P1, R27, R14, 0x2 ;  /* 0x0000000e1b0cb211 */ /* 0x000fc600078210ff */
[----:B------:R1:W-:Y:S01]  /*1f160*/  @!P4 ST.E.64 desc[UR6][R10.64], R68 ;  /* 0x000000440a00c985 */ /* 0x0003e2000c101b06 */
[-C--:B------:R-:W-:Y:S01]  /*1f170*/  @!P3 LEA.HI.X R13, R27, R0.reuse, R29, 0x2, P1 ;  /* 0x000000001b0db211 */ /* 0x080fe200008f141d */
[C---:B------:R-:W-:Y:S01]  /*1f180*/  VIADD R27, R200.reuse, 0x60 ;  /* 0x00000060c81b7836 */ /* 0x040fe20000000000 */
[----:B------:R-:W-:Y:S02]  /*1f190*/  IADD3 R29, R200, 0x48, RZ ;  /* 0x00000048c81d7810 */ /* 0x000fe40007ffe0ff */
[----:B------:R-:W-:Y:S02]  /*1f1a0*/  ISETP.GE.AND P1, PT, R4, UR4, PT ;  /* 0x0000000404007c0c */ /* 0x000fe4000bf26270 */
[----:B------:R-:W-:Y:S02]  /*1f1b0*/  SHF.R.S32.HI R29, RZ, 0x1f, R29 ;  /* 0x0000001fff1d7819 */ /* 0x000fe4000001141d */
[----:B------:R-:W-:Y:S01]  /*1f1c0*/  ISETP.GE.AND P4, PT, R27, UR4, PT ;  /* 0x000000041b007c0c */ /* 0x000fe2000bf86270 */
[----:B0-----:R-:W-:Y:S01]  /*1f1d0*/  @!P3 IMAD.MOV.U32 R2, RZ, RZ, R74 ;  /* 0x000000ffff02b224 */ /* 0x001fe200078e004a */
[----:B------:R-:W-:Y:S01]  /*1f1e0*/  @!P2 LEA.HI.X R21, R26, R0, R29, 0x2, P5 ;  /* 0x000000001a15a211 */ /* 0x000fe200028f141d */
[----:B------:R-:W-:Y:S01]  /*1f1f0*/  @!P3 IMAD.MOV.U32 R3, RZ, RZ, R72 ;  /* 0x000000ffff03b224 */ /* 0x000fe200078e0048 */
[----:B------:R-:W-:Y:S01]  /*1f200*/  @!P0 MOV R77, R76 ;  /* 0x0000004c004d8202 */ /* 0x000fe20000000f00 */
[----:B------:R-:W-:Y:S01]  /*1f210*/  VIADD R29, R200, 0x50 ;  /* 0x00000050c81d7836 */ /* 0x000fe20000000000 */
[----:B------:R-:W-:Y:S01]  /*1f220*/  ISETP.GE.AND P5, PT, R229, UR4, PT ;  /* 0x00000004e5007c0c */ /* 0x000fe2000bfa6270 */
[----:B------:R-:W-:Y:S01]  /*1f230*/  @!P2 IMAD.MOV.U32 R72, RZ, RZ, R75 ;  /* 0x000000ffff48a224 */ /* 0x000fe200078e004b */
[----:B------:R0:W-:Y:S01]  /*1f240*/  @!P3 ST.E.64 desc[UR6][R12.64], R2 ;  /* 0x000000020c00b985 */ /* 0x0001e2000c101b06 */
[----:B------:R-:W-:Y:S01]  /*1f250*/  @!P0 LEA R8, P3, R28, R14, 0x2 ;  /* 0x0000000e1c088211 */ /* 0x000fe200078610ff */
[----:B------:R-:W-:Y:S01]  /*1f260*/  VIADD R26, R200, 0x58 ;  /* 0x00000058c81a7836 */ /* 0x000fe20000000000 */
[----:B------:R-:W-:Y:S01]  /*1f270*/  SHF.R.S32.HI R29, RZ, 0x1f, R29 ;  /* 0x0000001fff1d7819 */ /* 0x000fe2000001141d */
[----:B------:R2:W-:Y:S01]  /*1f280*/  @!P2 ST.E.64 desc[UR6][R20.64], R72 ;  /* 0x000000481400a985 */ /* 0x0005e2000c101b06 */
[----:B------:R-:W-:Y:S01]  /*1f290*/  @!P0 IMAD.MOV.U32 R76, RZ, RZ, R92 ;  /* 0x000000ffff4c8224 */ /* 0x000fe200078e005c */
[----:B------:R-:W-:Y:S01]  /*1f2a0*/  ISETP.GE.AND P2, PT, R228, UR4, PT ;  /* 0x00000004e4007c0c */ /* 0x000fe2000bf46270 */
[----:B------:R-:W-:Y:S01]  /*1f2b0*/  @!P1 IMAD.MOV.U32 R90, RZ, RZ, R93 ;  /* 0x000000ffff5a9224 */ /* 0x000fe200078e005d */
[----:B------:R-:W-:Y:S01]  /*1f2c0*/  @!P0 LEA.HI.X R9, R28, R0, R29, 0x2, P3 ;  /* 0x000000001c098211 */ /* 0x000fe200018f141d */
[----:B------:R-:W-:Y:S01]  /*1f2d0*/  VIADD R28, R200, 0x60 ;  /* 0x00000060c81c7836 */ /* 0x000fe20000000000 */
[----:B------:R-:W-:-:S02]  /*1f2e0*/  SHF.R.S32.HI R26, RZ, 0x1f, R26 ;  /* 0x0000001fff1a7819 */ /* 0x000fc4000001141a */
[CC--:B-1----:R-:W-:Y:S01]  /*1f2f0*/  @!P1 LEA R10, P3, R4.reuse, R14.reuse, 0x2 ;  /* 0x0000000e040a9211 */ /* 0x0c2fe200078610ff */
[----:B------:R1:W-:Y:S01]  /*1f300*/  @!P0 ST.E.64 desc[UR6][R8.64], R76 ;  /* 0x0000004c08008985 */ /* 0x0003e2000c101b06 */
[C---:B0-----:R-:W-:Y:S01]  /*1f310*/  @!P4 LEA R12, P0, R27.reuse, R14, 0x2 ;  /* 0x0000000e1b0cc211 */ /* 0x041fe200078010ff */
[----:B------:R-:W-:Y:S01]  /*1f320*/  @!P4 IMAD.MOV.U32 R2, RZ, RZ, R96 ;  /* 0x000000ffff02c224 */ /* 0x000fe200078e0060 */
[----:B------:R-:W-:Y:S01]  /*1f330*/  SHF.R.S32.HI R28, RZ, 0x1f, R28 ;  /* 0x0000001fff1c7819 */ /* 0x000fe2000001141c */
[----:B------:R-:W-:Y:S01]  /*1f340*/  @!P4 IMAD.MOV.U32 R3, RZ, RZ, R94 ;  /* 0x000000ffff03c224 */ /* 0x000fe200078e005e */
[-C--:B------:R-:W-:Y:S01]  /*1f350*/  @!P1 LEA.HI.X R11, R4, R0.reuse, R26, 0x2, P3 ;  /* 0x00000000040b9211 */ /* 0x080fe200018f141a */
[----:B------:R-:W-:Y:S01]  /*1f360*/  @!P5 IMAD.MOV.U32 R94, RZ, RZ, R97 ;  /* 0x000000ffff5ed224 */ /* 0x000fe200078e0061 */
[----:B------:R-:W-:Y:S02]  /*1f370*/  @!P4 LEA.HI.X R13, R27, R0, R28, 0x2, P0 ;  /* 0x000000001b0dc211 */ /* 0x000fe400000f141c */
[----:B------:R-:W-:Y:S01]  /*1f380*/  ISETP.GE.AND P0, PT, R227, UR4, PT ;  /* 0x00000004e3007c0c */ /* 0x000fe2000bf06270 */
[----:B------:R1:W-:Y:S01]  /*1f390*/  @!P1 ST.E.64 desc[UR6][R10.64], R90 ;  /* 0x0000005a0a009985 */ /* 0x0003e2000c101b06 */
[----:B--2---:R-:W-:-:S02]  /*1f3a0*/  @!P5 LEA R20, P1, R229, R14, 0x2 ;  /* 0x0000000ee514d211 */ /* 0x004fc400078210ff */
[----:B------:R-:W-:Y:S01]  /*1f3b0*/  SHF.R.S32.HI R26, RZ, 0x1f, R229 ;  /* 0x0000001fff1a7819 */ /* 0x000fe200000114e5 */
[----:B------:R1:W-:Y:S01]  /*1f3c0*/  @!P4 ST.E.64 desc[UR6][R12.64], R2 ;  /* 0x000000020c00c985 */ /* 0x0003e2000c101b06 */
[C---:B------:R-:W-:Y:S02]  /*1f3d0*/  @!P2 LEA R24, P3, R228.reuse, R14, 0x2 ;  /* 0x0000000ee418a211 */ /* 0x040fe400078610ff */
[----:B------:R-:W-:Y:S02]  /*1f3e0*/  SHF.R.S32.HI R4, RZ, 0x1f, R228 ;  /* 0x0000001fff047819 */ /* 0x000fe400000114e4 */
[-C--:B------:R-:W-:Y:S02]  /*1f3f0*/  @!P5 LEA.HI.X R21, R229, R0.reuse, R26, 0x2, P1 ;  /* 0x00000000e515d211 */ /* 0x080fe400008f141a */
[----:B------:R-:W-:-:S03]  /*1f400*/  @!P2 LEA.HI.X R25, R228, R0, R4, 0x2, P3 ;  /* 0x00000000e419a211 */ /* 0x000fc600018f1404 */
[----:B------:R1:W-:Y:S04]  /*1f410*/  @!P5 ST.E.64 desc[UR6][R20.64], R94 ;  /* 0x0000005e1400d985 */ /* 0x0003e8000c101b06 */
[----:B------:R1:W-:Y:S01]  /*1f420*/  @!P2 ST.E.64 desc[UR6][R24.64], R64 ;  /* 0x000000401800a985 */ /* 0x0003e2000c101b06 */
[----:B------:R-:W-:Y:S05]  /*1f430*/  @P0 BRA `(.L_x_3251) ;  /* 0x0000000c00540947 */ /* 0x000fea0003800000 */
[----:B------:R-:W-:Y:S01]  /*1f440*/  SHF.R.S32.HI R4, RZ, 0x1f, R227 ;  /* 0x0000001fff047819 */ /* 0x000fe200000114e3 */
[----:B------:R-:W-:Y:S01]  /*1f450*/  ULDC.64 UR4, c[0x0][0x208] ;  /* 0x0000820000047ab9 */ /* 0x000fe20000000a00 */
[----:B------:R-:W-:-:S04]  /*1f460*/  LEA R14, P0, R227, R14, 0x2 ;  /* 0x0000000ee30e7211 */ /* 0x000fc800078010ff */
[----:B------:R-:W-:-:S05]  /*1f470*/  LEA.HI.X R15, R227, R0, R4, 0x2, P0 ;  /* 0x00000000e30f7211 */ /* 0x000fca00000f1404 */
[----:B------:R0:W-:Y:S01]  /*1f480*/  ST.E.64 desc[UR4][R14.64], R66 ;  /* 0x000000420e007985 */ /* 0x0001e2000c101b04 */
[----:B------:R-:W-:Y:S05]  /*1f490*/  BRA `(.L_x_3251) ;  /* 0x0000000c003c7947 */ /* 0x000fea0003800000 */
.L_x_3237:
[----:B0-----:R-:W0:Y:S01]  /*1f4a0*/  S2R R8, SR_TID.X ;  /* 0x0000000000087919 */ /* 0x001e220000002100 */
[----:B------:R-:W-:Y:S01]  /*1f4b0*/  ULDC.64 UR6, c[0x0][0xc08] ;  /* 0x0003020000067ab9 */ /* 0x000fe20000000a00 */
[----:B------:R-:W-:Y:S01]  /*1f4c0*/  ULDC.64 UR4, c[0x0][0xc00] ;  /* 0x0003000000047ab9 */ /* 0x000fe20000000a00 */
[----:B------:R-:W-:Y:S01]  /*1f4d0*/  ISETP.NE.U32.AND P1, PT, RZ, UR6, PT ;  /* 0x00000006ff007c0c */ /* 0x000fe2000bf25070 */
[----:B------:R-:W-:Y:S01]  /*1f4e0*/  ULDC.64 UR8, c[0x0][0x208] ;  /* 0x0000820000087ab9 */ /* 0x000fe20000000a00 */
[----:B------:R-:W-:Y:S02]  /*1f4f0*/  ISETP.NE.U32.AND P0, PT, RZ, UR4, PT ;  /* 0x00000004ff007c0c */ /* 0x000fe4000bf05070 */
[----:B------:R-:W-:Y:S02]  /*1f500*/  ISETP.NE.AND.EX P1, PT, RZ, UR7, PT, P1 ;  /* 0x00000007ff007c0c */ /* 0x000fe4000bf25310 */
[----:B------:R-:W-:Y:S02]  /*1f510*/  IADD3 R2, P2, R214, UR4, RZ ;  /* 0x00000004d6027c10 */ /* 0x000fe4000ff5e0ff */
[----:B------:R-:W-:-:S02]  /*1f520*/  ISETP.NE.AND.EX P0, PT, RZ, UR5, PT, P0 ;  /* 0x00000005ff007c0c */ /* 0x000fc4000bf05300 */
[----:B------:R-:W-:Y:S01]  /*1f530*/  IADD3.X R3, R219, UR5, RZ, P2, !PT ;  /* 0x00000005db037c10 */ /* 0x000fe200097fe4ff */
[----:B------:R-:W-:Y:S01]  /*1f540*/  ULDC UR4, c[0x0][0xa88] ;  /* 0x0002a20000047ab9 */ /* 0x000fe20000000800 */
[----:B------:R-:W-:Y:S01]  /*1f550*/  MOV R21, RZ ;  /* 0x000000ff00157202 */ /* 0x000fe20000000f00 */
[----:B--2---:R-:W-:-:S04]  /*1f560*/  IMAD.U32 R4, RZ, RZ, UR4 ;  /* 0x00000004ff047e24 */ /* 0x004fc8000f8e00ff */
[----:B------:R-:W-:-:S04]  /*1f570*/  @P1 IADD3 R214, P2, R214, UR6, RZ ;  /* 0x00000006d6d61c10 */ /* 0x000fc8000ff5e0ff */
[----:B------:R-:W-:Y:S01]  /*1f580*/  @P1 IADD3.X R215, R219, UR7, RZ, P2, !PT ;  /* 0x00000007dbd71c10 */ /* 0x000fe200097fe4ff */
[----:B------:R2:W5:Y:S01]  /*1f590*/  @P0 LDG.E R21, desc[UR8][R2.64] ;  /* 0x0000000802150981 */ /* 0x000562000c1e1900 */
[----:B---3--:R-:W-:-:S03]  /*1f5a0*/  ISETP.GT.AND P2, PT, R213, 0x1, PT ;  /* 0x00000001d500780c */ /* 0x008fc60003f44270 */
[----:B------:R2:W5:Y:S01]  /*1f5b0*/  @P1 LDG.E R4, desc[UR8][R214.64] ;  /* 0x00000008d6041981 */ /* 0x000562000c1e1900 */
[----:B0-----:R-:W-:-:S05]  /*1f5c0*/  VIADD R26, R8, 0xffffff80 ;  /* 0xffffff80081a7836 */ /* 0x001fca0000000000 */
[----:B------:R-:W-:Y:S01]  /*1f5d0*/  ISETP.GT.AND P3, PT, R26, 0x7f, PT ;  /* 0x0000007f1a00780c */ /* 0x000fe20003f64270 */
[----:B------:R-:W-:-:S12]  /*1f5e0*/  @P1 BRA `(.L_x_3256) ;  /* 0x0000000000141947 */ /* 0x000fd80003800000 */
[----:B------:R-:W-:Y:S05]  /*1f5f0*/  @!P0 BRA `(.L_x_3256) ;  /* 0x0000000000108947 */ /* 0x000fea0003800000 */
[----:B------:R-:W-:Y:S02]  /*1f600*/  ULDC.64 UR4, c[0x0][0x208] ;  /* 0x0000820000047ab9 */ /* 0x000fe40000000a00 */
[----:B------:R-:W3:Y:S04]  /*1f610*/  LDG.E R9, desc[UR4][R2.64] ;  /* 0x0000000402097981 */ /* 0x000ee8000c1e1900 */
[----:B-----5:R-:W3:Y:S02]  /*1f620*/  LDG.E R4, desc[UR4][R2.64+0x4] ;  /* 0x0000040402047981 */ /* 0x020ee4000c1e1900 */
[----:B---3--:R-:W-:-:S07]  /*1f630*/  IMAD.IADD R4, R4, 0x1, -R9 ;  /* 0x0000000104047824 */ /* 0x008fce00078e0a09 */
.L_x_3256:
[----:B------:R-:W-:Y:S01]  /*1f640*/  BSSY B1, `(.L_x_3257) ;  /* 0x0000036000017945 */ /* 0x000fe20003800000 */
[----:B------:R-:W-:Y:S02]  /*1f650*/  SEL R27, R210, RZ, !P0 ;  /* 0x000000ffd21b7207 */ /* 0x000fe40004000000 */
[----:B------:R-:W-:Y:S02]  /*1f660*/  SEL R220, R220, RZ, !P0 ;  /* 0x000000ffdcdc7207 */ /* 0x000fe40004000000 */
[----:B-----5:R-:W-:Y:S01]  /*1f670*/  SHF.R.S32.HI R20, RZ, 0x1f, R21 ;  /* 0x0000001fff147819 */ /* 0x020fe20000011415 */
[----:B------:R-:W-:Y:S06]  /*1f680*/  @P3 BRA `(.L_x_3258) ;  /* 0x0000000000c43947 */ /* 0x000fec0003800000 */
[----:B------:R-:W0:Y:S01]  /*1f690*/  LDC R31, c[0x0][0xbe8] ;  /* 0x0002fa00ff1f7b82 */ /* 0x000e220000000800 */
[----:B------:R-:W-:Y:S01]  /*1f6a0*/  IADD3 R29, R197, -0x80, R8 ;  /* 0xffffff80c51d7810 */ /* 0x000fe20007ffe008 */
[----:B0-----:R-:W-:-:S05]  /*1f6b0*/  IMAD R0, R4, R31, RZ ;  /* 0x0000001f04007224 */ /* 0x001fca00078e02ff */
        /* <DEDUP_REMOVED lines=8> */
[----:B------:R-:W-:-:S04]  /*1f740*/  ULDC.64 UR4, c[0x0][0x208] ;  /* 0x0000820000047ab9 */ /* 0x000fc80000000a00 */
[----:B------:R-:W3:Y:S08]  /*1f750*/  LDC.64 R10, c[0x0][R24+0x220] ;  /* 0x00008800180a7b82 */ /* 0x000ef00000000a00 */
[----:B--2---:R-:W2:Y:S08]  /*1f760*/  LDC.64 R2, c[0x0][R24+0x218] ;  /* 0x0000860018027b82 */ /* 0x004eb00000000a00 */
[----:B------:R-:W4:Y:S08]  /*1f770*/  LDC.64 R12, c[0x0][R24+0x228] ;  /* 0x00008a00180c7b82 */ /* 0x000f300000000a00 */
[----:B------:R-:W5:Y:S08]  /*1f780*/  LDC.64 R8, c[0x0][R24+0x210] ;  /* 0x0000840018087b82 */ /* 0x000f700000000a00 */
[----:B------:R-:W1:Y:S08]  /*1f790*/  @P0 LDC R0, c[0x0][0xbec] ;  /* 0x0002fb00ff000b82 */ /* 0x000e700000000800 */
[----:B------:R-:W4:Y:S01]  /*1f7a0*/  @P0 LDC R37, c[0x0][0xbf0] ;  /* 0x0002fc00ff250b82 */ /* 0x000f220000000800 */
[----:B---3--:R-:W-:-:S07]  /*1f7b0*/  IMAD R11, R11, R27, RZ ;  /* 0x0000001b0b0b7224 */ /* 0x008fce00078e02ff */
[----:B0-----:R-:W0:Y:S01]  /*1f7c0*/  @!P3 LDC R32, c[0x0][0xb50] ;  /* 0x0002d400ff20bb82 */ /* 0x001e220000000800 */
[----:B------:R-:W-:Y:S02]  /*1f7d0*/  IMAD R11, R10, R220, R11 ;  /* 0x000000dc0a0b7224 */ /* 0x000fe400078e020b */
[----:B-1----:R-:W-:-:S05]  /*1f7e0*/  @P0 IMAD.HI.U32 R0, R29, R0, RZ ;  /* 0x000000001d000227 */ /* 0x002fca00078e00ff */
[----:B------:R-:W1:Y:S01]  /*1f7f0*/  @!P3 LDC R33, c[0x0][0xb54] ;  /* 0x0002d500ff21bb82 */ /* 0x000e620000000800 */
[-C--:B--2---:R-:W-:Y:S02]  /*1f800*/  IMAD R35, R3, R192.reuse, RZ ;  /* 0x000000c003237224 */ /* 0x084fe400078e02ff */
[----:B------:R-:W-:Y:S01]  /*1f810*/  IMAD.WIDE.U32 R14, R2, R192, RZ ;  /* 0x000000c0020e7225 */ /* 0x000fe200078e00ff */
[----:B----4-:R-:W-:-:S03]  /*1f820*/  @P0 SHF.R.U32.HI R25, RZ, R37, R0 ;  /* 0x00000025ff190219 */ /* 0x010fc60000011600 */
[----:B------:R-:W-:Y:S01]  /*1f830*/  IMAD.WIDE.U32 R2, R10, R27, RZ ;  /* 0x0000001b0a027225 */ /* 0x000fe200078e00ff */
[----:B------:R-:W-:Y:S02]  /*1f840*/  SEL R37, R226, RZ, P3 ;  /* 0x000000ffe2257207 */ /* 0x000fe40001800000 */
[----:B------:R-:W-:Y:S01]  /*1f850*/  IADD3 R0, -R25, RZ, RZ ;  /* 0x000000ff19007210 */ /* 0x000fe20007ffe1ff */
[----:B------:R-:W-:Y:S01]  /*1f860*/  IMAD.IADD R15, R35, 0x1, R15 ;  /* 0x00000001230f7824 */ /* 0x000fe200078e020f */
[----:B------:R-:W-:Y:S01]  /*1f870*/  IADD3 R14, P0, P1, R2, R14, R21 ;  /* 0x0000000e020e7210 */ /* 0x000fe2000791e015 */
        /* <DEDUP_REMOVED lines=18> */
.L_x_3258:
[----:B------:R-:W-:Y:S05]  /*1f9a0*/  BSYNC B1 ;  /* 0x0000000000017941 */ /* 0x000fea0003800000 */
.L_x_3257:
[----:B------:R-:W-:Y:S05]  /*1f9b0*/  @P2 BRA `(.L_x_3251) ;  /* 0x0000000400f42947 */ /* 0x000fea0003800000 */
[----:B------:R-:W3:Y:S01]  /*1f9c0*/  LDC R25, c[0x0][0xbe8] ;  /* 0x0002fa00ff197b82 */ /* 0x000ee20000000800 */
[----:B------:R-:W-:Y:S01]  /*1f9d0*/  SHF.R.S32.HI R10, RZ, 0x1f, R26 ;  /* 0x0000001fff0a7819 */ /* 0x000fe2000001141a */
[----:B------:R-:W-:Y:S01]  /*1f9e0*/  ULDC.64 UR4, c[0x0][0xaa0] ;  /* 0x0002a80000047ab9 */ /* 0x000fe20000000a00 */
[----:B------:R-:W-:Y:S01]  /*1f9f0*/  ULDC.64 UR6, c[0x0][0xaf0] ;  /* 0x0002bc0000067ab9 */ /* 0x000fe20000000a00 */
[----:B------:R-:W-:Y:S01]  /*1fa00*/  IMAD R0, R20, UR4, RZ ;  /* 0x0000000414007c24 */ /* 0x000fe2000f8e02ff */
[----:B------:R-:W-:Y:S01]  /*1fa10*/  LEA.HI R10, R10, R26, RZ, 0x3 ;  /* 0x0000001a0a0a7211 */ /* 0x000fe200078f18ff */
[----:B0-2---:R-:W-:-:S03]  /*1fa20*/  IMAD.WIDE.U32 R2, R21, UR4, RZ ;  /* 0x0000000415027c25 */ /* 0x005fc6000f8e00ff */
[----:B------:R-:W-:Y:S01]  /*1fa30*/  SHF.R.S32.HI R10, RZ, 0x3, R10 ;  /* 0x00000003ff0a7819 */ /* 0x000fe2000001140a */
[----:B------:R-:W-:Y:S01]  /*1fa40*/  IMAD R9, R21, UR5, R0 ;  /* 0x0000000515097c24 */ /* 0x000fe2000f8e0200 */
[----:B------:R-:W-:-:S03]  /*1fa50*/  ULDC.64 UR4, c[0x0][0xae8] ;  /* 0x0002ba0000047ab9 */ /* 0x000fc60000000a00 */
[----:B------:R-:W-:Y:S02]  /*1fa60*/  IMAD R0, R212, 0x20, R10 ;  /* 0x00000020d4007824 */ /* 0x000fe400078e020a */
[----:B------:R-:W-:-:S03]  /*1fa70*/  IMAD.IADD R3, R3, 0x1, R9 ;  /* 0x0000000103037824 */ /* 0x000fc600078e0209 */
[----:B------:R-:W-:Y:S01]  /*1fa80*/  IADD3 R13, R197, R0, RZ ;  /* 0x00000000c50d7210 */ /* 0x000fe20007ffe0ff */
[----:B------:R-:W-:Y:S01]  /*1fa90*/  IMAD.WIDE.U32 R2, R192, UR4, R2 ;  /* 0x00000004c0027c25 */ /* 0x000fe2000f8e0002 */
[----:B---3--:R-:W-:-:S03]  /*1faa0*/  ISETP.NE.AND P0, PT, R25, 0x1, PT ;  /* 0x000000011900780c */ /* 0x008fc60003f05270 */
[----:B------:R-:W-:Y:S02]  /*1fab0*/  IMAD.MOV.U32 R9, RZ, RZ, R13 ;  /* 0x000000ffff097224 */ /* 0x000fe400078e000d */
[----:B------:R-:W-:Y:S01]  /*1fac0*/  IMAD R3, R192, UR5, R3 ;  /* 0x00000005c0037c24 */ /* 0x000fe2000f8e0203 */
[----:B------:R-:W-:Y:S01]  /*1fad0*/  ULDC.64 UR4, c[0x0][0xae0] ;  /* 0x0002b80000047ab9 */ /* 0x000fe20000000a00 */
[----:B------:R-:W-:-:S06]  /*1fae0*/  IMAD.WIDE.U32 R2, R27, UR6, R2 ;  /* 0x000000061b027c25 */ /* 0x000fcc000f8e0002 */
[----:B------:R-:W0:Y:S08]  /*1faf0*/  @P0 LDC R8, c[0x0][0xbec] ;  /* 0x0002fb00ff080b82 */ /* 0x000e300000000800 */
[----:B------:R-:W2:Y:S01]  /*1fb00*/  @P0 LDC R11, c[0x0][0xbf0] ;  /* 0x0002fc00ff0b0b82 */ /* 0x000ea20000000800 */
[----:B0-----:R-:W-:-:S04]  /*1fb10*/  @P0 IMAD.HI.U32 R0, R13, R8, RZ ;  /* 0x000000080d000227 */ /* 0x001fc800078e00ff */
[----:B------:R-:W-:Y:S01]  /*1fb20*/  IMAD R8, R220, UR6, RZ ;  /* 0x00000006dc087c24 */ /* 0x000fe2000f8e02ff */
[----:B--2---:R-:W-:-:S03]  /*1fb30*/  @P0 SHF.R.U32.HI R9, RZ, R11, R0 ;  /* 0x0000000bff090219 */ /* 0x004fc60000011600 */
        /* <DEDUP_REMOVED lines=20> */
[----:B------:R0:W2:Y:S04]  /*1fc80*/  SHFL.IDX PT, R0, R3, RZ, 0x181f ;  /* 0x00181fff03007589 */ /* 0x0000a800000e0000 */
[----:B------:R0:W3:Y:S02]  /*1fc90*/  SHFL.IDX PT, R14, R2, RZ, 0x181f ;  /* 0x00181fff020e7589 */ /* 0x0000e400000e0000 */
.L_x_3562:
[----:B------:R-:W-:Y:S01]  /*1fca0*/  IMAD R25, R4, R25, RZ ;  /* 0x0000001904197224 */ /* 0x000fe200078e02ff */
[----:B------:R-:W-:Y:S01]  /*1fcb0*/  BSSY B1, `(.L_x_3260) ;  /* 0x0000010000017945 */ /* 0x000fe20003800000 */
[----:B------:R-:W-:-:S05]  /*1fcc0*/  IMAD.IADD R8, R10, 0x1, R197 ;  /* 0x000000010a087824 */ /* 0x000fca00078e02c5 */
        /* <DEDUP_REMOVED lines=8> */
[-C--:B---3--:R-:W-:Y:S02]  /*1fd50*/  @!P2 LEA R10, P0, R203, R14.reuse, 0x1 ;  /* 0x0000000ecb0aa211 */ /* 0x088fe400078008ff */
[----:B------:R-:W-:Y:S02]  /*1fd60*/  @!P3 LEA R14, P1, R211, R14, 0x1 ;  /* 0x0000000ed30eb211 */ /* 0x000fe400078208ff */
[-C--:B--2---:R-:W-:Y:S02]  /*1fd70*/  @!P2 LEA.HI.X R11, R203, R0.reuse, R12, 0x1, P0 ;  /* 0x00000000cb0ba211 */ /* 0x084fe400000f0c0c */
[----:B------:R-:W-:-:S03]  /*1fd80*/  @!P3 LEA.HI.X R15, R211, R0, R9, 0x1, P1 ;  /* 0x00000000d30fb211 */ /* 0x000fc600008f0c09 */
[----:B------:R4:W-:Y:S04]  /*1fd90*/  @!P2 ST.E.128 desc[UR6][R10.64], RZ ;  /* 0x000000ff0a00a985 */ /* 0x0009e8000c101d06 */
[----:B------:R4:W-:Y:S02]  /*1fda0*/  @!P3 ST.E.128 desc[UR6][R14.64], RZ ;  /* 0x000000ff0e00b985 */ /* 0x0009e4000c101d06 */
.L_x_3261:
[----:B------:R-:W-:Y:S05]  /*1fdb0*/  BSYNC B1 ;  /* 0x0000000000017941 */ /* 0x000fea0003800000 */
.L_x_3260:
[----:B------:R-:W-:-:S03]  /*1fdc0*/  UMOV UR4, 0xffffffff ;  /* 0xffffffff00047882 */ /* 0x000fc60000000000 */
[----:B------:R-:W-:Y:S05]  /*1fdd0*/  BRA.DIV UR4, `(.L_x_3262) ;  /* 0x000000ce04107947 */ /* 0x000fea000b800000 */
[----:B--2---:R2:W0:Y:S04]  /*1fde0*/  SHFL.IDX PT, R0, R3, 0x1, 0x181f ;  /* 0x00381f0003007f89 */ /* 0x00442800000e0000 */
[----:B---34-:R2:W3:Y:S02]  /*1fdf0*/  SHFL.IDX PT, R14, R2, 0x1, 0x181f ;  /* 0x00381f00020e7f89 */ /* 0x0184e400000e0000 */
.L_x_3566:
[----:B------:R-:W-:Y:S01]  /*1fe00*/  IADD3 R4, R8, 0x20, RZ ;  /* 0x0000002008047810 */ /* 0x000fe20007ffe0ff */
[----:B------:R-:W-:Y:S03]  /*1fe10*/  BSSY B1, `(.L_x_3263) ;  /* 0x000000f000017945 */ /* 0x000fe60003800000 */
        /* <DEDUP_REMOVED lines=10> */
[-C--:B0-----:R-:W-:Y:S02]  /*1fec0*/  @!P2 LEA.HI.X R11, R203, R0.reuse, R12, 0x1, P0 ;  /* 0x00000000cb0ba211 */ /* 0x081fe400000f0c0c */
[----:B------:R-:W-:-:S03]  /*1fed0*/  @!P3 LEA.HI.X R15, R211, R0, R9, 0x1, P1 ;  /* 0x00000000d30fb211 */ /* 0x000fc600008f0c09 */
[----:B------:R4:W-:Y:S04]  /*1fee0*/  @!P2 ST.E.128 desc[UR6][R10.64], RZ ;  /* 0x000000ff0a00a985 */ /* 0x0009e8000c101d06 */
[----:B------:R4:W-:Y:S02]  /*1fef0*/  @!P3 ST.E.128 desc[UR6][R14.64], RZ ;  /* 0x000000ff0e00b985 */ /* 0x0009e4000c101d06 */
.L_x_3264:
[----:B------:R-:W-:Y:S05]  /*1ff00*/  BSYNC B1 ;  /* 0x0000000000017941 */ /* 0x000fea0003800000 */
.L_x_3263:
[----:B------:R-:W-:-:S03]  /*1ff10*/  UMOV UR4, 0xffffffff ;  /* 0xffffffff00047882 */ /* 0x000fc60000000000 */
[----:B------:R-:W-:Y:S05]  /*1ff20*/  BRA.DIV UR4, `(.L_x_3265) ;  /* 0x000000ce04047947 */ /* 0x000fea000b800000 */
[----:B0-----:R0:W0:Y:S04]  /*1ff30*/  SHFL.IDX PT, R0, R3, 0x2, 0x181f ;  /* 0x00581f0003007f89 */ /* 0x00102800000e0000 */
[----:B---34-:R3:W4:Y:S02]  /*1ff40*/  SHFL.IDX PT, R14, R2, 0x2, 0x181f ;  /* 0x00581f00020e7f89 */ /* 0x01872400000e0000 */
.L_x_3570:
        /* <DEDUP_REMOVED lines=16> */
.L_x_3267:
[----:B------:R-:W-:Y:S05]  /*20050*/  BSYNC B1 ;  /* 0x0000000000017941 */ /* 0x000fea0003800000 */
.L_x_3266:
[----:B------:R-:W-:-:S03]  /*20060*/  UMOV UR4, 0xffffffff ;  /* 0xffffffff00047882 */ /* 0x000fc60000000000 */
[----:B------:R-:W-:Y:S05]  /*20070*/  BRA.DIV UR4, `(.L_x_3268) ;  /* 0x000000ca04f87947 */ /* 0x000fea000b800000 */
[----:B0-----:R0:W0:Y:S04]  /*20080*/  SHFL.IDX PT, R0, R3, 0x3, 0x181f ;  /* 0x00781f0003007f89 */ /* 0x00102800000e0000 */
[----:B----4-:R4:W0:Y:S02]  /*20090*/  SHFL.IDX PT, R14, R2, 0x3, 0x181f ;  /* 0x00781f00020e7f89 */ /* 0x01082400000e0000 */
.L_x_3574:
[----:B--234-:R-:W-:-:S05]  /*200a0*/  VIADD R2, R8, 0x60 ;  /* 0x0000006008027836 */ /* 0x01cfca0000000000 */
        /* <DEDUP_REMOVED lines=14> */
.L_x_3251:
[----:B------:R-:W-:Y:S05]  /*20190*/  BSYNC B0 ;  /* 0x0000000000007941 */ /* 0x000fea0003800000 */
.L_x_3236:
[----:B------:R-:W-:Y:S02]  /*201a0*/  ULDC UR4, c[0x0][0xc3c] ;  /* 0x00030f0000047ab9 */ /* 0x000fe40000000800 */
[----:B------:R-:W-:-:S13]  /*201b0*/  ISETP.GE.AND P0, PT, R7, UR4, PT ;  /* 0x0000000407007c0c */ /* 0x000fda000bf06270 */
[----:B------:R-:W-:Y:S05]  /*201c0*/  @!P0 BRA `(.L_x_3269) ;  /* 0xfffffe1000208947 */ /* 0x000fea000383ffff */
[----:B------:R-:W-:Y:S05]  /*201d0*/  BRA `(.L_x_3076) ;  /* 0x0000008c00187947 */ /* 0x000fea0003800000 */
.L_x_3074:
[----:B------:R-:W-:-:S08]  /*201e0*/  NOP ;  /* 0x0000000000007918 */ /* 0x000fd00000000000 */
[----:B0-----:R-:W0:-:S00]  /*201f0*/  USETMAXREG.DEALLOC.CTAPOOL 0x28 ;  /* 0x00000028000079c8 */ /* 0x001e0000080e0500 */
[----:B0-----:R-:W2:Y:S01]  /*20200*/  LDL.LU R3, [R1] ;  /* 0x0000000001037983 */ /* 0x001ea20000300800 */
[----:B------:R-:W-:-:S06]  /*20210*/  LOP3.LUT R0, R0, 0x3, RZ, 0xc0, !PT ;  /* 0x0000000300007812 */ /* 0x000fcc00078ec0ff */
[----:B------:R-:W0:Y:S02]  /*20220*/  SHFL.IDX PT, R0, R0, RZ, 0x1f ;  /* 0x00001fff00007589 */ /* 0x000e2400000e0000 */
[----:B0-----:R-:W-:-:S13]  /*20230*/  ISETP.NE.AND P0, PT, R0, RZ, PT ;  /* 0x000000ff0000720c */ /* 0x001fda0003f05270 */
[----:B------:R-:W-:Y:S01]  /*20240*/  @P0 BAR.SYNC.DEFER_BLOCKING 0x5, 0x180 ;  /* 0x0146000000000b1d */ /* 0x000fe20000010000 */
[----:B--2---:R-:W-:-:S04]  /*20250*/  LOP3.LUT R3, R3, 0xfffffdff, RZ, 0xc0, !PT ;  /* 0xfffffdff03037812 */ /* 0x004fc800078ec0ff */
[----:B------:R-:W-:-:S05]  /*20260*/  @P0 LOP3.LUT R3, R3, 0x200, RZ, 0xfc, !PT ;  /* 0x0000020003030812 */ /* 0x000fca00078efcff */
[----:B------:R0:W-:Y:S02]  /*20270*/  STL [R1], R3 ;  /* 0x0000000301007387 */ /* 0x0001e40000100800 */
[----:B0-----:R-:W-:-:S04]  /*20280*/  @P0 MOV R3, 0x400 ;  /* 0x0000040000030802 */ /* 0x001fc80000000f00 */
        /* <DEDUP_REMOVED lines=39> */
[----:B--2---:R-:W-:-:S04]  /*20500*/  SEL R5, R4, RZ, P5 ;  /* 0x000000ff04057207 */ /* 0x004fc80002800000 */
[----:B------:R-:W-:-:S05]  /*20510*/  IADD3 R5, R2, R5, RZ ;  /* 0x0000000502057210 */ /* 0x000fca0007ffe0ff */
        /* <DEDUP_REMOVED lines=8> */
.L_x_3273:
        /* <DEDUP_REMOVED lines=37> */
.L_x_3271:
        /* <DEDUP_REMOVED lines=13> */
.L_x_3274:
[----:B-1----:R-:W-:Y:S01]  /*208c0*/  IMAD R16, R16, UR5, R3 ;  /* 0x0000000510107c24 */ /* 0x002fe2000f8e0203 */
[----:B------:R-:W-:-:S04]  /*208d0*/  IADD3 R19, R19, UR4, RZ ;  /* 0x0000000413137c10 */ /* 0x000fc8000fffe0ff */
        /* <DEDUP_REMOVED lines=22> */
[----:B------:R-:W-:Y:S01]  /*20a40*/  @!P1 IMAD.IADD R3, R3, 0x1, -R12 ;  /* 0x0000000103039824 */ /* 0x000fe200078e0a0c */
[----:B------:R-:W-:Y:S02]  /*20a50*/  @!P1 IADD3 R2, R2, 0x1, RZ ;  /* 0x0000000102029810 */ /* 0x000fe40007ffe0ff */
        /* <DEDUP_REMOVED lines=14> */
[----:B------:R-:W-:Y:S01]  /*20b40*/  IMAD.HI.U32 R2, R3, R9, R2 ;  /* 0x0000000903027227 */ /* 0x000fe200078e0002 */
[----:B------:R-:W-:-:S03]  /*20b50*/  MOV R3, R8 ;  /* 0x0000000800037202 */ /* 0x000fc60000000f00 */
        /* <DEDUP_REMOVED lines=10> */
[----:B------:R-:W-:-:S05]  /*20c00*/  IADD3 R3, -R12, RZ, RZ ;  /* 0x000000ff0c037210 */ /* 0x000fca0007ffe1ff */
        /* <DEDUP_REMOVED lines=9> */
.L_x_3275:
        /* <DEDUP_REMOVED lines=20> */
[-C--:B------:R-:W-:Y:S01]  /*20de0*/  @!P1 IADD3 R3, R3, -R10.reuse, RZ ;  /* 0x8000000a03039210 */ /* 0x080fe20007ffe0ff */
        /* <DEDUP_REMOVED lines=21> */
[----:B0-----:R-:W-:-:S05]  /*20f40*/  IADD3 R11, RZ, -R3, RZ ;  /* 0x80000003ff0b7210 */ /* 0x001fca0007ffe0ff */
        /* <DEDUP_REMOVED lines=16> */
[----:B------:R-:W-:Y:S02]  /*21050*/  @!P2 IADD3 R2, -R2, RZ, RZ ;  /* 0x000000ff0202a210 */ /* 0x000fe40007ffe1ff */
[----:B------:R-:W-:-:S05]  /*21060*/  @!P1 LOP3.LUT R2, RZ, R7, RZ, 0x33, !PT ;  /* 0x00000007ff029212 */ /* 0x000fca00078e33ff */
[----:B------:R-:W-:-:S07]  /*21070*/  IMAD R18, R2, R18, R3 ;  /* 0x0000001202127224 */ /* 0x000fce00078e0203 */
.L_x_3276:
[----:B------:R-:W-:-:S05]  /*21080*/  LOP3.LUT R17, RZ, R2, RZ, 0x33, !PT ;  /* 0x00000002ff117212 */ /* 0x000fca00078e33ff */
[----:B------:R-:W-:Y:S01]  /*21090*/  IMAD.IADD R17, R6, 0x1, R17 ;  /* 0x0000000106117824 */ /* 0x000fe200078e0211 */
[----:B------:R-:W-:Y:S06]  /*210a0*/  BRA `(.L_x_3277) ;  /* 0x00000000000c7947 */ /* 0x000fec0003800000 */
.L_x_3272:
[----:B------:R-:W-:Y:S02]  /*210b0*/  IMAD.MOV.U32 R17, RZ, RZ, RZ ;  /* 0x000000ffff117224 */ /* 0x000fe400078e00ff */
[----:B------:R-:W-:Y:S02]  /*210c0*/  IMAD.U32 R16, RZ, RZ, UR6 ;  /* 0x00000006ff107e24 */ /* 0x000fe4000f8e00ff */
[----:B------:R-:W-:-:S07]  /*210d0*/  IMAD.MOV.U32 R18, RZ, RZ, RZ ;  /* 0x000000ffff127224 */ /* 0x000fce00078e00ff */
.L_x_3277:
[----:B------:R-:W-:-:S13]  /*210e0*/  ISETP.NE.AND P0, PT, R0, RZ, PT ;  /* 0x000000ff0000720c */ /* 0x000fda0003f05270 */
[----:B------:R-:W0:Y:S01]  /*210f0*/  @!P0 S2R R3, SR_CgaCtaId ;  /* 0x0000000000038919 */ /* 0x000e220000008800 */
[----:B------:R-:W-:-:S04]  /*21100*/  @!P0 MOV R0, 0x400 ;  /* 0x0000040000008802 */ /* 0x000fc80000000f00 */
[----:B0-----:R-:W-:-:S05]  /*21110*/  @!P0 LEA R0, R3, R0, 0x18 ;  /* 0x0000000003008211 */ /* 0x001fca00078ec0ff */
[----:B------:R2:W-:Y:S01]  /*21120*/  @!P0 STS.128 [R0+0x228d0], R16 ;  /* 0x0228d01000008388 */ /* 0x0005e20000000c00 */
[----:B------:R-:W-:Y:S06]  /*21130*/  BAR.ARV 0x5, 0x180 ;  /* 0x0146000000007b1d */ /* 0x000fec0000002000 */
.L_x_3270:
[----:B------:R3:W-:Y:S01]  /*21140*/  STL [R1+0x34], RZ ;  /* 0x000034ff01007387 */ /* 0x0007e20000100800 */
[----:B------:R-:W-:Y:S01]  /*21150*/  ULDC UR4, c[0x0][0xc3c] ;  /* 0x00030f0000047ab9 */ /* 0x000fe20000000800 */
[----:B------:R-:W-:Y:S01]  /*21160*/  IMAD.MOV.U32 R35, RZ, RZ, 0x1 ;  /* 0x00000001ff237424 */ /* 0x000fe200078e00ff */
[----:B-1----:R-:W-:Y:S02]  /*21170*/  ISETP.GE.AND P0, PT, R19, UR4, PT ;  /* 0x0000000413007c0c */ /* 0x002fe4000bf06270 */
[----:B------:R-:W-:-:S11]  /*21180*/  MOV R30, RZ ;  /* 0x000000ff001e7202 */ /* 0x000fd60000000f00 */
[----:B---3--:R-:W-:Y:S05]  /*21190*/  @P0 BRA `(.L_x_3278) ;  /* 0x0000007800240947 */ /* 0x008fea0003800000 */
[----:B--2---:R-:W2:Y:S01]  /*211a0*/  LDL R0, [R1+0x44] ;  /* 0x0000440001007983 */ /* 0x004ea20000100800 */
[----:B------:R-:W1:Y:S01]  /*211b0*/  S2UR UR4, SR_CgaCtaId ;  /* 0x00000000000479c3 */ /* 0x000e620000008800 */
[----:B------:R-:W-:Y:S01]  /*211c0*/  MOV R22, 0x400 ;  /* 0x0000040000167802 */ /* 0x000fe20000000f00 */
[----:B------:R-:W-:Y:S01]  /*211d0*/  BSSY B7, `(.L_x_3278) ;  /* 0x0000785000077945 */ /* 0x000fe20003800000 */
[----:B------:R-:W3:Y:S01]  /*211e0*/  S2R R14, SR_TID.X ;  /* 0x00000000000e7919 */ /* 0x000ee20000002100 */
[----:B------:R-:W-:Y:S01]  /*211f0*/  IMAD.MOV.U32 R36, RZ, RZ, 0x1 ;  /* 0x00000001ff247424 */ /* 0x000fe200078e00ff */
[----:B------:R-:W-:Y:S01]  /*21200*/  ULDC.64 UR38, c[0x0][0x198] ;  /* 0x0000660000267ab9 */ /* 0x000fe20000000a00 */
[----:B------:R-:W-:Y:S01]  /*21210*/  IMAD.MOV.U32 R33, RZ, RZ, RZ ;  /* 0x000000ffff217224 */ /* 0x000fe200078e00ff */
[----:B------:R-:W-:Y:S01]  /*21220*/  ULDC UR37, c[0x0][0xc] ;  /* 0x0000030000257ab9 */ /* 0x000fe20000000800 */
[----:B------:R-:W-:Y:S02]  /*21230*/  IMAD.MOV.U32 R30, RZ, RZ, RZ ;  /* 0x000000ffff1e7224 */ /* 0x000fe400078e00ff */
        /* <DEDUP_REMOVED lines=37> */
[----:B0-----:R-:W-:-:S04]  /*21490*/  MOV R2, 0x40 ;  /* 0x0000004000027802 */ /* 0x001fc80000000f00 */
[----:B------:R-:W-:-:S05]  /*214a0*/  SEL R2, R2, 0xffffffc0, !P0 ;  /* 0xffffffc002027807 */ /* 0x000fca0004000000 */
[----:B------:R0:W-:Y:S04]  /*214b0*/  STL [R1+0x1c], R2 ;  /* 0x00001c0201007387 */ /* 0x0001e80000100800 */
[----:B------:R1:W-:Y:S04]  /*214c0*/  STL [R1+0xc], R4 ;  /* 0x00000c0401007387 */ /* 0x0003e80000100800 */
[----:B------:R1:W-:Y:S01]  /*214d0*/  STL [R1+0x2c], R0 ;  /* 0x00002c0001007387 */ /* 0x0003e20000100800 */
[----:B0-----:R-:W-:-:S07]  /*214e0*/  LOP3.LUT R2, R3, 0x80, RZ, 0xfc, !PT ;  /* 0x0000008003027812 */ /* 0x001fce00078efcff */
.L_x_3390:
[----:B--2---:R-:W0:Y:S01]  /*214f0*/  LDC.64 R2, c[0x0][0xc88] ;  /* 0x00032200ff027b82 */ /* 0x004e220000000a00 */
[----:B------:R-:W-:Y:S01]  /*21500*/  ULDC.64 UR4, c[0x0][0x208] ;  /* 0x0000820000047ab9 */ /* 0x000fe20000000a00 */
[----:B0-----:R-:W-:-:S05]  /*21510*/  IMAD.WIDE R2, R19, 0x4, R2 ;  /* 0x0000000413027825 */ /* 0x001fca00078e0202 */
[----:B-1----:R-:W1:Y:S01]  /*21520*/  LDG.E R23, desc[UR4][R2.64] ;  /* 0x0000000402177981 */ /* 0x002e62000c1e1900 */
[----:B------:R-:W-:Y:S05]  /*21530*/  YIELD ;  /* 0x0000000000007946 */ /* 0x000fea0003800000 */
[----:B------:R-:W-:Y:S01]  /*21540*/  ULDC.64 UR4, c[0x0][0xa28] ;  /* 0x00028a0000047ab9 */ /* 0x000fe20000000a00 */
[----:B------:R-:W-:Y:S01]  /*21550*/  MOV R37, RZ ;  /* 0x000000ff00257202 */ /* 0x000fe20000000f00 */
[----:B------:R-:W-:Y:S01]  /*21560*/  ULDC.64 UR8, c[0x0][0xa18] ;  /* 0x0002860000087ab9 */ /* 0x000fe20000000a00 */
[----:B------:R-:W-:Y:S01]  /*21570*/  ISETP.NE.U32.AND P0, PT, RZ, UR4, PT ;  /* 0x00000004ff007c0c */ /* 0x000fe2000bf05070 */
[----:B------:R-:W-:Y:S01]  /*21580*/  ULDC.64 UR10, c[0x0][0x208] ;  /* 0x00008200000a7ab9 */ /* 0x000fe20000000a00 */
[----:B------:R-:W-:-:S02]  /*21590*/  ULDC.64 UR6, c[0x0][0xa10] ;  /* 0x0002840000067ab9 */ /* 0x000fc40000000a00 */
[----:B------:R-:W-:Y:S02]  /*215a0*/  ISETP.NE.AND.EX P0, PT, RZ, UR5, PT, P0 ;  /* 0x00000005ff007c0c */ /* 0x000fe4000bf05300 */
[----:B------:R-:W-:-:S04]  /*215b0*/  ISETP.NE.U32.AND P2, PT, RZ, UR8, PT ;  /* 0x00000008ff007c0c */ /* 0x000fc8000bf45070 */
[----:B------:R-:W-:Y:S01]  /*215c0*/  ISETP.NE.AND.EX P2, PT, RZ, UR9, PT, P2 ;  /* 0x00000009ff007c0c */ /* 0x000fe2000bf45320 */
[----:B------:R-:W-:Y:S01]  /*215d0*/  IMAD.MOV.U32 R28, RZ, RZ, RZ ;  /* 0x000000ffff1c7224 */ /* 0x000fe200078e00ff */
[----:B-1----:R-:W-:-:S05]  /*215e0*/  SHF.R.S32.HI R0, RZ, 0x1f, R23 ;  /* 0x0000001fff007819 */ /* 0x002fca0000011417 */
[C---:B------:R-:W-:Y:S01]  /*215f0*/  @P0 LEA R2, P1, R23.reuse, UR4, 0x2 ;  /* 0x0000000417020c11 */ /* 0x040fe2000f8210ff */
[C---:B------:R-:W-:Y:S01]  /*21600*/  IMAD.SHL.U32 R24, R23.reuse, 0x4, RZ ;  /* 0x0000000417187824 */ /* 0x040fe200078e00ff */
[C-C-:B------:R-:W-:Y:S01]  /*21610*/  SHF.L.U64.HI R25, R23.reuse, 0x2, R0.reuse ;  /* 0x0000000217197819 */ /* 0x140fe20000010200 */
[----:B------:R0:W-:Y:S01]  /*21620*/  STL [R1+0x30], R0 ;  /* 0x0000300001007387 */ /* 0x0001e20000100800 */
[----:B------:R-:W-:Y:S01]  /*21630*/  @P0 LEA.HI.X R3, R23, UR5, R0, 0x2, P1 ;  /* 0x0000000517030c11 */ /* 0x000fe200088f1400 */
[----:B------:R-:W-:-:S04]  /*21640*/  ULDC.64 UR4, c[0x0][0xa00] ;  /* 0x0002800000047ab9 */ /* 0x000fc80000000a00 */
[----:B------:R1:W5:Y:S01]  /*21650*/  @P0 LDG.E R37, desc[UR10][R2.64] ;  /* 0x0000000a02250981 */ /* 0x000362000c1e1900 */
[----:B------:R-:W-:Y:S02]  /*21660*/  ISETP.NE.U32.AND P0, PT, RZ, UR4, PT ;  /* 0x00000004ff007c0c */ /* 0x000fe4000bf05070 */
[----:B------:R-:W-:Y:S01]  /*21670*/  ISETP.NE.U32.AND P1, PT, RZ, UR6, PT ;  /* 0x00000006ff007c0c */ /* 0x000fe2000bf25070 */
[----:B0-----:R-:W-:Y:S01]  /*21680*/  IMAD.MOV.U32 R0, RZ, RZ, RZ ;  /* 0x000000ffff007224 */ /* 0x001fe200078e00ff */
[----:B------:R-:W-:Y:S02]  /*21690*/  ISETP.NE.AND.EX P0, PT, RZ, UR5, PT, P0 ;  /* 0x00000005ff007c0c */ /* 0x000fe4000bf05300 */
[----:B------:R-:W-:Y:S02]  /*216a0*/  ISETP.NE.AND.EX P1, PT, RZ, UR7, PT, P1 ;  /* 0x00000007ff007c0c */ /* 0x000fe4000bf25310 */
[C---:B------:R-:W-:Y:S02]  /*216b0*/  IADD3 R4, P4, R24.reuse, UR6, RZ ;  /* 0x0000000618047c10 */ /* 0x040fe4000ff9e0ff */
[----:B-1----:R-:W-:Y:S01]  /*216c0*/  IADD3 R2, P3, R24, UR4, RZ ;  /* 0x0000000418027c10 */ /* 0x002fe2000ff7e0ff */
[----:B------:R-:W-:Y:S01]  /*216d0*/  ULDC UR4, c[0x0][0x288] ;  /* 0x0000a20000047ab9 */ /* 0x000fe20000000800 */
[C---:B------:R-:W-:Y:S01]  /*216e0*/  IADD3.X R5, R25.reuse, UR7, RZ, P4, !PT ;  /* 0x0000000719057c10 */ /* 0x040fe2000a7fe4ff */
[----:B------:R-:W-:Y:S01]  /*216f0*/  IMAD.U32 R31, RZ, RZ, UR4 ;  /* 0x00000004ff1f7e24 */ /* 0x000fe2000f8e00ff */
[----:B------:R-:W-:Y:S01]  /*21700*/  IADD3.X R3, R25, UR5, RZ, P3, !PT ;  /* 0x0000000519037c10 */ /* 0x000fe20009ffe4ff */
[----:B------:R-:W-:-:S02]  /*21710*/  ULDC.64 UR4, c[0x0][0x418] ;  /* 0x0001060000047ab9 */ /* 0x000fc40000000a00 */
[----:B------:R-:W-:Y:S01]  /*21720*/  UISETP.NE.U32.AND UP0, UPT, UR4, URZ, UPT ;  /* 0x0000003f0400728c */ /* 0x000fe2000bf05070 */
[----:B------:R-:W-:Y:S01]  /*21730*/  @P2 IADD3 R6, P3, R24, UR8, RZ ;  /* 0x0000000818062c10 */ /* 0x000fe2000ff7e0ff */
[----:B------:R-:W5:Y:S01]  /*21740*/  @P0 LDG.E R28, desc[UR10][R2.64] ;  /* 0x0000000a021c0981 */ /* 0x000f62000c1e1900 */
[----:B------:R-:W-:Y:S01]  /*21750*/  ULDC UR4, c[0x0][0x424] ;  /* 0x0001090000047ab9 */ /* 0x000fe20000000800 */
[----:B------:R-:W-:Y:S01]  /*21760*/  UISETP.NE.AND.EX UP0, UPT, UR5, URZ, UPT, UP0 ;  /* 0x0000003f0500728c */ /* 0x000fe2000bf05300 */
[----:B------:R-:W-:Y:S01]  /*21770*/  @P2 IADD3.X R7, R25, UR9, RZ, P3, !PT ;  /* 0x0000000919072c10 */ /* 0x000fe20009ffe4ff */
[----:B------:R-:W5:Y:S01]  /*21780*/  @P1 LDG.E R0, desc[UR10][R4.64] ;  /* 0x0000000a04001981 */ /* 0x000f62000c1e1900 */
[----:B------:R-:W-:Y:S01]  /*21790*/  ULDC UR5, c[0x0][0x2f0] ;  /* 0x0000bc0000057ab9 */ /* 0x000fe20000000800 */
[----:B------:R-:W-:Y:S02]  /*217a0*/  USEL UR4, UR4, 0x1, UP0 ;  /* 0x0000000104047887 */ /* 0x000fe40008000000 */
[----:B------:R0:W5:Y:S02]  /*217b0*/  @P2 LDG.E R31, desc[UR10][R6.64] ;  /* 0x0000000a061f2981 */ /* 0x000164000c1e1900 */
[----:B------:R-:W-:-:S03]  /*217c0*/  UIMAD UR4, UR4, UR5, URZ ;  /* 0x00000005040472a4 */ /* 0x000fc6000f8e023f */
[----:B------:R-:W-:-:S03]  /*217d0*/  ULDC UR5, c[0x0][0x348] ;  /* 0x0000d20000057ab9 */ /* 0x000fc60000000800 */
[----:B------:R-:W-:Y:S02]  /*217e0*/  IMAD.U32 R10, RZ, RZ, UR4 ;  /* 0x00000004ff0a7e24 */ /* 0x000fe4000f8e00ff */
[----:B0-----:R-:W-:Y:S01]  /*217f0*/  IMAD.U32 R6, RZ, RZ, UR5 ;  /* 0x00000005ff067e24 */ /* 0x001fe2000f8e00ff */
[----:B------:R-:W-:Y:S06]  /*21800*/  @P2 BRA `(.L_x_3279) ;  /* 0x0000000000142947 */ /* 0x000fec0003800000 */
[----:B------:R-:W-:Y:S05]  /*21810*/  @!P0 BRA `(.L_x_3279) ;  /* 0x0000000000108947 */ /* 0x000fea0003800000 */
[----:B------:R-:W-:Y:S02]  /*21820*/  ULDC.64 UR4, c[0x0][0x208] ;  /* 0x0000820000047ab9 */ /* 0x000fe40000000a00 */
[----:B-----5:R-:W2:Y:S04]  /*21830*/  LDG.E R31, desc[UR4][R2.64] ;  /* 0x00000004021f7981 */ /* 0x020ea8000c1e1900 */
[----:B------:R-:W2:Y:S02]  /*21840*/  LDG.E R2, desc[UR4][R2.64+0x4] ;  /* 0x0000040402027981 */ /* 0x000ea4000c1e1900 */
[----:B--2---:R-:W-:-:S07]  /*21850*/  IADD3 R31, -R31, R2, RZ ;  /* 0x000000021f1f7210 */ /* 0x004fce0007ffe1ff */
.L_x_3279:
[----:B------:R-:W-:Y:S01]  /*21860*/  ULDC.64 UR4, c[0x0][0xa20] ;  /* 0x0002880000047ab9 */ /* 0x000fe20000000a00 */
[C---:B------:R-:W-:Y:S01]  /*21870*/  LOP3.LUT R9, R18.reuse, 0xff000000, RZ, 0xc0, !PT ;  /* 0xff00000012097812 */ /* 0x040fe200078ec0ff */
[----:B------:R-:W-:Y:S01]  /*21880*/  IMAD.MOV.U32 R34, RZ, RZ, R23 ;  /* 0x000000ffff227224 */ /* 0x000fe200078e0017 */
[----:B------:R-:W-:Y:S02]  /*21890*/  ISETP.NE.U32.AND P0, PT, RZ, UR4, PT ;  /* 0x00000004ff007c0c */ /* 0x000fe4000bf05070 */
[----:B------:R-:W-:Y:S02]  /*218a0*/  SHF.R.U32.HI R9, RZ, 0x8, R9 ;  /* 0x00000008ff097819 */ /* 0x000fe40000011609 */
[----:B------:R-:W-:Y:S02]  /*218b0*/  ISETP.NE.AND.EX P0, PT, RZ, UR5, PT, P0 ;  /* 0x00000005ff007c0c */ /* 0x000fe4000bf05300 */
[C---:B------:R-:W-:Y:S02]  /*218c0*/  LOP3.LUT R2, R18.reuse, 0xff0000, RZ, 0xc0, !PT ;  /* 0x00ff000012027812 */ /* 0x040fe400078ec0ff */
        /* <DEDUP_REMOVED lines=8> */
.L_x_3280:
[----:B------:R-:W-:Y:S02]  /*21950*/  ULDC.64 UR4, c[0x0][0xa08] ;  /* 0x0002820000047ab9 */ /* 0x000fe40000000a00 */
[----:B------:R-:W-:-:S04]  /*21960*/  ISETP.NE.U32.AND P0, PT, RZ, UR4, PT ;  /* 0x00000004ff007c0c */ /* 0x000fc8000bf05070 */
[----:B------:R-:W-:-:S13]  /*21970*/  ISETP.NE.AND.EX P0, PT, RZ, UR5, PT, P0 ;  /* 0x00000005ff007c0c */ /* 0x000fda000bf05300 */
[----:B------:R-:W-:Y:S05]  /*21980*/  @!P0 BRA `(.L_x_3281) ;  /* 0x0000000000188947 */ /* 0x000fea0003800000 */
[----:B------:R-:W0:Y:S01]  /*21990*/  LDC.64 R2, c[0x0][0xa08] ;  /* 0x00028200ff027b82 */ /* 0x000e220000000a00 */
[----:B------:R-:W-:Y:S01]  /*219a0*/  ULDC.64 UR4, c[0x0][0x208] ;  /* 0x0000820000047ab9 */ /* 0x000fe20000000a00 */
[----:B0-----:R-:W-:-:S05]  /*219b0*/  IMAD.WIDE R2, R34, 0x4, R2 ;  /* 0x0000000422027825 */ /* 0x001fca00078e0202 */
[----:B------:R-:W2:Y:S04]  /*219c0*/  LDG.E R10, desc[UR4][R2.64] ;  /* 0x00000004020a7981 */ /* 0x000ea8000c1e1900 */
[----:B------:R-:W2:Y:S02]  /*219d0*/  LDG.E R2, desc[UR4][R2.64+0x4] ;  /* 0x0000040402027981 */ /* 0x000ea4000c1e1900 */
[----:B--2---:R-:W-:-:S07]  /*219e0*/  IMAD.IADD R10, R2, 0x1, -R10 ;  /* 0x00000001020a7824 */ /* 0x004fce00078e0a0a */
.L_x_3281:
[----:B------:R-:W-:Y:S01]  /*219f0*/  ULDC.64 UR4, c[0x0][0x208] ;  /* 0x0000820000047ab9 */ /* 0x000fe20000000a00 */
[----:B0-----:R-:W0:Y:S01]  /*21a00*/  LDC R3, c[0x0][0x448] ;  /* 0x00011200ff037b82 */ /* 0x001e220000000800 */
[----:B------:R-:W2:Y:S04]  /*21a10*/  @P1 LDG.E R2, desc[UR4][R4.64] ;  /* 0x0000000404021981 */ /* 0x000ea8000c1e1900 */
[----:B------:R1:W2:Y:S01]  /*21a20*/  @P1 LDG.E R5, desc[UR4][R4.64+0x4] ;  /* 0x0000040404051981 */ /* 0x0002a2000c1e1900 */
[----:B-----5:R-:W-:Y:S01]  /*21a30*/  IMAD.IADD R10, R10, 0x1, -R37 ;  /* 0x000000010a0a7824 */ /* 0x020fe200078e0a25 */
[----:B------:R-:W-:Y:S01]  /*21a40*/  BSSY B0, `(.L_x_3282) ;  /* 0x0000036000007945 */ /* 0x000fe20003800000 */
[----:B0-----:R-:W-:-:S13]  /*21a50*/  ISETP.NE.AND P0, PT, R3, 0x1, PT ;  /* 0x000000010300780c */ /* 0x001fda0003f05270 */
[----:B-1----:R-:W0:Y:S08]  /*21a60*/  @P0 LDC R4, c[0x0][0x44c] ;  /* 0x00011300ff040b82 */ /* 0x002e300000000800 */
[----:B------:R-:W1:Y:S01]  /*21a70*/  @P0 LDC R3, c[0x0][0x450] ;  /* 0x00011400ff030b82 */ /* 0x000e620000000800 */
[----:B--2---:R-:W-:Y:S01]  /*21a80*/  @P1 IMAD.IADD R6, R5, 0x1, -R2 ;  /* 0x0000000105061824 */ /* 0x004fe200078e0a02 */
[----:B------:R-:W-:Y:S01]  /*21a90*/  SHF.R.U32.HI R5, RZ, 0x10, R9 ;  /* 0x00000010ff057819 */ /* 0x000fe20000011609 */
[----:B------:R-:W-:-:S03]  /*21aa0*/  IMAD.SHL.U32 R2, R17, 0x80, RZ ;  /* 0x0000008011027824 */ /* 0x000fc600078e00ff */
[----:B------:R-:W-:Y:S01]  /*21ab0*/  IADD3 R26, R10, R6, RZ ;  /* 0x000000060a1a7210 */ /* 0x000fe20007ffe0ff */
[----:B------:R-:W-:-:S03]  /*21ac0*/  VIADD R2, R2, 0x7f ;  /* 0x0000007f02027836 */ /* 0x000fc60000000000 */
[----:B------:R-:W-:Y:S01]  /*21ad0*/  IADD3 R8, R26, 0xa0, -R31 ;  /* 0x000000a01a087810 */ /* 0x000fe20007ffe81f */
[----:B0-----:R-:W-:-:S04]  /*21ae0*/  @P0 IMAD.HI.U32 R4, R2, R4, RZ ;  /* 0x0000000402040227 */ /* 0x001fc800078e00ff */
[----:B------:R-:W-:Y:S01]  /*21af0*/  VIADD R7, R26, 0x9f ;  /* 0x0000009f1a077836 */ /* 0x000fe20000000000 */
[----:B-1----:R-:W-:Y:S02]  /*21b00*/  @P0 SHF.R.U32.HI R2, RZ, R3, R4 ;  /* 0x00000003ff020219 */ /* 0x002fe40000011604 */
[----:B------:R-:W-:Y:S01]  /*21b10*/  LOP3.LUT R4, R9, 0xff, RZ, 0xc0, !PT ;  /* 0x000000ff09047812 */ /* 0x000fe200078ec0ff */
[----:B------:R-:W-:-:S04]  /*21b20*/  IMAD.HI R7, R7, 0x66666667, RZ ;  /* 0x6666666707077827 */ /* 0x000fc800078e02ff */
[----:B------:R-:W-:Y:S01]  /*21b30*/  IMAD.IADD R2, R8, 0x1, R2 ;  /* 0x0000000108027824 */ /* 0x000fe200078e0202 */
[----:B------:R-:W-:-:S03]  /*21b40*/  SHF.R.U32.HI R3, RZ, 0x1f, R7 ;  /* 0x0000001fff037819 */ /* 0x000fc60000011607 */
[----:B------:R-:W-:Y:S01]  /*21b50*/  IMAD.HI R2, R2, 0x66666667, RZ ;  /* 0x6666666702027827 */ /* 0x000fe200078e02ff */
[----:B------:R-:W-:-:S04]  /*21b60*/  LEA.HI.SX32 R7, R7, R3, 0x1a ;  /* 0x0000000307077211 */ /* 0x000fc800078fd2ff */
[----:B------:R-:W-:-:S04]  /*21b70*/  SHF.R.U32.HI R3, RZ, 0x1f, R2 ;  /* 0x0000001fff037819 */ /* 0x000fc80000011602 */
[----:B------:R-:W-:Y:S01]  /*21b80*/  LEA.HI.SX32 R3, R2, R3, 0x1a ;  /* 0x0000000302037211 */ /* 0x000fe200078fd2ff */
[----:B------:R-:W-:-:S03]  /*21b90*/  IMAD.MOV.U32 R2, RZ, RZ, RZ ;  /* 0x000000ffff027224 */ /* 0x000fc600078e00ff */
[----:B------:R-:W-:-:S04]  /*21ba0*/  VIMNMX R11, R7, R3, PT ;  /* 0x00000003070b7248 */ /* 0x000fc80003fe0100 */
[----:B------:R-:W-:-:S13]  /*21bb0*/  ISETP.GE.AND P0, PT, R11, 0x1, PT ;  /* 0x000000010b00780c */ /* 0x000fda0003f06270 */
[----:B------:R-:W-:Y:S05]  /*21bc0*/  @!P0 BRA `(.L_x_3283) ;  /* 0x0000000000748947 */ /* 0x000fea0003800000 */
[----:B------:R-:W-:Y:S01]  /*21bd0*/  ISETP.NE.AND P0, PT, R5, RZ, PT ;  /* 0x000000ff0500720c */ /* 0x000fe20003f05270 */
[----:B------:R-:W-:-:S03]  /*21be0*/  ULDC UR4, c[0x0][0x9f0] ;  /* 0x00027c0000047ab9 */ /* 0x000fc60000000800 */
[----:B------:R-:W-:-:S04]  /*21bf0*/  SEL R9, R5, UR4, P0 ;  /* 0x0000000405097c07 */ /* 0x000fc80008000000 */
[----:B------:R-:W-:Y:S02]  /*21c00*/  IABS R12, R9 ;  /* 0x00000009000c7213 */ /* 0x000fe40000000000 */
[----:B------:R-:W-:Y:S02]  /*21c10*/  IADD3 R13, R9, -0x1, R11 ;  /* 0xffffffff090d7810 */ /* 0x000fe40007ffe00b */
[----:B------:R-:W0:Y:S08]  /*21c20*/  I2F.RP R2, R12 ;  /* 0x0000000c00027306 */ /* 0x000e300000209400 */
        /* <DEDUP_REMOVED lines=10> */
[----:B------:R-:W-:Y:S02]  /*21cd0*/  IABS R3, R13 ;  /* 0x0000000d00037213 */ /* 0x000fe40000000000 */
[----:B------:R-:W-:-:S05]  /*21ce0*/  IADD3 R2, RZ, -R2, RZ ;  /* 0x80000002ff027210 */ /* 0x000fca0007ffe0ff */
[----:B------:R-:W-:Y:S02]  /*21cf0*/  IMAD.MOV.U32 R13, RZ, RZ, R2 ;  /* 0x000000ffff0d7224 */ /* 0x000fe400078e0002 */
        /* <DEDUP_REMOVED lines=10> */
.L_x_3283:
[----:B------:R-:W-:Y:S05]  /*21da0*/  BSYNC B0 ;  /* 0x0000000000007941 */ /* 0x000fea0003800000 */
.L_x_3282:
        /* <DEDUP_REMOVED lines=25> */
.L_x_3577:
[----:B-1----:R-:W-:Y:S02]  /*21f40*/  ISETP.NE.AND P0, PT, R14, RZ, PT ;  /* 0x000000ff0e00720c */ /* 0x002fe40003f05270 */
[----:B------:R-:W-:-:S11]  /*21f50*/  PLOP3.LUT P6, PT, PT, PT, PT, 0x8, 0x0 ;  /* 0x000000000000781c */ /* 0x000fd60003fce170 */
[----:B------:R-:W-:Y:S05]  /*21f60*/  @P0 BRA `(.L_x_3287) ;  /* 0x00000000000c0947 */ /* 0x000fea0003800000 */
[----:B------:R-:W-:-:S03]  /*21f70*/  UMOV UR4, 0xffffffff ;  /* 0xffffffff00047882 */ /* 0x000fc60000000000 */
[----:B------:R-:W-:Y:S05]  /*21f80*/  BRA.DIV UR4, `(.L_x_3288) ;  /* 0x000000ae04b07947 */ /* 0x000fea000b800000 */
[----:B------:R-:W-:-:S13]  /*21f90*/  ELECT P6, URZ, PT ;  /* 0x00000000003f782f */ /* 0x000fda00038c0000 */
.L_x_3287:
        /* <DEDUP_REMOVED lines=9> */
.L_x_3580:
[----:B------:R-:W-:Y:S05]  /*22030*/  BSYNC B1 ;  /* 0x0000000000017941 */ /* 0x000fea0003800000 */
.L_x_3289:
        /* <DEDUP_REMOVED lines=10> */
.L_x_3581:
[----:B------:R-:W-:Y:S05]  /*220e0*/  BSYNC B2 ;  /* 0x0000000000027941 */ /* 0x000fea0003800000 */
.L_x_3293:
        /* <DEDUP_REMOVED lines=9> */
.L_x_3296:
[----:B------:R-:W-:Y:S05]  /*22180*/  BSYNC B2 ;  /* 0x0000000000027941 */ /* 0x000fea0003800000 */
.L_x_3295:
        /* <DEDUP_REMOVED lines=8> */
[----:B------:R-:W-:Y:S01]  /*22210*/  VIADD R14, R11, 0x18400 ;  /* 0x000184000b0e7836 */ /* 0x000fe20000000000 */
[----:B------:R-:W-:Y:S01]  /*22220*/  UIADD3.X UR5, URZ, UR39, URZ, UP0, !UPT ;  /* 0x000000273f057290 */ /* 0x000fe200087fe43f */
[----:B------:R-:W-:Y:S01]  /*22230*/  UMOV UR6, 0x0 ;  /* 0x0000000000067882 */ /* 0x000fe20000000000 */
[----:B------:R-:W-:-:S10]  /*22240*/  UMOV UR7, 0x12f00000 ;  /* 0x12f0000000077882 */ /* 0x000fd40000000000 */
.L_x_3297:
        /* <DEDUP_REMOVED lines=13> */
.L_x_3582:
[----:B------:R-:W-:Y:S05]  /*22320*/  BSYNC B2 ;  /* 0x0000000000027941 */ /* 0x000fea0003800000 */
.L_x_3298:
        /* <DEDUP_REMOVED lines=11> */
.L_x_3301:
[----:B------:R-:W-:Y:S05]  /*223e0*/  BSYNC B2 ;  /* 0x0000000000027941 */ /* 0x000fea0003800000 */
.L_x_3300:
        /* <DEDUP_REMOVED lines=8> */
.L_x_3302:
        /* <DEDUP_REMOVED lines=10> */
.L_x_3292:
[----:B------:R-:W-:Y:S05]  /*22510*/  BSYNC B1 ;  /* 0x0000000000017941 */ /* 0x000fea0003800000 */
.L_x_3291:
[----:B------:R-:W-:Y:S01]  /*22520*/  VIADD R3, R3, 0xfffffffe ;  /* 0xfffffffe03037836 */ /* 0x000fe20000000000 */
[----:B------:R-:W-:Y:S02]  /*22530*/  IADD3 R33, R33, 0x1, RZ ;  /* 0x0000000121217810 */ /* 0x000fe40007ffe0ff */
[----:B------:R-:W-:Y:S02]  /*22540*/  PLOP3.LUT P0, PT, PT, PT, PT, 0x8, 0x0 ;  /* 0x000000000000781c */ /* 0x000fe40003f0e170 */
[----:B------:R-:W-:Y:S02]  /*22550*/  ISETP.GE.AND P2, PT, R3, R6, PT ;  /* 0x000000060300720c */ /* 0x000fe40003f46270 */
[----:B------:R-:W-:-:S04]  /*22560*/  ISETP.NE.AND P1, PT, R33, 0x2, PT ;  /* 0x000000022100780c */ /* 0x000fc80003f25270 */
[----:B0-----:R-:W-:Y:S02]  /*22570*/  SEL R9, RZ, 0x1, P1 ;  /* 0x00000001ff097807 */ /* 0x001fe40000800000 */
[----:B------:R-:W-:Y:S02]  /*22580*/  SEL R33, R33, RZ, P1 ;  /* 0x000000ff21217207 */ /* 0x000fe40000800000 */
[----:B------:R-:W-:-:S03]  /*22590*/  LOP3.LUT R36, R36, R9, RZ, 0x3c, !PT ;  /* 0x0000000924247212 */ /* 0x000fc600078e3cff */
[----:B------:R-:W-:Y:S05]  /*225a0*/  @!P2 BRA `(.L_x_3285) ;  /* 0x000000040058a947 */ /* 0x000fea0003800000 */
.L_x_3315:
        /* <DEDUP_REMOVED lines=11> */
.L_x_3583:
[----:B------:R-:W-:Y:S05]  /*22660*/  BSYNC B2 ;  /* 0x0000000000027941 */ /* 0x000fea0003800000 */
.L_x_3305:
        /* <DEDUP_REMOVED lines=9> */
.L_x_3308:
[----:B------:R-:W-:Y:S05]  /*22700*/  BSYNC B2 ;  /* 0x0000000000027941 */ /* 0x000fea0003800000 */
.L_x_3307:
        /* <DEDUP_REMOVED lines=11> */
.L_x_3309:
        /* <DEDUP_REMOVED lines=13> */
.L_x_3584:
[----:B------:R-:W-:Y:S05]  /*22890*/  BSYNC B2 ;  /* 0x0000000000027941 */ /* 0x000fea0003800000 */
.L_x_3310:
[----:B------:R-:W-:Y:S01]  /*228a0*/  BSSY B2, `(.L_x_3312) ;  /* 0x000000b000027945 */ /* 0x000fe20003800000 */
[----:B------:R-:W-:Y:S01]  /*228b0*/  MOV R20, 0x0 ;  /* 0x0000000000147802 */ /* 0x000fe20000000f00 */
[----:B------:R-:W-:Y:S02]  /*228c0*/  IMAD.MOV.U32 R21, RZ, RZ, 0x12f00000 ;  /* 0x12f00000ff157424 */ /* 0x000fe400078e00ff */
        /* <DEDUP_REMOVED lines=8> */
.L_x_3313:
[----:B------:R-:W-:Y:S05]  /*22950*/  BSYNC B2 ;  /* 0x0000000000027941 */ /* 0x000fea0003800000 */
.L_x_3312:
        /* <DEDUP_REMOVED lines=8> */
.L_x_3314:
        /* <DEDUP_REMOVED lines=10> */
.L_x_3304:
[----:B------:R-:W-:Y:S05]  /*22a80*/  BSYNC B1 ;  /* 0x0000000000017941 */ /* 0x000fea0003800000 */
.L_x_3303:
[----:B------:R-:W-:Y:S01]  /*22a90*/  ISETP.GT.AND P2, PT, R3, R6, PT ;  /* 0x000000060300720c */ /* 0x000fe20003f44270 */
[----:B------:R-:W-:Y:S02]  /*22aa0*/  VIADD R33, R33, 0x1 ;  /* 0x0000000121217836 */ /* 0x000fe40000000000 */
[----:B------:R-:W-:-:S03]  /*22ab0*/  VIADD R3, R3, 0xffffffff ;  /* 0xffffffff03037836 */ /* 0x000fc60000000000 */
[----:B------:R-:W-:-:S04]  /*22ac0*/  ISETP.NE.AND P1, PT, R33, 0x2, PT ;  /* 0x000000022100780c */ /* 0x000fc80003f25270 */
[----:B------:R-:W-:Y:S02]  /*22ad0*/  SEL R9, RZ, 0x1, P1 ;  /* 0x00000001ff097807 */ /* 0x000fe40000800000 */
[----:B------:R-:W-:Y:S02]  /*22ae0*/  SEL R33, R33, RZ, P1 ;  /* 0x000000ff21217207 */ /* 0x000fe40000800000 */
[----:B------:R-:W-:Y:S01]  /*22af0*/  LOP3.LUT R36, R36, R9, RZ, 0x3c, !PT ;  /* 0x0000000924247212 */ /* 0x000fe200078e3cff */
[----:B------:R-:W-:Y:S06]  /*22b00*/  @P2 BRA `(.L_x_3315) ;  /* 0xfffffff800a82947 */ /* 0x000fec000383ffff */
.L_x_3285:
[----:B------:R-:W-:Y:S05]  /*22b10*/  BSYNC B0 ;  /* 0x0000000000007941 */ /* 0x000fea0003800000 */
.L_x_3284:
[----:B------:R-:W0:Y:S01]  /*22b20*/  LDC R0, c[0x0][0x448] ;  /* 0x00011200ff007b82 */ /* 0x000e220000000800 */
[----:B------:R-:W-:Y:S01]  /*22b30*/  LEA R2, R17, 0x7f, 0x7 ;  /* 0x0000007f11027811 */ /* 0x000fe200078e38ff */
[----:B------:R-:W-:Y:S06]  /*22b40*/  @!P0 WARPSYNC.ALL ;  /* 0x0000000000008948 */ /* 0x000fec0003800000 */
[----:B------:R-:W-:Y:S01]  /*22b50*/  @!P0 BAR.SYNC.DEFER_BLOCKING 0xc, 0x180 ;  /* 0x0306000000008b1d */ /* 0x000fe20000010000 */
[----:B------:R-:W-:Y:S01]  /*22b60*/  ISETP.NE.AND P2, PT, R5, RZ, PT ;  /* 0x000000ff0500720c */ /* 0x000fe20003f45270 */
[----:B------:R-:W-:-:S04]  /*22b70*/  IMAD.MOV.U32 R27, RZ, RZ, RZ ;  /* 0x000000ffff1b7224 */ /* 0x000fc800078e00ff */
[----:B------:R-:W-:Y:S08]  /*22b80*/  BSSY B0, `(.L_x_3316) ;  /* 0x0000028000007945 */ /* 0x000ff00003800000 */
[----:B------:R-:W1:Y:S01]  /*22b90*/  @!P2 LDC R5, c[0x0][0x9f0] ;  /* 0x00027c00ff05ab82 */ /* 0x000e620000000800 */
[----:B0-----:R-:W-:-:S13]  /*22ba0*/  ISETP.NE.AND P1, PT, R0, 0x1, PT ;  /* 0x000000010000780c */ /* 0x001fda0003f25270 */
[----:B------:R-:W0:Y:S08]  /*22bb0*/  @P1 LDC R3, c[0x0][0x44c] ;  /* 0x00011300ff031b82 */ /* 0x000e300000000800 */
[----:B------:R-:W2:Y:S01]  /*22bc0*/  @P1 LDC R0, c[0x0][0x450] ;  /* 0x00011400ff001b82 */ /* 0x000ea20000000800 */
[----:B0-----:R-:W-:-:S05]  /*22bd0*/  @P1 IMAD.HI.U32 R3, R2, R3, RZ ;  /* 0x0000000302031227 */ /* 0x001fca00078e00ff */
[----:B--2---:R-:W-:-:S04]  /*22be0*/  @P1 SHF.R.U32.HI R2, RZ, R0, R3 ;  /* 0x00000000ff021219 */ /* 0x004fc80000011603 */
[----:B------:R-:W-:-:S05]  /*22bf0*/  IADD3 R0, R8, R2, RZ ;  /* 0x0000000208007210 */ /* 0x000fca0007ffe0ff */
[----:B------:R-:W-:-:S05]  /*22c00*/  IMAD.HI R0, R0, 0x66666667, RZ ;  /* 0x6666666700007827 */ /* 0x000fca00078e02ff */
[----:B------:R-:W-:-:S04]  /*22c10*/  SHF.R.U32.HI R2, RZ, 0x1f, R0 ;  /* 0x0000001fff027819 */ /* 0x000fc80000011600 */
[----:B------:R-:W-:-:S04]  /*22c20*/  LEA.HI.SX32 R2, R0, R2, 0x1a ;  /* 0x0000000200027211 */ /* 0x000fc800078fd2ff */
[----:B------:R-:W-:-:S04]  /*22c30*/  VIMNMX R7, R7, R2, PT ;  /* 0x0000000207077248 */ /* 0x000fc80003fe0100 */
[----:B------:R-:W-:-:S13]  /*22c40*/  ISETP.GE.AND P1, PT, R7, 0x1, PT ;  /* 0x000000010700780c */ /* 0x000fda0003f26270 */
[----:B-1----:R-:W-:Y:S05]  /*22c50*/  @!P1 BRA `(.L_x_3317) ;  /* 0x0000000000689947 */ /* 0x002fea0003800000 */
[-C--:B------:R-:W-:Y:S02]  /*22c60*/  IABS R0, R5.reuse ;  /* 0x0000000500007213 */ /* 0x080fe40000000000 */
[----:B------:R-:W-:Y:S02]  /*22c70*/  IABS R8, R5 ;  /* 0x0000000500087213 */ /* 0x000fe40000000000 */
        /* <DEDUP_REMOVED lines=24> */
.L_x_3317:
[----:B------:R-:W-:Y:S05]  /*22e00*/  BSYNC B0 ;  /* 0x0000000000007941 */ /* 0x000fea0003800000 */
.L_x_3316:
        /* <DEDUP_REMOVED lines=23> */
.L_x_3318:
        /* <DEDUP_REMOVED lines=20> */
.L_x_3321:
[----:B------:R-:W-:Y:S05]  /*230c0*/  BSYNC B6 ;  /* 0x0000000000067941 */ /* 0x000fea0003800000 */
.L_x_3320:
[----:B------:R-:W2:Y:S01]  /*230d0*/  LDL.LU R32, [R1] ;  /* 0x0000000001207983 */ /* 0x000ea20000300800 */
[----:B------:R-:W-:Y:S01]  /*230e0*/  IADD3 R0, R22, 0xa400, RZ ;  /* 0x0000a40016007810 */ /* 0x000fe20007ffe0ff */
[----:B------:R-:W-:Y:S03]  /*230f0*/  BSSY B6, `(.L_x_3322) ;  /* 0x0000016000067945 */ /* 0x000fe60003800000 */
[----:B------:R-:W-:Y:S02]  /*23100*/  LOP3.LUT P0, RZ, R0, 0x3ff, RZ, 0xc0, !PT ;  /* 0x000003ff00ff7812 */ /* 0x000fe4000780c0ff */
[----:B--2---:R-:W-:-:S11]  /*23110*/  LOP3.LUT R32, R32, 0xfffffffe, RZ, 0xc0, !PT ;  /* 0xfffffffe20207812 */ /* 0x004fd600078ec0ff */
[----:B------:R-:W-:-:S05]  /*23120*/  @P0 LOP3.LUT R32, R32, 0x1, RZ, 0xfc, !PT ;  /* 0x0000000120200812 */ /* 0x000fca00078efcff */
[----:B------:R0:W-:Y:S01]  /*23130*/  STL [R1], R32 ;  /* 0x0000002001007387 */ /* 0x0001e20000100800 */
[----:B------:R-:W-:Y:S05]  /*23140*/  @!P0 BRA `(.L_x_3323) ;  /* 0x0000000000408947 */ /* 0x000fea0003800000 */
[----:B------:R-:W-:Y:S01]  /*23150*/  MOV R2, 0x0 ;  /* 0x0000000000027802 */ /* 0x000fe20000000f00 */
[----:B------:R-:W-:Y:S01]  /*23160*/  ULDC.64 UR6, c[0x4][0x98] ;  /* 0x0100260000067ab9 */ /* 0x000fe20000000a00 */
[----:B------:R-:W-:Y:S01]  /*23170*/  ULDC.64 UR8, c[0x4][0xa0] ;  /* 0x0100280000087ab9 */ /* 0x000fe20000000a00 */
[----:B------:R-:W-:Y:S01]  /*23180*/  ULDC.64 UR4, c[0x4][0x10] ;  /* 0x0100040000047ab9 */ /* 0x000fe20000000a00 */
[----:B------:R-:W-:Y:S01]  /*23190*/  IMAD.U32 R4, RZ, RZ, UR6 ;  /* 0x00000006ff047e24 */ /* 0x000fe2000f8e00ff */
[----:B------:R-:W-:Y:S01]  /*231a0*/  MOV R8, 0x70 ;  /* 0x0000007000087802 */ /* 0x000fe20000000f00 */
[----:B------:R-:W1:Y:S01]  /*231b0*/  LDC.64 R2, c[0x4][R2] ;  /* 0x0100000002027b82 */ /* 0x000e620000000a00 */
[----:B------:R-:W-:Y:S02]  /*231c0*/  IMAD.U32 R5, RZ, RZ, UR7 ;  /* 0x00000007ff057e24 */ /* 0x000fe4000f8e00ff */
[----:B------:R-:W-:Y:S02]  /*231d0*/  IMAD.U32 R6, RZ, RZ, UR8 ;  /* 0x00000008ff067e24 */ /* 0x000fe4000f8e00ff */
[----:B------:R-:W-:-:S02]  /*231e0*/  IMAD.U32 R7, RZ, RZ, UR9 ;  /* 0x00000009ff077e24 */ /* 0x000fc4000f8e00ff */
[----:B------:R-:W-:Y:S02]  /*231f0*/  IMAD.U32 R10, RZ, RZ, UR4 ;  /* 0x00000004ff0a7e24 */ /* 0x000fe4000f8e00ff */
[----:B------:R-:W-:Y:S02]  /*23200*/  IMAD.U32 R11, RZ, RZ, UR5 ;  /* 0x00000005ff0b7e24 */ /* 0x000fe4000f8e00ff */
[----:B------:R-:W-:Y:S02]  /*23210*/  IMAD.MOV.U32 R12, RZ, RZ, 0x1 ;  /* 0x00000001ff0c7424 */ /* 0x000fe400078e00ff */
[----:B------:R-:W-:-:S07]  /*23220*/  IMAD.MOV.U32 R13, RZ, RZ, RZ ;  /* 0x000000ffff0d7224 */ /* 0x000fce00078e00ff */
[----:B------:R-:W-:-:S07]  /*23230*/  LEPC R20, `(.L_x_3323) ;  /* 0x000000001014794e */ /* 0x000fce0000000000 */
[----:B01----:R-:W-:Y:S05]  /*23240*/  CALL.ABS.NOINC R2 ;  /* 0x0000000002007343 */ /* 0x003fea0003c00000 */
.L_x_3323:
[----:B------:R-:W-:Y:S05]  /*23250*/  BSYNC B6 ;  /* 0x0000000000067941 */ /* 0x000fea0003800000 */
.L_x_3322:
        /* <DEDUP_REMOVED lines=10> */
[----:B------:R-:W1:Y:S01]  /*23300*/  LDC.64 R2, c[0x4][R2] ;  /* 0x0100000002027b82 */ /* 0x000e620000000a00 */
        /* <DEDUP_REMOVED lines=8> */
[----:B01----:R-:W-:Y:S05]  /*23390*/  CALL.ABS.NOINC R2 ;  /* 0x0000000002007343 */ /* 0x003fea0003c00000 */
.L_x_3325:
[----:B------:R-:W-:Y:S05]  /*233a0*/  BSYNC B6 ;  /* 0x0000000000067941 */ /* 0x000fea0003800000 */
.L_x_3324:
        /* <DEDUP_REMOVED lines=18> */
[----:B01----:R-:W-:Y:S05]  /*234d0*/  CALL.ABS.NOINC R2 ;  /* 0x0000000002007343 */ /* 0x003fea0003c00000 */
.L_x_3327:
[----:B------:R-:W-:Y:S05]  /*234e0*/  BSYNC B6 ;  /* 0x0000000000067941 */ /* 0x000fea0003800000 */
.L_x_3326:
[----:B------:R-:W-:Y:S01]  /*234f0*/  ULDC.64 UR4, c[0x0][0x9f8] ;  /* 0x00027e0000047ab9 */ /* 0x000fe20000000a00 */
[----:B------:R-:W-:Y:S01]  /*23500*/  ULDC.64 UR6, c[0x0][0x208] ;  /* 0x0000820000067ab9 */ /* 0x000fe20000000a00 */
[----:B------:R-:W-:Y:S01]  /*23510*/  ISETP.NE.U32.AND P0, PT, RZ, UR4, PT ;  /* 0x00000004ff007c0c */ /* 0x000fe2000bf05070 */
[----:B------:R-:W1:Y:S01]  /*23520*/  S2R R2, SR_TID.X ;  /* 0x0000000000027919 */ /* 0x000e620000002100 */
[----:B------:R-:W2:Y:S02]  /*23530*/  LDC R9, c[0x0][0x430] ;  /* 0x00010c00ff097b82 */ /* 0x000ea40000000800 */
[----:B------:R-:W-:-:S13]  /*23540*/  ISETP.NE.AND.EX P0, PT, RZ, UR5, PT, P0 ;  /* 0x00000005ff007c0c */ /* 0x000fda000bf05300 */
[----:B------:R-:W-:-:S04]  /*23550*/  @P0 IADD3 R24, P1, R24, UR4, RZ ;  /* 0x0000000418180c10 */ /* 0x000fc8000ff3e0ff */
[----:B------:R-:W-:-:S05]  /*23560*/  @P0 IADD3.X R25, R25, UR5, RZ, P1, !PT ;  /* 0x0000000519190c10 */ /* 0x000fca0008ffe4ff */
[----:B------:R-:W3:Y:S01]  /*23570*/  @P0 LDG.E R34, desc[UR6][R24.64] ;  /* 0x0000000618220981 */ /* 0x000ee2000c1e1900 */
[----:B------:R-:W-:Y:S01]  /*23580*/  IMAD.MOV.U32 R0, RZ, RZ, 0xa0 ;  /* 0x000000a0ff007424 */ /* 0x000fe200078e00ff */
[C---:B-1----:R-:W-:Y:S01]  /*23590*/  LOP3.LUT R20, R2.reuse, 0x7f, RZ, 0xc0, !PT ;  /* 0x0000007f02147812 */ /* 0x042fe200078ec0ff */
[----:B------:R-:W-:-:S03]  /*235a0*/  IMAD.SHL.U32 R2, R2, 0x10, RZ ;  /* 0x0000001002027824 */ /* 0x000fc600078e00ff */
[----:B------:R-:W-:Y:S01]  /*235b0*/  SHF.R.U32.HI R20, RZ, 0x3, R20 ;  /* 0x00000003ff147819 */ /* 0x000fe20000011614 */
[----:B------:R-:W-:Y:S01]  /*235c0*/  IMAD R0, R27, R0, -0xa0 ;  /* 0xffffff601b007424 */ /* 0x000fe200078e0200 */
[----:B--2---:R-:W-:Y:S02]  /*235d0*/  ISETP.NE.AND P2, PT, R9, 0x1, PT ;  /* 0x000000010900780c */ /* 0x004fe40003f45270 */
[----:B------:R-:W-:-:S05]  /*235e0*/  LOP3.LUT R2, R20, 0x70, R2, 0xf8, !PT ;  /* 0x0000007014027812 */ /* 0x000fca00078ef802 */
[----:B------:R-:W-:-:S05]  /*235f0*/  IMAD.IADD R7, R2, 0x1, R0 ;  /* 0x0000000102077824 */ /* 0x000fca00078e0200 */
[C---:B------:R-:W-:Y:S01]  /*23600*/  ISETP.GE.AND P0, PT, R7.reuse, R26, PT ;  /* 0x0000001a0700720c */ /* 0x040fe20003f06270 */
[----:B------:R-:W1:Y:S08]  /*23610*/  @P2 LDC R5, c[0x0][0x434] ;  /* 0x00010d00ff052b82 */ /* 0x000e700000000800 */
[----:B------:R-:W2:Y:S08]  /*23620*/  @P2 LDC R4, c[0x0][0x438] ;  /* 0x00010e00ff042b82 */ /* 0x000eb00000000800 */
[----:B------:R-:W4:Y:S01]  /*23630*/  @!P0 LDC.64 R2, c[0x0][0x428] ;  /* 0x00010a00ff028b82 */ /* 0x000f220000000a00 */
[----:B------:R-:W-:Y:S01]  /*23640*/  IMAD.IADD R7, R7, 0x1, R37 ;  /* 0x0000000107077824 */ /* 0x000fe200078e0225 */
[----:B------:R-:W0:Y:S03]  /*23650*/  S2R R20, SR_TID.X ;  /* 0x0000000000147919 */ /* 0x000e260000002100 */
[----:B-1----:R-:W-:-:S04]  /*23660*/  @P2 IMAD.HI.U32 R5, R7, R5, RZ ;  /* 0x0000000507052227 */ /* 0x002fc800078e00ff */
[----:B------:R-:W-:Y:S01]  /*23670*/  IMAD.MOV.U32 R8, RZ, RZ, R7 ;  /* 0x000000ffff087224 */ /* 0x000fe200078e0007 */
[----:B--2---:R-:W-:-:S04]  /*23680*/  @P2 SHF.R.U32.HI R8, RZ, R4, R5 ;  /* 0x00000004ff082219 */ /* 0x004fc80000011605 */
[--C-:B------:R-:W-:Y:S01]  /*23690*/  @!P0 SHF.R.S32.HI R5, RZ, 0x1f, R8.reuse ;  /* 0x0000001fff058819 */ /* 0x100fe20000011408 */
[----:B------:R-:W-:Y:S01]  /*236a0*/  @!P0 IMAD.MOV.U32 R4, RZ, RZ, R8 ;  /* 0x000000ffff048224 */ /* 0x000fe200078e0008 */
[C---:B0-----:R-:W-:Y:S01]  /*236b0*/  LOP3.LUT R21, R20.reuse, 0x7f, RZ, 0xc0, !PT ;  /* 0x0000007f14157812 */ /* 0x041fe200078ec0ff */
[----:B------:R-:W-:-:S03]  /*236c0*/  IMAD.SHL.U32 R20, R20, 0x10, RZ ;  /* 0x0000001014147824 */ /* 0x000fc600078e00ff */
[----:B------:R-:W-:-:S04]  /*236d0*/  SHF.R.U32.HI R21, RZ, 0x3, R21 ;  /* 0x00000003ff157819 */ /* 0x000fc80000011615 */
[----:B------:R-:W-:-:S04]  /*236e0*/  LOP3.LUT R20, R21, 0x70, R20, 0xf8, !PT ;  /* 0x0000007015147812 */ /* 0x000fc800078ef814 */
[----:B------:R-:W-:Y:S02]  /*236f0*/  LOP3.LUT R20, R20, 0x80, RZ, 0xfc, !PT ;  /* 0x0000008014147812 */ /* 0x000fe400078efcff */
[----:B------:R-:W-:-:S04]  /*23700*/  LOP3.LUT R32, R32, 0xfffffffb, RZ, 0xc0, !PT ;  /* 0xfffffffb20207812 */ /* 0x000fc800078ec0ff */
[----:B------:R-:W-:Y:S01]  /*23710*/  LOP3.LUT R32, R32, 0xfffffffd, RZ, 0xc0, !PT ;  /* 0xfffffffd20207812 */ /* 0x000fe200078ec0ff */
[----:B------:R-:W-:Y:S01]  /*23720*/  UMOV UR4, 0xffffffff ;  /* 0xffffffff00047882 */ /* 0x000fe20000000000 */
[----:B---3--:R-:W-:Y:S01]  /*23730*/  SHF.R.S32.HI R12, RZ, 0x1f, R34 ;  /* 0x0000001fff0c7819 */ /* 0x008fe20000011422 */
[----:B----4-:R-:W-:-:S04]  /*23740*/  @!P0 IMAD.WIDE.U32 R4, R34, R2, R4 ;  /* 0x0000000222048225 */ /* 0x010fc800078e0004 */
[----:B------:R-:W-:-:S04]  /*23750*/  @!P0 IMAD R6, R12, R2, RZ ;  /* 0x000000020c068224 */ /* 0x000fc800078e02ff */
[----:B------:R-:W-:Y:S02]  /*23760*/  @!P0 IMAD R6, R34, R3, R6 ;  /* 0x0000000322068224 */ /* 0x000fe400078e0206 */
[----:B------:R-:W0:Y:S03]  /*23770*/  @!P0 LDC.64 R2, c[0x0][0x418] ;  /* 0x00010600ff028b82 */ /* 0x000e260000000a00 */
[----:B------:R-:W-:-:S05]  /*23780*/  @!P0 IADD3 R6, R5, R6, RZ ;  /* 0x0000000605068210 */ /* 0x000fca0007ffe0ff */
[----:B------:R-:W1:Y:S01]  /*23790*/  @P2 LDC R5, c[0x0][0x434] ;  /* 0x00010d00ff052b82 */ /* 0x000e620000000800 */
[----:B0-----:R-:W-:-:S04]  /*237a0*/  @!P0 LEA R2, P1, R4, R2, 0x2 ;  /* 0x0000000204028211 */ /* 0x001fc800078210ff */
[----:B------:R-:W-:Y:S01]  /*237b0*/  @!P0 LEA.HI.X R3, R4, R3, R6, 0x2, P1 ;  /* 0x0000000304038211 */ /* 0x000fe200008f1406 */
[----:B------:R-:W-:Y:S02]  /*237c0*/  IMAD.MOV.U32 R6, RZ, RZ, RZ ;  /* 0x000000ffff067224 */ /* 0x000fe400078e00ff */
[----:B------:R-:W0:Y:S04]  /*237d0*/  @P2 LDC R4, c[0x0][0x438] ;  /* 0x00010e00ff042b82 */ /* 0x000e280000000800 */
[----:B------:R2:W5:Y:S02]  /*237e0*/  @!P0 LDG.E R6, desc[UR6][R2.64] ;  /* 0x0000000602068981 */ /* 0x000564000c1e1900 */
[----:B--2---:R-:W-:-:S05]  /*237f0*/  IMAD.IADD R2, R20, 0x1, R0 ;  /* 0x0000000114027824 */ /* 0x004fca00078e0200 */
[----:B------:R-:W-:-:S04]  /*23800*/  ISETP.GE.AND P0, PT, R2, R26, PT ;  /* 0x0000001a0200720c */ /* 0x000fc80003f06270 */
[----:B------:R-:W-:Y:S01]  /*23810*/  ISETP.GT.U32.OR P0, PT, R20, 0x9f, P0 ;  /* 0x0000009f1400780c */ /* 0x000fe20000704470 */
[----:B------:R-:W-:Y:S02]  /*23820*/  IMAD.IADD R0, R2, 0x1, R37 ;  /* 0x0000000102007824 */ /* 0x000fe400078e0225 */
[----:B------:R-:W-:-:S04]  /*23830*/  IMAD.MOV R2, RZ, RZ, -R8 ;  /* 0x000000ffff027224 */ /* 0x000fc800078e0a08 */
[----:B------:R-:W-:Y:S02]  /*23840*/  IMAD R7, R9, R2, R7 ;  /* 0x0000000209077224 */ /* 0x000fe400078e0207 */
[----:B-1----:R-:W-:-:S04]  /*23850*/  @P2 IMAD.HI.U32 R5, R0, R5, RZ ;  /* 0x0000000500052227 */ /* 0x002fc800078e00ff */
[----:B------:R-:W1:Y:S01]  /*23860*/  @!P0 LDC.64 R2, c[0x0][0x428] ;  /* 0x00010a00ff028b82 */ /* 0x000e620000000a00 */
[----:B------:R-:W-:Y:S01]  /*23870*/  IMAD.MOV.U32 R10, RZ, RZ, R0 ;  /* 0x000000ffff0a7224 */ /* 0x000fe200078e0000 */
[----:B0-----:R-:W-:-:S06]  /*23880*/  @P2 SHF.R.U32.HI R10, RZ, R4, R5 ;  /* 0x00000004ff0a2219 */ /* 0x001fcc0000011605 */
[----:B------:R-:W0:Y:S01]  /*23890*/  @!P0 LDC.64 R4, c[0x0][0x418] ;  /* 0x00010600ff048b82 */ /* 0x000e220000000a00 */
[--C-:B------:R-:W-:Y:S02]  /*238a0*/  @!P0 SHF.R.S32.HI R11, RZ, 0x1f, R10.reuse ;  /* 0x0000001fff0b8819 */ /* 0x100fe4000001140a */
[----:B------:R-:W-:Y:S01]  /*238b0*/  IADD3 R8, -R10, RZ, RZ ;  /* 0x000000ff0a087210 */ /* 0x000fe20007ffe1ff */
[----:B-1----:R-:W-:-:S04]  /*238c0*/  @!P0 IMAD.WIDE.U32 R10, R34, R2, R10 ;  /* 0x00000002220a8225 */ /* 0x002fc800078e000a */
[----:B------:R-:W-:-:S04]  /*238d0*/  @!P0 IMAD R2, R12, R2, RZ ;  /* 0x000000020c028224 */ /* 0x000fc800078e02ff */
[----:B------:R-:W-:Y:S01]  /*238e0*/  @!P0 IMAD R3, R34, R3, R2 ;  /* 0x0000000322038224 */ /* 0x000fe200078e0202 */
[----:B0-----:R-:W-:-:S03]  /*238f0*/  @!P0 LEA R2, P1, R10, R4, 0x2 ;  /* 0x000000040a028211 */ /* 0x001fc600078210ff */
[----:B------:R-:W-:-:S05]  /*23900*/  @!P0 IMAD.IADD R3, R3, 0x1, R11 ;  /* 0x0000000103038824 */ /* 0x000fca00078e020b */
[----:B------:R-:W-:Y:S01]  /*23910*/  @!P0 LEA.HI.X R3, R10, R5, R3, 0x2, P1 ;  /* 0x000000050a038211 */ /* 0x000fe200008f1403 */
[----:B------:R-:W-:Y:S02]  /*23920*/  IMAD.MOV.U32 R5, RZ, RZ, RZ ;  /* 0x000000ffff057224 */ /* 0x000fe400078e00ff */
[----:B------:R-:W-:Y:S02]  /*23930*/  IMAD R8, R9, R8, R0 ;  /* 0x0000000809087224 */ /* 0x000fe400078e0200 */
[----:B------:R-:W-:Y:S02]  /*23940*/  IMAD.U32 R0, RZ, RZ, UR40 ;  /* 0x00000028ff007e24 */ /* 0x000fe4000f8e00ff */
[----:B------:R0:W5:Y:S01]  /*23950*/  @!P0 LDG.E R5, desc[UR6][R2.64] ;  /* 0x0000000602058981 */ /* 0x000162000c1e1900 */
[----:B------:R-:W-:Y:S02]  /*23960*/  ISETP.GT.U32.AND P0, PT, R20, 0x9f, PT ;  /* 0x0000009f1400780c */ /* 0x000fe40003f04070 */
[----:B------:R-:W-:Y:S01]  /*23970*/  ISETP.NE.AND P3, PT, R0, 0x3, PT ;  /* 0x000000030000780c */ /* 0x000fe20003f65270 */
[----:B------:R0:W-:Y:S10]  /*23980*/  STL [R1+0x4], R12 ;  /* 0x0000040c01007387 */ /* 0x0001f40000100800 */
[----:B------:R-:W-:-:S04]  /*23990*/  @P0 LOP3.LUT R32, R32, 0x2, RZ, 0xfc, !PT ;  /* 0x0000000220200812 */ /* 0x000fc800078efcff */
[----:B------:R-:W-:-:S05]  /*239a0*/  @P3 LOP3.LUT R32, R32, 0x4, RZ, 0xfc, !PT ;  /* 0x0000000420203812 */ /* 0x000fca00078efcff */
[----:B------:R0:W-:Y:S01]  /*239b0*/  STL [R1], R32 ;  /* 0x0000002001007387 */ /* 0x0001e20000100800 */
[----:B------:R-:W-:Y:S05]  /*239c0*/  BRA.DIV UR4, `(.L_x_3328) ;  /* 0x0000009604a47947 */ /* 0x000fea000b800000 */
.L_x_3587:
[----:B------:R-:W-:Y:S01]  /*239d0*/  VIADD R9, R27, 0xffffffff ;  /* 0xffffffff1b097836 */ /* 0x000fe20000000000 */
[----:B------:R-:W-:Y:S06]  /*239e0*/  @!P3 BRA `(.L_x_3329) ;  /* 0x000000000004b947 */ /* 0x000fec0003800000 */
[----:B------:R-:W-:Y:S01]  /*239f0*/  BPT.TRAP 0x1 ;  /* 0x000000040000795c */ /* 0x000fe20000300000 */
.L_x_3329:
[----:B------:R-:W-:Y:S01]  /*23a00*/  IMAD R4, R30, 0x8, R22 ;  /* 0x000000081e047824 */ /* 0x000fe200078e0216 */
[----:B------:R-:W-:Y:S01]  /*23a10*/  SHF.L.U32 R0, R35, 0x1f, RZ ;  /* 0x0000001f23007819 */ /* 0x000fe200000006ff */
[----:B------:R-:W-:Y:S01]  /*23a20*/  BSSY B0, `(.L_x_3330) ;  /* 0x0000005000007945 */ /* 0x000fe20003800000 */
[----:B0-----:R-:W-:Y:S02]  /*23a30*/  SHF.R.S32.HI R32, RZ, 0x1f, R7 ;  /* 0x0000001fff207819 */ /* 0x001fe40000011407 */
[----:B------:R-:W0:Y:S01]  /*23a40*/  SYNCS.PHASECHK.TRANS64.TRYWAIT P0, [R4+URZ+0x22880], R0 ;  /* 0x02288000040075a7 */ /* 0x000e22000800017f */
[----:B------:R1:W-:Y:S02]  /*23a50*/  STL [R1+0x28], R0 ;  /* 0x0000280001007387 */ /* 0x0003e40000100800 */
[----:B01----:R-:W-:Y:S05]  /*23a60*/  @!P0 BRA `(.L_x_3331) ;  /* 0x0000009400b08947 */ /* 0x003fea0003800000 */
.L_x_3588:
[----:B------:R-:W-:Y:S05]  /*23a70*/  BSYNC B0 ;  /* 0x0000000000007941 */ /* 0x000fea0003800000 */
.L_x_3330:
[----:B------:R-:W2:Y:S01]  /*23a80*/  LDL.LU R15, [R1] ;  /* 0x00000000010f7983 */ /* 0x000ea20000300800 */
[----:B-----5:R-:W-:Y:S01]  /*23a90*/  SHF.R.S32.HI R11, RZ, 0x1f, R6 ;  /* 0x0000001fff0b7819 */ /* 0x020fe20000011406 */
[----:B------:R-:W1:Y:S01]  /*23aa0*/  LDC R12, c[0x0][0x2f4] ;  /* 0x0000bd00ff0c7b82 */ /* 0x000e620000000800 */
[----:B------:R-:W-:Y:S01]  /*23ab0*/  ULDC.64 UR4, c[0x0][0x328] ;  /* 0x0000ca0000047ab9 */ /* 0x000fe20000000a00 */
[----:B------:R-:W-:Y:S01]  /*23ac0*/  ULDC.64 UR6, c[0x0][0x338] ;  /* 0x0000ce0000067ab9 */ /* 0x000fe20000000a00 */
[----:B0-----:R-:W-:Y:S01]  /*23ad0*/  IMAD R0, R32, UR4, RZ ;  /* 0x0000000420007c24 */ /* 0x001fe2000f8e02ff */
[----:B------:R0:W-:Y:S01]  /*23ae0*/  STL [R1+0x20], R11 ;  /* 0x0000200b01007387 */ /* 0x0001e20000100800 */
[----:B------:R-:W-:-:S03]  /*23af0*/  IMAD.WIDE.U32 R2, R7, UR4, RZ ;  /* 0x0000000407027c25 */ /* 0x000fc6000f8e00ff */
[----:B------:R-:W3:Y:S01]  /*23b00*/  LDL R14, [R1+0x10] ;  /* 0x00001000010e7983 */ /* 0x000ee20000100800 */
[----:B------:R-:W-:Y:S02]  /*23b10*/  IMAD R0, R7, UR5, R0 ;  /* 0x0000000507007c24 */ /* 0x000fe4000f8e0200 */
[----:B------:R-:W-:Y:S02]  /*23b20*/  IMAD R20, R9, -0xa0, R26 ;  /* 0xffffff6009147824 */ /* 0x000fe400078e021a */
[----:B------:R-:W-:Y:S02]  /*23b30*/  IMAD.IADD R3, R3, 0x1, R0 ;  /* 0x0000000103037824 */ /* 0x000fe400078e0200 */
[----:B------:R-:W-:Y:S01]  /*23b40*/  IMAD R0, R11, UR6, RZ ;  /* 0x000000060b007c24 */ /* 0x000fe2000f8e02ff */
[CC--:B-1----:R-:W-:Y:S02]  /*23b50*/  ISETP.GE.AND P1, PT, R29.reuse, R12.reuse, PT ;  /* 0x0000000c1d00720c */ /* 0x0c2fe40003f26270 */
[----:B------:R-:W-:-:S02]  /*23b60*/  ISETP.GE.AND P0, PT, R29, R12, PT ;  /* 0x0000000c1d00720c */ /* 0x000fc40003f06270 */
[----:B------:R-:W1:Y:S01]  /*23b70*/  S2R R12, SR_TID.X ;  /* 0x00000000000c7919 */ /* 0x000e620000002100 */
[C---:B------:R-:W-:Y:S01]  /*23b80*/  IMAD R0, R6.reuse, UR7, R0 ;  /* 0x0000000706007c24 */ /* 0x040fe2000f8e0200 */
[----:B------:R-:W-:Y:S01]  /*23b90*/  SHF.R.S32.HI R26, RZ, 0x1f, R8 ;  /* 0x0000001fff1a7819 */ /* 0x000fe20000011408 */
[----:B------:R-:W-:-:S05]  /*23ba0*/  IMAD.WIDE.U32 R2, R6, UR6, R2 ;  /* 0x0000000606027c25 */ /* 0x000fca000f8e0002 */
[----:B0-----:R-:W-:Y:S01]  /*23bb0*/  IADD3 R11, R3, R0, RZ ;  /* 0x00000000030b7210 */ /* 0x001fe20007ffe0ff */
[----:B------:R-:W-:Y:S01]  /*23bc0*/  IMAD R0, R26, UR4, RZ ;  /* 0x000000041a007c24 */ /* 0x000fe2000f8e02ff */
[----:B-1----:R-:W-:-:S04]  /*23bd0*/  LOP3.LUT R12, R12, 0x7f, RZ, 0xc0, !PT ;  /* 0x0000007f0c0c7812 */ /* 0x002fc800078ec0ff */
[----:B------:R-:W-:-:S05]  /*23be0*/  SHF.R.U32.HI R21, RZ, 0x3, R12 ;  /* 0x00000003ff157819 */ /* 0x000fca000001160c */
[----:B------:R-:W-:-:S05]  /*23bf0*/  IMAD.IADD R20, R20, 0x1, -R21 ;  /* 0x0000000114147824 */ /* 0x000fca00078e0a15 */
[----:B------:R-:W-:Y:S01]  /*23c00*/  ISETP.GE.AND P2, PT, R20, 0x1, PT ;  /* 0x000000011400780c */ /* 0x000fe20003f46270 */
[----:B------:R-:W-:Y:S01]  /*23c10*/  IMAD.MOV.U32 R10, RZ, RZ, R2 ;  /* 0x000000ffff0a7224 */ /* 0x000fe200078e0002 */
[----:B------:R-:W-:Y:S01]  /*23c20*/  SHF.R.S32.HI R9, RZ, 0x1f, R5 ;  /* 0x0000001fff097819 */ /* 0x000fe20000011405 */
[C---:B------:R-:W-:Y:S02]  /*23c30*/  IMAD R0, R8.reuse, UR5, R0 ;  /* 0x0000000508007c24 */ /* 0x040fe4000f8e0200 */
[----:B------:R-:W-:Y:S01]  /*23c40*/  IMAD.WIDE.U32 R2, R8, UR4, RZ ;  /* 0x0000000408027c25 */ /* 0x000fe2000f8e00ff */
[----:B------:R-:W-:-:S03]  /*23c50*/  ULDC.64 UR4, c[0x0][0x330] ;  /* 0x0000cc0000047ab9 */ /* 0x000fc60000000a00 */
[----:B------:R-:W-:Y:S02]  /*23c60*/  IMAD.IADD R3, R3, 0x1, R0 ;  /* 0x0000000103037824 */ /* 0x000fe400078e0200 */
[----:B------:R-:W-:Y:S01]  /*23c70*/  IMAD R0, R9, UR6, RZ ;  /* 0x0000000609007c24 */ /* 0x000fe2000f8e02ff */
[----:B------:R0:W-:Y:S01]  /*23c80*/  STL [R1+0x24], R9 ;  /* 0x0000240901007387 */ /* 0x0001e20000100800 */
[----:B------:R-:W-:-:S04]  /*23c90*/  IMAD.WIDE.U32 R2, R5, UR6, R2 ;  /* 0x0000000605027c25 */ /* 0x000fc8000f8e0002 */
[----:B------:R-:W-:Y:S01]  /*23ca0*/  IMAD R0, R5, UR7, R0 ;  /* 0x0000000705007c24 */ /* 0x000fe2000f8e0200 */
[----:B------:R-:W-:Y:S01]  /*23cb0*/  ULDC.64 UR6, c[0x0][0x318] ;  /* 0x0000c60000067ab9 */ /* 0x000fe20000000a00 */
[----:B------:R-:W-:-:S04]  /*23cc0*/  IMAD.WIDE.U32 R10, R18, UR4, R10 ;  /* 0x00000004120a7c25 */ /* 0x000fc8000f8e000a */
[----:B------:R-:W-:Y:S02]  /*23cd0*/  IMAD.IADD R3, R3, 0x1, R0 ;  /* 0x0000000103037824 */ /* 0x000fe400078e0200 */
[C---:B------:R-:W-:Y:S02]  /*23ce0*/  IMAD R0, R18.reuse, UR5, RZ ;  /* 0x0000000512007c24 */ /* 0x040fe4000f8e02ff */
[----:B------:R-:W-:Y:S01]  /*23cf0*/  IMAD.WIDE.U32 R12, R18, UR4, R2 ;  /* 0x00000004120c7c25 */ /* 0x000fe2000f8e0002 */
[----:B------:R-:W-:Y:S01]  /*23d00*/  UMOV UR4, 0xffffffff ;  /* 0xffffffff00047882 */ /* 0x000fe20000000000 */
[----:B--2---:R-:W-:-:S04]  /*23d10*/  LOP3.LUT R15, R15, 0xfffffffe, RZ, 0xc0, !PT ;  /* 0xfffffffe0f0f7812 */ /* 0x004fc800078ec0ff */
[----:B------:R-:W-:-:S04]  /*23d20*/  @P1 LOP3.LUT R15, R15, 0x1, RZ, 0xfc, !PT ;  /* 0x000000010f0f1812 */ /* 0x000fc800078efcff */
[----:B------:R-:W-:-:S04]  /*23d30*/  LOP3.LUT R15, R15, 0xffffffbf, RZ, 0xc0, !PT ;  /* 0xffffffbf0f0f7812 */ /* 0x000fc800078ec0ff */
[----:B------:R-:W-:-:S05]  /*23d40*/  @P2 LOP3.LUT R15, R15, 0x40, RZ, 0xfc, !PT ;  /* 0x000000400f0f2812 */ /* 0x000fca00078efcff */
[----:B------:R1:W-:Y:S01]  /*23d50*/  STL [R1], R15 ;  /* 0x0000000f01007387 */ /* 0x0003e20000100800 */
[----:B------:R-:W-:-:S04]  /*23d60*/  IADD3 R10, P1, R10, UR6, RZ ;  /* 0x000000060a0a7c10 */ /* 0x000fc8000ff3e0ff */
[----:B0-----:R-:W-:Y:S02]  /*23d70*/  IADD3.X R9, R11, UR7, R0, P1, !PT ;  /* 0x000000070b097c10 */ /* 0x001fe40008ffe400 */
[----:B------:R-:W-:Y:S01]  /*23d80*/  IADD3 R3, P1, R12, UR6, RZ ;  /* 0x000000060c037c10 */ /* 0x000fe2000ff3e0ff */
[----:B---3--:R-:W-:-:S03]  /*23d90*/  IMAD R21, R30, 0x5000, R14 ;  /* 0x000050001e157824 */ /* 0x008fc600078e020e */
[----:B------:R-:W-:Y:S01]  /*23da0*/  IADD3.X R2, R0, UR7, R13, P1, !PT ;  /* 0x0000000700027c10 */ /* 0x000fe20008ffe40d */
[----:B-1----:R-:W-:Y:S08]  /*23db0*/  BRA.DIV UR4, `(.L_x_3332) ;  /* 0x0000009204f47947 */ /* 0x002ff0000b800000 */
[----:B------:R-:W0:Y:S04]  /*23dc0*/  SHFL.IDX PT, R12, R10, RZ, 0x181f ;  /* 0x00181fff0a0c7589 */ /* 0x000e2800000e0000 */
[----:B------:R-:W1:Y:S01]  /*23dd0*/  SHFL.IDX PT, R0, R9, RZ, 0x181f ;  /* 0x00181fff09007589 */ /* 0x000e6200000e0000 */
[----:B------:R-:W-:-:S03]  /*23de0*/  ULDC.64 UR4, c[0x0][0x208] ;  /* 0x0000820000047ab9 */ /* 0x000fc60000000a00 */
[----:B------:R-:W2:Y:S01]  /*23df0*/  LDL.LU R14, [R1] ;  /* 0x00000000010e7983 */ /* 0x000ea20000300800 */
[C---:B------:R-:W-:Y:S02]  /*23e00*/  ISETP.GE.AND P2, PT, R20.reuse, 0x21, PT ;  /* 0x000000211400780c */ /* 0x040fe40003f46270 */
        /* <DEDUP_REMOVED lines=37> */
[----:B------:R-:W-:Y:S01]  /*24060*/  SHFL.IDX PT, R21, R9, 0x6, 0x181f ;  /* 0x00d81f0009157f89 */ /* 0x000fe200000e0000 */
[----:B--2---:R-:W-:-:S03]  /*24070*/  LOP3.LUT R14, R14, 0xffffffef, RZ, 0xc0, !PT ;  /* 0xffffffef0e0e7812 */ /* 0x004fc600078ec0ff */
        /* <DEDUP_REMOVED lines=15> */
[----:B0-----:R-:W-:-:S04]  /*24170*/  IADD3 R10, P1, R29, R10, RZ ;  /* 0x0000000a1d0a7210 */ /* 0x001fc80007f3e0ff */
[----:B------:R-:W-:Y:S02]  /*24180*/  IADD3.X R11, RZ, R9, RZ, P1, !PT ;  /* 0x00000009ff0b7210 */ /* 0x000fe40000ffe4ff */
[----:B------:R-:W-:Y:S01]  /*24190*/  ISETP.LT.OR P1, PT, R20, 0x81, P0 ;  /* 0x000000811400780c */ /* 0x000fe20000721670 */
[----:B------:R2:W3:-:S12]  /*241a0*/  SHFL.IDX PT, R9, R2, 0x1, 0x181f ;  /* 0x00381f0002097f89 */ /* 0x0004d800000e0000 */
        /* <DEDUP_REMOVED lines=14> */
[----:B------:R-:W-:-:S05]  /*24290*/  @P3 LOP3.LUT R14, R14, 0x100, RZ, 0xfc, !PT ;  /* 0x000001000e0e3812 */ /* 0x000fca00078efcff */
[----:B-1-3--:R2:W-:Y:S02]  /*242a0*/  STL [R1], R14 ;  /* 0x0000000e01007387 */ /* 0x00a5e40000100800 */
.L_x_3610:
[----:B------:R-:W-:Y:S01]  /*242b0*/  ISETP.LT.OR P0, PT, R20, 0x91, P0 ;  /* 0x000000911400780c */ /* 0x000fe20000701670 */
[----:B------:R-:W-:Y:S01]  /*242c0*/  ULDC.64 UR4, c[0x0][0x208] ;  /* 0x0000820000047ab9 */ /* 0x000fe20000000a00 */
[----:B--2---:R-:W-:-:S05]  /*242d0*/  IADD3 R2, P3, R29, R3, RZ ;  /* 0x000000031d027210 */ /* 0x004fca0007f7e0ff */
[----:B------:R-:W-:-:S06]  /*242e0*/  IMAD.X R3, RZ, RZ, R9, P3 ;  /* 0x000000ffff037224 */ /* 0x000fcc00018e0609 */
[----:B------:R-:W-:Y:S01]  /*242f0*/  @!PT LDS RZ, [RZ] ;  /* 0x00000000fffff984 */ /* 0x000fe20000000800 */
[----:B------:R-:W-:Y:S01]  /*24300*/  @!PT LDS RZ, [RZ] ;  /* 0x00000000fffff984 */ /* 0x000fe20000000800 */
[----:B------:R-:W-:Y:S01]  /*24310*/  @!PT LDS RZ, [RZ] ;  /* 0x00000000fffff984 */ /* 0x000fe20000000800 */
[----:B------:R1:W-:Y:S01]  /*24320*/  LDGSTS.E.BYPASS.LTC128B.128 [R0+0xec00], desc[UR4][R2.64], !P0 ;  /* 0x0ec0000002007fae */ /* 0x0003e2000c101d44 */
[----:B------:R-:W-:Y:S01]  /*24330*/  PLOP3.LUT P0, PT, PT, PT, PT, 0x80, 0x0 ;  /* 0x000000000000781c */ /* 0x000fe20003f0f070 */
[----:B------:R-:W-:-:S12]  /*24340*/  NOP ;  /* 0x0000000000007918 */ /* 0x000fd80000000000 */
.L_x_3333:
[----:B------:R-:W-:Y:S02]  /*24350*/  PLOP3.LUT P3, PT, P3, P0, PT, 0xa2, 0x0 ;  /* 0x000000000000781c */ /* 0x000fe40001f61472 */
[----:B------:R-:W-:-:S08]  /*24360*/  @P0 R2UR P3, UR4, R4 ;  /* 0x00000000040402ca */ /* 0x000fd00000060000 */
[----:B------:R-:W-:-:S05]  /*24370*/  @P0 PLOP3.LUT P0, PT, P3, PT, PT, 0x80, 0x0 ;  /* 0x000000000000081c */ /* 0x000fca0001f0f070 */
[----:B------:R-:W-:Y:S01]  /*24380*/  @!P3 SYNCS.ARRIVE.TRANS64.RED.A0T1 RZ, [UR4+0x22870], RZ ;  /* 0x022870ffffffb9a7 */ /* 0x000fe20008200404 */
[----:B------:R-:W-:Y:S07]  /*24390*/  @!P3 ARRIVES.LDGSTSBAR.64.TRANSCNT [UR4+0x22870] ;  /* 0x02287000ff00b9b0 */ /* 0x000fee0008000a84 */
[----:B------:R-:W-:Y:S05]  /*243a0*/  @P0 BRA.U.ANY `(.L_x_3333) ;  /* 0xfffffffd00e80947 */ /* 0x000fea000393ffff */
[----:B------:R-:W-:Y:S01]  /*243b0*/  NOP ;  /* 0x0000000000007918 */ /* 0x000fe20000000000 */
[----:B-1----:R-:W2:Y:S02]  /*243c0*/  LDL R2, [R1] ;  /* 0x0000000001027983 */ /* 0x002ea40000100800 */
[----:B--2---:R-:W-:-:S13]  /*243d0*/  LOP3.LUT P6, RZ, R2, 0x4, RZ, 0xc0, !PT ;  /* 0x0000000402ff7812 */ /* 0x004fda00078cc0ff */
[----:B------:R-:W-:Y:S05]  /*243e0*/  @!P6 BRA `(.L_x_3334) ;  /* 0x000000000004e947 */ /* 0x000fea0003800000 */
[----:B------:R-:W-:Y:S01]  /*243f0*/  BPT.TRAP 0x1 ;  /* 0x000000040000795c */ /* 0x000fe20000300000 */
.L_x_3334:
[----:B------:R1:W-:Y:S01]  /*24400*/  SYNCS.ARRIVE.TRANS64.A1T0 RZ, [R4+URZ+0x22870], RZ ;  /* 0x022870ff04ff79a7 */ /* 0x0003e2000810003f */
[----:B------:R-:W-:Y:S05]  /*24410*/  @!P6 BRA `(.L_x_3335) ;  /* 0x000000000004e947 */ /* 0x000fea0003800000 */
[----:B------:R-:W-:Y:S01]  /*24420*/  BPT.TRAP 0x1 ;  /* 0x000000040000795c */ /* 0x000fe20000300000 */
.L_x_3335:
[----:B------:R-:W2:Y:S01]  /*24430*/  LDL R2, [R1+0x28] ;  /* 0x0000280001027983 */ /* 0x000ea20000100800 */
[----:B------:R-:W-:Y:S01]  /*24440*/  BSSY B0, `(.L_x_3336) ;  /* 0x0000003000007945 */ /* 0x000fe20003800000 */
[----:B--2---:R-:W2:Y:S03]  /*24450*/  SYNCS.PHASECHK.TRANS64.TRYWAIT P0, [R4+URZ+0x22840], R2 ;  /* 0x02284002040075a7 */ /* 0x004ea6000800017f */
[----:B--2---:R-:W-:Y:S05]  /*24460*/  @!P0 BRA `(.L_x_3337) ;  /* 0x0000009800988947 */ /* 0x004fea0003800000 */
.L_x_3611:
[----:B------:R-:W-:Y:S05]  /*24470*/  BSYNC B0 ;  /* 0x0000000000007941 */ /* 0x000fea0003800000 */
.L_x_3336:
[----:B------:R-:W3:Y:S01]  /*24480*/  LDL.LU R11, [R1+0x20] ;  /* 0x00002000010b7983 */ /* 0x000ee20000300800 */
[----:B------:R-:W-:Y:S01]  /*24490*/  ULDC.64 UR4, c[0x0][0x300] ;  /* 0x0000c00000047ab9 */ /* 0x000fe20000000a00 */
[----:B------:R-:W-:Y:S02]  /*244a0*/  ULDC.64 UR6, c[0x0][0x310] ;  /* 0x0000c40000067ab9 */ /* 0x000fe40000000a00 */
[----:B------:R-:W4:Y:S01]  /*244b0*/  LDL.LU R10, [R1+0x24] ;  /* 0x00002400010a7983 */ /* 0x000f220000300800 */
[----:B------:R-:W-:Y:S02]  /*244c0*/  IMAD R9, R32, UR4, RZ ;  /* 0x0000000420097c24 */ /* 0x000fe4000f8e02ff */
[C---:B--2---:R-:W-:Y:S01]  /*244d0*/  IMAD.WIDE.U32 R2, R7.reuse, UR4, RZ ;  /* 0x0000000407027c25 */ /* 0x044fe2000f8e00ff */
[----:B------:R2:W5:Y:S03]  /*244e0*/  LDL R20, [R1] ;  /* 0x0000000001147983 */ /* 0x0005660000100800 */
[----:B------:R-:W-:-:S04]  /*244f0*/  IMAD R9, R7, UR5, R9 ;  /* 0x0000000507097c24 */ /* 0x000fc8000f8e0209 */
[----:B------:R-:W-:Y:S02]  /*24500*/  IMAD.IADD R3, R3, 0x1, R9 ;  /* 0x0000000103037824 */ /* 0x000fe400078e0209 */
[----:B------:R-:W-:Y:S02]  /*24510*/  IMAD R9, R26, UR4, RZ ;  /* 0x000000041a097c24 */ /* 0x000fe4000f8e02ff */
[----:B------:R-:W-:-:S04]  /*24520*/  IMAD.WIDE.U32 R2, R6, UR6, R2 ;  /* 0x0000000606027c25 */ /* 0x000fc8000f8e0002 */
[----:B------:R-:W-:Y:S02]  /*24530*/  IMAD R9, R8, UR5, R9 ;  /* 0x0000000508097c24 */ /* 0x000fe4000f8e0209 */
[----:B---3--:R-:W-:Y:S02]  /*24540*/  IMAD R7, R11, UR6, RZ ;  /* 0x000000060b077c24 */ /* 0x008fe4000f8e02ff */
[----:B------:R-:W3:Y:S02]  /*24550*/  LDC R11, c[0x0][0x2f4] ;  /* 0x0000bd00ff0b7b82 */ /* 0x000ee40000000800 */
[----:B------:R-:W-:Y:S02]  /*24560*/  IMAD R7, R6, UR7, R7 ;  /* 0x0000000706077c24 */ /* 0x000fe4000f8e0207 */
[----:B------:R-:W-:Y:S02]  /*24570*/  IMAD.MOV.U32 R6, RZ, RZ, R2 ;  /* 0x000000ffff067224 */ /* 0x000fe400078e0002 */
[----:B------:R-:W-:-:S02]  /*24580*/  IMAD.IADD R7, R3, 0x1, R7 ;  /* 0x0000000103077824 */ /* 0x000fc400078e0207 */
[----:B------:R-:W-:Y:S01]  /*24590*/  IMAD.WIDE.U32 R2, R8, UR4, RZ ;  /* 0x0000000408027c25 */ /* 0x000fe2000f8e00ff */
[----:B------:R-:W-:-:S03]  /*245a0*/  ULDC.64 UR4, c[0x0][0x308] ;  /* 0x0000c20000047ab9 */ /* 0x000fc60000000a00 */
[----:B------:R-:W-:Y:S02]  /*245b0*/  IMAD.IADD R3, R3, 0x1, R9 ;  /* 0x0000000103037824 */ /* 0x000fe400078e0209 */
[----:B----4-:R-:W-:Y:S02]  /*245c0*/  IMAD R10, R10, UR6, RZ ;  /* 0x000000060a0a7c24 */ /* 0x010fe4000f8e02ff */
[----:B------:R-:W-:-:S04]  /*245d0*/  IMAD.WIDE.U32 R2, R5, UR6, R2 ;  /* 0x0000000605027c25 */ /* 0x000fc8000f8e0002 */
[----:B------:R-:W-:Y:S01]  /*245e0*/  IMAD R10, R5, UR7, R10 ;  /* 0x00000007050a7c24 */ /* 0x000fe2000f8e020a */
[----:B------:R-:W-:Y:S01]  /*245f0*/  ULDC.64 UR6, c[0x0][0x2e8] ;  /* 0x0000ba0000067ab9 */ /* 0x000fe20000000a00 */
[----:B------:R-:W-:-:S04]  /*24600*/  IMAD.WIDE.U32 R6, R18, UR4, R6 ;  /* 0x0000000412067c25 */ /* 0x000fc8000f8e0006 */
[----:B------:R-:W-:Y:S01]  /*24610*/  IMAD.IADD R3, R3, 0x1, R10 ;  /* 0x0000000103037824 */ /* 0x000fe200078e020a */
[----:B------:R-:W-:Y:S01]  /*24620*/  IADD3 R8, P0, R6, UR6, RZ ;  /* 0x0000000606087c10 */ /* 0x000fe2000ff1e0ff */
[C---:B------:R-:W-:Y:S02]  /*24630*/  IMAD R9, R18.reuse, UR5, RZ ;  /* 0x0000000512097c24 */ /* 0x040fe4000f8e02ff */
[----:B------:R-:W-:-:S03]  /*24640*/  IMAD.WIDE.U32 R2, R18, UR4, R2 ;  /* 0x0000000412027c25 */ /* 0x000fc6000f8e0002 */
[----:B------:R-:W-:Y:S02]  /*24650*/  IADD3.X R7, R7, UR7, R9, P0, !PT ;  /* 0x0000000707077c10 */ /* 0x000fe400087fe409 */
[----:B------:R-:W-:Y:S01]  /*24660*/  IADD3 R5, P0, R2, UR6, RZ ;  /* 0x0000000602057c10 */ /* 0x000fe2000ff1e0ff */
[----:B------:R-:W-:-:S03]  /*24670*/  UMOV UR4, 0xffffffff ;  /* 0xffffffff00047882 */ /* 0x000fc60000000000 */
[----:B------:R-:W-:Y:S02]  /*24680*/  IADD3.X R6, R9, UR7, R3, P0, !PT ;  /* 0x0000000709067c10 */ /* 0x000fe400087fe403 */
[----:B---3--:R-:W-:Y:S01]  /*24690*/  ISETP.GE.AND P3, PT, R29, R11, PT ;  /* 0x0000000b1d00720c */ /* 0x008fe20003f66270 */
[----:B--2---:R-:W-:-:S12]  /*246a0*/  BRA.DIV UR4, `(.L_x_3338) ;  /* 0x0000009a04207947 */ /* 0x004fd8000b800000 */
[----:B------:R-:W2:Y:S01]  /*246b0*/  SHFL.IDX PT, R3, R8, RZ, 0x181f ;  /* 0x00181fff08037589 */ /* 0x000ea200000e0000 */
[----:B-----5:R-:W-:Y:S01]  /*246c0*/  LOP3.LUT R20, R20, 0xffffefff, RZ, 0xc0, !PT ;  /* 0xffffefff14147812 */ /* 0x020fe200078ec0ff */
[----:B------:R-:W-:Y:S02]  /*246d0*/  ULDC.64 UR4, c[0x0][0x208] ;  /* 0x0000820000047ab9 */ /* 0x000fe40000000a00 */
[----:B------:R-:W3:Y:S01]  /*246e0*/  SHFL.IDX PT, R2, R7, RZ, 0x181f ;  /* 0x00181fff07027589 */ /* 0x000ee200000e0000 */
[----:B------:R-:W-:-:S04]  /*246f0*/  @P4 LOP3.LUT R20, R20, 0x1000, RZ, 0xfc, !PT ;  /* 0x0000100014144812 */ /* 0x000fc800078efcff */
[C---:B------:R-:W-:Y:S02]  /*24700*/  LOP3.LUT P4, RZ, R20.reuse, 0x40, RZ, 0xc0, !PT ;  /* 0x0000004014ff7812 */ /* 0x040fe4000788c0ff */
[----:B------:R-:W-:-:S04]  /*24710*/  LOP3.LUT R20, R20, 0xfffff7ff, RZ, 0xc0, !PT ;  /* 0xfffff7ff14147812 */ /* 0x000fc800078ec0ff */
[----:B------:R-:W-:-:S04]  /*24720*/  @P1 LOP3.LUT R20, R20, 0x800, RZ, 0xfc, !PT ;  /* 0x0000080014141812 */ /* 0x000fc800078efcff */
[C---:B------:R-:W-:Y:S02]  /*24730*/  LOP3.LUT P1, RZ, R20.reuse, 0x10, RZ, 0xc0, !PT ;  /* 0x0000001014ff7812 */ /* 0x040fe4000782c0ff */
[----:B------:R-:W-:Y:S02]  /*24740*/  LOP3.LUT R20, R20, 0xfffffbff, RZ, 0xc0, !PT ;  /* 0xfffffbff14147812 */ /* 0x000fe400078ec0ff */
[----:B--2---:R-:W-:Y:S02]  /*24750*/  @P4 IADD3 R3, P0, R29, R3, RZ ;  /* 0x000000031d034210 */ /* 0x004fe40007f1e0ff */
[----:B------:R-:W-:Y:S02]  /*24760*/  @P2 LOP3.LUT R20, R20, 0x400, RZ, 0xfc, !PT ;  /* 0x0000040014142812 */ /* 0x000fe400078efcff */
[----:B---3--:R-:W-:Y:S02]  /*24770*/  @P4 IADD3.X R2, RZ, R2, RZ, P0, !PT ;  /* 0x00000002ff024210 */ /* 0x008fe400007fe4ff */
[----:B------:R-:W-:Y:S01]  /*24780*/  LOP3.LUT P2, RZ, R20, 0x8, RZ, 0xc0, !PT ;  /* 0x0000000814ff7812 */ /* 0x000fe2000784c0ff */
[----:B------:R-:W-:Y:S01]  /*24790*/  STL [R1], R20 ;  /* 0x0000001401007387 */ /* 0x000fe20000100800 */
[----:B------:R-:W-:-:S02]  /*247a0*/  @P4 LOP3.LUT R3, R3, R2, RZ, 0x3c, !PT ;  /* 0x0000000203034212 */ /* 0x000fc400078e3cff */
[----:B------:R-:W-:Y:S02]  /*247b0*/  LOP3.LUT P6, RZ, R20, 0x80, RZ, 0xc0, !PT ;  /* 0x0000008014ff7812 */ /* 0x000fe400078cc0ff */
[----:B------:R-:W-:-:S04]  /*247c0*/  @P4 LOP3.LUT R2, R3, R2, RZ, 0x3c, !PT ;  /* 0x0000000203024212 */ /* 0x000fc800078e3cff */
[----:B------:R-:W-:-:S05]  /*247d0*/  @P4 LOP3.LUT R3, R3, R2, RZ, 0x3c, !PT ;  /* 0x0000000203034212 */ /* 0x000fca00078e3cff */
[----:B------:R-:W-:Y:S01]  /*247e0*/  @!PT LDS RZ, [RZ] ;  /* 0x00000000fffff984 */ /* 0x000fe20000000800 */
[----:B------:R2:W-:Y:S01]  /*247f0*/  @P4 LDGSTS.E.BYPASS.LTC128B.128 [R0+0x18400], desc[UR4][R2.64], !P3 ;  /* 0x1840000002004fae */ /* 0x0005e2000d901d44 */
[----:B------:R-:W-:-:S03]  /*24800*/  LOP3.LUT P4, RZ, R20, 0x1000, RZ, 0xc0, !PT ;  /* 0x0000100014ff7812 */ /* 0x000fc6000788c0ff */
[----:B--2---:R-:W2:Y:S04]  /*24810*/  SHFL.IDX PT, R3, R8, 0x1, 0x181f ;  /* 0x00381f0008037f89 */ /* 0x004ea800000e0000 */
[----:B------:R-:W3:Y:S01]  /*24820*/  SHFL.IDX PT, R2, R7, 0x1, 0x181f ;  /* 0x00381f0007027f89 */ /* 0x000ee200000e0000 */
[----:B--2---:R-:W-:-:S05]  /*24830*/  @P1 IADD3 R3, P0, R29, R3, RZ ;  /* 0x000000031d031210 */ /* 0x004fca0007f1e0ff */
[----:B---3--:R-:W-:-:S05]  /*24840*/  @P1 IMAD.X R2, RZ, RZ, R2, P0 ;  /* 0x000000ffff021224 */ /* 0x008fca00000e0602 */
[----:B------:R-:W-:-:S04]  /*24850*/  @P1 LOP3.LUT R3, R3, R2, RZ, 0x3c, !PT ;  /* 0x0000000203031212 */ /* 0x000fc800078e3cff */
[----:B------:R-:W-:-:S04]  /*24860*/  @P1 LOP3.LUT R2, R3, R2, RZ, 0x3c, !PT ;  /* 0x0000000203021212 */ /* 0x000fc800078e3cff */
[----:B------:R-:W-:-:S05]  /*24870*/  @P1 LOP3.LUT R3, R3, R2, RZ, 0x3c, !PT ;  /* 0x0000000203031212 */ /* 0x000fca00078e3cff */
        /* <DEDUP_REMOVED lines=21> */
[----:B------:R-:W3:Y:S06]  /*249d0*/  SHFL.IDX PT, R2, R7, 0x4, 0x181f ;  /* 0x00981f0007027f89 */ /* 0x000eec00000e0000 */
[----:B--2---:R-:W-:-:S05]  /*249e0*/  @P5 IADD3 R3, P0, R29, R3, RZ ;  /* 0x000000031d035210 */ /* 0x004fca0007f1e0ff */
[----:B---3--:R-:W-:-:S05]  /*249f0*/  @P5 IMAD.X R2, RZ, RZ, R2, P0 ;  /* 0x000000ffff025224 */ /* 0x008fca00000e0602 */
[----:B------:R-:W-:-:S04]  /*24a00*/  @P5 LOP3.LUT R3, R3, R2, RZ, 0x3c, !PT ;  /* 0x0000000203035212 */ /* 0x000fc800078e3cff */
[----:B------:R-:W-:-:S04]  /*24a10*/  @P5 LOP3.LUT R2, R3, R2, RZ, 0x3c, !PT ;  /* 0x0000000203025212 */ /* 0x000fc800078e3cff */
[----:B------:R-:W-:-:S05]  /*24a20*/  @P5 LOP3.LUT R3, R3, R2, RZ, 0x3c, !PT ;  /* 0x0000000203035212 */ /* 0x000fca00078e3cff */
[----:B------:R2:W-:Y:S04]  /*24a30*/  @P5 LDGSTS.E.BYPASS.LTC128B.128 [R0+0x1a400], desc[UR4][R2.64], !P3 ;  /* 0x1a40000002005fae */ /* 0x0005e8000d901d44 */
[----:B--2---:R-:W2:Y:S04]  /*24a40*/  SHFL.IDX PT, R3, R8, 0x5, 0x181f ;  /* 0x00b81f0008037f89 */ /* 0x004ea800000e0000 */
[----:B------:R-:W3:Y:S01]  /*24a50*/  SHFL.IDX PT, R2, R7, 0x5, 0x181f ;  /* 0x00b81f0007027f89 */ /* 0x000ee200000e0000 */
[----:B--2---:R-:W-:-:S05]  /*24a60*/  @P6 IADD3 R3, P0, R29, R3, RZ ;  /* 0x000000031d036210 */ /* 0x004fca0007f1e0ff */
[----:B---3--:R-:W-:-:S05]  /*24a70*/  @P6 IMAD.X R2, RZ, RZ, R2, P0 ;  /* 0x000000ffff026224 */ /* 0x008fca00000e0602 */
[----:B------:R-:W-:-:S04]  /*24a80*/  @P6 LOP3.LUT R3, R3, R2, RZ, 0x3c, !PT ;  /* 0x0000000203036212 */ /* 0x000fc800078e3cff */
[----:B------:R-:W-:-:S04]  /*24a90*/  @P6 LOP3.LUT R2, R3, R2, RZ, 0x3c, !PT ;  /* 0x0000000203026212 */ /* 0x000fc800078e3cff */
[----:B------:R-:W-:-:S05]  /*24aa0*/  @P6 LOP3.LUT R3, R3, R2, RZ, 0x3c, !PT ;  /* 0x0000000203036212 */ /* 0x000fca00078e3cff */
[----:B------:R2:W-:Y:S04]  /*24ab0*/  @P6 LDGSTS.E.BYPASS.LTC128B.128 [R0+0x1ac00], desc[UR4][R2.64], !P3 ;  /* 0x1ac0000002006fae */ /* 0x0005e8000d901d44 */
[----:B--2---:R-:W2:Y:S04]  /*24ac0*/  SHFL.IDX PT, R3, R8, 0x6, 0x181f ;  /* 0x00d81f0008037f89 */ /* 0x004ea800000e0000 */
[----:B------:R-:W3:Y:S04]  /*24ad0*/  SHFL.IDX PT, R2, R7, 0x6, 0x181f ;  /* 0x00d81f0007027f89 */ /* 0x000ee800000e0000 */
[----:B------:R-:W-:Y:S01]  /*24ae0*/  SHFL.IDX PT, R7, R7, 0x7, 0x181f ;  /* 0x00f81f0007077f89 */ /* 0x000fe200000e0000 */
[----:B--2---:R-:W-:-:S05]  /*24af0*/  @P4 IADD3 R3, P0, R29, R3, RZ ;  /* 0x000000031d034210 */ /* 0x004fca0007f1e0ff */
[----:B---3--:R-:W-:-:S05]  /*24b00*/  @P4 IMAD.X R2, RZ, RZ, R2, P0 ;  /* 0x000000ffff024224 */ /* 0x008fca00000e0602 */
[----:B------:R-:W-:-:S04]  /*24b10*/  @P4 LOP3.LUT R3, R3, R2, RZ, 0x3c, !PT ;  /* 0x0000000203034212 */ /* 0x000fc800078e3cff */
[----:B------:R-:W-:-:S04]  /*24b20*/  @P4 LOP3.LUT R2, R3, R2, RZ, 0x3c, !PT ;  /* 0x0000000203024212 */ /* 0x000fc800078e3cff */
[----:B------:R-:W-:-:S05]  /*24b30*/  @P4 LOP3.LUT R3, R3, R2, RZ, 0x3c, !PT ;  /* 0x0000000203034212 */ /* 0x000fca00078e3cff */
[----:B------:R2:W-:Y:S04]  /*24b40*/  @P4 LDGSTS.E.BYPASS.LTC128B.128 [R0+0x1b400], desc[UR4][R2.64], !P3 ;  /* 0x1b40000002004fae */ /* 0x0005e8000d901d44 */
[----:B--2---:R-:W2:Y:S04]  /*24b50*/  SHFL.IDX PT, R2, R8, 0x7, 0x181f ;  /* 0x00f81f0008027f89 */ /* 0x004ea800000e0000 */
[----:B------:R-:W3:Y:S04]  /*24b60*/  SHFL.IDX PT, R8, R5, RZ, 0x181f ;  /* 0x00181fff05087589 */ /* 0x000ee800000e0000 */
[----:B------:R-:W-:Y:S01]  /*24b70*/  SHFL.IDX PT, R5, R5, 0x1, 0x181f ;  /* 0x00381f0005057f89 */ /* 0x000fe200000e0000 */
[----:B--2---:R-:W-:-:S04]  /*24b80*/  @P1 IADD3 R2, P0, R29, R2, RZ ;  /* 0x000000021d021210 */ /* 0x004fc80007f1e0ff */
[----:B------:R-:W-:Y:S02]  /*24b90*/  @P1 IADD3.X R3, RZ, R7, RZ, P0, !PT ;  /* 0x00000007ff031210 */ /* 0x000fe400007fe4ff */
[----:B------:R-:W2:Y:S04]  /*24ba0*/  SHFL.IDX PT, R7, R6, RZ, 0x181f ;  /* 0x00181fff06077589 */ /* 0x000ea800000e0000 */
[----:B------:R3:W-:Y:S04]  /*24bb0*/  @P1 LDGSTS.E.BYPASS.LTC128B.128 [R0+0x1bc00], desc[UR4][R2.64], !P3 ;  /* 0x1bc0000002001fae */ /* 0x0007e8000d901d44 */
[----:B------:R-:W4:Y:S01]  /*24bc0*/  SHFL.IDX PT, R6, R6, 0x1, 0x181f ;  /* 0x00381f0006067f89 */ /* 0x000f2200000e0000 */
[----:B---3--:R-:W-:-:S05]  /*24bd0*/  @P2 IADD3 R2, P0, R29, R8, RZ ;  /* 0x000000081d022210 */ /* 0x008fca0007f1e0ff */
[----:B--2---:R-:W-:-:S05]  /*24be0*/  @P2 IMAD.X R3, RZ, RZ, R7, P0 ;  /* 0x000000ffff032224 */ /* 0x004fca00000e0607 */
[----:B------:R2:W-:Y:S03]  /*24bf0*/  @P2 LDGSTS.E.BYPASS.LTC128B.128 [R0+0x1c400], desc[UR4][R2.64], !P3 ;  /* 0x1c40000002002fae */ /* 0x0005e6000d901d44 */
.L_x_3633:
[----:B------:R-:W-:Y:S01]  /*24c00*/  LOP3.LUT P1, RZ, R20, 0x100, RZ, 0xc0, !PT ;  /* 0x0000010014ff7812 */ /* 0x000fe2000782c0ff */
[----:B------:R-:W-:-:S12]  /*24c10*/  ULDC.64 UR4, c[0x0][0x208] ;  /* 0x0000820000047ab9 */ /* 0x000fd80000000a00 */
[----:B--2---:R-:W-:-:S05]  /*24c20*/  @P1 IADD3 R2, P0, R29, R5, RZ ;  /* 0x000000051d021210 */ /* 0x004fca0007f1e0ff */
[----:B----4-:R-:W-:Y:S01]  /*24c30*/  @P1 IMAD.X R3, RZ, RZ, R6, P0 ;  /* 0x000000ffff031224 */ /* 0x010fe200000e0606 */
[----:B------:R-:W-:-:S04]  /*24c40*/  PLOP3.LUT P0, PT, PT, PT, PT, 0x80, 0x0 ;  /* 0x000000000000781c */ /* 0x000fc80003f0f070 */
[----:B------:R-:W-:Y:S01]  /*24c50*/  @!PT LDS RZ, [RZ] ;  /* 0x00000000fffff984 */ /* 0x000fe20000000800 */
[----:B------:R-:W-:Y:S01]  /*24c60*/  @!PT LDS RZ, [RZ] ;  /* 0x00000000fffff984 */ /* 0x000fe20000000800 */
[----:B------:R-:W-:Y:S01]  /*24c70*/  @!PT LDS RZ, [RZ] ;  /* 0x00000000fffff984 */ /* 0x000fe20000000800 */
[----:B------:R2:W-:Y:S01]  /*24c80*/  @P1 LDGSTS.E.BYPASS.LTC128B.128 [R0+0x1cc00], desc[UR4][R2.64], !P3 ;  /* 0x1cc0000002001fae */ /* 0x0005e2000d901d44 */
[----:B------:R-:W-:-:S08]  /*24c90*/  NOP ;  /* 0x0000000000007918 */ /* 0x000fd00000000000 */
.L_x_3339:
[----:B------:R-:W-:Y:S02]  /*24ca0*/  PLOP3.LUT P1, PT, P1, P0, PT, 0xa2, 0x0 ;  /* 0x000000000000781c */ /* 0x000fe40000f21472 */
[----:B------:R-:W-:-:S08]  /*24cb0*/  @P0 R2UR P1, UR4, R4 ;  /* 0x00000000040402ca */ /* 0x000fd00000020000 */
[----:B------:R-:W-:-:S05]  /*24cc0*/  @P0 PLOP3.LUT P0, PT, P1, PT, PT, 0x80, 0x0 ;  /* 0x000000000000081c */ /* 0x000fca0000f0f070 */
[----:B------:R-:W-:Y:S01]  /*24cd0*/  @!P1 SYNCS.ARRIVE.TRANS64.RED.A0T1 RZ, [UR4+0x22830], RZ ;  /* 0x022830ffffff99a7 */ /* 0x000fe20008200404 */
[----:B------:R-:W-:Y:S07]  /*24ce0*/  @!P1 ARRIVES.LDGSTSBAR.64.TRANSCNT [UR4+0x22830] ;  /* 0x02283000ff0099b0 */ /* 0x000fee0008000a84 */
[----:B------:R-:W-:Y:S05]  /*24cf0*/  @P0 BRA.U.ANY `(.L_x_3339) ;  /* 0xfffffffd00e80947 */ /* 0x000fea000393ffff */
[----:B------:R-:W-:Y:S01]  /*24d00*/  NOP ;  /* 0x0000000000007918 */ /* 0x000fe20000000000 */
[----:B--2---:R-:W2:Y:S02]  /*24d10*/  LDL R0, [R1] ;  /* 0x0000000001007983 */ /* 0x004ea40000100800 */
[----:B--2---:R-:W-:-:S13]  /*24d20*/  LOP3.LUT P2, RZ, R0, 0x4, RZ, 0xc0, !PT ;  /* 0x0000000400ff7812 */ /* 0x004fda000784c0ff */
[----:B------:R-:W-:Y:S05]  /*24d30*/  @!P2 BRA `(.L_x_3340) ;  /* 0x000000000004a947 */ /* 0x000fea0003800000 */
[----:B------:R-:W-:Y:S01]  /*24d40*/  BPT.TRAP 0x1 ;  /* 0x000000040000795c */ /* 0x000fe20000300000 */
.L_x_3340:
[----:B------:R2:W5:Y:S01]  /*24d50*/  LDL.LU R5, [R1+0x30] ;  /* 0x0000300001057983 */ /* 0x0005620000300800 */
        /* <DEDUP_REMOVED lines=22> */
[----:B-12---:R-:W-:Y:S01]  /*24ec0*/  IMAD.U32 R4, RZ, RZ, UR4 ;  /* 0x00000004ff047e24 */ /* 0x006fe2000f8e00ff */
        /* <DEDUP_REMOVED lines=9> */
[----:B0-----:R-:W-:-:S07]  /*24f60*/  LEPC R20, `(.L_x_3342) ;  /* 0x000000001014794e */ /* 0x001fce0000000000 */
[----:B-1----:R-:W-:Y:S05]  /*24f70*/  CALL.ABS.NOINC R2 ;  /* 0x0000000002007343 */ /* 0x002fea0003c00000 */
.L_x_3342:
[----:B------:R-:W-:Y:S05]  /*24f80*/  BSYNC B6 ;  /* 0x0000000000067941 */ /* 0x000fea0003800000 */
.L_x_3341:
[----:B------:R3:W5:Y:S01]  /*24f90*/  LDL R8, [R1+0x2c] ;  /* 0x00002c0001087983 */ /* 0x0007620000100800 */
[----:B------:R-:W4:Y:S01]  /*24fa0*/  LDC R6, c[0x0][0x448] ;  /* 0x00011200ff067b82 */ /* 0x000f220000000800 */
[----:B------:R-:W-:Y:S01]  /*24fb0*/  MOV R2, R24 ;  /* 0x0000001800027202 */ /* 0x000fe20000000f00 */
[----:B------:R-:W-:Y:S01]  /*24fc0*/  IMAD.MOV.U32 R3, RZ, RZ, R26 ;  /* 0x000000ffff037224 */ /* 0x000fe200078e001a */
[----:B------:R-:W0:Y:S01]  /*24fd0*/  S2R R20, SR_TID.X ;  /* 0x0000000000147919 */ /* 0x000e220000002100 */
[----:B------:R-:W-:Y:S01]  /*24fe0*/  ULDC.64 UR4, c[0x0][0x2d8] ;  /* 0x0000b60000047ab9 */ /* 0x000fe20000000a00 */
[----:B------:R-:W-:Y:S01]  /*24ff0*/  ULDC.64 UR6, c[0x0][0x280] ;  /* 0x0000a00000067ab9 */ /* 0x000fe20000000a00 */
[----:B------:R-:W-:-:S04]  /*25000*/  IMAD.WIDE.U32 R2, R18, UR4, R2 ;  /* 0x0000000412027c25 */ /* 0x000fc8000f8e0002 */
[----:B------:R-:W-:Y:S01]  /*25010*/  IMAD R3, R18, UR5, R3 ;  /* 0x0000000512037c24 */ /* 0x000fe2000f8e0203 */
[----:B------:R-:W-:Y:S02]  /*25020*/  ULDC.64 UR4, c[0x0][0x2e0] ;  /* 0x0000b80000047ab9 */ /* 0x000fe40000000a00 */
[----:B------:R-:W-:Y:S02]  /*25030*/  IMAD R0, R28, UR4, RZ ;  /* 0x000000041c007c24 */ /* 0x000fe4000f8e02ff */
[----:B------:R-:W-:-:S04]  /*25040*/  IMAD.WIDE.U32 R2, R23, UR4, R2 ;  /* 0x0000000417027c25 */ /* 0x000fc8000f8e0002 */
[----:B------:R-:W-:Y:S01]  /*25050*/  IMAD R0, R23, UR5, R0 ;  /* 0x0000000517007c24 */ /* 0x000fe2000f8e0200 */
[----:B------:R-:W-:-:S03]  /*25060*/  ULDC.64 UR4, c[0x0][0x2d0] ;  /* 0x0000b40000047ab9 */ /* 0x000fc60000000a00 */
[----:B------:R-:W-:Y:S01]  /*25070*/  IMAD.IADD R3, R3, 0x1, R0 ;  /* 0x0000000103037824 */ /* 0x000fe200078e0200 */
[----:B----4-:R-:W-:Y:S02]  /*25080*/  ISETP.NE.AND P0, PT, R6, 0x1, PT ;  /* 0x000000010600780c */ /* 0x010fe40003f05270 */
[C---:B0-----:R-:W-:Y:S01]  /*25090*/  LOP3.LUT R21, R20.reuse, 0x7f, RZ, 0xc0, !PT ;  /* 0x0000007f14157812 */ /* 0x041fe200078ec0ff */
[----:B------:R-:W-:-:S10]  /*250a0*/  IMAD.SHL.U32 R20, R20, 0x10, RZ ;  /* 0x0000001014147824 */ /* 0x000fd400078e00ff */
[----:B------:R-:W0:Y:S01]  /*250b0*/  @P0 LDC R7, c[0x0][0x44c] ;  /* 0x00011300ff070b82 */ /* 0x000e220000000800 */
[----:B------:R-:W-:-:S04]  /*250c0*/  SHF.R.U32.HI R21, RZ, 0x3, R21 ;  /* 0x00000003ff157819 */ /* 0x000fc80000011615 */
[----:B------:R-:W-:-:S03]  /*250d0*/  LOP3.LUT R20, R21, 0x70, R20, 0xf8, !PT ;  /* 0x0000007015147812 */ /* 0x000fc600078ef814 */
[----:B------:R-:W4:Y:S02]  /*250e0*/  @P0 LDC R0, c[0x0][0x450] ;  /* 0x00011400ff000b82 */ /* 0x000f240000000800 */
[----:B------:R-:W-:-:S04]  /*250f0*/  IMAD R5, R17, 0x80, R20 ;  /* 0x0000008011057824 */ /* 0x000fc800078e0214 */
[----:B-12---:R-:W-:Y:S02]  /*25100*/  IMAD.MOV.U32 R4, RZ, RZ, R5 ;  /* 0x000000ffff047224 */ /* 0x006fe400078e0005 */
[----:B0-----:R-:W-:Y:S01]  /*25110*/  @P0 IMAD.HI.U32 R7, R5, R7, RZ ;  /* 0x0000000705070227 */ /* 0x001fe200078e00ff */
[----:B------:R-:W0:Y:S04]  /*25120*/  S2R R20, SR_TID.X ;  /* 0x0000000000147919 */ /* 0x000e280000002100 */
        /* <DEDUP_REMOVED lines=8> */
[----:B------:R-:W-:-:S03]  /*251b0*/  ULDC.64 UR4, c[0x0][0x2c8] ;  /* 0x0000b20000047ab9 */ /* 0x000fc60000000a00 */
[----:B------:R-:W-:Y:S01]  /*251c0*/  IADD3 R3, R3, R5, RZ ;  /* 0x0000000503037210 */ /* 0x000fe20007ffe0ff */
        /* <DEDUP_REMOVED lines=10> */
[----:B---3--:R-:W-:Y:S06]  /*25270*/  BRA.DIV UR4, `(.L_x_3343) ;  /* 0x0000009a04687947 */ /* 0x008fec000b800000 */
[----:B------:R-:W0:Y:S01]  /*25280*/  SHFL.IDX PT, R14, R0, RZ, 0x181f ;  /* 0x00181fff000e7589 */ /* 0x000e2200000e0000 */
[----:B------:R-:W-:Y:S01]  /*25290*/  IMAD R31, R31, R6, RZ ;  /* 0x000000061f1f7224 */ /* 0x000fe200078e02ff */
[----:B------:R-:W-:Y:S01]  /*252a0*/  ULDC.64 UR4, c[0x0][0x208] ;  /* 0x0000820000047ab9 */ /* 0x000fe20000000a00 */
[----:B------:R-:W-:Y:S01]  /*252b0*/  IMAD R17, R17, 0x80, R9 ;  /* 0x0000008011117824 */ /* 0x000fe200078e0209 */
        /* <DEDUP_REMOVED lines=9> */
[----:B--2---:R-:W-:-:S05]  /*25350*/  @!P3 IADD3 R5, P1, R29, R5, RZ ;  /* 0x000000051d05b210 */ /* 0x004fca0007f3e0ff */
[----:B0-----:R-:W-:Y:S02]  /*25360*/  @!P3 IMAD.X R6, RZ, RZ, R2, P1 ;  /* 0x000000ffff06b224 */ /* 0x001fe400008e0602 */
[----:B------:R-:W-:Y:S02]  /*25370*/  @!P2 IMAD.MOV.U32 R2, RZ, RZ, R3 ;  /* 0x000000ffff02a224 */ /* 0x000fe400078e0003 */
[----:B------:R-:W-:-:S05]  /*25380*/  @!P2 IMAD.MOV.U32 R3, RZ, RZ, R7 ;  /* 0x000000ffff03a224 */ /* 0x000fca00078e0007 */
[----:B-----5:R0:W-:Y:S02]  /*25390*/  @!P2 LDGSTS.E.BYPASS.LTC128B.128 [R8+0x14400], desc[UR4][R2.64], !P0 ;  /* 0x144000000208afae */ /* 0x0201e4000c101d44 */
[----:B0-----:R-:W-:Y:S01]  /*253a0*/  @!P3 MOV R2, R5 ;  /* 0x000000050002b202 */ /* 0x001fe20000000f00 */
[----:B------:R-:W-:Y:S02]  /*253b0*/  @!P3 IMAD.MOV.U32 R3, RZ, RZ, R6 ;  /* 0x000000ffff03b224 */ /* 0x000fe400078e0006 */
[----:B------:R-:W-:-:S03]  /*253c0*/  VIADD R6, R17, 0x20 ;  /* 0x0000002011067836 */ /* 0x000fc60000000000 */
[----:B------:R0:W-:Y:S02]  /*253d0*/  @!P3 LDGSTS.E.BYPASS.LTC128B.128 [R8+0x14c00], desc[UR4][R2.64], !P0 ;  /* 0x14c000000208bfae */ /* 0x0001e4000c101d44 */
[----:B------:R-:W-:Y:S01]  /*253e0*/  ISETP.GE.AND P1, PT, R6, R31, PT ;  /* 0x0000001f0600720c */ /* 0x000fe20003f26270 */
[----:B------:R-:W-:Y:S01]  /*253f0*/  VIADD R6, R17, 0x30 ;  /* 0x0000003011067836 */ /* 0x000fe20000000000 */
[----:B0-----:R-:W0:Y:S11]  /*25400*/  SHFL.IDX PT, R2, R4, 0x2, 0x181f ;  /* 0x00581f0004027f89 */ /* 0x001e3600000e0000 */
[----:B------:R-:W-:-:S05]  /*25410*/  @!P1 IADD3 R14, P2, R29, R14, RZ ;  /* 0x0000000e1d0e9210 */ /* 0x000fca0007f5e0ff */
[----:B0-----:R-:W-:Y:S02]  /*25420*/  @!P1 IMAD.X R5, RZ, RZ, R2, P2 ;  /* 0x000000ffff059224 */ /* 0x001fe400010e0602 */
[----:B------:R-:W-:Y:S02]  /*25430*/  @!P1 IMAD.MOV.U32 R2, RZ, RZ, R14 ;  /* 0x000000ffff029224 */ /* 0x000fe400078e000e */
[----:B------:R-:W-:Y:S01]  /*25440*/  @!P1 IMAD.MOV.U32 R3, RZ, RZ, R5 ;  /* 0x000000ffff039224 */ /* 0x000fe200078e0005 */
[----:B------:R-:W0:Y:S04]  /*25450*/  SHFL.IDX PT, R14, R0, 0x3, 0x181f ;  /* 0x00781f00000e7f89 */ /* 0x000e2800000e0000 */
[----:B------:R1:W-:Y:S01]  /*25460*/  @!P1 LDGSTS.E.BYPASS.LTC128B.128 [R8+0x15400], desc[UR4][R2.64], !P0 ;  /* 0x1540000002089fae */ /* 0x0003e2000c101d44 */
[----:B------:R-:W-:Y:S01]  /*25470*/  ISETP.GE.AND P1, PT, R6, R31, PT ;  /* 0x0000001f0600720c */ /* 0x000fe20003f26270 */
[----:B------:R-:W-:-:S02]  /*25480*/  VIADD R6, R17, 0x40 ;  /* 0x0000004011067836 */ /* 0x000fc40000000000 */
[----:B-1----:R-:W1:Y:S10]  /*25490*/  SHFL.IDX PT, R2, R4, 0x3, 0x181f ;  /* 0x00781f0004027f89 */ /* 0x002e7400000e0000 */
[----:B0-----:R-:W-:-:S04]  /*254a0*/  @!P1 IADD3 R14, P2, R29, R14, RZ ;  /* 0x0000000e1d0e9210 */ /* 0x001fc80007f5e0ff */
[----:B-1----:R-:W-:Y:S01]  /*254b0*/  @!P1 IADD3.X R3, RZ, R2, RZ, P2, !PT ;  /* 0x00000002ff039210 */ /* 0x002fe200017fe4ff */
[----:B------:R-:W-:Y:S02]  /*254c0*/  @!P1 IMAD.MOV.U32 R2, RZ, RZ, R14 ;  /* 0x000000ffff029224 */ /* 0x000fe400078e000e */
[----:B------:R-:W0:Y:S04]  /*254d0*/  SHFL.IDX PT, R14, R0, 0x4, 0x181f ;  /* 0x00981f00000e7f89 */ /* 0x000e2800000e0000 */
[----:B------:R1:W-:Y:S01]  /*254e0*/  @!P1 LDGSTS.E.BYPASS.LTC128B.128 [R8+0x15c00], desc[UR4][R2.64], !P0 ;  /* 0x15c0000002089fae */ /* 0x0003e2000c101d44 */
[----:B------:R-:W-:Y:S01]  /*254f0*/  ISETP.GE.AND P1, PT, R6, R31, PT ;  /* 0x0000001f0600720c */ /* 0x000fe20003f26270 */
[----:B------:R-:W-:Y:S02]  /*25500*/  VIADD R6, R17, 0x50 ;  /* 0x0000005011067836 */ /* 0x000fe40000000000 */
        /* <DEDUP_REMOVED lines=11> */
[----:B------:R-:W-:Y:S02]  /*255c0*/  @!P1 MOV R2, R14 ;  /* 0x0000000e00029202 */ /* 0x000fe40000000f00 */
[----:B------:R-:W0:Y:S01]  /*255d0*/  SHFL.IDX PT, R14, R0, 0x6, 0x181f ;  /* 0x00d81f00000e7f89 */ /* 0x000e2200000e0000 */
[----:B------:R-:W-:-:S03]  /*255e0*/  ISETP.GE.AND P2, PT, R6, R31, PT ;  /* 0x0000001f0600720c */ /* 0x000fc60003f46270 */
[----:B------:R1:W-:Y:S04]  /*255f0*/  @!P1 LDGSTS.E.BYPASS.LTC128B.128 [R8+0x16c00], desc[UR4][R2.64], !P0 ;  /* 0x16c0000002089fae */ /* 0x0003e8000c101d44 */
[----:B-1----:R-:W1:Y:S04]  /*25600*/  SHFL.IDX PT, R2, R4, 0x6, 0x181f ;  /* 0x00d81f0004027f89 */ /* 0x002e6800000e0000 */
[----:B------:R-:W2:Y:S02]  /*25610*/  SHFL.IDX PT, R4, R4, 0x7, 0x181f ;  /* 0x00f81f0004047f89 */ /* 0x000ea400000e0000 */
[----:B0-----:R-:W-:-:S05]  /*25620*/  @!P2 IADD3 R14, P1, R29, R14, RZ ;  /* 0x0000000e1d0ea210 */ /* 0x001fca0007f3e0ff */
[----:B-1----:R-:W-:Y:S02]  /*25630*/  @!P2 IMAD.X R3, RZ, RZ, R2, P1 ;  /* 0x000000ffff03a224 */ /* 0x002fe400008e0602 */
[----:B------:R-:W-:Y:S02]  /*25640*/  @!P2 IMAD.MOV.U32 R2, RZ, RZ, R14 ;  /* 0x000000ffff02a224 */ /* 0x000fe400078e000e */
[----:B------:R0:W1:Y:S04]  /*25650*/  SHFL.IDX PT, R14, R0, 0x7, 0x181f ;  /* 0x00f81f00000e7f89 */ /* 0x00006800000e0000 */
[----:B--2---:R0:W-:Y:S02]  /*25660*/  @!P2 LDGSTS.E.BYPASS.LTC128B.128 [R8+0x17400], desc[UR4][R2.64], !P0 ;  /* 0x174000000208afae */ /* 0x0041e4000c101d44 */
.L_x_3650:
[----:B0-----:R-:W-:Y:S01]  /*25670*/  VIADD R0, R17, 0x70 ;  /* 0x0000007011007836 */ /* 0x001fe20000000000 */
[----:B------:R-:W-:-:S04]  /*25680*/  ULDC.64 UR4, c[0x0][0x208] ;  /* 0x0000820000047ab9 */ /* 0x000fc80000000a00 */
        /* <DEDUP_REMOVED lines=9> */
.L_x_3344:
        /* <DEDUP_REMOVED lines=10> */
[----:B------:R-:W-:-:S04]  /*257c0*/  LOP3.LUT R0, R0, 0xfffffffe, RZ, 0xc0, !PT ;  /* 0xfffffffe00007812 */ /* 0x000fc800078ec0ff */
[----:B------:R-:W-:-:S04]  /*257d0*/  IADD3 R0, R2, -R0, RZ ;  /* 0x8000000002007210 */ /* 0x000fc80007ffe0ff */
        /* <DEDUP_REMOVED lines=9> */
.L_x_3651:
[----:B------:R-:W-:Y:S05]  /*25870*/  BSYNC B0 ;  /* 0x0000000000007941 */ /* 0x000fea0003800000 */
.L_x_3345:
[----:B------:R-:W-:Y:S05]  /*25880*/  @!P1 BRA `(.L_x_3347) ;  /* 0x0000001800349947 */ /* 0x000fea0003800000 */
[----:B------:R-:W-:Y:S02]  /*25890*/  IMAD.MOV.U32 R21, RZ, RZ, R30 ;  /* 0x000000ffff157224 */ /* 0x000fe400078e001e */
[----:B------:R-:W-:-:S07]  /*258a0*/  IMAD.MOV.U32 R23, RZ, RZ, R35 ;  /* 0x000000ffff177224 */ /* 0x000fce00078e0023 */
.L_x_3367:
[----:B------:R-:W2:Y:S01]  /*258b0*/  LDL R2, [R1] ;  /* 0x0000000001027983 */ /* 0x000ea20000100800 */
[----:B-1----:R-:W1:Y:S03]  /*258c0*/  LDC R7, c[0x0][0x430] ;  /* 0x00010c00ff077b82 */ /* 0x002e660000000800 */
[----:B0-----:R-:W3:Y:S01]  /*258d0*/  LDL R12, [R1+0x4] ;  /* 0x00000400010c7983 */ /* 0x001ee20000100800 */
[----:B------:R-:W4:Y:S01]  /*258e0*/  S2R R0, SR_TID.X ;  /* 0x0000000000007919 */ /* 0x000f220000002100 */
[----:B------:R-:W4:Y:S02]  /*258f0*/  S2R R8, SR_TID.X ;  /* 0x0000000000087919 */ /* 0x000f240000002100 */
[----:B------:R-:W3:Y:S01]  /*25900*/  LDL R11, [R1+0x8] ;  /* 0x00000800010b7983 */ /* 0x000ee20000100800 */
[----:B-1----:R-:W-:-:S13]  /*25910*/  ISETP.NE.AND P0, PT, R7, 0x1, PT ;  /* 0x000000010700780c */ /* 0x002fda0003f05270 */
[----:B0-----:R-:W0:Y:S01]  /*25920*/  @P0 LDC R3, c[0x0][0x434] ;  /* 0x00010d00ff030b82 */ /* 0x001e220000000800 */
[----:B----4-:R-:W-:-:S07]  /*25930*/  LOP3.LUT R0, R0, 0x7f, RZ, 0xc0, !PT ;  /* 0x0000007f00007812 */ /* 0x010fce00078ec0ff */
[----:B------:R-:W1:Y:S01]  /*25940*/  @P0 LDC R6, c[0x0][0x438] ;  /* 0x00010e00ff060b82 */ /* 0x000e620000000800 */
[----:B------:R-:W-:Y:S02]  /*25950*/  SHF.R.U32.HI R0, RZ, 0x3, R0 ;  /* 0x00000003ff007819 */ /* 0x000fe40000011600 */
[----:B------:R-:W-:Y:S01]  /*25960*/  SHF.L.U32 R9, R8, 0x4, RZ ;  /* 0x0000000408097819 */ /* 0x000fe200000006ff */
[----:B------:R-:W-:Y:S05]  /*25970*/  YIELD ;  /* 0x0000000000007946 */ /* 0x000fea0003800000 */
[----:B------:R-:W-:Y:S01]  /*25980*/  ULDC.64 UR4, c[0x0][0x428] ;  /* 0x00010a0000047ab9 */ /* 0x000fe20000000a00 */
[----:B------:R-:W-:Y:S01]  /*25990*/  ULDC.64 UR6, c[0x0][0x418] ;  /* 0x0001060000067ab9 */ /* 0x000fe20000000a00 */
[----:B------:R-:W-:Y:S01]  /*259a0*/  ULDC.64 UR8, c[0x0][0x208] ;  /* 0x0000820000087ab9 */ /* 0x000fe20000000a00 */
[----:B--2---:R-:W-:-:S02]  /*259b0*/  LOP3.LUT P2, RZ, R2, 0x4, RZ, 0xc0, !PT ;  /* 0x0000000402ff7812 */ /* 0x004fc4000784c0ff */
[----:B------:R-:W2:Y:S02]  /*259c0*/  S2R R2, SR_TID.X ;  /* 0x0000000000027919 */ /* 0x000ea40000002100 */
[C---:B--2---:R-:W-:Y:S01]  /*259d0*/  IMAD.SHL.U32 R4, R2.reuse, 0x10, RZ ;  /* 0x0000001002047824 */ /* 0x044fe200078e00ff */
[----:B------:R-:W-:-:S04]  /*259e0*/  LOP3.LUT R2, R2, 0x7f, RZ, 0xc0, !PT ;  /* 0x0000007f02027812 */ /* 0x000fc800078ec0ff */
[----:B------:R-:W-:Y:S01]  /*259f0*/  LOP3.LUT R4, R0, 0x70, R4, 0xf8, !PT ;  /* 0x0000007000047812 */ /* 0x000fe200078ef804 */
[----:B------:R-:W-:Y:S01]  /*25a00*/  IMAD R0, R31, 0xa0, R37 ;  /* 0x000000a01f007824 */ /* 0x000fe200078e0225 */
[----:B------:R-:W-:-:S03]  /*25a10*/  SHF.R.U32.HI R5, RZ, 0x3, R2 ;  /* 0x00000003ff057819 */ /* 0x000fc60000011602 */
[----:B------:R-:W-:Y:S01]  /*25a20*/  IMAD.IADD R4, R4, 0x1, R0 ;  /* 0x0000000104047824 */ /* 0x000fe200078e0200 */
[----:B------:R-:W-:Y:S02]  /*25a30*/  LOP3.LUT R9, R5, 0x70, R9, 0xf8, !PT ;  /* 0x0000007005097812 */ /* 0x000fe400078ef809 */
[----:B------:R-:W2:Y:S01]  /*25a40*/  @P0 LDC R5, c[0x0][0x434] ;  /* 0x00010d00ff050b82 */ /* 0x000ea20000000800 */
[----:B0-----:R-:W-:-:S04]  /*25a50*/  @P0 IMAD.HI.U32 R3, R4, R3, RZ ;  /* 0x0000000304030227 */ /* 0x001fc800078e00ff */
[----:B------:R-:W-:Y:S01]  /*25a60*/  IMAD.MOV.U32 R2, RZ, RZ, R4 ;  /* 0x000000ffff027224 */ /* 0x000fe200078e0004 */
[----:B-1----:R-:W-:Y:S02]  /*25a70*/  @P0 SHF.R.U32.HI R2, RZ, R6, R3 ;  /* 0x00000006ff020219 */ /* 0x002fe40000011603 */
[----:B------:R-:W0:Y:S01]  /*25a80*/  @P0 LDC R3, c[0x0][0x438] ;  /* 0x00010e00ff030b82 */ /* 0x000e220000000800 */
[----:B------:R-:W-:-:S05]  /*25a90*/  LOP3.LUT R9, R9, 0x80, RZ, 0xfc, !PT ;  /* 0x0000008009097812 */ /* 0x000fca00078efcff */
[----:B------:R-:W-:-:S04]  /*25aa0*/  IMAD.IADD R0, R9, 0x1, R0 ;  /* 0x0000000109007824 */ /* 0x000fc800078e0200 */
[----:B------:R-:W-:Y:S02]  /*25ab0*/  IMAD.MOV.U32 R6, RZ, RZ, R0 ;  /* 0x000000ffff067224 */ /* 0x000fe400078e0000 */
[----:B--2---:R-:W-:-:S04]  /*25ac0*/  @P0 IMAD.HI.U32 R8, R0, R5, RZ ;  /* 0x0000000500080227 */ /* 0x004fc800078e00ff */
[----:B------:R-:W-:Y:S01]  /*25ad0*/  IMAD.MOV R10, RZ, RZ, -R2 ;  /* 0x000000ffff0a7224 */ /* 0x000fe200078e0a02 */
[----:B0-----:R-:W-:-:S03]  /*25ae0*/  @P0 SHF.R.U32.HI R6, RZ, R3, R8 ;  /* 0x00000003ff060219 */ /* 0x001fc60000011608 */
[C---:B------:R-:W-:Y:S02]  /*25af0*/  IMAD R10, R7.reuse, R10, R4 ;  /* 0x0000000a070a7224 */ /* 0x040fe400078e0204 */
[----:B------:R-:W-:Y:S02]  /*25b00*/  IMAD.MOV R3, RZ, RZ, -R6 ;  /* 0x000000ffff037224 */ /* 0x000fe400078e0a06 */
[----:B---3--:R-:W-:Y:S02]  /*25b10*/  IMAD R5, R12, UR4, RZ ;  /* 0x000000040c057c24 */ /* 0x008fe4000f8e02ff */
[----:B------:R-:W-:Y:S01]  /*25b20*/  IMAD R7, R7, R3, R0 ;  /* 0x0000000307077224 */ /* 0x000fe200078e0200 */
[--C-:B------:R-:W-:Y:S01]  /*25b30*/  SHF.R.S32.HI R3, RZ, 0x1f, R2.reuse ;  /* 0x0000001fff037819 */ /* 0x100fe20000011402 */
[C---:B------:R-:W-:Y:S02]  /*25b40*/  IMAD R0, R34.reuse, UR5, R5 ;  /* 0x0000000522007c24 */ /* 0x040fe4000f8e0205 */
[----:B------:R-:W-:-:S04]  /*25b50*/  IMAD.WIDE.U32 R2, R34, UR4, R2 ;  /* 0x0000000422027c25 */ /* 0x000fc8000f8e0002 */
[----:B------:R-:W-:Y:S01]  /*25b60*/  IMAD.IADD R3, R0, 0x1, R3 ;  /* 0x0000000100037824 */ /* 0x000fe200078e0203 */
[----:B------:R-:W-:-:S04]  /*25b70*/  LEA R4, P0, R2, UR6, 0x2 ;  /* 0x0000000602047c11 */ /* 0x000fc8000f8010ff */
[----:B------:R-:W-:Y:S02]  /*25b80*/  LEA.HI.X R5, R2, UR7, R3, 0x2, P0 ;  /* 0x0000000702057c11 */ /* 0x000fe400080f1403 */
[----:B------:R-:W-:-:S03]  /*25b90*/  ISETP.GT.U32.AND P1, PT, R9, 0x9f, PT ;  /* 0x0000009f0900780c */ /* 0x000fc60003f24070 */
[----:B------:R0:W2:Y:S10]  /*25ba0*/  LDG.E R9, desc[UR8][R4.64] ;  /* 0x0000000804097981 */ /* 0x0000b4000c1e1900 */
[--C-:B------:R-:W-:Y:S01]  /*25bb0*/  @!P1 SHF.R.S32.HI R3, RZ, 0x1f, R6.reuse ;  /* 0x0000001fff039819 */ /* 0x100fe20000011406 */
[----:B------:R-:W-:-:S04]  /*25bc0*/  @!P1 IMAD.MOV.U32 R2, RZ, RZ, R6 ;  /* 0x000000ffff029224 */ /* 0x000fc800078e0006 */
[----:B------:R-:W-:-:S04]  /*25bd0*/  @!P1 IMAD.WIDE.U32 R2, R34, UR4, R2 ;  /* 0x0000000422029c25 */ /* 0x000fc8000f8e0002 */
[----:B------:R-:W-:Y:S01]  /*25be0*/  VIADD R30, R21, 0x1 ;  /* 0x00000001151e7836 */ /* 0x000fe20000000000 */
[----:B------:R-:W-:Y:S02]  /*25bf0*/  @!P1 IADD3 R0, R0, R3, RZ ;  /* 0x0000000300009210 */ /* 0x000fe40007ffe0ff */
[----:B0-----:R-:W-:Y:S01]  /*25c00*/  @!P1 LEA R4, P0, R2, UR6, 0x2 ;  /* 0x0000000602049c11 */ /* 0x001fe2000f8010ff */
        /* <DEDUP_REMOVED lines=12> */
.L_x_3348:
[----:B------:R-:W-:Y:S01]  /*25cd0*/  IMAD R0, R30, 0x8, R22 ;  /* 0x000000081e007824 */ /* 0x000fe200078e0216 */
[----:B------:R-:W-:Y:S01]  /*25ce0*/  SHF.L.U32 R28, R35, 0x1f, RZ ;  /* 0x0000001f231c7819 */ /* 0x000fe200000006ff */
[----:B------:R-:W-:Y:S01]  /*25cf0*/  BSSY B0, `(.L_x_3349) ;  /* 0x0000004000007945 */ /* 0x000fe20003800000 */
[----:B------:R-:W-:Y:S02]  /*25d00*/  SHF.R.S32.HI R24, RZ, 0x1f, R10 ;  /* 0x0000001fff187819 */ /* 0x000fe4000001140a */
[----:B------:R-:W0:Y:S02]  /*25d10*/  SYNCS.PHASECHK.TRANS64.TRYWAIT P0, [R0+URZ+0x22880], R28 ;  /* 0x0228801c000075a7 */ /* 0x000e24000800017f */
[----:B0-----:R-:W-:Y:S05]  /*25d20*/  @!P0 BRA `(.L_x_3350) ;  /* 0x0000009800488947 */ /* 0x001fea0003800000 */
.L_x_3652:
[----:B------:R-:W-:Y:S05]  /*25d30*/  BSYNC B0 ;  /* 0x0000000000007941 */ /* 0x000fea0003800000 */
.L_x_3349:
        /* <DEDUP_REMOVED lines=85> */
.L_x_3674:
        /* <DEDUP_REMOVED lines=9> */
.L_x_3352:
        /* <DEDUP_REMOVED lines=11> */
.L_x_3353:
[----:B------:R2:W-:Y:S01]  /*263d0*/  SYNCS.ARRIVE.TRANS64.A1T0 RZ, [R0+URZ+0x22870], RZ ;  /* 0x022870ff00ff79a7 */ /* 0x0005e2000810003f */
[----:B------:R-:W-:Y:S05]  /*263e0*/  @!P3 BRA `(.L_x_3354) ;  /* 0x000000000004b947 */ /* 0x000fea0003800000 */
[----:B------:R-:W-:Y:S01]  /*263f0*/  BPT.TRAP 0x1 ;  /* 0x000000040000795c */ /* 0x000fe20000300000 */
.L_x_3354:
[----:B------:R-:W3:Y:S01]  /*26400*/  SYNCS.PHASECHK.TRANS64.TRYWAIT P0, [R0+URZ+0x22840], R28 ;  /* 0x0228401c000075a7 */ /* 0x000ee2000800017f */
[----:B------:R-:W-:Y:S04]  /*26410*/  BSSY B0, `(.L_x_3355) ;  /* 0x0000002000007945 */ /* 0x000fe80003800000 */
[----:B---3--:R-:W-:Y:S05]  /*26420*/  @!P0 BRA `(.L_x_3356) ;  /* 0x0000009c006c8947 */ /* 0x008fea0003800000 */
.L_x_3675:
[----:B------:R-:W-:Y:S05]  /*26430*/  BSYNC B0 ;  /* 0x0000000000007941 */ /* 0x000fea0003800000 */
.L_x_3355:
[----:B------:R-:W-:Y:S01]  /*26440*/  ULDC.64 UR4, c[0x0][0x300] ;  /* 0x0000c00000047ab9 */ /* 0x000fe20000000a00 */
[----:B------:R-:W-:Y:S01]  /*26450*/  ULDC.64 UR6, c[0x0][0x310] ;  /* 0x0000c40000067ab9 */ /* 0x000fe20000000a00 */
[----:B------:R-:W-:Y:S01]  /*26460*/  IMAD R4, R24, UR4, RZ ;  /* 0x0000000418047c24 */ /* 0x000fe2000f8e02ff */
[----:B------:R-:W4:Y:S01]  /*26470*/  LDC R11, c[0x0][0x2f4] ;  /* 0x0000bd00ff0b7b82 */ /* 0x000f220000000800 */
[----:B------:R-:W-:-:S04]  /*26480*/  IMAD.WIDE.U32 R2, R10, UR4, RZ ;  /* 0x000000040a027c25 */ /* 0x000fc8000f8e00ff */
[----:B------:R-:W-:Y:S02]  /*26490*/  IMAD R4, R10, UR5, R4 ;  /* 0x000000050a047c24 */ /* 0x000fe4000f8e0204 */
[----:B------:R-:W-:-:S03]  /*264a0*/  IMAD R27, R27, UR6, RZ ;  /* 0x000000061b1b7c24 */ /* 0x000fc6000f8e02ff */
[----:B------:R-:W-:Y:S01]  /*264b0*/  IADD3 R3, R3, R4, RZ ;  /* 0x0000000403037210 */ /* 0x000fe20007ffe0ff */
[C---:B------:R-:W-:Y:S02]  /*264c0*/  IMAD R27, R9.reuse, UR7, R27 ;  /* 0x00000007091b7c24 */ /* 0x040fe4000f8e021b */
[----:B------:R-:W-:-:S04]  /*264d0*/  IMAD.WIDE.U32 R2, R9, UR6, R2 ;  /* 0x0000000609027c25 */ /* 0x000fc8000f8e0002 */
[----:B------:R-:W-:Y:S02]  /*264e0*/  IMAD R9, R25, UR4, RZ ;  /* 0x0000000419097c24 */ /* 0x000fe4000f8e02ff */
[----:B------:R-:W-:Y:S02]  /*264f0*/  IMAD.IADD R5, R3, 0x1, R27 ;  /* 0x0000000103057824 */ /* 0x000fe400078e021b */
[----:B------:R-:W-:Y:S01]  /*26500*/  IMAD.MOV.U32 R4, RZ, RZ, R2 ;  /* 0x000000ffff047224 */ /* 0x000fe200078e0002 */
[----:B----4-:R-:W-:Y:S01]  /*26510*/  ISETP.GE.AND P2, PT, R29, R11, PT ;  /* 0x0000000b1d00720c */ /* 0x010fe20003f46270 */
[C---:B------:R-:W-:Y:S02]  /*26520*/  IMAD R9, R7.reuse, UR5, R9 ;  /* 0x0000000507097c24 */ /* 0x040fe4000f8e0209 */
        /* <DEDUP_REMOVED lines=17> */
[----:B------:R-:W4:Y:S01]  /*26640*/  SHFL.IDX PT, R2, R4, RZ, 0x181f ;  /* 0x00181fff04027589 */ /* 0x000f2200000e0000 */
[----:B------:R-:W-:-:S03]  /*26650*/  ULDC.64 UR4, c[0x0][0x208] ;  /* 0x0000820000047ab9 */ /* 0x000fc60000000a00 */
[----:B------:R-:W5:Y:S04]  /*26660*/  SHFL.IDX PT, R3, R5, RZ, 0x181f ;  /* 0x00181fff05037589 */ /* 0x000f6800000e0000 */
[----:B------:R-:W0:Y:S04]  /*26670*/  SHFL.IDX PT, R10, R4, 0x1, 0x181f ;  /* 0x00381f00040a7f89 */ /* 0x000e2800000e0000 */
[----:B------:R-:W1:Y:S04]  /*26680*/  SHFL.IDX PT, R9, R5, 0x1, 0x181f ;  /* 0x00381f0005097f89 */ /* 0x000e6800000e0000 */
[----:B------:R-:W-:Y:S01]  /*26690*/  SHFL.IDX PT, R14, R7, 0x1, 0x181f ;  /* 0x00381f00070e7f89 */ /* 0x000fe200000e0000 */
[----:B----4-:R-:W-:-:S05]  /*266a0*/  IADD3 R2, P0, R29, R2, RZ ;  /* 0x000000021d027210 */ /* 0x010fca0007f1e0ff */
        /* <DEDUP_REMOVED lines=9> */
[----:B0-----:R-:W-:-:S04]  /*26740*/  IADD3 R2, P0, R29, R2, RZ ;  /* 0x000000021d027210 */ /* 0x001fc80007f1e0ff */
[----:B-1----:R-:W-:-:S05]  /*26750*/  IADD3.X R3, RZ, R3, RZ, P0, !PT ;  /* 0x00000003ff037210 */ /* 0x002fca00007fe4ff */
        /* <DEDUP_REMOVED lines=30> */
.L_x_3697:
[----:B0-----:R-:W-:Y:S01]  /*26940*/  IADD3 R2, P0, R29, R14, RZ ;  /* 0x0000000e1d027210 */ /* 0x001fe20007f1e0ff */
[----:B------:R-:W-:-:S03]  /*26950*/  ULDC.64 UR4, c[0x0][0x208] ;  /* 0x0000820000047ab9 */ /* 0x000fc60000000a00 */
[----:B------:R-:W-:Y:S02]  /*26960*/  IADD3.X R3, RZ, R8, RZ, P0, !PT ;  /* 0x00000008ff037210 */ /* 0x000fe400007fe4ff */
[----:B------:R-:W-:-:S03]  /*26970*/  PLOP3.LUT P0, PT, PT, PT, PT, 0x80, 0x0 ;  /* 0x000000000000781c */ /* 0x000fc60003f0f070 */
[----:B------:R-:W-:Y:S01]  /*26980*/  @!PT LDS RZ, [RZ] ;  /* 0x00000000fffff984 */ /* 0x000fe20000000800 */
[----:B------:R-:W-:Y:S01]  /*26990*/  @!PT LDS RZ, [RZ] ;  /* 0x00000000fffff984 */ /* 0x000fe20000000800 */
[----:B------:R-:W-:Y:S01]  /*269a0*/  @!PT LDS RZ, [RZ] ;  /* 0x00000000fffff984 */ /* 0x000fe20000000800 */
[----:B------:R0:W-:Y:S01]  /*269b0*/  LDGSTS.E.BYPASS.LTC128B.128 [R6+0x1cc00], desc[UR4][R2.64], !P2 ;  /* 0x1cc0000002067fae */ /* 0x0001e2000d101d44 */
[----:B------:R-:W-:-:S09]  /*269c0*/  NOP ;  /* 0x0000000000007918 */ /* 0x000fd20000000000 */
.L_x_3358:
[----:B------:R-:W-:Y:S02]  /*269d0*/  PLOP3.LUT P2, PT, P2, P0, PT, 0xa2, 0x0 ;  /* 0x000000000000781c */ /* 0x000fe40001741472 */
[----:B------:R-:W-:-:S08]  /*269e0*/  @P0 R2UR P2, UR4, R0 ;  /* 0x00000000000402ca */ /* 0x000fd00000040000 */
[----:B------:R-:W-:-:S05]  /*269f0*/  @P0 PLOP3.LUT P0, PT, P2, PT, PT, 0x80, 0x0 ;  /* 0x000000000000081c */ /* 0x000fca000170f070 */
[----:B------:R-:W-:Y:S01]  /*26a00*/  @!P2 SYNCS.ARRIVE.TRANS64.RED.A0T1 RZ, [UR4+0x22830], RZ ;  /* 0x022830ffffffa9a7 */ /* 0x000fe20008200404 */
[----:B------:R-:W-:Y:S07]  /*26a10*/  @!P2 ARRIVES.LDGSTSBAR.64.TRANSCNT [UR4+0x22830] ;  /* 0x02283000ff00a9b0 */ /* 0x000fee0008000a84 */
[----:B------:R-:W-:Y:S05]  /*26a20*/  @P0 BRA.U.ANY `(.L_x_3358) ;  /* 0xfffffffd00e80947 */ /* 0x000fea000393ffff */
[----:B------:R-:W-:Y:S01]  /*26a30*/  NOP ;  /* 0x0000000000007918 */ /* 0x000fe20000000000 */
[----:B0-----:R-:W4:Y:S02]  /*26a40*/  LDL R2, [R1] ;  /* 0x0000000001027983 */ /* 0x001f240000100800 */
[----:B----4-:R-:W-:-:S13]  /*26a50*/  LOP3.LUT P3, RZ, R2, 0x4, RZ, 0xc0, !PT ;  /* 0x0000000402ff7812 */ /* 0x010fda000786c0ff */
[----:B------:R-:W-:Y:S05]  /*26a60*/  @!P3 BRA `(.L_x_3359) ;  /* 0x000000000004b947 */ /* 0x000fea0003800000 */
[----:B------:R-:W-:Y:S01]  /*26a70*/  BPT.TRAP 0x1 ;  /* 0x000000040000795c */ /* 0x000fe20000300000 */
.L_x_3359:
[----:B------:R2:W-:Y:S02]  /*26a80*/  SYNCS.ARRIVE.TRANS64.A1T0 RZ, [R0+URZ+0x22830], RZ ;  /* 0x022830ff00ff79a7 */ /* 0x0005e4000810003f */
[----:B--23--:R-:W-:-:S05]  /*26a90*/  IMAD.U32 R0, RZ, RZ, UR36 ;  /* 0x00000024ff007e24 */ /* 0x00cfca000f8e00ff */
[----:B------:R-:W-:-:S13]  /*26aa0*/  ISETP.NE.AND P0, PT, R0, 0x3, PT ;  /* 0x000000030000780c */ /* 0x000fda0003f05270 */
[----:B------:R-:W-:Y:S05]  /*26ab0*/  @!P0 BRA `(.L_x_3360) ;  /* 0x0000000000048947 */ /* 0x000fea0003800000 */
[----:B------:R-:W-:Y:S01]  /*26ac0*/  BPT.TRAP 0x1 ;  /* 0x000000040000795c */ /* 0x000fe20000300000 */
.L_x_3360:
[----:B------:R-:W-:Y:S01]  /*26ad0*/  LOP3.LUT R0, R23, 0x1, RZ, 0x3c, !PT ;  /* 0x0000000117007812 */ /* 0x000fe200078e3cff */
[----:B------:R-:W-:Y:S01]  /*26ae0*/  IMAD R3, R21, 0x8, R22 ;  /* 0x0000000815037824 */ /* 0x000fe200078e0216 */
[----:B------:R-:W-:Y:S02]  /*26af0*/  BSSY B0, `(.L_x_3361) ;  /* 0x0000004000007945 */ /* 0x000fe40003800000 */
[----:B------:R-:W-:-:S04]  /*26b00*/  SHF.L.U32 R0, R0, 0x1f, RZ ;  /* 0x0000001f00007819 */ /* 0x000fc800000006ff */
[----:B------:R-:W0:Y:S02]  /*26b10*/  SYNCS.PHASECHK.TRANS64.TRYWAIT P2, [R3+URZ+0x22870], R0 ;  /* 0x02287000030075a7 */ /* 0x000e24000804017f */
[----:B0-----:R-:W-:Y:S05]  /*26b20*/  @!P2 BRA `(.L_x_3362) ;  /* 0x000000a00080a947 */ /* 0x001fea0003800000 */
.L_x_3698:
[----:B------:R-:W-:Y:S05]  /*26b30*/  BSYNC B0 ;  /* 0x0000000000007941 */ /* 0x000fea0003800000 */
.L_x_3361:
[----:B------:R-:W2:Y:S02]  /*26b40*/  LDL R2, [R1] ;  /* 0x0000000001027983 */ /* 0x000ea40000100800 */
[----:B--2---:R-:W-:-:S13]  /*26b50*/  LOP3.LUT P2, RZ, R2, 0x4, RZ, 0xc0, !PT ;  /* 0x0000000402ff7812 */ /* 0x004fda000784c0ff */
[----:B------:R-:W-:Y:S05]  /*26b60*/  @!P2 BRA `(.L_x_3363) ;  /* 0x000000000004a947 */ /* 0x000fea0003800000 */
[----:B------:R-:W-:Y:S01]  /*26b70*/  BPT.TRAP 0x1 ;  /* 0x000000040000795c */ /* 0x000fe20000300000 */
.L_x_3363:
[----:B0-----:R-:W-:Y:S01]  /*26b80*/  SHF.L.U32 R0, R23, 0x1f, RZ ;  /* 0x0000001f17007819 */ /* 0x001fe200000006ff */
[----:B------:R-:W-:-:S03]  /*26b90*/  IMAD R12, R21, 0x5000, RZ ;  /* 0x00005000150c7824 */ /* 0x000fc600078e02ff */
[----:B------:R-:W0:Y:S02]  /*26ba0*/  SYNCS.PHASECHK.TRANS64.TRYWAIT P2, [R3+URZ+0x22860], R0 ;  /* 0x02286000030075a7 */ /* 0x000e24000804017f */
[----:B0-----:R-:W-:Y:S05]  /*26bb0*/  @!P2 BRA `(.L_x_3364) ;  /* 0x000000a00070a947 */ /* 0x001fea0003800000 */
.L_x_3699:
[----:B------:R-:W2:Y:S04]  /*26bc0*/  LDL R5, [R1] ;  /* 0x0000000001057983 */ /* 0x000ea80000100800 */
[----:B------:R-:W3:Y:S04]  /*26bd0*/  LDL R4, [R1+0x18] ;  /* 0x0000180001047983 */ /* 0x000ee80000100800 */
[----:B------:R-:W4:Y:S04]  /*26be0*/  LDL R2, [R1+0x1c] ;  /* 0x00001c0001027983 */ /* 0x000f280000100800 */
[----:B------:R-:W5:Y:S01]  /*26bf0*/  LDL R13, [R1+0x14] ;  /* 0x00001400010d7983 */ /* 0x000f620000100800 */
[----:B------:R-:W-:Y:S05]  /*26c00*/  WARPSYNC.ALL ;  /* 0x0000000000007948 */ /* 0x000fea0003800000 */
[----:B--2---:R-:W-:-:S02]  /*26c10*/  LOP3.LUT P2, RZ, R5, 0x4, RZ, 0xc0, !PT ;  /* 0x0000000405ff7812 */ /* 0x004fc4000784c0ff */
[----:B---3--:R-:W-:-:S05]  /*26c20*/  LOP3.LUT R5, R12, R4, RZ, 0xfc, !PT ;  /* 0x000000040c057212 */ /* 0x008fca00078efcff */
[----:B0-----:R-:W-:Y:S01]  /*26c30*/  IMAD.IADD R0, R22, 0x1, R5 ;  /* 0x0000000116007824 */ /* 0x001fe200078e0205 */
[----:B-----5:R-:W-:-:S03]  /*26c40*/  LOP3.LUT R17, R12, R13, RZ, 0xfc, !PT ;  /* 0x0000000d0c117212 */ /* 0x020fc600078efcff */
[----:B----4-:R-:W-:Y:S01]  /*26c50*/  IMAD.IADD R2, R2, 0x1, R0 ;  /* 0x0000000102027824 */ /* 0x010fe200078e0200 */
        /* <DEDUP_REMOVED lines=69> */
.L_x_3365:
[----:B-1----:R1:W-:Y:S01]  /*270b0*/  SYNCS.ARRIVE.TRANS64.A1T0 RZ, [R3+URZ+0x22850], RZ ;  /* 0x022850ff03ff79a7 */ /* 0x0023e2000810003f */
[----:B------:R-:W-:Y:S06]  /*270c0*/  BAR.SYNC.DEFER_BLOCKING 0x2, 0x80 ;  /* 0x0082000000007b1d */ /* 0x000fec0000010000 */
[----:B------:R-:W-:Y:S05]  /*270d0*/  @!P0 BRA `(.L_x_3366) ;  /* 0x0000000000048947 */ /* 0x000fea0003800000 */
[----:B------:R-:W-:Y:S01]  /*270e0*/  BPT.TRAP 0x1 ;  /* 0x000000040000795c */ /* 0x000fe20000300000 */
.L_x_3366:
[----:B------:R-:W2:Y:S01]  /*270f0*/  LDL R0, [R1+0xc] ;  /* 0x00000c0001007983 */ /* 0x000ea20000100800 */
[----:B-1----:R-:W-:Y:S01]  /*27100*/  VIADD R3, R3, 0x22880 ;  /* 0x0002288003037836 */ /* 0x002fe20000000000 */
[----:B------:R-:W-:Y:S01]  /*27110*/  MOV R21, R30 ;  /* 0x0000001e00157202 */ /* 0x000fe20000000f00 */
[----:B------:R-:W-:-:S03]  /*27120*/  IMAD.MOV.U32 R23, RZ, RZ, R35 ;  /* 0x000000ffff177224 */ /* 0x000fc600078e0023 */
[----:B--2---:R-:W-:-:S04]  /*27130*/  PRMT R3, R0, 0x654, R3 ;  /* 0x0000065400037816 */ /* 0x004fc80000000003 */
[----:B------:R1:W-:Y:S01]  /*27140*/  SYNCS.ARRIVE.TRANS64.RED.A1T0 RZ, [R3+URZ], RZ ;  /* 0x000000ff03ff79a7 */ /* 0x0003e2000810043f */
[----:B------:R-:W-:Y:S05]  /*27150*/  @P1 BRA `(.L_x_3367) ;  /* 0xffffffe400d41947 */ /* 0x000fea000383ffff */
.L_x_3347:
[----:B------:R-:W2:Y:S01]  /*27160*/  S2R R0, SR_TID.X ;  /* 0x0000000000007919 */ /* 0x000ea20000002100 */
[----:B------:R-:W-:Y:S01]  /*27170*/  BSSY B0, `(.L_x_3368) ;  /* 0x0000013000007945 */ /* 0x000fe20003800000 */
[----:B--2---:R-:W-:Y:S01]  /*27180*/  LOP3.LUT R2, R0, 0x7f, RZ, 0xc0, !PT ;  /* 0x0000007f00027812 */ /* 0x004fe200078ec0ff */
[----:B------:R-:W-:-:S03]  /*27190*/  IMAD.U32 R0, RZ, RZ, UR36 ;  /* 0x00000024ff007e24 */ /* 0x000fc6000f8e00ff */
[----:B------:R-:W-:Y:S02]  /*271a0*/  ISETP.NE.AND P1, PT, R2, RZ, PT ;  /* 0x000000ff0200720c */ /* 0x000fe40003f25270 */
[----:B------:R-:W-:-:S11]  /*271b0*/  ISETP.NE.AND P0, PT, R0, 0x3, PT ;  /* 0x000000030000780c */ /* 0x000fd60003f05270 */
[----:B------:R-:W-:Y:S05]  /*271c0*/  @P1 BRA `(.L_x_3369) ;  /* 0x0000000000341947 */ /* 0x000fea0003800000 */
[----:B------:R-:W2:Y:S01]  /*271d0*/  S2R R5, SR_LANEID ;  /* 0x0000000000057919 */ /* 0x000ea20000000000 */
[----:B------:R-:W-:Y:S01]  /*271e0*/  VOTEU.ANY UR4, UPT, PT ;  /* 0x0000000000047886 */ /* 0x000fe200038e0100 */
[----:B01----:R-:W0:Y:S01]  /*271f0*/  LDC.64 R2, c[0x0][0xc60] ;  /* 0x00031800ff027b82 */ /* 0x003e220000000a00 */
[----:B------:R-:W2:Y:S01]  /*27200*/  FLO.U32 R0, UR4 ;  /* 0x0000000400007d00 */ /* 0x000ea200080e0000 */
[----:B------:R-:W-:Y:S01]  /*27210*/  ULDC.64 UR6, c[0x0][0x208] ;  /* 0x0000820000067ab9 */ /* 0x000fe20000000a00 */
[----:B--2---:R-:W-:-:S06]  /*27220*/  ISETP.EQ.U32.AND P1, PT, R0, R5, PT ;  /* 0x000000050000720c */ /* 0x004fcc0003f22070 */
[----:B------:R-:W0:Y:S07]  /*27230*/  POPC R5, UR4 ;  /* 0x0000000400057d09 */ /* 0x000e2e0008000000 */
[----:B0-----:R-:W2:Y:S01]  /*27240*/  @P1 ATOMG.E.ADD.STRONG.GPU PT, R3, desc[UR6][R2.64], R5 ;  /* 0x00000005020319a8 */ /* 0x001ea200081ee1c6 */
[----:B------:R-:W0:Y:S02]  /*27250*/  S2R R4, SR_LTMASK ;  /* 0x0000000000047919 */ /* 0x000e240000003900 */
[----:B0-----:R-:W-:-:S04]  /*27260*/  LOP3.LUT R4, R4, UR4, RZ, 0xc0, !PT ;  /* 0x0000000404047c12 */ /* 0x001fc8000f8ec0ff */
[----:B------:R-:W0:Y:S01]  /*27270*/  POPC R7, R4 ;  /* 0x0000000400077309 */ /* 0x000e220000000000 */
[----:B--2---:R-:W0:Y:S02]  /*27280*/  SHFL.IDX PT, R0, R3, R0, 0x1f ;  /* 0x00001f0003007589 */ /* 0x004e2400000e0000 */
[----:B0-----:R-:W-:-:S07]  /*27290*/  IADD3 R16, R0, UR37, R7 ;  /* 0x0000002500107c10 */ /* 0x001fce000fffe007 */
.L_x_3369:
[----:B------:R-:W-:Y:S05]  /*272a0*/  BSYNC B0 ;  /* 0x0000000000007941 */ /* 0x000fea0003800000 */
.L_x_3368:
[----:B------:R-:W-:Y:S05]  /*272b0*/  @!P0 BRA `(.L_x_3370) ;  /* 0x0000000000048947 */ /* 0x000fea0003800000 */
[----:B------:R-:W-:Y:S01]  /*272c0*/  BPT.TRAP 0x1 ;  /* 0x000000040000795c */ /* 0x000fe20000300000 */
.L_x_3370:
[----:B------:R-:W-:Y:S01]  /*272d0*/  LOP3.LUT R0, R35, 0x1, RZ, 0x3c, !PT ;  /* 0x0000000123007812 */ /* 0x000fe200078e3cff */
[----:B0-----:R-:W-:Y:S01]  /*272e0*/  IMAD R17, R30, 0x8, R22 ;  /* 0x000000081e117824 */ /* 0x001fe200078e0216 */
[----:B------:R-:W-:Y:S02]  /*272f0*/  BSSY B0, `(.L_x_3371) ;  /* 0x0000004000007945 */ /* 0x000fe40003800000 */
[----:B------:R-:W-:-:S04]  /*27300*/  SHF.L.U32 R0, R0, 0x1f, RZ ;  /* 0x0000001f00007819 */ /* 0x000fc800000006ff */
[----:B------:R-:W0:Y:S02]  /*27310*/  SYNCS.PHASECHK.TRANS64.TRYWAIT P1, [R17+URZ+0x22870], R0 ;  /* 0x02287000110075a7 */ /* 0x000e24000802017f */
[----:B0-----:R-:W-:Y:S05]  /*27320*/  @!P1 BRA `(.L_x_3372) ;  /* 0x0000009800a89947 */ /* 0x001fea0003800000 */
.L_x_3700:
[----:B------:R-:W-:Y:S05]  /*27330*/  BSYNC B0 ;  /* 0x0000000000007941 */ /* 0x000fea0003800000 */
.L_x_3371:
[----:B------:R-:W2:Y:S02]  /*27340*/  LDL R2, [R1] ;  /* 0x0000000001027983 */ /* 0x000ea40000100800 */
[----:B--2---:R-:W-:-:S13]  /*27350*/  LOP3.LUT P1, RZ, R2, 0x4, RZ, 0xc0, !PT ;  /* 0x0000000402ff7812 */ /* 0x004fda000782c0ff */
[----:B------:R-:W-:Y:S05]  /*27360*/  @!P1 BRA `(.L_x_3373) ;  /* 0x0000000000049947 */ /* 0x000fea0003800000 */
[----:B------:R-:W-:Y:S01]  /*27370*/  BPT.TRAP 0x1 ;  /* 0x000000040000795c */ /* 0x000fe20000300000 */
.L_x_3373:
[----:B0-----:R-:W-:-:S04]  /*27380*/  SHF.L.U32 R0, R35, 0x1f, RZ ;  /* 0x0000001f23007819 */ /* 0x001fc800000006ff */
[----:B------:R-:W0:Y:S02]  /*27390*/  SYNCS.PHASECHK.TRANS64.TRYWAIT P1, [R17+URZ+0x22860], R0 ;  /* 0x02286000110075a7 */ /* 0x000e24000802017f */
[----:B0-----:R-:W-:Y:S05]  /*273a0*/  @!P1 BRA `(.L_x_3374) ;  /* 0x00000098009c9947 */ /* 0x001fea0003800000 */
.L_x_3701:
[----:B-1----:R-:W2:Y:S04]  /*273b0*/  LDL R3, [R1] ;  /* 0x0000000001037983 */ /* 0x002ea80000100800 */
[----:B------:R-:W3:Y:S04]  /*273c0*/  LDL R2, [R1+0x18] ;  /* 0x0000180001027983 */ /* 0x000ee80000100800 */
[----:B------:R-:W4:Y:S04]  /*273d0*/  LDL R4, [R1+0x1c] ;  /* 0x00001c0001047983 */ /* 0x000f280000100800 */
[----:B------:R-:W5:Y:S01]  /*273e0*/  LDL R14, [R1+0x14] ;  /* 0x00001400010e7983 */ /* 0x000f620000100800 */
[----:B0-----:R-:W-:Y:S01]  /*273f0*/  IMAD R0, R30, 0x5000, RZ ;  /* 0x000050001e007824 */ /* 0x001fe200078e02ff */
[----:B------:R-:W-:Y:S05]  /*27400*/  WARPSYNC.ALL ;  /* 0x0000000000007948 */ /* 0x000fea0003800000 */
[----:B--2---:R-:W-:-:S02]  /*27410*/  LOP3.LUT P1, RZ, R3, 0x4, RZ, 0xc0, !PT ;  /* 0x0000000403ff7812 */ /* 0x004fc4000782c0ff */
[----:B---3--:R-:W-:-:S05]  /*27420*/  LOP3.LUT R3, R0, R2, RZ, 0xfc, !PT ;  /* 0x0000000200037212 */ /* 0x008fca00078efcff */
[----:B------:R-:W-:-:S04]  /*27430*/  IMAD.IADD R2, R22, 0x1, R3 ;  /* 0x0000000116027824 */ /* 0x000fc800078e0203 */
[----:B----4-:R-:W-:Y:S01]  /*27440*/  IMAD.IADD R3, R4, 0x1, R2 ;  /* 0x0000000104037824 */ /* 0x010fe200078e0202 */
[----:B------:R-:W0:Y:S04]  /*27450*/  LDSM.16.MT88.4 R8, [R2+0xa400] ;  /* 0x00a400000208783b */ /* 0x000e280000004200 */
[----:B------:R-:W1:Y:S01]  /*27460*/  LDSM.16.MT88.4 R4, [R3+0xa400] ;  /* 0x00a400000304783b */ /* 0x000e620000004200 */
[C-C-:B0-----:R-:W-:Y:S02]  /*27470*/  PRMT R12, R8.reuse, 0x6420, R9.reuse ;  /* 0x00006420080c7816 */ /* 0x141fe40000000009 */
[----:B------:R-:W-:Y:S02]  /*27480*/  PRMT R13, R8, 0x7531, R9 ;  /* 0x00007531080d7816 */ /* 0x000fe40000000009 */
[----:B-----5:R-:W-:-:S02]  /*27490*/  LOP3.LUT R9, R0, R14, RZ, 0xfc, !PT ;  /* 0x0000000e00097212 */ /* 0x020fc400078efcff */
[C-C-:B------:R-:W-:Y:S02]  /*274a0*/  PRMT R14, R10.reuse, 0x6420, R11.reuse ;  /* 0x000064200a0e7816 */ /* 0x140fe4000000000b */
[----:B------:R-:W-:Y:S01]  /*274b0*/  PRMT R15, R10, 0x7531, R11 ;  /* 0x000075310a0f7816 */ /* 0x000fe2000000000b */
[----:B------:R-:W-:Y:S01]  /*274c0*/  IMAD.IADD R0, R22, 0x1, R9 ;  /* 0x0000000116007824 */ /* 0x000fe200078e0209 */
[C-C-:B-1----:R-:W-:Y:S02]  /*274d0*/  PRMT R8, R4.reuse, 0x6420, R5.reuse ;  /* 0x0000642004087816 */ /* 0x142fe40000000005 */
[----:B------:R-:W-:Y:S02]  /*274e0*/  PRMT R9, R4, 0x7531, R5 ;  /* 0x0000753104097816 */ /* 0x000fe40000000005 */
[C-C-:B------:R-:W-:Y:S01]  /*274f0*/  PRMT R10, R6.reuse, 0x6420, R7.reuse ;  /* 0x00006420060a7816 */ /* 0x140fe20000000007 */
[----:B------:R-:W-:Y:S01]  /*27500*/  STSM.16.M88.4 [R0+0x400], R12 ;  /* 0x0004000c00007844 */ /* 0x000fe20000000200 */
        /* <DEDUP_REMOVED lines=58> */
.L_x_3375:
[----:B-1----:R1:W-:Y:S01]  /*278b0*/  SYNCS.ARRIVE.TRANS64.A1T0 RZ, [R17+URZ+0x22850], RZ ;  /* 0x022850ff11ff79a7 */ /* 0x0023e2000810003f */
[----:B------:R-:W-:Y:S06]  /*278c0*/  BAR.SYNC.DEFER_BLOCKING 0x2, 0x80 ;  /* 0x0082000000007b1d */ /* 0x000fec0000010000 */
[----:B------:R-:W-:Y:S05]  /*278d0*/  @!P0 BRA `(.L_x_3376) ;  /* 0x0000000000048947 */ /* 0x000fea0003800000 */
[----:B------:R-:W-:Y:S01]  /*278e0*/  BPT.TRAP 0x1 ;  /* 0x000000040000795c */ /* 0x000fe20000300000 */
.L_x_3376:
[----:B0-----:R-:W2:Y:S01]  /*278f0*/  LDL R0, [R1+0xc] ;  /* 0x00000c0001007983 */ /* 0x001ea20000100800 */
[----:B-1----:R-:W-:Y:S01]  /*27900*/  IADD3 R17, R17, 0x22880, RZ ;  /* 0x0002288011117810 */ /* 0x002fe20007ffe0ff */
[----:B------:R-:W-:-:S05]  /*27910*/  VIADD R30, R30, 0x1 ;  /* 0x000000011e1e7836 */ /* 0x000fca0000000000 */
[----:B------:R-:W-:-:S04]  /*27920*/  ISETP.NE.AND P0, PT, R30, 0x2, PT ;  /* 0x000000021e00780c */ /* 0x000fc80003f05270 */
[----:B------:R-:W-:Y:S02]  /*27930*/  SEL R30, R30, RZ, P0 ;  /* 0x000000ff1e1e7207 */ /* 0x000fe40000000000 */
[----:B--2---:R-:W-:Y:S02]  /*27940*/  PRMT R17, R0, 0x654, R17 ;  /* 0x0000065400117816 */ /* 0x004fe40000000011 */
[----:B------:R-:W-:Y:S02]  /*27950*/  SEL R0, RZ, 0x1, P0 ;  /* 0x00000001ff007807 */ /* 0x000fe40000000000 */
[----:B------:R0:W-:Y:S02]  /*27960*/  SYNCS.ARRIVE.TRANS64.RED.A1T0 RZ, [R17+URZ], RZ ;  /* 0x000000ff11ff79a7 */ /* 0x0001e4000810043f */
[----:B------:R-:W-:-:S07]  /*27970*/  LOP3.LUT R35, R35, R0, RZ, 0x3c, !PT ;  /* 0x0000000023237212 */ /* 0x000fce00078e3cff */
.L_x_3319:
[----:B------:R-:W2:Y:S02]  /*27980*/  LDL R0, [R1] ;  /* 0x0000000001007983 */ /* 0x000ea40000100800 */
[----:B--2---:R-:W-:-:S13]  /*27990*/  LOP3.LUT P0, RZ, R0, 0x200, RZ, 0xc0, !PT ;  /* 0x0000020000ff7812 */ /* 0x004fda000780c0ff */
        /* <DEDUP_REMOVED lines=11> */
.L_x_3377:
[----:B------:R-:W1:Y:S01]  /*27a50*/  S2R R0, SR_TID.X ;  /* 0x0000000000007919 */ /* 0x000e620000002100 */
[----:B------:R-:W-:Y:S01]  /*27a60*/  UMOV UR4, 0xffffffff ;  /* 0xffffffff00047882 */ /* 0x000fe20000000000 */
[----:B-1----:R-:W-:-:S04]  /*27a70*/  LOP3.LUT R8, R0, 0x1f, RZ, 0xc0, !PT ;  /* 0x0000001f00087812 */ /* 0x002fc800078ec0ff */
[----:B------:R-:W-:Y:S01]  /*27a80*/  ISETP.NE.AND P0, PT, R8, 0x1f, PT ;  /* 0x0000001f0800780c */ /* 0x000fe20003f05270 */
[----:B------:R-:W-:-:S12]  /*27a90*/  BRA.DIV UR4, `(.L_x_3379) ;  /* 0x0000009204f47947 */ /* 0x000fd8000b800000 */
[----:B------:R-:W-:Y:S01]  /*27aa0*/  IMAD.IADD R9, R19, 0x1, R8 ;  /* 0x0000000113097824 */ /* 0x000fe200078e0208 */
[----:B------:R-:W-:Y:S01]  /*27ab0*/  ULDC UR4, c[0x0][0xc3c] ;  /* 0x00030f0000047ab9 */ /* 0x000fe20000000800 */
[----:B------:R-:W-:-:S03]  /*27ac0*/  ULDC.64 UR6, c[0x0][0x208] ;  /* 0x0000820000067ab9 */ /* 0x000fc60000000a00 */
        /* <DEDUP_REMOVED lines=9> */
[----:B0-----:R-:W-:Y:S01]  /*27b60*/  IMAD.MOV.U32 R17, RZ, RZ, RZ ;  /* 0x000000ffff117224 */ /* 0x001fe200078e00ff */
[C---:B------:R-:W-:Y:S01]  /*27b70*/  ISETP.GE.U32.AND P3, PT, R8.reuse, 0x4, PT ;  /* 0x000000040800780c */ /* 0x040fe20003f66070 */
[----:B------:R-:W-:Y:S01]  /*27b80*/  SHFL.IDX PT, R0, R16, RZ, 0x1f ;  /* 0x00001fff10007589 */ /* 0x000fe200000e0000 */
[C---:B------:R-:W-:Y:S02]  /*27b90*/  ISETP.GE.U32.AND P4, PT, R8.reuse, 0x8, PT ;  /* 0x000000080800780c */ /* 0x040fe40003f86070 */
[----:B------:R-:W-:Y:S01]  /*27ba0*/  ISETP.GE.U32.AND P5, PT, R8, 0x10, PT ;  /* 0x000000100800780c */ /* 0x000fe20003fa6070 */
[----:B------:R0:W-:Y:S02]  /*27bb0*/  SHFL.IDX PT, R6, R16, 0x1, 0x1f ;  /* 0x00201f0010067f89 */ /* 0x0001e400000e0000 */
[----:B0-----:R-:W-:-:S02]  /*27bc0*/  IMAD.MOV.U32 R16, RZ, RZ, RZ ;  /* 0x000000ffff107224 */ /* 0x001fc400078e00ff */
[----:B---3--:R-:W-:Y:S01]  /*27bd0*/  @!P1 IMAD.MOV.U32 R17, RZ, RZ, R7 ;  /* 0x000000ffff119224 */ /* 0x008fe200078e0007 */
[----:B--2---:R-:W-:Y:S02]  /*27be0*/  @!P1 MOV R5, R4 ;  /* 0x0000000400059202 */ /* 0x004fe40000000f00 */
        /* <DEDUP_REMOVED lines=18> */
.L_x_3711:
[----:B------:R-:W-:Y:S02]  /*27d10*/  ULDC UR4, c[0x0][0xc38] ;  /* 0x00030e0000047ab9 */ /* 0x000fe40000000800 */
[----:B------:R-:W-:-:S05]  /*27d20*/  MOV R4, UR4 ;  /* 0x0000000400047c02 */ /* 0x000fca0008000f00 */
[----:B-1----:R-:W-:-:S04]  /*27d30*/  IMAD R7, R14, R4, RZ ;  /* 0x000000040e077224 */ /* 0x002fc800078e02ff */
[----:B------:R-:W-:-:S05]  /*27d40*/  IMAD.IADD R6, R6, 0x1, R7 ;  /* 0x0000000106067824 */ /* 0x000fca00078e0207 */
[----:B------:R-:W-:-:S13]  /*27d50*/  ISETP.GT.AND P6, PT, R6, R0, PT ;  /* 0x000000000600720c */ /* 0x000fda0003fc4270 */
[----:B------:R-:W-:Y:S05]  /*27d60*/  @P6 BRA `(.L_x_3380) ;  /* 0x0000000000a86947 */ /* 0x000fea0003800000 */
.L_x_3383:
[----:B------:R-:W1:Y:S01]  /*27d70*/  LDC R2, c[0x0][0xc3c] ;  /* 0x00030f00ff027b82 */ /* 0x000e620000000800 */
[----:B------:R-:W-:-:S05]  /*27d80*/  VIADD R19, R19, 0x1f ;  /* 0x0000001f13137836 */ /* 0x000fca0000000000 */
[----:B-1----:R-:W-:-:S13]  /*27d90*/  ISETP.GE.AND P6, PT, R19, R2, PT ;  /* 0x000000021300720c */ /* 0x002fda0003fc6270 */
[----:B------:R-:W-:Y:S05]  /*27da0*/  @P6 BRA `(.L_x_3381) ;  /* 0x0000000800c46947 */ /* 0x000fea0003800000 */
[----:B0-----:R-:W0:Y:S01]  /*27db0*/  S2R R3, SR_TID.X ;  /* 0x0000000000037919 */ /* 0x001e220000002100 */
        /* <DEDUP_REMOVED lines=31> */
.L_x_3719:
[----:B------:R-:W-:Y:S02]  /*27fb0*/  ULDC UR4, c[0x0][0xc38] ;  /* 0x00030e0000047ab9 */ /* 0x000fe40000000800 */
[----:B------:R-:W-:-:S04]  /*27fc0*/  IMAD.U32 R4, RZ, RZ, UR4 ;  /* 0x00000004ff047e24 */ /* 0x000fc8000f8e00ff */
[----:B-1----:R-:W-:-:S04]  /*27fd0*/  IMAD R7, R14, R4, RZ ;  /* 0x000000040e077224 */ /* 0x002fc800078e02ff */
[----:B------:R-:W-:-:S05]  /*27fe0*/  IMAD.IADD R6, R7, 0x1, R6 ;  /* 0x0000000107067824 */ /* 0x000fca00078e0206 */
[----:B------:R-:W-:-:S13]  /*27ff0*/  ISETP.GT.AND P6, PT, R6, R0, PT ;  /* 0x000000000600720c */ /* 0x000fda0003fc4270 */
[----:B------:R-:W-:Y:S05]  /*28000*/  @!P6 BRA `(.L_x_3383) ;  /* 0xfffffffc0058e947 */ /* 0x000fea000383ffff */
.L_x_3380:
        /* <DEDUP_REMOVED lines=8> */
[----:B------:R-:W-:-:S03]  /*28090*/  IADD3 R19, R12, R19, RZ ;  /* 0x000000130c137210 */ /* 0x000fc60007ffe0ff */
[----:B------:R1:W3:Y:S04]  /*280a0*/  SHFL.IDX PT, R5, R5, R12, 0x1f ;  /* 0x00001f0c05057589 */ /* 0x0002e800000e0000 */
.L_x_3724:
[----:B------:R-:W-:-:S13]  /*280b0*/  ISETP.NE.AND P0, PT, R2, RZ, PT ;  /* 0x000000ff0200720c */ /* 0x000fda0003f05270 */
[----:B------:R-:W-:Y:S05]  /*280c0*/  @!P0 BRA `(.L_x_3385) ;  /* 0x0000000000108947 */ /* 0x000fea0003800000 */
[----:B------:R-:W-:Y:S01]  /*280d0*/  UMOV UR4, 0xffffffff ;  /* 0xffffffff00047882 */ /* 0x000fe20000000000 */
[----:B-1----:R-:W-:Y:S02]  /*280e0*/  VIADD R12, R12, 0xffffffff ;  /* 0xffffffff0c0c7836 */ /* 0x002fe40000000000 */
[----:B------:R-:W-:Y:S05]  /*280f0*/  BRA.DIV UR4, `(.L_x_3386) ;  /* 0x0000009604ac7947 */ /* 0x000fea000b800000 */
[----:B------:R4:W1:Y:S02]  /*28100*/  SHFL.IDX PT, R16, R3, R12, 0x1f ;  /* 0x00001f0c03107589 */ /* 0x00086400000e0000 */
.L_x_3385:
[----:B---3--:R-:W-:Y:S01]  /*28110*/  ISETP.NE.AND P0, PT, R5, 0x1, PT ;  /* 0x000000010500780c */ /* 0x008fe20003f05270 */
[----:B-1----:R-:W-:-:S04]  /*28120*/  IMAD R16, R16, R4, R7 ;  /* 0x0000000410107224 */ /* 0x002fc800078e0207 */
[----:B------:R-:W-:-:S08]  /*28130*/  IMAD.IADD R0, R0, 0x1, -R16 ;  /* 0x0000000100007824 */ /* 0x000fd000078e0a10 */
[----:B------:R-:W-:Y:S05]  /*28140*/  @!P0 BRA `(.L_x_3387) ;  /* 0x0000000000dc8947 */ /* 0x000fea0003800000 */
[----:B--2---:R-:W-:Y:S02]  /*28150*/  IABS R4, R17 ;  /* 0x0000001100047213 */ /* 0x004fe40000000000 */
[----:B------:R-:W-:Y:S02]  /*28160*/  IABS R6, R5 ;  /* 0x0000000500067213 */ /* 0x000fe40000000000 */
[----:B------:R-:W1:Y:S08]  /*28170*/  I2F.RP R7, R4 ;  /* 0x0000000400077306 */ /* 0x000e700000209400 */
[----:B------:R-:W2:Y:S08]  /*28180*/  I2F.RP R8, R6 ;  /* 0x0000000600087306 */ /* 0x000eb00000209400 */
[----:B-1----:R-:W1:Y:S08]  /*28190*/  MUFU.RCP R7, R7 ;  /* 0x0000000700077308 */ /* 0x002e700000001000 */
[----:B--2---:R-:W-:Y:S01]  /*281a0*/  MUFU.RCP R8, R8 ;  /* 0x0000000800087308 */ /* 0x004fe20000001000 */
[----:B-1----:R-:W-:Y:S01]  /*281b0*/  VIADD R2, R7, 0xffffffe ;  /* 0x0ffffffe07027836 */ /* 0x002fe20000000000 */
[----:B------:R-:W-:-:S06]  /*281c0*/  IABS R7, R17 ;  /* 0x0000001100077213 */ /* 0x000fcc0000000000 */
[----:B0---4-:R0:W1:Y:S02]  /*281d0*/  F2I.FTZ.U32.TRUNC.NTZ R3, R2 ;  /* 0x0000000200037305 */ /* 0x011064000021f000 */
[----:B0-----:R-:W-:Y:S02]  /*281e0*/  IMAD.MOV.U32 R2, RZ, RZ, RZ ;  /* 0x000000ffff027224 */ /* 0x001fe400078e00ff */
[----:B-1----:R-:W-:-:S04]  /*281f0*/  IMAD.MOV R9, RZ, RZ, -R3 ;  /* 0x000000ffff097224 */ /* 0x002fc800078e0a03 */
[----:B------:R-:W-:-:S04]  /*28200*/  IMAD R9, R9, R4, RZ ;  /* 0x0000000409097224 */ /* 0x000fc800078e02ff */
[----:B------:R-:W-:Y:S01]  /*28210*/  IMAD.HI.U32 R3, R3, R9, R2 ;  /* 0x0000000903037227 */ /* 0x000fe200078e0002 */
[----:B------:R-:W-:-:S03]  /*28220*/  IABS R2, R0 ;  /* 0x0000000000027213 */ /* 0x000fc60000000000 */
[----:B------:R-:W-:Y:S02]  /*28230*/  IMAD.MOV R9, RZ, RZ, -R7 ;  /* 0x000000ffff097224 */ /* 0x000fe400078e0a07 */
[----:B------:R-:W-:Y:S01]  /*28240*/  IMAD.HI.U32 R7, R3, R2, RZ ;  /* 0x0000000203077227 */ /* 0x000fe200078e00ff */
[----:B------:R-:W-:-:S03]  /*28250*/  IADD3 R3, R8, 0xffffffe, RZ ;  /* 0x0ffffffe08037810 */ /* 0x000fc60007ffe0ff */
[----:B------:R-:W-:Y:S02]  /*28260*/  IMAD R9, R7, R9, R2 ;  /* 0x0000000907097224 */ /* 0x000fe400078e0202 */
[----:B------:R-:W-:Y:S01]  /*28270*/  IMAD.MOV.U32 R2, RZ, RZ, RZ ;  /* 0x000000ffff027224 */ /* 0x000fe200078e00ff */
[----:B------:R-:W0:Y:S02]  /*28280*/  F2I.FTZ.U32.TRUNC.NTZ R3, R3 ;  /* 0x0000000300037305 */ /* 0x000e24000021f000 */
[----:B------:R-:W-:-:S13]  /*28290*/  ISETP.GT.U32.AND P1, PT, R4, R9, PT ;  /* 0x000000090400720c */ /* 0x000fda0003f24070 */
[----:B------:R-:W-:Y:S02]  /*282a0*/  @!P1 IMAD.IADD R9, R9, 0x1, -R4 ;  /* 0x0000000109099824 */ /* 0x000fe400078e0a04 */
        /* <DEDUP_REMOVED lines=9> */
[----:B------:R-:W-:-:S04]  /*28340*/  IABS R2, R5 ;  /* 0x0000000500027213 */ /* 0x000fc80000000000 */
[----:B------:R-:W-:-:S07]  /*28350*/  IADD3 R2, RZ, -R2, RZ ;  /* 0x80000002ff027210 */ /* 0x000fce0007ffe0ff */
        /* <DEDUP_REMOVED lines=11> */
[----:B------:R-:W-:Y:S02]  /*28410*/  ISETP.GE.U32.AND P0, PT, R3, R6, PT ;  /* 0x000000060300720c */ /* 0x000fe40003f06070 */
[----:B------:R-:W-:-:S05]  /*28420*/  IADD3 R3, -R7, RZ, RZ ;  /* 0x000000ff07037210 */ /* 0x000fca0007ffe1ff */
[----:B------:R-:W-:-:S06]  /*28430*/  IMAD R3, R17, R3, R0 ;  /* 0x0000000311037224 */ /* 0x000fcc00078e0200 */
        /* <DEDUP_REMOVED lines=8> */
.L_x_3387:
[----:B0---4-:R-:W0:Y:S01]  /*284c0*/  LDC.64 R2, c[0x0][0xc90] ;  /* 0x00032400ff027b82 */ /* 0x011e220000000a00 */
[----:B------:R-:W-:Y:S01]  /*284d0*/  ULDC.64 UR4, c[0x0][0x208] ;  /* 0x0000820000047ab9 */ /* 0x000fe20000000a00 */
[----:B0-----:R-:W-:-:S05]  /*284e0*/  IMAD.WIDE R2, R19, 0x4, R2 ;  /* 0x0000000413027825 */ /* 0x001fca00078e0202 */
[----:B------:R0:W2:Y:S02]  /*284f0*/  LDG.E R6, desc[UR4][R2.64] ;  /* 0x0000000402067981 */ /* 0x0000a4000c1e1900 */
[----:B0-----:R-:W-:Y:S02]  /*28500*/  IMAD.MOV.U32 R2, RZ, RZ, RZ ;  /* 0x000000ffff027224 */ /* 0x001fe400078e00ff */
[----:B--2---:R-:W-:-:S05]  /*28510*/  IMAD R5, R17, R6, RZ ;  /* 0x0000000611057224 */ /* 0x004fca00078e02ff */
[----:B------:R-:W-:-:S04]  /*28520*/  IABS R7, R5 ;  /* 0x0000000500077213 */ /* 0x000fc80000000000 */
        /* <DEDUP_REMOVED lines=13> */
[----:B------:R-:W-:Y:S01]  /*28600*/  @!P1 IMAD.IADD R2, R2, 0x1, -R7 ;  /* 0x0000000102029824 */ /* 0x000fe200078e0a07 */
[----:B------:R-:W-:Y:S02]  /*28610*/  @!P1 IADD3 R9, R9, 0x1, RZ ;  /* 0x0000000109099810 */ /* 0x000fe40007ffe0ff */
        /* <DEDUP_REMOVED lines=18> */
[----:B0-----:R-:W-:Y:S01]  /*28740*/  MOV R2, RZ ;  /* 0x000000ff00027202 */ /* 0x001fe20000000f00 */
        /* <DEDUP_REMOVED lines=20> */
.L_x_3388:
[----:B------:R-:W-:-:S04]  /*28890*/  LOP3.LUT R0, RZ, R3, RZ, 0x33, !PT ;  /* 0x00000003ff007212 */ /* 0x000fc800078e33ff */
[----:B------:R-:W-:Y:S01]  /*288a0*/  IADD3 R17, R17, R0, RZ ;  /* 0x0000000011117210 */ /* 0x000fe20007ffe0ff */
[----:B------:R-:W-:Y:S06]  /*288b0*/  BRA `(.L_x_3389) ;  /* 0x00000000001c7947 */ /* 0x000fec0003800000 */
.L_x_3381:
[----:B------:R-:W-:Y:S01]  /*288c0*/  UMOV UR4, URZ ;  /* 0x0000003f00047c82 */ /* 0x000fe20008000000 */
[----:B------:R-:W-:Y:S01]  /*288d0*/  UMOV UR5, URZ ;  /* 0x0000003f00057c82 */ /* 0x000fe20008000000 */
[----:B------:R-:W-:Y:S01]  /*288e0*/  ULDC UR6, c[0x0][0xc3c] ;  /* 0x00030f0000067ab9 */ /* 0x000fe20000000800 */
[----:B------:R-:W-:Y:S02]  /*288f0*/  IMAD.MOV.U32 R16, RZ, RZ, R0 ;  /* 0x000000ffff107224 */ /* 0x000fe400078e0000 */
[----:B------:R-:W-:Y:S02]  /*28900*/  IMAD.U32 R17, RZ, RZ, UR4 ;  /* 0x00000004ff117e24 */ /* 0x000fe4000f8e00ff */
[----:B------:R-:W-:Y:S02]  /*28910*/  IMAD.U32 R18, RZ, RZ, UR5 ;  /* 0x00000005ff127e24 */ /* 0x000fe4000f8e00ff */
[----:B------:R-:W-:-:S07]  /*28920*/  IMAD.U32 R19, RZ, RZ, UR6 ;  /* 0x00000006ff137e24 */ /* 0x000fce000f8e00ff */
.L_x_3389:
[----:B------:R2:W3:Y:S01]  /*28930*/  LDL R2, [R1+0xc] ;  /* 0x00000c0001027983 */ /* 0x0004e20000100800 */
[----:B------:R-:W1:Y:S01]  /*28940*/  S2R R0, SR_TID.X ;  /* 0x0000000000007919 */ /* 0x000e620000002100 */
[----:B------:R-:W-:Y:S05]  /*28950*/  WARPSYNC.ALL ;  /* 0x0000000000007948 */ /* 0x000fea0003800000 */
[----:B-1----:R-:W-:Y:S01]  /*28960*/  LOP3.LUT R0, R0, 0x1f, RZ, 0xc0, !PT ;  /* 0x0000001f00007812 */ /* 0x002fe200078ec0ff */
[----:B------:R-:W-:Y:S03]  /*28970*/  BAR.SYNC.DEFER_BLOCKING 0x4, 0x180 ;  /* 0x0106000000007b1d */ /* 0x000fe60000010000 */
[----:B------:R-:W-:-:S13]  /*28980*/  ISETP.NE.AND P0, PT, R0, RZ, PT ;  /* 0x000000ff0000720c */ /* 0x000fda0003f05270 */
[----:B------:R-:W-:Y:S01]  /*28990*/  @!P0 MOV R0, 0x400 ;  /* 0x0000040000008802 */ /* 0x000fe20000000f00 */
[----:B---3--:R-:W1:Y:S03]  /*289a0*/  @!P0 S2R R2, SR_CgaCtaId ;  /* 0x0000000000028919 */ /* 0x008e660000008800 */
[----:B-1----:R-:W-:Y:S01]  /*289b0*/  @!P0 LEA R22, R2, R0, 0x18 ;  /* 0x0000000002168211 */ /* 0x002fe200078ec0ff */
[----:B------:R2:W-:Y:S04]  /*289c0*/  @!P0 STL [R1+0xc], R2 ;  /* 0x00000c0201008387 */ /* 0x0005e80000100800 */
[----:B------:R2:W-:Y:S01]  /*289d0*/  @!P0 STS.128 [R22+0x228d0], R16 ;  /* 0x0228d01016008388 */ /* 0x0005e20000000c00 */
[----:B------:R-:W-:Y:S06]  /*289e0*/  BAR.ARV 0x5, 0x180 ;  /* 0x0146000000007b1d */ /* 0x000fec0000002000 */
.L_x_3378:
[----:B------:R-:W-:Y:S02]  /*289f0*/  ULDC UR4, c[0x0][0xc3c] ;  /* 0x00030f0000047ab9 */ /* 0x000fe40000000800 */
[----:B0-----:R-:W-:-:S13]  /*28a00*/  ISETP.GE.AND P0, PT, R19, UR4, PT ;  /* 0x0000000413007c0c */ /* 0x001fda000bf06270 */
[----:B------:R-:W-:Y:S05]  /*28a10*/  @!P0 BRA `(.L_x_3390) ;  /* 0xffffff8800b48947 */ /* 0x000fea000383ffff */
[----:B------:R-:W-:Y:S05]  /*28a20*/  BSYNC B7 ;  /* 0x0000000000077941 */ /* 0x000fea0003800000 */
.L_x_3278:
[----:B-12---:R-:W2:Y:S01]  /*28a30*/  LDL.LU R0, [R1+0x34] ;  /* 0x0000340001007983 */ /* 0x006ea20000300800 */
[----:B------:R-:W-:Y:S01]  /*28a40*/  BSSY B0, `(.L_x_3391) ;  /* 0x000000b000007945 */ /* 0x000fe20003800000 */
[----:B------:R-:W1:Y:S01]  /*28a50*/  S2R R5, SR_CgaCtaId ;  /* 0x0000000000057919 */ /* 0x000e620000008800 */
[----:B--2---:R-:W-:-:S05]  /*28a60*/  VIADD R0, R0, 0x1 ;  /* 0x0000000100007836 */ /* 0x004fca0000000000 */
[----:B0-----:R-:W-:-:S04]  /*28a70*/  LEA.HI R2, R0, R0, RZ, 0x1 ;  /* 0x0000000000027211 */ /* 0x001fc800078f08ff */
[----:B------:R-:W-:Y:S02]  /*28a80*/  LOP3.LUT R3, R2, 0xfffffffe, RZ, 0xc0, !PT ;  /* 0xfffffffe02037812 */ /* 0x000fe400078ec0ff */
[----:B------:R-:W-:-:S03]  /*28a90*/  MOV R2, 0x400 ;  /* 0x0000040000027802 */ /* 0x000fc60000000f00 */
[----:B------:R-:W-:Y:S01]  /*28aa0*/  IMAD.IADD R0, R0, 0x1, -R3 ;  /* 0x0000000100007824 */ /* 0x000fe200078e0a03 */
[----:B-1----:R-:W-:-:S04]  /*28ab0*/  LEA R5, R5, R2, 0x18 ;  /* 0x0000000205057211 */ /* 0x002fc800078ec0ff */
[----:B------:R-:W-:-:S04]  /*28ac0*/  SHF.L.U32 R0, R0, 0x1f, RZ ;  /* 0x0000001f00007819 */ /* 0x000fc800000006ff */
[----:B------:R-:W0:Y:S02]  /*28ad0*/  SYNCS.PHASECHK.TRANS64.TRYWAIT P0, [R5+URZ+0x22820], R0 ;  /* 0x02282000050075a7 */ /* 0x000e24000800017f */
[----:B0-----:R-:W-:Y:S05]  /*28ae0*/  @!P0 BRA `(.L_x_3392) ;  /* 0x0000008c00588947 */ /* 0x001fea0003800000 */
.L_x_3727:
[----:B------:R-:W-:Y:S05]  /*28af0*/  BSYNC B0 ;  /* 0x0000000000007941 */ /* 0x000fea0003800000 */
.L_x_3391:
[----:B------:R-:W-:-:S03]  /*28b00*/  UMOV UR4, 0xffffffff ;  /* 0xffffffff00047882 */ /* 0x000fc60000000000 */
[----:B------:R-:W-:Y:S05]  /*28b10*/  BRA.DIV UR4, `(.L_x_3393) ;  /* 0x0000008e04607947 */ /* 0x000fea000b800000 */
[----:B0-----:R-:W0:Y:S02]  /*28b20*/  S2R R0, SR_TID.X ;  /* 0x0000000000007919 */ /* 0x001e240000002100 */
[----:B0-----:R-:W-:-:S04]  /*28b30*/  SHF.R.U32.HI R0, RZ, 0x5, R0 ;  /* 0x00000005ff007819 */ /* 0x001fc80000011600 */
[----:B------:R-:W-:-:S05]  /*28b40*/  LOP3.LUT R0, R0, 0x3, RZ, 0xc0, !PT ;  /* 0x0000000300007812 */ /* 0x000fca00078ec0ff */
[----:B------:R0:W1:Y:S02]  /*28b50*/  SHFL.IDX PT, R14, R0, RZ, 0x1f ;  /* 0x00001fff000e7589 */ /* 0x00006400000e0000 */
.L_x_3730:
[----:B-1----:R-:W-:-:S13]  /*28b60*/  ISETP.NE.AND P0, PT, R14, RZ, PT ;  /* 0x000000ff0e00720c */ /* 0x002fda0003f05270 */
[----:B------:R-:W-:Y:S05]  /*28b70*/  @P0 BRA `(.L_x_3076) ;  /* 0x0000000000b00947 */ /* 0x000fea0003800000 */
[----:B------:R-:W-:-:S03]  /*28b80*/  UMOV UR4, 0xffffffff ;  /* 0xffffffff00047882 */ /* 0x000fc60000000000 */
[----:B------:R-:W-:Y:S05]  /*28b90*/  BRA.DIV UR4, `(.L_x_3394) ;  /* 0x0000008e04747947 */ /* 0x000fea000b800000 */
[----:B------:R-:W-:-:S13]  /*28ba0*/  ELECT P6, URZ, PT ;  /* 0x00000000003f782f */ /* 0x000fda00038c0000 */
.L_x_3733:
[----:B------:R-:W-:Y:S05]  /*28bb0*/  @!P6 BRA `(.L_x_3076) ;  /* 0x0000000000a0e947 */ /* 0x000fea0003800000 */
[----:B0-----:R-:W2:Y:S02]  /*28bc0*/  LDL R0, [R1+0x44] ;  /* 0x0000440001007983 */ /* 0x001ea40000100800 */
[----:B--2---:R-:W-:-:S13]  /*28bd0*/  R2UR UR4, R0 ;  /* 0x00000000000472ca */ /* 0x004fda00000e0000 */
[----:B------:R-:W-:-:S06]  /*28be0*/  ULOP3.LUT UR4, UR4, 0x2, URZ, 0xfc, !UPT ;  /* 0x0000000204047892 */ /* 0x000fcc000f8efc3f */
[----:B------:R-:W-:-:S04]  /*28bf0*/  MOV R0, UR4 ;  /* 0x0000000400007c02 */ /* 0x000fc80008000f00 */
[----:B------:R-:W-:-:S13]  /*28c00*/  ISETP.NE.AND P0, PT, R0, 0x3, PT ;  /* 0x000000030000780c */ /* 0x000fda0003f05270 */
[----:B------:R-:W-:Y:S05]  /*28c10*/  @!P0 BRA `(.L_x_3395) ;  /* 0x0000000000048947 */ /* 0x000fea0003800000 */
[----:B------:R-:W-:Y:S01]  /*28c20*/  BPT.TRAP 0x1 ;  /* 0x000000040000795c */ /* 0x000fe20000300000 */
.L_x_3395:
[C---:B------:R-:W-:Y:S01]  /*28c30*/  IMAD R3, R30.reuse, 0x8, R5 ;  /* 0x000000081e037824 */ /* 0x040fe200078e0205 */
[----:B------:R-:W-:Y:S01]  /*28c40*/  SHF.L.U32 R2, R35, 0x1f, RZ ;  /* 0x0000001f23027819 */ /* 0x000fe200000006ff */
[----:B------:R-:W-:-:S03]  /*28c50*/  VIADD R30, R30, 0x1 ;  /* 0x000000011e1e7836 */ /* 0x000fc60000000000 */
[----:B------:R-:W0:Y:S02]  /*28c60*/  SYNCS.PHASECHK.TRANS64.TRYWAIT P1, [R3+URZ+0x22840], R2 ;  /* 0x02284002030075a7 */ /* 0x000e24000802017f */
[----:B------:R-:W-:-:S04]  /*28c70*/  ISETP.NE.AND P2, PT, R30, 0x2, PT ;  /* 0x000000021e00780c */ /* 0x000fc80003f45270 */
[----:B------:R-:W-:Y:S01]  /*28c80*/  SEL R0, RZ, 0x1, P2 ;  /* 0x00000001ff007807 */ /* 0x000fe20001000000 */
[----:B0-----:R-:W-:Y:S08]  /*28c90*/  @!P1 BRA `(.L_x_3396) ;  /* 0x0000008c00549947 */ /* 0x001ff00003800000 */
.L_x_3734:
[----:B------:R-:W-:Y:S02]  /*28ca0*/  SEL R30, R30, RZ, P2 ;  /* 0x000000ff1e1e7207 */ /* 0x000fe40001000000 */
[----:B------:R-:W-:Y:S01]  /*28cb0*/  LOP3.LUT R0, R35, R0, RZ, 0x3c, !PT ;  /* 0x0000000023007212 */ /* 0x000fe200078e3cff */
[----:B------:R-:W-:Y:S06]  /*28cc0*/  @!P0 BRA `(.L_x_3397) ;  /* 0x0000000000048947 */ /* 0x000fec0003800000 */
[----:B------:R-:W-:Y:S01]  /*28cd0*/  BPT.TRAP 0x1 ;  /* 0x000000040000795c */ /* 0x000fe20000300000 */
.L_x_3397:
[----:B------:R-:W-:Y:S01]  /*28ce0*/  IMAD R5, R30, 0x8, R5 ;  /* 0x000000081e057824 */ /* 0x000fe200078e0205 */
[----:B------:R-:W-:-:S04]  /*28cf0*/  SHF.L.U32 R0, R0, 0x1f, RZ ;  /* 0x0000001f00007819 */ /* 0x000fc800000006ff */
[----:B------:R-:W1:Y:S02]  /*28d00*/  SYNCS.PHASECHK.TRANS64.TRYWAIT P1, [R5+URZ+0x22840], R0 ;  /* 0x02284000050075a7 */ /* 0x000e64000802017f */
[----:B-1----:R-:W-:Y:S05]  /*28d10*/  @!P1 BRA `(.L_x_3398) ;  /* 0x0000008c00489947 */ /* 0x002fea0003800000 */
.L_x_3735:
[----:B------:R-:W-:Y:S05]  /*28d20*/  @!P0 BRA `(.L_x_3399) ;  /* 0x0000000000048947 */ /* 0x000fea0003800000 */
[----:B------:R-:W-:Y:S01]  /*28d30*/  BPT.TRAP 0x1 ;  /* 0x000000040000795c */ /* 0x000fe20000300000 */
.L_x_3399:
[----:B------:R-:W2:Y:S02]  /*28d40*/  SYNCS.PHASECHK.TRANS64.TRYWAIT P1, [R3+URZ+0x22860], R2 ;  /* 0x02286002030075a7 */ /* 0x000ea4000802017f */
[----:B--2---:R-:W-:Y:S05]  /*28d50*/  @!P1 BRA `(.L_x_3400) ;  /* 0x0000008c004c9947 */ /* 0x004fea0003800000 */
.L_x_3736:
[----:B------:R-:W-:Y:S05]  /*28d60*/  @!P0 BRA `(.L_x_3401) ;  /* 0x0000000000048947 */ /* 0x000fea0003800000 */
[----:B------:R-:W-:Y:S01]  /*28d70*/  BPT.TRAP 0x1 ;  /* 0x000000040000795c */ /* 0x000fe20000300000 */
.L_x_3401:
[----:B------:R-:W3:Y:S02]  /*28d80*/  SYNCS.PHASECHK.TRANS64.TRYWAIT P1, [R5+URZ+0x22860], R0 ;  /* 0x02286000050075a7 */ /* 0x000ee4000802017f */
[----:B---3--:R-:W-:Y:S05]  /*28d90*/  @!P1 BRA `(.L_x_3402) ;  /* 0x0000008c00509947 */ /* 0x008fea0003800000 */
.L_x_3737:
[----:B------:R-:W-:Y:S05]  /*28da0*/  @!P0 BRA `(.L_x_3403) ;  /* 0x0000000000048947 */ /* 0x000fea0003800000 */
[----:B------:R-:W-:Y:S01]  /*28db0*/  BPT.TRAP 0x1 ;  /* 0x000000040000795c */ /* 0x000fe20000300000 */
.L_x_3403:
[----:B------:R-:W4:Y:S02]  /*28dc0*/  SYNCS.PHASECHK.TRANS64.TRYWAIT P1, [R3+URZ+0x22880], R2 ;  /* 0x02288002030075a7 */ /* 0x000f24000802017f */
[----:B----4-:R-:W-:Y:S05]  /*28dd0*/  @!P1 BRA `(.L_x_3404) ;  /* 0x0000008c00549947 */ /* 0x010fea0003800000 */
.L_x_3738:
[----:B------:R-:W-:Y:S05]  /*28de0*/  @!P0 BRA `(.L_x_3405) ;  /* 0x0000000000048947 */ /* 0x000fea0003800000 */
[----:B------:R-:W-:Y:S01]  /*28df0*/  BPT.TRAP 0x1 ;  /* 0x000000040000795c */ /* 0x000fe20000300000 */
.L_x_3405:
[----:B------:R0:W0:Y:S02]  /*28e00*/  SYNCS.PHASECHK.TRANS64.TRYWAIT P0, [R5+URZ+0x22880], R0 ;  /* 0x02288000050075a7 */ /* 0x000024000800017f */
[----:B0-----:R-:W-:Y:S05]  /*28e10*/  @!P0 NANOSLEEP.SYNCS 0x989680 ;  /* 0x009896800000895d */ /* 0x001fea0003900000 */
[----:B------:R-:W0:Y:S02]  /*28e20*/  @!P0 SYNCS.PHASECHK.TRANS64 P0, [R5+URZ+0x22880], R0 ;  /* 0x02288000050085a7 */ /* 0x000e24000800007f */
[----:B0-----:R-:W-:Y:S05]  /*28e30*/  @!P0 BRA `(.L_x_3405) ;  /* 0xfffffffc00f08947 */ /* 0x001fea000383ffff */
.L_x_3076:
[----:B------:R-:W-:Y:S05]  /*28e40*/  BSYNC B8 ;  /* 0x0000000000087941 */ /* 0x000fea0003800000 */
.L_x_3073:
[----:B------:R-:W-:Y:S05]  /*28e50*/  EXIT ;  /* 0x000000000000794d */ /* 0x000fea0003800000 */
.L_x_3098:
[----:B0-----:R0:W1:Y:S02]  /*28e60*/  SYNCS.PHASECHK.TRANS64.TRYWAIT P6, [R86+URZ+0x22890], R98 ;  /* 0x02289062560075a7 */ /* 0x00106400080c017f */
[----:B-1----:R-:W-:Y:S05]  /*28e70*/  @!P6 NANOSLEEP.SYNCS 0x989680 ;  /* 0x009896800000e95d */ /* 0x002fea0003900000 */
[----:B------:R-:W1:Y:S02]  /*28e80*/  @!P6 SYNCS.PHASECHK.TRANS64 P6, [R86+URZ+0x22890], R98 ;  /* 0x022890625600e5a7 */ /* 0x000e6400080c007f */
[----:B-1----:R-:W-:Y:S05]  /*28e90*/  @!P6 BRA `(.L_x_3098) ;  /* 0xfffffffc00f0e947 */ /* 0x002fea000383ffff */
[----:B------:R-:W-:Y:S05]  /*28ea0*/  BRA `(.L_x_3406) ;  /* 0xfffffda000587947 */ /* 0x000fea000383ffff */
.L_x_3099:
[----:B------:R-:W-:Y:S01]  /*28eb0*/  BSSY B1, `(.L_x_3407) ;  /* 0x0000008000017945 */ /* 0x000fe20003800000 */
[----:B------:R-:W-:Y:S01]  /*28ec0*/  IMAD.MOV.U32 R13, RZ, RZ, R101 ;  /* 0x000000ffff0d7224 */ /* 0x000fe200078e0065 */
[----:B------:R-:W-:Y:S01]  /*28ed0*/  MOV R15, 0xffffffff ;  /* 0xffffffff000f7802 */ /* 0x000fe20000000f00 */
[----:B------:R-:W-:Y:S02]  /*28ee0*/  IMAD.MOV.U32 R12, RZ, RZ, RZ ;  /* 0x000000ffff0c7224 */ /* 0x000fe400078e00ff */
[----:B------:R-:W-:-:S07]  /*28ef0*/  IMAD.MOV.U32 R11, RZ, RZ, 0x1c1f ;  /* 0x00001c1fff0b7424 */ /* 0x000fce00078e00ff */
[----:B0-----:R-:W-:Y:S05]  /*28f00*/  WARPSYNC.COLLECTIVE R15, `(.L_x_3408) ;  /* 0x000000000f087348 */ /* 0x001fea0003c00000 */
[----:B------:R1:W2:Y:S02]  /*28f10*/  SHFL.IDX P6, R14, R13, R12, R11 ;  /* 0x0000000c0d0e7389 */ /* 0x0002a400000c000b */
[----:B012---:R-:W-:Y:S01]  /*28f20*/  ENDCOLLECTIVE ;  /* 0x000000000000791b */ /* 0x007fe20003800000 */
.L_x_3408:
[----:B------:R-:W-:Y:S05]  /*28f30*/  BSYNC B1 ;  /* 0x0000000000017941 */ /* 0x000fea0003800000 */
.L_x_3407:
        /* <DEDUP_REMOVED lines=8> */
.L_x_3409:
[----:B------:R-:W-:Y:S05]  /*28fc0*/  BRA `(.L_x_3410) ;  /* 0xfffffda000247947 */ /* 0x000fea000383ffff */
.L_x_3108:
[----:B------:R-:W-:Y:S01]  /*28fd0*/  BSSY B1, `(.L_x_3411) ;  /* 0x0000008000017945 */ /* 0x000fe20003800000 */
[----:B------:R-:W-:Y:S01]  /*28fe0*/  IMAD.MOV.U32 R13, RZ, RZ, R101 ;  /* 0x000000ffff0d7224 */ /* 0x000fe200078e0065 */
[----:B------:R-:W-:Y:S01]  /*28ff0*/  MOV R12, 0x1 ;  /* 0x00000001000c7802 */ /* 0x000fe20000000f00 */
[----:B0---4-:R-:W-:Y:S02]  /*29000*/  IMAD.MOV.U32 R11, RZ, RZ, 0x1c1f ;  /* 0x00001c1fff0b7424 */ /* 0x011fe400078e00ff */
[----:B------:R-:W-:-:S07]  /*29010*/  IMAD.MOV.U32 R15, RZ, RZ, -0x1 ;  /* 0xffffffffff0f7424 */ /* 0x000fce00078e00ff */
[----:B-123--:R-:W-:Y:S05]  /*29020*/  WARPSYNC.COLLECTIVE R15, `(.L_x_3412) ;  /* 0x000000000f087348 */ /* 0x00efea0003c00000 */
[----:B---3--:R0:W3:Y:S02]  /*29030*/  SHFL.IDX P6, R14, R13, R12, R11 ;  /* 0x0000000c0d0e7389 */ /* 0x0080e400000c000b */
[----:B0123--:R-:W-:Y:S01]  /*29040*/  ENDCOLLECTIVE ;  /* 0x000000000000791b */ /* 0x00ffe20003800000 */
.L_x_3412:
[----:B------:R-:W-:Y:S05]  /*29050*/  BSYNC B1 ;  /* 0x0000000000017941 */ /* 0x000fea0003800000 */
.L_x_3411:
[----:B------:R-:W-:Y:S01]  /*29060*/  IMAD.MOV.U32 R13, RZ, RZ, R100 ;  /* 0x000000ffff0d7224 */ /* 0x000fe200078e0064 */
[----:B------:R-:W-:Y:S01]  /*29070*/  MOV R15, 0xffffffff ;  /* 0xffffffff000f7802 */ /* 0x000fe20000000f00 */
[----:B------:R-:W-:Y:S02]  /*29080*/  IMAD.MOV.U32 R12, RZ, RZ, 0x1 ;  /* 0x00000001ff0c7424 */ /* 0x000fe400078e00ff */
[----:B------:R-:W-:Y:S02]  /*29090*/  IMAD.MOV.U32 R11, RZ, RZ, 0x1c1f ;  /* 0x00001c1fff0b7424 */ /* 0x000fe400078e00ff */
[----:B------:R-:W-:-:S07]  /*290a0*/  IMAD.MOV.U32 R43, RZ, RZ, R14 ;  /* 0x000000ffff2b7224 */ /* 0x000fce00078e000e */
[----:B------:R-:W-:Y:S05]  /*290b0*/  WARPSYNC.COLLECTIVE R15, `(.L_x_3413) ;  /* 0x000000000f087348 */ /* 0x000fea0003c00000 */
[----:B------:R0:W1:Y:S02]  /*290c0*/  SHFL.IDX P6, R14, R13, R12, R11 ;  /* 0x0000000c0d0e7389 */ /* 0x00006400000c000b */
[----:B01----:R-:W-:Y:S01]  /*290d0*/  ENDCOLLECTIVE ;  /* 0x000000000000791b */ /* 0x003fe20003800000 */
.L_x_3413:
[----:B------:R-:W-:Y:S05]  /*290e0*/  BRA `(.L_x_3414) ;  /* 0xfffffdac008c7947 */ /* 0x000fea000383ffff */
.L_x_3117:
        /* <DEDUP_REMOVED lines=8> */
.L_x_3416:
[----:B------:R-:W-:Y:S05]  /*29170*/  BSYNC B1 ;  /* 0x0000000000017941 */ /* 0x000fea0003800000 */
.L_x_3415:
        /* <DEDUP_REMOVED lines=8> */
.L_x_3417:
[----:B------:R-:W-:Y:S05]  /*29200*/  BRA `(.L_x_3418) ;  /* 0xfffffdb800f47947 */ /* 0x000fea000383ffff */
.L_x_3127:
[----:B-1----:R1:W2:Y:S02]  /*29210*/  SYNCS.PHASECHK.TRANS64.TRYWAIT P3, [R86+URZ+0x22890], R98 ;  /* 0x02289062560075a7 */ /* 0x0022a4000806017f */
[----:B--2---:R-:W-:Y:S05]  /*29220*/  @!P3 NANOSLEEP.SYNCS 0x989680 ;  /* 0x009896800000b95d */ /* 0x004fea0003900000 */
[----:B------:R-:W2:Y:S02]  /*29230*/  @!P3 SYNCS.PHASECHK.TRANS64 P3, [R86+URZ+0x22890], R98 ;  /* 0x022890625600b5a7 */ /* 0x000ea4000806007f */
[----:B--2---:R-:W-:Y:S05]  /*29240*/  @!P3 BRA `(.L_x_3127) ;  /* 0xfffffffc00f0b947 */ /* 0x004fea000383ffff */
[----:B------:R-:W-:Y:S05]  /*29250*/  BRA `(.L_x_3419) ;  /* 0xfffffdcc00c07947 */ /* 0x000fea000383ffff */
.L_x_3128:
        /* <DEDUP_REMOVED lines=8> */
.L_x_3421:
[----:B------:R-:W-:Y:S05]  /*292e0*/  BSYNC B1 ;  /* 0x0000000000017941 */ /* 0x000fea0003800000 */
.L_x_3420:
[----:B------:R-:W-:Y:S01]  /*292f0*/  IMAD.MOV.U32 R13, RZ, RZ, R100 ;  /* 0x000000ffff0d7224 */ /* 0x000fe200078e0064 */
[----:B------:R-:W-:Y:S01]  /*29300*/  MOV R103, R14 ;  /* 0x0000000e00677202 */ /* 0x000fe20000000f00 */
[----:B------:R-:W-:Y:S02]  /*29310*/  IMAD.MOV.U32 R12, RZ, RZ, RZ ;  /* 0x000000ffff0c7224 */ /* 0x000fe400078e00ff */
[----:B------:R-:W-:Y:S02]  /*29320*/  IMAD.MOV.U32 R11, RZ, RZ, 0x1c1f ;  /* 0x00001c1fff0b7424 */ /* 0x000fe400078e00ff */
[----:B------:R-:W-:-:S07]  /*29330*/  IMAD.MOV.U32 R15, RZ, RZ, -0x1 ;  /* 0xffffffffff0f7424 */ /* 0x000fce00078e00ff */
[----:B------:R-:W-:Y:S05]  /*29340*/  WARPSYNC.COLLECTIVE R15, `(.L_x_3422) ;  /* 0x000000000f087348 */ /* 0x000fea0003c00000 */
[----:B------:R0:W1:Y:S02]  /*29350*/  SHFL.IDX P6, R14, R13, R12, R11 ;  /* 0x0000000c0d0e7389 */ /* 0x00006400000c000b */
[----:B01----:R-:W-:Y:S01]  /*29360*/  ENDCOLLECTIVE ;  /* 0x000000000000791b */ /* 0x003fe20003800000 */
.L_x_3422:
[----:B------:R-:W-:Y:S01]  /*29370*/  IMAD.MOV.U32 R105, RZ, RZ, R14 ;  /* 0x000000ffff697224 */ /* 0x000fe200078e000e */
[----:B------:R-:W-:Y:S06]  /*29380*/  BRA `(.L_x_3423) ;  /* 0xfffffdcc008c7947 */ /* 0x000fec000383ffff */
.L_x_3133:
        /* <DEDUP_REMOVED lines=8> */
.L_x_3425:
[----:B------:R-:W-:Y:S05]  /*29410*/  BSYNC B1 ;  /* 0x0000000000017941 */ /* 0x000fea0003800000 */
.L_x_3424:
        /* <DEDUP_REMOVED lines=8> */
.L_x_3426:
[----:B------:R-:W-:Y:S05]  /*294a0*/  BRA `(.L_x_3427) ;  /* 0xfffffddc00007947 */ /* 0x000fea000383ffff */
.L_x_3138:
        /* <DEDUP_REMOVED lines=8> */
.L_x_3429:
[----:B------:R-:W-:Y:S05]  /*29530*/  BSYNC B1 ;  /* 0x0000000000017941 */ /* 0x000fea0003800000 */
.L_x_3428:
        /* <DEDUP_REMOVED lines=8> */
.L_x_3430:
[----:B------:R-:W-:Y:S05]  /*295c0*/  BRA `(.L_x_3431) ;  /* 0xfffffde800947947 */ /* 0x000fea000383ffff */
.L_x_3143:
[----:B0-----:R0:W1:Y:S02]  /*295d0*/  SYNCS.PHASECHK.TRANS64.TRYWAIT P2, [R86+URZ+0x22890], R98 ;  /* 0x02289062560075a7 */ /* 0x001064000804017f */
[----:B-1----:R-:W-:Y:S05]  /*295e0*/  @!P2 NANOSLEEP.SYNCS 0x989680 ;  /* 0x009896800000a95d */ /* 0x002fea0003900000 */
[----:B------:R-:W1:Y:S02]  /*295f0*/  @!P2 SYNCS.PHASECHK.TRANS64 P2, [R86+URZ+0x22890], R98 ;  /* 0x022890625600a5a7 */ /* 0x000e64000804007f */
[----:B-1----:R-:W-:Y:S05]  /*29600*/  @!P2 BRA `(.L_x_3143) ;  /* 0xfffffffc00f0a947 */ /* 0x002fea000383ffff */
[----:B------:R-:W-:Y:S05]  /*29610*/  BRA `(.L_x_3432) ;  /* 0xfffffdf8007c7947 */ /* 0x000fea000383ffff */
.L_x_3144:
        /* <DEDUP_REMOVED lines=8> */
.L_x_3434:
[----:B------:R-:W-:Y:S05]  /*296a0*/  BSYNC B1 ;  /* 0x0000000000017941 */ /* 0x000fea0003800000 */
.L_x_3433:
        /* <DEDUP_REMOVED lines=8> */
.L_x_3435:
[----:B------:R-:W-:Y:S05]  /*29730*/  BRA `(.L_x_3436) ;  /* 0xfffffdf8009c7947 */ /* 0x000fea000383ffff */
.L_x_3147:
        /* <DEDUP_REMOVED lines=8> */
.L_x_3438:
[----:B------:R-:W-:Y:S05]  /*297c0*/  BSYNC B1 ;  /* 0x0000000000017941 */ /* 0x000fea0003800000 */
.L_x_3437:
        /* <DEDUP_REMOVED lines=8> */
.L_x_3439:
[----:B------:R-:W-:Y:S05]  /*29850*/  BRA `(.L_x_3440) ;  /* 0xfffffdf800a07947 */ /* 0x000fea000383ffff */
.L_x_3150:
[----:B------:R-:W-:Y:S01]  /*29860*/  BSSY B1, `(.L_x_3441) ;  /* 0x0000008000017945 */ /* 0x000fe20003800000 */
[----:B------:R-:W-:Y:S01]  /*29870*/  MOV R13, R29 ;  /* 0x0000001d000d7202 */ /* 0x000fe20000000f00 */
[----:B------:R-:W-:Y:S02]  /*29880*/  IMAD.MOV.U32 R12, RZ, RZ, 0x2 ;  /* 0x00000002ff0c7424 */ /* 0x000fe400078e00ff */
[----:B------:R-:W-:Y:S02]  /*29890*/  IMAD.MOV.U32 R11, RZ, RZ, 0x1c1f ;  /* 0x00001c1fff0b7424 */ /* 0x000fe400078e00ff */
[----:B------:R-:W-:-:S07]  /*298a0*/  IMAD.MOV.U32 R15, RZ, RZ, -0x1 ;  /* 0xffffffffff0f7424 */ /* 0x000fce00078e00ff */
[----:B01234-:R-:W-:Y:S05]  /*298b0*/  WARPSYNC.COLLECTIVE R15, `(.L_x_3442) ;  /* 0x000000000f087348 */ /* 0x01ffea0003c00000 */
[----:B---3--:R3:W0:Y:S02]  /*298c0*/  SHFL.IDX P6, R14, R13, R12, R11 ;  /* 0x0000000c0d0e7389 */ /* 0x00862400000c000b */
[----:B01234-:R-:W-:Y:S01]  /*298d0*/  ENDCOLLECTIVE ;  /* 0x000000000000791b */ /* 0x01ffe20003800000 */
.L_x_3442:
[----:B------:R-:W-:Y:S05]  /*298e0*/  BSYNC B1 ;  /* 0x0000000000017941 */ /* 0x000fea0003800000 */
.L_x_3441:
        /* <DEDUP_REMOVED lines=8> */
.L_x_3443:
[----:B------:R-:W-:Y:S05]  /*29970*/  BRA `(.L_x_3444) ;  /* 0xfffffdf800a87947 */ /* 0x000fea000383ffff */
.L_x_3154:
[----:B------:R0:W0:Y:S02]  /*29980*/  SYNCS.PHASECHK.TRANS64.TRYWAIT P3, [R86+URZ+0x228b0], R98 ;  /* 0x0228b062560075a7 */ /* 0x000024000806017f */
[----:B0-----:R-:W-:Y:S05]  /*29990*/  @!P3 NANOSLEEP.SYNCS 0x989680 ;  /* 0x009896800000b95d */ /* 0x001fea0003900000 */
[----:B------:R-:W0:Y:S02]  /*299a0*/  @!P3 SYNCS.PHASECHK.TRANS64 P3, [R86+URZ+0x228b0], R98 ;  /* 0x0228b0625600b5a7 */ /* 0x000e24000806007f */
[----:B0-----:R-:W-:Y:S05]  /*299b0*/  @!P3 BRA `(.L_x_3154) ;  /* 0xfffffffc00f0b947 */ /* 0x001fea000383ffff */
[----:B------:R-:W-:Y:S05]  /*299c0*/  BRA `(.L_x_3445) ;  /* 0xfffffdfc00207947 */ /* 0x000fea000383ffff */
.L_x_3166:
[----:B------:R-:W1:Y:S01]  /*299d0*/  S2R R4, SR_TID.X ;  /* 0x0000000000047919 */ /* 0x000e620000002100 */
[----:B------:R-:W-:Y:S01]  /*299e0*/  BSSY B0, `(.L_x_3446) ;  /* 0x000000c000007945 */ /* 0x000fe20003800000 */
[----:B------:R-:W-:Y:S02]  /*299f0*/  IMAD.MOV.U32 R12, RZ, RZ, RZ ;  /* 0x000000ffff0c7224 */ /* 0x000fe400078e00ff */
[----:B------:R-:W-:Y:S02]  /*29a00*/  IMAD.MOV.U32 R11, RZ, RZ, 0x1f ;  /* 0x0000001fff0b7424 */ /* 0x000fe400078e00ff */
[----:B------:R-:W-:Y:S02]  /*29a10*/  IMAD.MOV.U32 R15, RZ, RZ, -0x1 ;  /* 0xffffffffff0f7424 */ /* 0x000fe400078e00ff */
[----:B-1----:R-:W-:-:S05]  /*29a20*/  VIADD R5, R4, 0xffffff80 ;  /* 0xffffff8004057836 */ /* 0x002fca0000000000 */
[----:B------:R-:W-:-:S04]  /*29a30*/  SHF.R.S32.HI R4, RZ, 0x1f, R5 ;  /* 0x0000001fff047819 */ /* 0x000fc80000011405 */
[----:B------:R-:W-:-:S04]  /*29a40*/  LEA.HI R4, R4, R5, RZ, 0x7 ;  /* 0x0000000504047211 */ /* 0x000fc800078f38ff */
[----:B------:R-:W-:-:S05]  /*29a50*/  SHF.R.S32.HI R4, RZ, 0x7, R4 ;  /* 0x00000007ff047819 */ /* 0x000fca0000011404 */
[----:B0-----:R-:W-:-:S07]  /*29a60*/  IMAD.MOV.U32 R13, RZ, RZ, R4 ;  /* 0x000000ffff0d7224 */ /* 0x001fce00078e0004 */
[----:B-----5:R-:W-:Y:S05]  /*29a70*/  WARPSYNC.COLLECTIVE R15, `(.L_x_3447) ;  /* 0x000000000f087348 */ /* 0x020fea0003c00000 */
[----:B------:R0:W1:Y:S02]  /*29a80*/  SHFL.IDX P6, R14, R13, R12, R11 ;  /* 0x0000000c0d0e7389 */ /* 0x00006400000c000b */
[----:B01---5:R-:W-:Y:S01]  /*29a90*/  ENDCOLLECTIVE ;  /* 0x000000000000791b */ /* 0x023fe20003800000 */
.L_x_3447:
[----:B------:R-:W-:Y:S05]  /*29aa0*/  BSYNC B0 ;  /* 0x0000000000007941 */ /* 0x000fea0003800000 */
.L_x_3446:
[----:B------:R-:W-:Y:S01]  /*29ab0*/  MOV R196, R14 ;  /* 0x0000000e00c47202 */ /* 0x000fe20000000f00 */
[----:B------:R-:W-:Y:S06]  /*29ac0*/  BRA `(.L_x_3448) ;  /* 0xfffffe0800047947 */ /* 0x000fec000383ffff */
.L_x_3178:
        /* <DEDUP_REMOVED lines=8> */
.L_x_3450:
[----:B------:R-:W-:Y:S05]  /*29b50*/  BSYNC B1 ;  /* 0x0000000000017941 */ /* 0x000fea0003800000 */
.L_x_3449:
        /* <DEDUP_REMOVED lines=8> */
.L_x_3451:
[----:B------:R-:W-:Y:S02]  /*29be0*/  IMAD.MOV.U32 R13, RZ, RZ, R8 ;  /* 0x000000ffff0d7224 */ /* 0x000fe400078e0008 */
[----:B------:R-:W-:-:S07]  /*29bf0*/  IMAD.MOV.U32 R3, RZ, RZ, R14 ;  /* 0x000000ffff037224 */ /* 0x000fce00078e000e */
[----:B------:R-:W-:Y:S05]  /*29c00*/  WARPSYNC.COLLECTIVE R15, `(.L_x_3452) ;  /* 0x000000000f087348 */ /* 0x000fea0003c00000 */
[----:B------:R0:W1:Y:S02]  /*29c10*/  SHFL.IDX P6, R14, R13, R12, R11 ;  /* 0x0000000c0d0e7389 */ /* 0x00006400000c000b */
[----:B01----:R-:W-:Y:S01]  /*29c20*/  ENDCOLLECTIVE ;  /* 0x000000000000791b */ /* 0x003fe20003800000 */
.L_x_3452:
[----:B------:R-:W-:Y:S02]  /*29c30*/  IMAD.MOV.U32 R13, RZ, RZ, R7 ;  /* 0x000000ffff0d7224 */ /* 0x000fe400078e0007 */
[----:B------:R-:W-:-:S07]  /*29c40*/  IMAD.MOV.U32 R4, RZ, RZ, R14 ;  /* 0x000000ffff047224 */ /* 0x000fce00078e000e */
[----:B------:R-:W-:Y:S05]  /*29c50*/  WARPSYNC.COLLECTIVE R15, `(.L_x_3453) ;  /* 0x000000000f087348 */ /* 0x000fea0003c00000 */
[----:B------:R0:W1:Y:S02]  /*29c60*/  SHFL.IDX P6, R14, R13, R12, R11 ;  /* 0x0000000c0d0e7389 */ /* 0x00006400000c000b */
[----:B01----:R-:W-:Y:S01]  /*29c70*/  ENDCOLLECTIVE ;  /* 0x000000000000791b */ /* 0x003fe20003800000 */
.L_x_3453:
[----:B------:R-:W-:Y:S05]  /*29c80*/  BRA `(.L_x_3454) ;  /* 0xfffffe1000087947 */ /* 0x000fea000383ffff */
.L_x_3181:
[----:B------:R-:W-:Y:S01]  /*29c90*/  BSSY B1, `(.L_x_3455) ;  /* 0x0000008000017945 */ /* 0x000fe20003800000 */
[----:B------:R-:W-:Y:S01]  /*29ca0*/  MOV R13, R6 ;  /* 0x00000006000d7202 */ /* 0x000fe20000000f00 */
[----:B------:R-:W-:Y:S02]  /*29cb0*/  IMAD.MOV.U32 R12, RZ, RZ, 0x1 ;  /* 0x00000001ff0c7424 */ /* 0x000fe400078e00ff */
[----:B------:R-:W-:Y:S02]  /*29cc0*/  IMAD.MOV.U32 R11, RZ, RZ, 0x1c1f ;  /* 0x00001c1fff0b7424 */ /* 0x000fe400078e00ff */
[----:B------:R-:W-:-:S07]  /*29cd0*/  IMAD.MOV.U32 R15, RZ, RZ, -0x1 ;  /* 0xffffffffff0f7424 */ /* 0x000fce00078e00ff */
[----:B0-2345:R-:W-:Y:S05]  /*29ce0*/  WARPSYNC.COLLECTIVE R15, `(.L_x_3456) ;  /* 0x000000000f087348 */ /* 0x03dfea0003c00000 */
[----:B----4-:R1:W4:Y:S02]  /*29cf0*/  SHFL.IDX P6, R14, R13, R12, R11 ;  /* 0x0000000c0d0e7389 */ /* 0x01032400000c000b */
[----:B012345:R-:W-:Y:S01]  /*29d00*/  ENDCOLLECTIVE ;  /* 0x000000000000791b */ /* 0x03ffe20003800000 */
.L_x_3456:
[----:B------:R-:W-:Y:S05]  /*29d10*/  BSYNC B1 ;  /* 0x0000000000017941 */ /* 0x000fea0003800000 */
.L_x_3455:
        /* <DEDUP_REMOVED lines=8> */
.L_x_3457:
[----:B------:R-:W-:Y:S02]  /*29da0*/  IMAD.MOV.U32 R13, RZ, RZ, R8 ;  /* 0x000000ffff0d7224 */ /* 0x000fe400078e0008 */
[----:B------:R-:W-:-:S07]  /*29db0*/  IMAD.MOV.U32 R3, RZ, RZ, R14 ;  /* 0x000000ffff037224 */ /* 0x000fce00078e000e */
[----:B------:R-:W-:Y:S05]  /*29dc0*/  WARPSYNC.COLLECTIVE R15, `(.L_x_3458) ;  /* 0x000000000f087348 */ /* 0x000fea0003c00000 */
[----:B------:R0:W1:Y:S02]  /*29dd0*/  SHFL.IDX P6, R14, R13, R12, R11 ;  /* 0x0000000c0d0e7389 */ /* 0x00006400000c000b */
[----:B01----:R-:W-:Y:S01]  /*29de0*/  ENDCOLLECTIVE ;  /* 0x000000000000791b */ /* 0x003fe20003800000 */
.L_x_3458:
[----:B------:R-:W-:Y:S02]  /*29df0*/  IMAD.MOV.U32 R13, RZ, RZ, R7 ;  /* 0x000000ffff0d7224 */ /* 0x000fe400078e0007 */
[----:B------:R-:W-:-:S07]  /*29e00*/  IMAD.MOV.U32 R4, RZ, RZ, R14 ;  /* 0x000000ffff047224 */ /* 0x000fce00078e000e */
[----:B------:R-:W-:Y:S05]  /*29e10*/  WARPSYNC.COLLECTIVE R15, `(.L_x_3459) ;  /* 0x000000000f087348 */ /* 0x000fea0003c00000 */
[----:B------:R0:W1:Y:S02]  /*29e20*/  SHFL.IDX P6, R14, R13, R12, R11 ;  /* 0x0000000c0d0e7389 */ /* 0x00006400000c000b */
[----:B01----:R-:W-:Y:S01]  /*29e30*/  ENDCOLLECTIVE ;  /* 0x000000000000791b */ /* 0x003fe20003800000 */
.L_x_3459:
[----:B------:R-:W-:Y:S05]  /*29e40*/  BRA `(.L_x_3460) ;  /* 0xfffffe10002c7947 */ /* 0x000fea000383ffff */
.L_x_3185:
[----:B0-----:R0:W1:Y:S02]  /*29e50*/  SYNCS.PHASECHK.TRANS64.TRYWAIT P0, [R18+URZ+0x22800], R5 ;  /* 0x02280005120075a7 */ /* 0x001064000800017f */
[----:B-1----:R-:W-:Y:S05]  /*29e60*/  @!P0 NANOSLEEP.SYNCS 0x989680 ;  /* 0x009896800000895d */ /* 0x002fea0003900000 */
[----:B------:R-:W1:Y:S02]  /*29e70*/  @!P0 SYNCS.PHASECHK.TRANS64 P0, [R18+URZ+0x22800], R5 ;  /* 0x02280005120085a7 */ /* 0x000e64000800007f */
[----:B-1----:R-:W-:Y:S05]  /*29e80*/  @!P0 BRA `(.L_x_3185) ;  /* 0xfffffffc00f08947 */ /* 0x002fea000383ffff */
[----:B------:R-:W-:Y:S05]  /*29e90*/  BRA `(.L_x_3461) ;  /* 0xfffffe1000e07947 */ /* 0x000fea000383ffff */
.L_x_3193:
[----:B------:R-:W0:Y:S01]  /*29ea0*/  LDC R39, c[0x0][0x3f4] ;  /* 0x0000fd00ff277b82 */ /* 0x000e220000000800 */
        /* <DEDUP_REMOVED lines=8> */
.L_x_3463:
[----:B------:R-:W-:Y:S05]  /*29f30*/  BSYNC B1 ;  /* 0x0000000000017941 */ /* 0x000fea0003800000 */
.L_x_3462:
[----:B------:R-:W-:Y:S01]  /*29f40*/  IMAD.MOV.U32 R13, RZ, RZ, R35 ;  /* 0x000000ffff0d7224 */ /* 0x000fe200078e0023 */
[----:B------:R-:W-:Y:S01]  /*29f50*/  MOV R15, 0xffffffff ;  /* 0xffffffff000f7802 */ /* 0x000fe20000000f00 */
[----:B------:R-:W-:Y:S01]  /*29f60*/  IMAD.MOV.U32 R12, RZ, RZ, RZ ;  /* 0x000000ffff0c7224 */ /* 0x000fe200078e00ff */
[----:B------:R-:W-:Y:S01]  /*29f70*/  ISETP.GE.AND P0, PT, R16, R39, PT ;  /* 0x000000271000720c */ /* 0x000fe20003f06270 */
[----:B------:R-:W-:Y:S02]  /*29f80*/  IMAD.MOV.U32 R11, RZ, RZ, 0x1c1f ;  /* 0x00001c1fff0b7424 */ /* 0x000fe400078e00ff */
[----:B------:R-:W-:Y:S02]  /*29f90*/  IMAD.MOV.U32 R3, RZ, RZ, R14 ;  /* 0x000000ffff037224 */ /* 0x000fe400078e000e */
[----:B------:R-:W-:-:S08]  /*29fa0*/  IMAD R34, R198, R21, RZ ;  /* 0x00000015c6227224 */ /* 0x000fd000078e02ff */
[----:B------:R-:W-:Y:S05]  /*29fb0*/  WARPSYNC.COLLECTIVE R15, `(.L_x_3464) ;  /* 0x000000000f087348 */ /* 0x000fea0003c00000 */
[----:B------:R0:W1:Y:S02]  /*29fc0*/  SHFL.IDX P6, R14, R13, R12, R11 ;  /* 0x0000000c0d0e7389 */ /* 0x00006400000c000b */
[----:B01----:R-:W-:Y:S01]  /*29fd0*/  ENDCOLLECTIVE ;  /* 0x000000000000791b */ /* 0x003fe20003800000 */
.L_x_3464:
[----:B------:R-:W-:Y:S01]  /*29fe0*/  ISETP.GE.OR P1, PT, R41, R34, P0 ;  /* 0x000000222900720c */ /* 0x000fe20000726670 */
[----:B------:R-:W-:Y:S02]  /*29ff0*/  IMAD.MOV.U32 R13, RZ, RZ, R37 ;  /* 0x000000ffff0d7224 */ /* 0x000fe400078e0025 */
[----:B------:R-:W-:-:S10]  /*2a000*/  IMAD.MOV.U32 R5, RZ, RZ, R14 ;  /* 0x000000ffff057224 */ /* 0x000fd400078e000e */
[----:B------:R-:W-:Y:S05]  /*2a010*/  WARPSYNC.COLLECTIVE R15, `(.L_x_3465) ;  /* 0x000000000f087348 */ /* 0x000fea0003c00000 */
[----:B------:R0:W1:Y:S02]  /*2a020*/  SHFL.IDX P6, R14, R13, R12, R11 ;  /* 0x0000000c0d0e7389 */ /* 0x00006400000c000b */
[----:B01----:R-:W-:Y:S01]  /*2a030*/  ENDCOLLECTIVE ;  /* 0x000000000000791b */ /* 0x003fe20003800000 */
.L_x_3465:
[----:B------:R-:W-:-:S04]  /*2a040*/  @!P1 IADD3 R0, P2, R16, R5, RZ ;  /* 0x0000000510009210 */ /* 0x000fc80007f5e0ff */
[----:B------:R-:W-:Y:S01]  /*2a050*/  @!P1 MOV R4, R0 ;  /* 0x0000000000049202 */ /* 0x000fe20000000f00 */
[----:B------:R-:W-:Y:S02]  /*2a060*/  @!P1 IMAD.X R5, R3, 0x1, R17, P2 ;  /* 0x0000000103059824 */ /* 0x000fe400010e0611 */
[----:B------:R-:W-:Y:S02]  /*2a070*/  IMAD.MOV.U32 R13, RZ, RZ, R9 ;  /* 0x000000ffff0d7224 */ /* 0x000fe400078e0009 */
[----:B------:R-:W-:-:S07]  /*2a080*/  IMAD.MOV.U32 R7, RZ, RZ, R14 ;  /* 0x000000ffff077224 */ /* 0x000fce00078e000e */
[----:B------:R-:W-:Y:S05]  /*2a090*/  WARPSYNC.COLLECTIVE R15, `(.L_x_3466) ;  /* 0x000000000f087348 */ /* 0x000fea0003c00000 */
[----:B------:R0:W1:Y:S02]  /*2a0a0*/  SHFL.IDX P6, R14, R13, R12, R11 ;  /* 0x0000000c0d0e7389 */ /* 0x00006400000c000b */
[----:B01----:R-:W-:Y:S01]  /*2a0b0*/  ENDCOLLECTIVE ;  /* 0x000000000000791b */ /* 0x003fe20003800000 */
.L_x_3466:
        /* <DEDUP_REMOVED lines=16> */
.L_x_3467:
[----:B------:R-:W-:Y:S02]  /*2a1c0*/  IMAD.MOV.U32 R13, RZ, RZ, R35 ;  /* 0x000000ffff0d7224 */ /* 0x000fe400078e0023 */
[----:B------:R-:W-:-:S07]  /*2a1d0*/  IMAD.MOV.U32 R3, RZ, RZ, R14 ;  /* 0x000000ffff037224 */ /* 0x000fce00078e000e */
[----:B------:R-:W-:Y:S05]  /*2a1e0*/  WARPSYNC.COLLECTIVE R15, `(.L_x_3468) ;  /* 0x000000000f087348 */ /* 0x000fea0003c00000 */
[----:B------:R0:W1:Y:S02]  /*2a1f0*/  SHFL.IDX P6, R14, R13, R12, R11 ;  /* 0x0000000c0d0e7389 */ /* 0x00006400000c000b */
[----:B01----:R-:W-:Y:S01]  /*2a200*/  ENDCOLLECTIVE ;  /* 0x000000000000791b */ /* 0x003fe20003800000 */
.L_x_3468:
[----:B------:R-:W-:Y:S01]  /*2a210*/  IMAD.MOV.U32 R13, RZ, RZ, R37 ;  /* 0x000000ffff0d7224 */ /* 0x000fe200078e0025 */
[----:B------:R-:W-:-:S07]  /*2a220*/  MOV R35, R14 ;  /* 0x0000000e00237202 */ /* 0x000fce0000000f00 */
[----:B------:R-:W-:Y:S05]  /*2a230*/  WARPSYNC.COLLECTIVE R15, `(.L_x_3469) ;  /* 0x000000000f087348 */ /* 0x000fea0003c00000 */
[----:B------:R0:W1:Y:S02]  /*2a240*/  SHFL.IDX P6, R14, R13, R12, R11 ;  /* 0x0000000c0d0e7389 */ /* 0x00006400000c000b */
[----:B01----:R-:W-:Y:S01]  /*2a250*/  ENDCOLLECTIVE ;  /* 0x000000000000791b */ /* 0x003fe20003800000 */
.L_x_3469:
[----:B------:R-:W-:Y:S02]  /*2a260*/  IMAD.MOV.U32 R13, RZ, RZ, R9 ;  /* 0x000000ffff0d7224 */ /* 0x000fe400078e0009 */
[----:B------:R-:W-:-:S07]  /*2a270*/  IMAD.MOV.U32 R37, RZ, RZ, R14 ;  /* 0x000000ffff257224 */ /* 0x000fce00078e000e */
[----:B------:R-:W-:Y:S05]  /*2a280*/  WARPSYNC.COLLECTIVE R15, `(.L_x_3470) ;  /* 0x000000000f087348 */ /* 0x000fea0003c00000 */
[----:B------:R0:W1:Y:S02]  /*2a290*/  SHFL.IDX P6, R14, R13, R12, R11 ;  /* 0x0000000c0d0e7389 */ /* 0x00006400000c000b */
[----:B01----:R-:W-:Y:S01]  /*2a2a0*/  ENDCOLLECTIVE ;  /* 0x000000000000791b */ /* 0x003fe20003800000 */
.L_x_3470:
[----:B------:R-:W-:Y:S01]  /*2a2b0*/  @!P1 IMAD.MOV.U32 R32, RZ, RZ, R4 ;  /* 0x000000ffff209224 */ /* 0x000fe200078e0004 */
[----:B------:R-:W-:Y:S01]  /*2a2c0*/  @!P1 MOV R31, R7 ;  /* 0x00000007001f9202 */ /* 0x000fe20000000f00 */
[----:B------:R-:W-:Y:S01]  /*2a2d0*/  @!P1 IMAD.MOV.U32 R33, RZ, RZ, R5 ;  /* 0x000000ffff219224 */ /* 0x000fe200078e0005 */
[----:B------:R-:W-:Y:S01]  /*2a2e0*/  CS2R R4, SRZ ;  /* 0x0000000000047805 */ /* 0x000fe2000001ff00 */
[----:B------:R-:W-:Y:S02]  /*2a2f0*/  @!P1 IMAD.MOV.U32 R30, RZ, RZ, R6 ;  /* 0x000000ffff1e9224 */ /* 0x000fe400078e0006 */
[----:B------:R-:W-:Y:S02]  /*2a300*/  @!P1 IMAD.MOV.U32 R28, RZ, RZ, R24 ;  /* 0x000000ffff1c9224 */ /* 0x000fe400078e0018 */
[----:B------:R-:W-:Y:S02]  /*2a310*/  @!P1 IMAD.MOV.U32 R29, RZ, RZ, R25 ;  /* 0x000000ffff1d9224 */ /* 0x000fe400078e0019 */
[----:B------:R-:W-:-:S02]  /*2a320*/  @!P1 IMAD.MOV.U32 R20, RZ, RZ, R26 ;  /* 0x000000ffff149224 */ /* 0x000fc400078e001a */
[----:B------:R-:W-:Y:S01]  /*2a330*/  @!P1 IMAD.MOV.U32 R21, RZ, RZ, R27 ;  /* 0x000000ffff159224 */ /* 0x000fe200078e001b */
[----:B------:R-:W-:Y:S06]  /*2a340*/  BRA `(.L_x_3471) ;  /* 0xfffffe3000a47947 */ /* 0x000fec000383ffff */
.L_x_3197:
[----:B0-----:R0:W1:Y:S02]  /*2a350*/  SYNCS.PHASECHK.TRANS64.TRYWAIT P1, [R18+URZ+0x22800], R3 ;  /* 0x02280003120075a7 */ /* 0x001064000802017f */
[----:B-1----:R-:W-:Y:S05]  /*2a360*/  @!P1 NANOSLEEP.SYNCS 0x989680 ;  /* 0x009896800000995d */ /* 0x002fea0003900000 */
[----:B------:R-:W1:Y:S02]  /*2a370*/  @!P1 SYNCS.PHASECHK.TRANS64 P1, [R18+URZ+0x22800], R3 ;  /* 0x02280003120095a7 */ /* 0x000e64000802007f */
[----:B-1----:R-:W-:Y:S05]  /*2a380*/  @!P1 BRA `(.L_x_3197) ;  /* 0xfffffffc00f09947 */ /* 0x002fea000383ffff */
[----:B------:R-:W-:Y:S05]  /*2a390*/  BRA `(.L_x_3472) ;  /* 0xfffffe3400147947 */ /* 0x000fea000383ffff */
.L_x_3203:
[----:B-1----:R1:W2:Y:S02]  /*2a3a0*/  SYNCS.PHASECHK.TRANS64.TRYWAIT P1, [R0+URZ+0x22830], R5 ;  /* 0x02283005000075a7 */ /* 0x0022a4000802017f */
[----:B--2---:R-:W-:Y:S05]  /*2a3b0*/  @!P1 NANOSLEEP.SYNCS 0x989680 ;  /* 0x009896800000995d */ /* 0x004fea0003900000 */
[----:B------:R-:W2:Y:S02]  /*2a3c0*/  @!P1 SYNCS.PHASECHK.TRANS64 P1, [R0+URZ+0x22830], R5 ;  /* 0x02283005000095a7 */ /* 0x000ea4000802007f */
[----:B--2---:R-:W-:Y:S05]  /*2a3d0*/  @!P1 BRA `(.L_x_3203) ;  /* 0xfffffffc00f09947 */ /* 0x004fea000383ffff */
[----:B------:R-:W-:Y:S05]  /*2a3e0*/  BRA `(.L_x_3202) ;  /* 0xfffffe5400447947 */ /* 0x000fea000383ffff */
.L_x_3210:
[----:B-1----:R1:W2:Y:S02]  /*2a3f0*/  SYNCS.PHASECHK.TRANS64.TRYWAIT P2, [R15+URZ+0x22830], R14 ;  /* 0x0228300e0f0075a7 */ /* 0x0022a4000804017f */
[----:B--2---:R-:W-:Y:S05]  /*2a400*/  @!P2 NANOSLEEP.SYNCS 0x989680 ;  /* 0x009896800000a95d */ /* 0x004fea0003900000 */
[----:B------:R-:W2:Y:S02]  /*2a410*/  @!P2 SYNCS.PHASECHK.TRANS64 P2, [R15+URZ+0x22830], R14 ;  /* 0x0228300e0f00a5a7 */ /* 0x000ea4000804007f */
[----:B--2---:R-:W-:Y:S05]  /*2a420*/  @!P2 BRA `(.L_x_3210) ;  /* 0xfffffffc00f0a947 */ /* 0x004fea000383ffff */
[----:B------:R-:W-:Y:S05]  /*2a430*/  BRA `(.L_x_3209) ;  /* 0xfffffe9000ec7947 */ /* 0x000fea000383ffff */
.L_x_3214:
[----:B-1----:R1:W2:Y:S02]  /*2a440*/  SYNCS.PHASECHK.TRANS64.TRYWAIT P1, [R15+URZ+0x22850], R14 ;  /* 0x0228500e0f0075a7 */ /* 0x0022a4000802017f */
[----:B--2---:R-:W-:Y:S05]  /*2a450*/  @!P1 NANOSLEEP.SYNCS 0x989680 ;  /* 0x009896800000995d */ /* 0x004fea0003900000 */
[----:B------:R-:W2:Y:S02]  /*2a460*/  @!P1 SYNCS.PHASECHK.TRANS64 P1, [R15+URZ+0x22850], R14 ;  /* 0x0228500e0f0095a7 */ /* 0x000ea4000802007f */
[----:B--2---:R-:W-:Y:S05]  /*2a470*/  @!P1 BRA `(.L_x_3214) ;  /* 0xfffffffc00f09947 */ /* 0x004fea000383ffff */
[----:B------:R-:W-:Y:S05]  /*2a480*/  BRA `(.L_x_3211) ;  /* 0xfffffea000107947 */ /* 0x000fea000383ffff */
.L_x_3223:
[----:B-1----:R1:W2:Y:S02]  /*2a490*/  SYNCS.PHASECHK.TRANS64.TRYWAIT P1, [R14+URZ+0x22830], R15 ;  /* 0x0228300f0e0075a7 */ /* 0x0022a4000802017f */
[----:B--2---:R-:W-:Y:S05]  /*2a4a0*/  @!P1 NANOSLEEP.SYNCS 0x989680 ;  /* 0x009896800000995d */ /* 0x004fea0003900000 */
[----:B------:R-:W2:Y:S02]  /*2a4b0*/  @!P1 SYNCS.PHASECHK.TRANS64 P1, [R14+URZ+0x22830], R15 ;  /* 0x0228300f0e0095a7 */ /* 0x000ea4000802007f */
[----:B--2---:R-:W-:Y:S05]  /*2a4c0*/  @!P1 BRA `(.L_x_3223) ;  /* 0xfffffffc00f09947 */ /* 0x004fea000383ffff */
[----:B------:R-:W-:Y:S05]  /*2a4d0*/  BRA `(.L_x_3222) ;  /* 0xfffffed400a47947 */ /* 0x000fea000383ffff */
.L_x_3227:
[----:B-1----:R1:W2:Y:S02]  /*2a4e0*/  SYNCS.PHASECHK.TRANS64.TRYWAIT P1, [R15+URZ+0x22850], R14 ;  /* 0x0228500e0f0075a7 */ /* 0x0022a4000802017f */
[----:B--2---:R-:W-:Y:S05]  /*2a4f0*/  @!P1 NANOSLEEP.SYNCS 0x989680 ;  /* 0x009896800000995d */ /* 0x004fea0003900000 */
[----:B------:R-:W2:Y:S02]  /*2a500*/  @!P1 SYNCS.PHASECHK.TRANS64 P1, [R15+URZ+0x22850], R14 ;  /* 0x0228500e0f0095a7 */ /* 0x000ea4000802007f */
[----:B--2---:R-:W-:Y:S05]  /*2a510*/  @!P1 BRA `(.L_x_3227) ;  /* 0xfffffffc00f09947 */ /* 0x004fea000383ffff */
[----:B------:R-:W-:Y:S05]  /*2a520*/  BRA `(.L_x_3224) ;  /* 0xfffffee000bc7947 */ /* 0x000fea000383ffff */
.L_x_3234:
[----:B-1----:R1:W2:Y:S02]  /*2a530*/  SYNCS.PHASECHK.TRANS64.TRYWAIT P1, [R11+URZ+0x22850], R2 ;  /* 0x022850020b0075a7 */ /* 0x0022a4000802017f */
[----:B--2---:R-:W-:Y:S05]  /*2a540*/  @!P1 NANOSLEEP.SYNCS 0x989680 ;  /* 0x009896800000995d */ /* 0x004fea0003900000 */
[----:B------:R-:W2:Y:S02]  /*2a550*/  @!P1 SYNCS.PHASECHK.TRANS64 P1, [R11+URZ+0x22850], R2 ;  /* 0x022850020b0095a7 */ /* 0x000ea4000802007f */
[----:B--2---:R-:W-:Y:S05]  /*2a560*/  @!P1 BRA `(.L_x_3234) ;  /* 0xfffffffc00f09947 */ /* 0x004fea000383ffff */
[----:B------:R-:W-:Y:S05]  /*2a570*/  BRA `(.L_x_3233) ;  /* 0xffffff0c00587947 */ /* 0x000fea000383ffff */
.L_x_3238:
[----:B------:R-:W-:Y:S02]  /*2a580*/  SEL R39, R12, R101, P0 ;  /* 0x000000650c277207 */ /* 0x000fe40000000000 */
[----:B------:R-:W-:Y:S01]  /*2a590*/  SEL R36, R101, R12, P0 ;  /* 0x0000000c65247207 */ /* 0x000fe20000000000 */
[----:B-----5:R-:W-:Y:S01]  /*2a5a0*/  IMAD.MOV.U32 R12, RZ, RZ, R8 ;  /* 0x000000ffff0c7224 */ /* 0x020fe200078e0008 */
[----:B------:R-:W-:Y:S02]  /*2a5b0*/  SEL R37, R46, R11, P0 ;  /* 0x0000000b2e257207 */ /* 0x000fe40000000000 */
[----:B------:R-:W-:Y:S01]  /*2a5c0*/  SEL R34, R11, R46, P0 ;  /* 0x0000002e0b227207 */ /* 0x000fe20000000000 */
[----:B------:R-:W-:Y:S01]  /*2a5d0*/  IMAD.MOV.U32 R11, RZ, RZ, 0x1c1f ;  /* 0x00001c1fff0b7424 */ /* 0x000fe200078e00ff */
[----:B------:R-:W-:Y:S02]  /*2a5e0*/  MOV R15, 0xffffffff ;  /* 0xffffffff000f7802 */ /* 0x000fe40000000f00 */
[----:B------:R-:W-:-:S02]  /*2a5f0*/  LOP3.LUT R9, R8, 0x2, RZ, 0x3c, !PT ;  /* 0x0000000208097812 */ /* 0x000fc400078e3cff */
[----:B------:R-:W-:-:S07]  /*2a600*/  SEL R47, R3, R122, P0 ;  /* 0x0000007a032f7207 */ /* 0x000fce0000000000 */
[----:B-1-3--:R-:W-:Y:S05]  /*2a610*/  WARPSYNC.COLLECTIVE R15, `(.L_x_3473) ;  /* 0x000000000f087348 */ /* 0x00afea0003c00000 */
[----:B------:R0:W2:Y:S02]  /*2a620*/  SHFL.IDX P6, R14, R13, R12, R11 ;  /* 0x0000000c0d0e7389 */ /* 0x0000a400000c000b */
[----:B0123--:R-:W-:Y:S01]  /*2a630*/  ENDCOLLECTIVE ;  /* 0x000000000000791b */ /* 0x00ffe20003800000 */
.L_x_3473:
        /* <DEDUP_REMOVED lines=18> */
.L_x_3474:
        /* <DEDUP_REMOVED lines=19> */
.L_x_3475:
        /* <DEDUP_REMOVED lines=17> */
.L_x_3476:
        /* <DEDUP_REMOVED lines=19> */
.L_x_3477:
[----:B------:R-:W-:Y:S02]  /*2aad0*/  SEL R35, R66, R95, P0 ;  /* 0x0000005f42237207 */ /* 0x000fe40000000000 */
[----:B------:R-:W-:Y:S02]  /*2aae0*/  SEL R25, R10, R91, P0 ;  /* 0x0000005b0a197207 */ /* 0x000fe40000000000 */
[----:B------:R-:W-:Y:S02]  /*2aaf0*/  SEL R10, R91, R10, P0 ;  /* 0x0000000a5b0a7207 */ /* 0x000fe40000000000 */
[----:B------:R-:W-:Y:S02]  /*2ab00*/  SEL R32, R95, R66, P0 ;  /* 0x000000425f207207 */ /* 0x000fe40000000000 */
[----:B------:R-:W-:Y:S02]  /*2ab10*/  SEL R99, R98, R21, P0 ;  /* 0x0000001562637207 */ /* 0x000fe40000000000 */
[----:B------:R-:W-:Y:S01]  /*2ab20*/  SEL R98, R21, R98, P0 ;  /* 0x0000006215627207 */ /* 0x000fe20000000000 */
[----:B------:R-:W-:-:S02]  /*2ab30*/  IMAD.MOV.U32 R13, RZ, RZ, R41 ;  /* 0x000000ffff0d7224 */ /* 0x000fc400078e0029 */
[----:B------:R-:W-:-:S07]  /*2ab40*/  IMAD.MOV.U32 R78, RZ, RZ, R14 ;  /* 0x000000ffff4e7224 */ /* 0x000fce00078e000e */
[----:B------:R-:W-:Y:S05]  /*2ab50*/  WARPSYNC.COLLECTIVE R15, `(.L_x_3478) ;  /* 0x000000000f087348 */ /* 0x000fea0003c00000 */
[----:B------:R0:W1:Y:S02]  /*2ab60*/  SHFL.IDX P6, R14, R13, R12, R11 ;  /* 0x0000000c0d0e7389 */ /* 0x00006400000c000b */
[----:B01----:R-:W-:Y:S01]  /*2ab70*/  ENDCOLLECTIVE ;  /* 0x000000000000791b */ /* 0x003fe20003800000 */
.L_x_3478:
[----:B------:R-:W-:Y:S01]  /*2ab80*/  MOV R13, R122 ;  /* 0x0000007a000d7202 */ /* 0x000fe20000000f00 */
[----:B------:R-:W-:Y:S02]  /*2ab90*/  IMAD.MOV.U32 R12, RZ, RZ, R9 ;  /* 0x000000ffff0c7224 */ /* 0x000fe400078e0009 */
[----:B------:R-:W-:-:S07]  /*2aba0*/  IMAD.MOV.U32 R80, RZ, RZ, R14 ;  /* 0x000000ffff507224 */ /* 0x000fce00078e000e */
[----:B------:R-:W-:Y:S05]  /*2abb0*/  WARPSYNC.COLLECTIVE R15, `(.L_x_3479) ;  /* 0x000000000f087348 */ /* 0x000fea0003c00000 */
[----:B------:R0:W1:Y:S02]  /*2abc0*/  SHFL.IDX P6, R14, R13, R12, R11 ;  /* 0x0000000c0d0e7389 */ /* 0x00006400000c000b */
[----:B01----:R-:W-:Y:S01]  /*2abd0*/  ENDCOLLECTIVE ;  /* 0x000000000000791b */ /* 0x003fe20003800000 */
.L_x_3479:
[----:B------:R-:W-:Y:S01]  /*2abe0*/  IMAD.MOV.U32 R13, RZ, RZ, R102 ;  /* 0x000000ffff0d7224 */ /* 0x000fe200078e0066 */
[----:B------:R-:W-:Y:S02]  /*2abf0*/  SEL R102, R100, R45, P0 ;  /* 0x0000002d64667207 */ /* 0x000fe40000000000 */
[----:B------:R-:W-:Y:S01]  /*2ac00*/  SEL R100, R45, R100, P0 ;  /* 0x000000642d647207 */ /* 0x000fe20000000000 */
[----:B------:R-:W-:-:S07]  /*2ac10*/  IMAD.MOV.U32 R41, RZ, RZ, R14 ;  /* 0x000000ffff297224 */ /* 0x000fce00078e000e */
[----:B------:R-:W-:Y:S05]  /*2ac20*/  WARPSYNC.COLLECTIVE R15, `(.L_x_3480) ;  /* 0x000000000f087348 */ /* 0x000fea0003c00000 */
[----:B------:R0:W1:Y:S02]  /*2ac30*/  SHFL.IDX P6, R14, R13, R12, R11 ;  /* 0x0000000c0d0e7389 */ /* 0x00006400000c000b */
[----:B01----:R-:W-:Y:S01]  /*2ac40*/  ENDCOLLECTIVE ;  /* 0x000000000000791b */ /* 0x003fe20003800000 */
.L_x_3480:
[----:B------:R-:W-:Y:S02]  /*2ac50*/  IMAD.MOV.U32 R13, RZ, RZ, R43 ;  /* 0x000000ffff0d7224 */ /* 0x000fe400078e002b */
[----:B------:R-:W-:Y:S02]  /*2ac60*/  IMAD.MOV.U32 R12, RZ, RZ, R8 ;  /* 0x000000ffff0c7224 */ /* 0x000fe400078e0008 */
[----:B------:R-:W-:-:S07]  /*2ac70*/  IMAD.MOV.U32 R47, RZ, RZ, R14 ;  /* 0x000000ffff2f7224 */ /* 0x000fce00078e000e */
[----:B------:R-:W-:Y:S05]  /*2ac80*/  WARPSYNC.COLLECTIVE R15, `(.L_x_3481) ;  /* 0x000000000f087348 */ /* 0x000fea0003c00000 */
[----:B------:R0:W1:Y:S02]  /*2ac90*/  SHFL.IDX P6, R14, R13, R12, R11 ;  /* 0x0000000c0d0e7389 */ /* 0x00006400000c000b */
[----:B01----:R-:W-:Y:S01]  /*2aca0*/  ENDCOLLECTIVE ;  /* 0x000000000000791b */ /* 0x003fe20003800000 */
.L_x_3481:
[----:B------:R-:W-:Y:S01]  /*2acb0*/  IMAD.MOV.U32 R13, RZ, RZ, R3 ;  /* 0x000000ffff0d7224 */ /* 0x000fe200078e0003 */
[----:B------:R-:W-:-:S07]  /*2acc0*/  MOV R0, R14 ;  /* 0x0000000e00007202 */ /* 0x000fce0000000f00 */
[----:B------:R-:W-:Y:S05]  /*2acd0*/  WARPSYNC.COLLECTIVE R15, `(.L_x_3482) ;  /* 0x000000000f087348 */ /* 0x000fea0003c00000 */
[----:B------:R0:W1:Y:S02]  /*2ace0*/  SHFL.IDX P6, R14, R13, R12, R11 ;  /* 0x0000000c0d0e7389 */ /* 0x00006400000c000b */
[----:B01----:R-:W-:Y:S01]  /*2acf0*/  ENDCOLLECTIVE ;  /* 0x000000000000791b */ /* 0x003fe20003800000 */
.L_x_3482:
[----:B------:R-:W-:Y:S02]  /*2ad00*/  IMAD.MOV.U32 R13, RZ, RZ, R124 ;  /* 0x000000ffff0d7224 */ /* 0x000fe400078e007c */
[----:B------:R-:W-:Y:S02]  /*2ad10*/  IMAD.MOV.U32 R12, RZ, RZ, R9 ;  /* 0x000000ffff0c7224 */ /* 0x000fe400078e0009 */
[----:B------:R-:W-:-:S07]  /*2ad20*/  IMAD.MOV.U32 R3, RZ, RZ, R14 ;  /* 0x000000ffff037224 */ /* 0x000fce00078e000e */
[----:B------:R-:W-:Y:S05]  /*2ad30*/  WARPSYNC.COLLECTIVE R15, `(.L_x_3483) ;  /* 0x000000000f087348 */ /* 0x000fea0003c00000 */
[----:B------:R0:W1:Y:S02]  /*2ad40*/  SHFL.IDX P6, R14, R13, R12, R11 ;  /* 0x0000000c0d0e7389 */ /* 0x00006400000c000b */
[----:B01----:R-:W-:Y:S01]  /*2ad50*/  ENDCOLLECTIVE ;  /* 0x000000000000791b */ /* 0x003fe20003800000 */
.L_x_3483:
[----:B------:R-:W-:Y:S02]  /*2ad60*/  IMAD.MOV.U32 R13, RZ, RZ, R120 ;  /* 0x000000ffff0d7224 */ /* 0x000fe400078e0078 */
[----:B------:R-:W-:-:S07]  /*2ad70*/  IMAD.MOV.U32 R43, RZ, RZ, R14 ;  /* 0x000000ffff2b7224 */ /* 0x000fce00078e000e */
[----:B------:R-:W-:Y:S05]  /*2ad80*/  WARPSYNC.COLLECTIVE R15, `(.L_x_3484) ;  /* 0x000000000f087348 */ /* 0x000fea0003c00000 */
[----:B------:R0:W1:Y:S02]  /*2ad90*/  SHFL.IDX P6, R14, R13, R12, R11 ;  /* 0x0000000c0d0e7389 */ /* 0x00006400000c000b */
[----:B01----:R-:W-:Y:S01]  /*2ada0*/  ENDCOLLECTIVE ;  /* 0x000000000000791b */ /* 0x003fe20003800000 */
.L_x_3484:
[----:B------:R-:W-:Y:S02]  /*2adb0*/  SEL R81, R0, R43, P0 ;  /* 0x0000002b00517207 */ /* 0x000fe40000000000 */
[----:B------:R-:W-:Y:S01]  /*2adc0*/  SEL R0, R43, R0, P0 ;  /* 0x000000002b007207 */ /* 0x000fe20000000000 */
        /* <DEDUP_REMOVED lines=8> */
.L_x_3485:
[----:B------:R-:W-:Y:S02]  /*2ae50*/  SEL R2, R3, R120, P0 ;  /* 0x0000007803027207 */ /* 0x000fe40000000000 */
[----:B------:R-:W-:Y:S01]  /*2ae60*/  SEL R3, R120, R3, P0 ;  /* 0x0000000378037207 */ /* 0x000fe20000000000 */
[----:B------:R-:W-:Y:S01]  /*2ae70*/  IMAD.MOV.U32 R13, RZ, RZ, R77 ;  /* 0x000000ffff0d7224 */ /* 0x000fe200078e004d */
[----:B------:R-:W-:Y:S02]  /*2ae80*/  SEL R77, R78, R41, P0 ;  /* 0x000000294e4d7207 */ /* 0x000fe40000000000 */
[----:B------:R-:W-:Y:S01]  /*2ae90*/  SEL R78, R41, R78, P0 ;  /* 0x0000004e294e7207 */ /* 0x000fe20000000000 */
[----:B------:R-:W-:-:S07]  /*2aea0*/  IMAD.MOV.U32 R20, RZ, RZ, R14 ;  /* 0x000000ffff147224 */ /* 0x000fce00078e000e */
[----:B------:R-:W-:Y:S05]  /*2aeb0*/  WARPSYNC.COLLECTIVE R15, `(.L_x_3486) ;  /* 0x000000000f087348 */ /* 0x000fea0003c00000 */
[----:B------:R0:W1:Y:S02]  /*2aec0*/  SHFL.IDX P6, R14, R13, R12, R11 ;  /* 0x0000000c0d0e7389 */ /* 0x00006400000c000b */
[----:B01----:R-:W-:Y:S01]  /*2aed0*/  ENDCOLLECTIVE ;  /* 0x000000000000791b */ /* 0x003fe20003800000 */
.L_x_3486:
[----:B------:R-:W-:Y:S01]  /*2aee0*/  IMAD.MOV.U32 R13, RZ, RZ, R126 ;  /* 0x000000ffff0d7224 */ /* 0x000fe200078e007e */
[----:B------:R-:W-:Y:S01]  /*2aef0*/  MOV R12, R9 ;  /* 0x00000009000c7202 */ /* 0x000fe20000000f00 */
[----:B------:R-:W-:-:S07]  /*2af00*/  IMAD.MOV.U32 R40, RZ, RZ, R14 ;  /* 0x000000ffff287224 */ /* 0x000fce00078e000e */
[----:B------:R-:W-:Y:S05]  /*2af10*/  WARPSYNC.COLLECTIVE R15, `(.L_x_3487) ;  /* 0x000000000f087348 */ /* 0x000fea0003c00000 */
[----:B------:R0:W1:Y:S02]  /*2af20*/  SHFL.IDX P6, R14, R13, R12, R11 ;  /* 0x0000000c0d0e7389 */ /* 0x00006400000c000b */
[----:B01----:R-:W-:Y:S01]  /*2af30*/  ENDCOLLECTIVE ;  /* 0x000000000000791b */ /* 0x003fe20003800000 */
.L_x_3487:
[----:B------:R-:W-:Y:S02]  /*2af40*/  IMAD.MOV.U32 R13, RZ, RZ, R116 ;  /* 0x000000ffff0d7224 */ /* 0x000fe400078e0074 */
[----:B------:R-:W-:-:S07]  /*2af50*/  IMAD.MOV.U32 R101, RZ, RZ, R14 ;  /* 0x000000ffff657224 */ /* 0x000fce00078e000e */
[----:B------:R-:W-:Y:S05]  /*2af60*/  WARPSYNC.COLLECTIVE R15, `(.L_x_3488) ;  /* 0x000000000f087348 */ /* 0x000fea0003c00000 */
[----:B------:R0:W1:Y:S02]  /*2af70*/  SHFL.IDX P6, R14, R13, R12, R11 ;  /* 0x0000000c0d0e7389 */ /* 0x00006400000c000b */
[----:B01----:R-:W-:Y:S01]  /*2af80*/  ENDCOLLECTIVE ;  /* 0x000000000000791b */ /* 0x003fe20003800000 */
.L_x_3488:
[----:B------:R-:W-:Y:S02]  /*2af90*/  SEL R4, R20, R101, P0 ;  /* 0x0000006514047207 */ /* 0x000fe40000000000 */
[----:B------:R-:W-:Y:S01]  /*2afa0*/  SEL R20, R101, R20, P0 ;  /* 0x0000001465147207 */ /* 0x000fe20000000000 */
[----:B------:R-:W-:Y:S02]  /*2afb0*/  IMAD.MOV.U32 R101, RZ, RZ, RZ ;  /* 0x000000ffff657224 */ /* 0x000fe400078e00ff */
[----:B------:R-:W-:Y:S02]  /*2afc0*/  IMAD.MOV.U32 R13, RZ, RZ, R87 ;  /* 0x000000ffff0d7224 */ /* 0x000fe400078e0057 */
[----:B------:R-:W-:Y:S02]  /*2afd0*/  IMAD.MOV.U32 R12, RZ, RZ, R8 ;  /* 0x000000ffff0c7224 */ /* 0x000fe400078e0008 */
[----:B------:R-:W-:-:S07]  /*2afe0*/  IMAD.MOV.U32 R111, RZ, RZ, R14 ;  /* 0x000000ffff6f7224 */ /* 0x000fce00078e000e */
[----:B------:R-:W-:Y:S05]  /*2aff0*/  WARPSYNC.COLLECTIVE R15, `(.L_x_3489) ;  /* 0x000000000f087348 */ /* 0x000fea0003c00000 */
[----:B------:R0:W1:Y:S02]  /*2b000*/  SHFL.IDX P6, R14, R13, R12, R11 ;  /* 0x0000000c0d0e7389 */ /* 0x00006400000c000b */
[----:B01----:R-:W-:Y:S01]  /*2b010*/  ENDCOLLECTIVE ;  /* 0x000000000000791b */ /* 0x003fe20003800000 */
.L_x_3489:
[----:B------:R-:W-:Y:S02]  /*2b020*/  SEL R21, R40, R111, P0 ;  /* 0x0000006f28157207 */ /* 0x000fe40000000000 */
[----:B------:R-:W-:Y:S02]  /*2b030*/  SEL R40, R111, R40, P0 ;  /* 0x000000286f287207 */ /* 0x000fe40000000000 */
[----:B------:R-:W-:Y:S01]  /*2b040*/  MOV R13, R71 ;  /* 0x00000047000d7202 */ /* 0x000fe20000000f00 */
[----:B------:R-:W-:-:S07]  /*2b050*/  IMAD.MOV.U32 R42, RZ, RZ, R14 ;  /* 0x000000ffff2a7224 */ /* 0x000fce00078e000e */
[----:B------:R-:W-:Y:S05]  /*2b060*/  WARPSYNC.COLLECTIVE R15, `(.L_x_3490) ;  /* 0x000000000f087348 */ /* 0x000fea0003c00000 */
[----:B------:R0:W1:Y:S02]  /*2b070*/  SHFL.IDX P6, R14, R13, R12, R11 ;  /* 0x0000000c0d0e7389 */ /* 0x00006400000c000b */
[----:B01----:R-:W-:Y:S01]  /*2b080*/  ENDCOLLECTIVE ;  /* 0x000000000000791b */ /* 0x003fe20003800000 */
.L_x_3490:
[----:B------:R-:W-:Y:S02]  /*2b090*/  IMAD.MOV.U32 R13, RZ, RZ, R118 ;  /* 0x000000ffff0d7224 */ /* 0x000fe400078e0076 */
[----:B------:R-:W-:Y:S02]  /*2b0a0*/  IMAD.MOV.U32 R12, RZ, RZ, R9 ;  /* 0x000000ffff0c7224 */ /* 0x000fe400078e0009 */
[----:B------:R-:W-:-:S07]  /*2b0b0*/  IMAD.MOV.U32 R44, RZ, RZ, R14 ;  /* 0x000000ffff2c7224 */ /* 0x000fce00078e000e */
[----:B------:R-:W-:Y:S05]  /*2b0c0*/  WARPSYNC.COLLECTIVE R15, `(.L_x_3491) ;  /* 0x000000000f087348 */ /* 0x000fea0003c00000 */
[----:B------:R0:W1:Y:S02]  /*2b0d0*/  SHFL.IDX P6, R14, R13, R12, R11 ;  /* 0x0000000c0d0e7389 */ /* 0x00006400000c000b */
[----:B01----:R-:W-:Y:S01]  /*2b0e0*/  ENDCOLLECTIVE ;  /* 0x000000000000791b */ /* 0x003fe20003800000 */
.L_x_3491:
[----:B------:R-:W-:Y:S02]  /*2b0f0*/  IMAD.MOV.U32 R13, RZ, RZ, R94 ;  /* 0x000000ffff0d7224 */ /* 0x000fe400078e005e */
[----:B------:R-:W-:-:S07]  /*2b100*/  IMAD.MOV.U32 R87, RZ, RZ, R14 ;  /* 0x000000ffff577224 */ /* 0x000fce00078e000e */
[----:B------:R-:W-:Y:S05]  /*2b110*/  WARPSYNC.COLLECTIVE R15, `(.L_x_3492) ;  /* 0x000000000f087348 */ /* 0x000fea0003c00000 */
[----:B------:R0:W1:Y:S02]  /*2b120*/  SHFL.IDX P6, R14, R13, R12, R11 ;  /* 0x0000000c0d0e7389 */ /* 0x00006400000c000b */
[----:B01----:R-:W-:Y:S01]  /*2b130*/  ENDCOLLECTIVE ;  /* 0x000000000000791b */ /* 0x003fe20003800000 */
.L_x_3492:
        /* <DEDUP_REMOVED lines=8> */
.L_x_3493:
[----:B------:R-:W-:Y:S02]  /*2b1c0*/  SEL R43, R44, R113, P0 ;  /* 0x000000712c2b7207 */ /* 0x000fe40000000000 */
[----:B------:R-:W-:Y:S01]  /*2b1d0*/  SEL R44, R113, R44, P0 ;  /* 0x0000002c712c7207 */ /* 0x000fe20000000000 */
[----:B------:R-:W-:Y:S02]  /*2b1e0*/  IMAD.MOV.U32 R13, RZ, RZ, R51 ;  /* 0x000000ffff0d7224 */ /* 0x000fe400078e0033 */
[----:B------:R-:W-:-:S07]  /*2b1f0*/  IMAD.MOV.U32 R46, RZ, RZ, R14 ;  /* 0x000000ffff2e7224 */ /* 0x000fce00078e000e */
[----:B------:R-:W-:Y:S05]  /*2b200*/  WARPSYNC.COLLECTIVE R15, `(.L_x_3494) ;  /* 0x000000000f087348 */ /* 0x000fea0003c00000 */
[----:B------:R0:W1:Y:S02]  /*2b210*/  SHFL.IDX P6, R14, R13, R12, R11 ;  /* 0x0000000c0d0e7389 */ /* 0x00006400000c000b */
[----:B01----:R-:W-:Y:S01]  /*2b220*/  ENDCOLLECTIVE ;  /* 0x000000000000791b */ /* 0x003fe20003800000 */
.L_x_3494:
[----:B------:R-:W-:Y:S02]  /*2b230*/  IMAD.MOV.U32 R13, RZ, RZ, R96 ;  /* 0x000000ffff0d7224 */ /* 0x000fe400078e0060 */
[----:B------:R-:W-:Y:S02]  /*2b240*/  IMAD.MOV.U32 R12, RZ, RZ, R9 ;  /* 0x000000ffff0c7224 */ /* 0x000fe400078e0009 */
[----:B------:R-:W-:-:S07]  /*2b250*/  IMAD.MOV.U32 R48, RZ, RZ, R14 ;  /* 0x000000ffff307224 */ /* 0x000fce00078e000e */
[----:B------:R-:W-:Y:S05]  /*2b260*/  WARPSYNC.COLLECTIVE R15, `(.L_x_3495) ;  /* 0x000000000f087348 */ /* 0x000fea0003c00000 */
[----:B------:R0:W1:Y:S02]  /*2b270*/  SHFL.IDX P6, R14, R13, R12, R11 ;  /* 0x0000000c0d0e7389 */ /* 0x00006400000c000b */
[----:B01----:R-:W-:Y:S01]  /*2b280*/  ENDCOLLECTIVE ;  /* 0x000000000000791b */ /* 0x003fe20003800000 */
.L_x_3495:
[----:B------:R-:W-:Y:S01]  /*2b290*/  IMAD.MOV.U32 R13, RZ, RZ, R72 ;  /* 0x000000ffff0d7224 */ /* 0x000fe200078e0048 */
[----:B------:R-:W-:-:S07]  /*2b2a0*/  MOV R51, R14 ;  /* 0x0000000e00337202 */ /* 0x000fce0000000f00 */
[----:B------:R-:W-:Y:S05]  /*2b2b0*/  WARPSYNC.COLLECTIVE R15, `(.L_x_3496) ;  /* 0x000000000f087348 */ /* 0x000fea0003c00000 */
[----:B------:R0:W1:Y:S02]  /*2b2c0*/  SHFL.IDX P6, R14, R13, R12, R11 ;  /* 0x0000000c0d0e7389 */ /* 0x00006400000c000b */
[----:B01----:R-:W-:Y:S01]  /*2b2d0*/  ENDCOLLECTIVE ;  /* 0x000000000000791b */ /* 0x003fe20003800000 */
.L_x_3496:
        /* <DEDUP_REMOVED lines=8> */
.L_x_3497:
[----:B------:R-:W-:Y:S02]  /*2b360*/  SEL R47, R48, R115, P0 ;  /* 0x00000073302f7207 */ /* 0x000fe40000000000 */
[----:B------:R-:W-:Y:S01]  /*2b370*/  SEL R48, R115, R48, P0 ;  /* 0x0000003073307207 */ /* 0x000fe20000000000 */
[----:B------:R-:W-:Y:S02]  /*2b380*/  IMAD.MOV.U32 R13, RZ, RZ, R67 ;  /* 0x000000ffff0d7224 */ /* 0x000fe400078e0043 */
[----:B------:R-:W-:-:S07]  /*2b390*/  IMAD.MOV.U32 R50, RZ, RZ, R14 ;  /* 0x000000ffff327224 */ /* 0x000fce00078e000e */
[----:B------:R-:W-:Y:S05]  /*2b3a0*/  WARPSYNC.COLLECTIVE R15, `(.L_x_3498) ;  /* 0x000000000f087348 */ /* 0x000fea0003c00000 */
[----:B------:R0:W1:Y:S02]  /*2b3b0*/  SHFL.IDX P6, R14, R13, R12, R11 ;  /* 0x0000000c0d0e7389 */ /* 0x00006400000c000b */
[----:B01----:R-:W-:Y:S01]  /*2b3c0*/  ENDCOLLECTIVE ;  /* 0x000000000000791b */ /* 0x003fe20003800000 */
.L_x_3498:
[----:B------:R-:W-:Y:S02]  /*2b3d0*/  IMAD.MOV.U32 R13, RZ, RZ, R112 ;  /* 0x000000ffff0d7224 */ /* 0x000fe400078e0070 */
[----:B------:R-:W-:Y:S01]  /*2b3e0*/  IMAD.MOV.U32 R12, RZ, RZ, R9 ;  /* 0x000000ffff0c7224 */ /* 0x000fe200078e0009 */
[----:B------:R-:W-:-:S07]  /*2b3f0*/  MOV R82, R14 ;  /* 0x0000000e00527202 */ /* 0x000fce0000000f00 */
[----:B------:R-:W-:Y:S05]  /*2b400*/  WARPSYNC.COLLECTIVE R15, `(.L_x_3499) ;  /* 0x000000000f087348 */ /* 0x000fea0003c00000 */
[----:B------:R0:W1:Y:S02]  /*2b410*/  SHFL.IDX P6, R14, R13, R12, R11 ;  /* 0x0000000c0d0e7389 */ /* 0x00006400000c000b */
[----:B01----:R-:W-:Y:S01]  /*2b420*/  ENDCOLLECTIVE ;  /* 0x000000000000791b */ /* 0x003fe20003800000 */
.L_x_3499:
[----:B------:R-:W-:Y:S02]  /*2b430*/  IMAD.MOV.U32 R13, RZ, RZ, R74 ;  /* 0x000000ffff0d7224 */ /* 0x000fe400078e004a */
[----:B------:R-:W-:-:S07]  /*2b440*/  IMAD.MOV.U32 R67, RZ, RZ, R14 ;  /* 0x000000ffff437224 */ /* 0x000fce00078e000e */
[----:B------:R-:W-:Y:S05]  /*2b450*/  WARPSYNC.COLLECTIVE R15, `(.L_x_3500) ;  /* 0x000000000f087348 */ /* 0x000fea0003c00000 */
[----:B------:R0:W1:Y:S02]  /*2b460*/  SHFL.IDX P6, R14, R13, R12, R11 ;  /* 0x0000000c0d0e7389 */ /* 0x00006400000c000b */
[----:B01----:R-:W-:Y:S01]  /*2b470*/  ENDCOLLECTIVE ;  /* 0x000000000000791b */ /* 0x003fe20003800000 */
.L_x_3500:
[----:B------:R-:W-:Y:S01]  /*2b480*/  IMAD.MOV.U32 R13, RZ, RZ, R85 ;  /* 0x000000ffff0d7224 */ /* 0x000fe200078e0055 */
[----:B------:R-:W-:Y:S01]  /*2b490*/  MOV R12, R8 ;  /* 0x00000008000c7202 */ /* 0x000fe20000000f00 */
[----:B------:R-:W-:-:S07]  /*2b4a0*/  IMAD.MOV.U32 R117, RZ, RZ, R14 ;  /* 0x000000ffff757224 */ /* 0x000fce00078e000e */
[----:B------:R-:W-:Y:S05]  /*2b4b0*/  WARPSYNC.COLLECTIVE R15, `(.L_x_3501) ;  /* 0x000000000f087348 */ /* 0x000fea0003c00000 */
[----:B------:R0:W1:Y:S02]  /*2b4c0*/  SHFL.IDX P6, R14, R13, R12, R11 ;  /* 0x0000000c0d0e7389 */ /* 0x00006400000c000b */
[----:B01----:R-:W-:Y:S01]  /*2b4d0*/  ENDCOLLECTIVE ;  /* 0x000000000000791b */ /* 0x003fe20003800000 */
.L_x_3501:
[----:B------:R-:W-:Y:S02]  /*2b4e0*/  SEL R51, R82, R117, P0 ;  /* 0x0000007552337207 */ /* 0x000fe40000000000 */
[----:B------:R-:W-:Y:S01]  /*2b4f0*/  SEL R82, R117, R82, P0 ;  /* 0x0000005275527207 */ /* 0x000fe20000000000 */
[----:B------:R-:W-:Y:S02]  /*2b500*/  IMAD.MOV.U32 R13, RZ, RZ, R73 ;  /* 0x000000ffff0d7224 */ /* 0x000fe400078e0049 */
[----:B------:R-:W-:-:S07]  /*2b510*/  IMAD.MOV.U32 R84, RZ, RZ, R14 ;  /* 0x000000ffff547224 */ /* 0x000fce00078e000e */
[----:B------:R-:W-:Y:S05]  /*2b520*/  WARPSYNC.COLLECTIVE R15, `(.L_x_3502) ;  /* 0x000000000f087348 */ /* 0x000fea0003c00000 */
[----:B------:R0:W1:Y:S02]  /*2b530*/  SHFL.IDX P6, R14, R13, R12, R11 ;  /* 0x0000000c0d0e7389 */ /* 0x00006400000c000b */
[----:B01----:R-:W-:Y:S01]  /*2b540*/  ENDCOLLECTIVE ;  /* 0x000000000000791b */ /* 0x003fe20003800000 */
.L_x_3502:
[----:B------:R-:W-:Y:S02]  /*2b550*/  IMAD.MOV.U32 R13, RZ, RZ, R114 ;  /* 0x000000ffff0d7224 */ /* 0x000fe400078e0072 */
[----:B------:R-:W-:Y:S02]  /*2b560*/  IMAD.MOV.U32 R12, RZ, RZ, R9 ;  /* 0x000000ffff0c7224 */ /* 0x000fe400078e0009 */
[----:B------:R-:W-:-:S07]  /*2b570*/  IMAD.MOV.U32 R86, RZ, RZ, R14 ;  /* 0x000000ffff567224 */ /* 0x000fce00078e000e */
[----:B------:R-:W-:Y:S05]  /*2b580*/  WARPSYNC.COLLECTIVE R15, `(.L_x_3503) ;  /* 0x000000000f087348 */ /* 0x000fea0003c00000 */
[----:B------:R0:W1:Y:S02]  /*2b590*/  SHFL.IDX P6, R14, R13, R12, R11 ;  /* 0x0000000c0d0e7389 */ /* 0x00006400000c000b */
[----:B01----:R-:W-:Y:S01]  /*2b5a0*/  ENDCOLLECTIVE ;  /* 0x000000000000791b */ /* 0x003fe20003800000 */
.L_x_3503:
[----:B------:R-:W-:Y:S01]  /*2b5b0*/  MOV R13, R76 ;  /* 0x0000004c000d7202 */ /* 0x000fe20000000f00 */
[----:B------:R-:W-:-:S07]  /*2b5c0*/  IMAD.MOV.U32 R119, RZ, RZ, R14 ;  /* 0x000000ffff777224 */ /* 0x000fce00078e000e */
[----:B------:R-:W-:Y:S05]  /*2b5d0*/  WARPSYNC.COLLECTIVE R15, `(.L_x_3504) ;  /* 0x000000000f087348 */ /* 0x000fea0003c00000 */
[----:B------:R0:W1:Y:S02]  /*2b5e0*/  SHFL.IDX P6, R14, R13, R12, R11 ;  /* 0x0000000c0d0e7389 */ /* 0x00006400000c000b */
[----:B01----:R-:W-:Y:S01]  /*2b5f0*/  ENDCOLLECTIVE ;  /* 0x000000000000791b */ /* 0x003fe20003800000 */
.L_x_3504:
[----:B------:R-:W-:Y:S01]  /*2b600*/  IMAD.MOV.U32 R13, RZ, RZ, R83 ;  /* 0x000000ffff0d7224 */ /* 0x000fe200078e0053 */
[----:B------:R-:W-:Y:S01]  /*2b610*/  SEL R83, R84, R119, P0 ;  /* 0x0000007754537207 */ /* 0x000fe20000000000 */
[----:B------:R-:W-:Y:S01]  /*2b620*/  IMAD.MOV.U32 R12, RZ, RZ, R8 ;  /* 0x000000ffff0c7224 */ /* 0x000fe200078e0008 */
[----:B------:R-:W-:Y:S01]  /*2b630*/  SEL R84, R119, R84, P0 ;  /* 0x0000005477547207 */ /* 0x000fe20000000000 */
[----:B------:R-:W-:-:S07]  /*2b640*/  IMAD.MOV.U32 R121, RZ, RZ, R14 ;  /* 0x000000ffff797224 */ /* 0x000fce00078e000e */
[----:B------:R-:W-:Y:S05]  /*2b650*/  WARPSYNC.COLLECTIVE R15, `(.L_x_3505) ;  /* 0x000000000f087348 */ /* 0x000fea0003c00000 */
[----:B------:R0:W1:Y:S02]  /*2b660*/  SHFL.IDX P6, R14, R13, R12, R11 ;  /* 0x0000000c0d0e7389 */ /* 0x00006400000c000b */
[----:B01----:R-:W-:Y:S01]  /*2b670*/  ENDCOLLECTIVE ;  /* 0x000000000000791b */ /* 0x003fe20003800000 */
.L_x_3505:
[----:B------:R-:W-:Y:S02]  /*2b680*/  SEL R85, R86, R121, P0 ;  /* 0x0000007956557207 */ /* 0x000fe40000000000 */
[----:B------:R-:W-:Y:S01]  /*2b690*/  SEL R86, R121, R86, P0 ;  /* 0x0000005679567207 */ /* 0x000fe20000000000 */
[----:B------:R-:W-:Y:S02]  /*2b6a0*/  IMAD.MOV.U32 R13, RZ, RZ, R53 ;  /* 0x000000ffff0d7224 */ /* 0x000fe400078e0035 */
[----:B------:R-:W-:-:S07]  /*2b6b0*/  IMAD.MOV.U32 R90, RZ, RZ, R14 ;  /* 0x000000ffff5a7224 */ /* 0x000fce00078e000e */
[----:B------:R-:W-:Y:S05]  /*2b6c0*/  WARPSYNC.COLLECTIVE R15, `(.L_x_3506) ;  /* 0x000000000f087348 */ /* 0x000fea0003c00000 */
[----:B------:R0:W1:Y:S02]  /*2b6d0*/  SHFL.IDX P6, R14, R13, R12, R11 ;  /* 0x0000000c0d0e7389 */ /* 0x00006400000c000b */
[----:B01----:R-:W-:Y:S01]  /*2b6e0*/  ENDCOLLECTIVE ;  /* 0x000000000000791b */ /* 0x003fe20003800000 */
.L_x_3506:
[----:B------:R-:W-:Y:S01]  /*2b6f0*/  MOV R13, R92 ;  /* 0x0000005c000d7202 */ /* 0x000fe20000000f00 */
[----:B------:R-:W-:Y:S02]  /*2b700*/  IMAD.MOV.U32 R12, RZ, RZ, R9 ;  /* 0x000000ffff0c7224 */ /* 0x000fe400078e0009 */
[----:B------:R-:W-:-:S07]  /*2b710*/  IMAD.MOV.U32 R53, RZ, RZ, R14 ;  /* 0x000000ffff357224 */ /* 0x000fce00078e000e */
[----:B------:R-:W-:Y:S05]  /*2b720*/  WARPSYNC.COLLECTIVE R15, `(.L_x_3507) ;  /* 0x000000000f087348 */ /* 0x000fea0003c00000 */
[----:B------:R0:W1:Y:S02]  /*2b730*/  SHFL.IDX P6, R14, R13, R12, R11 ;  /* 0x0000000c0d0e7389 */ /* 0x00006400000c000b */
[----:B01----:R-:W-:Y:S01]  /*2b740*/  ENDCOLLECTIVE ;  /* 0x000000000000791b */ /* 0x003fe20003800000 */
.L_x_3507:
[----:B------:R-:W-:Y:S02]  /*2b750*/  IMAD.MOV.U32 R13, RZ, RZ, R70 ;  /* 0x000000ffff0d7224 */ /* 0x000fe400078e0046 */
[----:B------:R-:W-:-:S07]  /*2b760*/  IMAD.MOV.U32 R123, RZ, RZ, R14 ;  /* 0x000000ffff7b7224 */ /* 0x000fce00078e000e */
[----:B------:R-:W-:Y:S05]  /*2b770*/  WARPSYNC.COLLECTIVE R15, `(.L_x_3508) ;  /* 0x000000000f087348 */ /* 0x000fea0003c00000 */
[----:B------:R0:W1:Y:S02]  /*2b780*/  SHFL.IDX P6, R14, R13, R12, R11 ;  /* 0x0000000c0d0e7389 */ /* 0x00006400000c000b */
[----:B01----:R-:W-:Y:S01]  /*2b790*/  ENDCOLLECTIVE ;  /* 0x000000000000791b */ /* 0x003fe20003800000 */
.L_x_3508:
        /* <DEDUP_REMOVED lines=8> */
.L_x_3509:
[----:B------:R-:W-:Y:S01]  /*2b820*/  IMAD.MOV.U32 R13, RZ, RZ, R49 ;  /* 0x000000ffff0d7224 */ /* 0x000fe200078e0031 */
[----:B------:R-:W-:Y:S02]  /*2b830*/  SEL R49, R50, R67, P0 ;  /* 0x0000004332317207 */ /* 0x000fe40000000000 */
[----:B------:R-:W-:Y:S02]  /*2b840*/  SEL R50, R67, R50, P0 ;  /* 0x0000003243327207 */ /* 0x000fe40000000000 */
[----:B------:R-:W-:-:S07]  /*2b850*/  MOV R55, R14 ;  /* 0x0000000e00377202 */ /* 0x000fce0000000f00 */
[----:B------:R-:W-:Y:S05]  /*2b860*/  WARPSYNC.COLLECTIVE R15, `(.L_x_3510) ;  /* 0x000000000f087348 */ /* 0x000fea0003c00000 */
[----:B------:R0:W1:Y:S02]  /*2b870*/  SHFL.IDX P6, R14, R13, R12, R11 ;  /* 0x0000000c0d0e7389 */ /* 0x00006400000c000b */
[----:B01----:R-:W-:Y:S01]  /*2b880*/  ENDCOLLECTIVE ;  /* 0x000000000000791b */ /* 0x003fe20003800000 */
.L_x_3510:
[----:B------:R-:W-:Y:S02]  /*2b890*/  IMAD.MOV.U32 R13, RZ, RZ, R68 ;  /* 0x000000ffff0d7224 */ /* 0x000fe400078e0044 */
[----:B------:R-:W-:Y:S02]  /*2b8a0*/  IMAD.MOV.U32 R12, RZ, RZ, R9 ;  /* 0x000000ffff0c7224 */ /* 0x000fe400078e0009 */
[----:B------:R-:W-:-:S07]  /*2b8b0*/  IMAD.MOV.U32 R60, RZ, RZ, R14 ;  /* 0x000000ffff3c7224 */ /* 0x000fce00078e000e */
[----:B------:R-:W-:Y:S05]  /*2b8c0*/  WARPSYNC.COLLECTIVE R15, `(.L_x_3511) ;  /* 0x000000000f087348 */ /* 0x000fea0003c00000 */
[----:B------:R0:W1:Y:S02]  /*2b8d0*/  SHFL.IDX P6, R14, R13, R12, R11 ;  /* 0x0000000c0d0e7389 */ /* 0x00006400000c000b */
[----:B01----:R-:W-:Y:S01]  /*2b8e0*/  ENDCOLLECTIVE ;  /* 0x000000000000791b */ /* 0x003fe20003800000 */
.L_x_3511:
[----:B------:R-:W-:Y:S02]  /*2b8f0*/  IMAD.MOV.U32 R13, RZ, RZ, R58 ;  /* 0x000000ffff0d7224 */ /* 0x000fe400078e003a */
[----:B------:R-:W-:-:S07]  /*2b900*/  IMAD.MOV.U32 R68, RZ, RZ, R14 ;  /* 0x000000ffff447224 */ /* 0x000fce00078e000e */
[----:B------:R-:W-:Y:S05]  /*2b910*/  WARPSYNC.COLLECTIVE R15, `(.L_x_3512) ;  /* 0x000000000f087348 */ /* 0x000fea0003c00000 */
[----:B------:R0:W1:Y:S02]  /*2b920*/  SHFL.IDX P6, R14, R13, R12, R11 ;  /* 0x0000000c0d0e7389 */ /* 0x00006400000c000b */
[----:B01----:R-:W-:Y:S01]  /*2b930*/  ENDCOLLECTIVE ;  /* 0x000000000000791b */ /* 0x003fe20003800000 */
.L_x_3512:
[----:B------:R-:W-:Y:S02]  /*2b940*/  IMAD.MOV.U32 R13, RZ, RZ, R65 ;  /* 0x000000ffff0d7224 */ /* 0x000fe400078e0041 */
[----:B------:R-:W-:Y:S01]  /*2b950*/  IMAD.MOV.U32 R12, RZ, RZ, R8 ;  /* 0x000000ffff0c7224 */ /* 0x000fe200078e0008 */
[----:B------:R-:W-:-:S07]  /*2b960*/  MOV R125, R14 ;  /* 0x0000000e007d7202 */ /* 0x000fce0000000f00 */
[----:B------:R-:W-:Y:S05]  /*2b970*/  WARPSYNC.COLLECTIVE R15, `(.L_x_3513) ;  /* 0x000000000f087348 */ /* 0x000fea0003c00000 */
[----:B------:R0:W1:Y:S02]  /*2b980*/  SHFL.IDX P6, R14, R13, R12, R11 ;  /* 0x0000000c0d0e7389 */ /* 0x00006400000c000b */
[----:B01----:R-:W-:Y:S01]  /*2b990*/  ENDCOLLECTIVE ;  /* 0x000000000000791b */ /* 0x003fe20003800000 */
.L_x_3513:
[----:B------:R-:W-:Y:S02]  /*2b9a0*/  IMAD.MOV.U32 R13, RZ, RZ, R61 ;  /* 0x000000ffff0d7224 */ /* 0x000fe400078e003d */
[----:B------:R-:W-:-:S07]  /*2b9b0*/  IMAD.MOV.U32 R64, RZ, RZ, R14 ;  /* 0x000000ffff407224 */ /* 0x000fce00078e000e */
[----:B------:R-:W-:Y:S05]  /*2b9c0*/  WARPSYNC.COLLECTIVE R15, `(.L_x_3514) ;  /* 0x000000000f087348 */ /* 0x000fea0003c00000 */
[----:B------:R0:W1:Y:S02]  /*2b9d0*/  SHFL.IDX P6, R14, R13, R12, R11 ;  /* 0x0000000c0d0e7389 */ /* 0x00006400000c000b */
[----:B01----:R-:W-:Y:S01]  /*2b9e0*/  ENDCOLLECTIVE ;  /* 0x000000000000791b */ /* 0x003fe20003800000 */
.L_x_3514:
        /* <DEDUP_REMOVED lines=8> */
.L_x_3515:
[----:B------:R-:W-:Y:S01]  /*2ba70*/  IMAD.MOV.U32 R13, RZ, RZ, R54 ;  /* 0x000000ffff0d7224 */ /* 0x000fe200078e0036 */
[----:B------:R-:W-:Y:S02]  /*2ba80*/  SEL R54, R55, R68, P0 ;  /* 0x0000004437367207 */ /* 0x000fe40000000000 */
[----:B------:R-:W-:Y:S01]  /*2ba90*/  SEL R55, R68, R55, P0 ;  /* 0x0000003744377207 */ /* 0x000fe20000000000 */
[----:B------:R-:W-:-:S07]  /*2baa0*/  IMAD.MOV.U32 R65, RZ, RZ, R14 ;  /* 0x000000ffff417224 */ /* 0x000fce00078e000e */
[----:B------:R-:W-:Y:S05]  /*2bab0*/  WARPSYNC.COLLECTIVE R15, `(.L_x_3516) ;  /* 0x000000000f087348 */ /* 0x000fea0003c00000 */
[----:B------:R0:W1:Y:S02]  /*2bac0*/  SHFL.IDX P6, R14, R13, R12, R11 ;  /* 0x0000000c0d0e7389 */ /* 0x00006400000c000b */
[----:B01----:R-:W-:Y:S01]  /*2bad0*/  ENDCOLLECTIVE ;  /* 0x000000000000791b */ /* 0x003fe20003800000 */
.L_x_3516:
        /* <DEDUP_REMOVED lines=8> */
.L_x_3517:
[----:B------:R-:W-:Y:S02]  /*2bb60*/  MOV R13, R59 ;  /* 0x0000003b000d7202 */ /* 0x000fe40000000f00 */
[----:B------:R-:W-:Y:S01]  /*2bb70*/  SEL R59, R65, R64, P0 ;  /* 0x00000040413b7207 */ /* 0x000fe20000000000 */
[----:B------:R-:W-:-:S07]  /*2bb80*/  IMAD.MOV.U32 R69, RZ, RZ, R14 ;  /* 0x000000ffff457224 */ /* 0x000fce00078e000e */
[----:B------:R-:W-:Y:S05]  /*2bb90*/  WARPSYNC.COLLECTIVE R15, `(.L_x_3518) ;  /* 0x000000000f087348 */ /* 0x000fea0003c00000 */
[----:B------:R0:W1:Y:S02]  /*2bba0*/  SHFL.IDX P6, R14, R13, R12, R11 ;  /* 0x0000000c0d0e7389 */ /* 0x00006400000c000b */
[----:B01----:R-:W-:Y:S01]  /*2bbb0*/  ENDCOLLECTIVE ;  /* 0x000000000000791b */ /* 0x003fe20003800000 */
.L_x_3518:
[----:B------:R-:W-:Y:S02]  /*2bbc0*/  IMAD.MOV.U32 R13, RZ, RZ, R38 ;  /* 0x000000ffff0d7224 */ /* 0x000fe400078e0026 */
[----:B------:R-:W-:Y:S02]  /*2bbd0*/  IMAD.MOV.U32 R12, RZ, RZ, R9 ;  /* 0x000000ffff0c7224 */ /* 0x000fe400078e0009 */
[----:B------:R-:W-:-:S07]  /*2bbe0*/  IMAD.MOV.U32 R71, RZ, RZ, R14 ;  /* 0x000000ffff477224 */ /* 0x000fce00078e000e */
[----:B------:R-:W-:Y:S05]  /*2bbf0*/  WARPSYNC.COLLECTIVE R15, `(.L_x_3519) ;  /* 0x000000000f087348 */ /* 0x000fea0003c00000 */
[----:B------:R0:W1:Y:S02]  /*2bc00*/  SHFL.IDX P6, R14, R13, R12, R11 ;  /* 0x0000000c0d0e7389 */ /* 0x00006400000c000b */
[----:B01----:R-:W-:Y:S01]  /*2bc10*/  ENDCOLLECTIVE ;  /* 0x000000000000791b */ /* 0x003fe20003800000 */
.L_x_3519:
        /* <DEDUP_REMOVED lines=8> */
.L_x_3520:
        /* <DEDUP_REMOVED lines=8> */
.L_x_3521:
[----:B------:R-:W-:Y:S02]  /*2bd20*/  SEL R70, R71, R72, P0 ;  /* 0x0000004847467207 */ /* 0x000fe40000000000 */
[----:B------:R-:W-:Y:S01]  /*2bd30*/  SEL R71, R72, R71, P0 ;  /* 0x0000004748477207 */ /* 0x000fe20000000000 */
[----:B------:R-:W-:Y:S02]  /*2bd40*/  IMAD.MOV.U32 R13, RZ, RZ, R39 ;  /* 0x000000ffff0d7224 */ /* 0x000fe400078e0027 */
[----:B------:R-:W-:-:S07]  /*2bd50*/  IMAD.MOV.U32 R73, RZ, RZ, R14 ;  /* 0x000000ffff497224 */ /* 0x000fce00078e000e */
[----:B------:R-:W-:Y:S05]  /*2bd60*/  WARPSYNC.COLLECTIVE R15, `(.L_x_3522) ;  /* 0x000000000f087348 */ /* 0x000fea0003c00000 */
[----:B------:R0:W1:Y:S02]  /*2bd70*/  SHFL.IDX P6, R14, R13, R12, R11 ;  /* 0x0000000c0d0e7389 */ /* 0x00006400000c000b */
[----:B01----:R-:W-:Y:S01]  /*2bd80*/  ENDCOLLECTIVE ;  /* 0x000000000000791b */ /* 0x003fe20003800000 */
.L_x_3522:
[----:B------:R-:W-:Y:S02]  /*2bd90*/  IMAD.MOV.U32 R13, RZ, RZ, R34 ;  /* 0x000000ffff0d7224 */ /* 0x000fe400078e0022 */
[----:B------:R-:W-:Y:S02]  /*2bda0*/  IMAD.MOV.U32 R12, RZ, RZ, R9 ;  /* 0x000000ffff0c7224 */ /* 0x000fe400078e0009 */
[----:B------:R-:W-:-:S07]  /*2bdb0*/  IMAD.MOV.U32 R75, RZ, RZ, R14 ;  /* 0x000000ffff4b7224 */ /* 0x000fce00078e000e */
[----:B------:R-:W-:Y:S05]  /*2bdc0*/  WARPSYNC.COLLECTIVE R15, `(.L_x_3523) ;  /* 0x000000000f087348 */ /* 0x000fea0003c00000 */
[----:B------:R0:W1:Y:S02]  /*2bdd0*/  SHFL.IDX P6, R14, R13, R12, R11 ;  /* 0x0000000c0d0e7389 */ /* 0x00006400000c000b */
[----:B01----:R-:W-:Y:S01]  /*2bde0*/  ENDCOLLECTIVE ;  /* 0x000000000000791b */ /* 0x003fe20003800000 */
.L_x_3523:
[----:B------:R-:W-:Y:S01]  /*2bdf0*/  IMAD.MOV.U32 R13, RZ, RZ, R36 ;  /* 0x000000ffff0d7224 */ /* 0x000fe200078e0024 */
[----:B------:R-:W-:-:S07]  /*2be00*/  MOV R34, R14 ;  /* 0x0000000e00227202 */ /* 0x000fce0000000f00 */
[----:B------:R-:W-:Y:S05]  /*2be10*/  WARPSYNC.COLLECTIVE R15, `(.L_x_3524) ;  /* 0x000000000f087348 */ /* 0x000fea0003c00000 */
[----:B------:R0:W1:Y:S02]  /*2be20*/  SHFL.IDX P6, R14, R13, R12, R11 ;  /* 0x0000000c0d0e7389 */ /* 0x00006400000c000b */
[----:B01----:R-:W-:Y:S01]  /*2be30*/  ENDCOLLECTIVE ;  /* 0x000000000000791b */ /* 0x003fe20003800000 */
.L_x_3524:
        /* <DEDUP_REMOVED lines=8> */
.L_x_3525:
[----:B------:R-:W-:Y:S02]  /*2bec0*/  SEL R74, R75, R36, P0 ;  /* 0x000000244b4a7207 */ /* 0x000fe40000000000 */
[----:B------:R-:W-:Y:S01]  /*2bed0*/  SEL R75, R36, R75, P0 ;  /* 0x0000004b244b7207 */ /* 0x000fe20000000000 */
[----:B------:R-:W-:Y:S02]  /*2bee0*/  IMAD.MOV.U32 R13, RZ, RZ, R35 ;  /* 0x000000ffff0d7224 */ /* 0x000fe400078e0023 */
[----:B------:R-:W-:-:S07]  /*2bef0*/  IMAD.MOV.U32 R91, RZ, RZ, R14 ;  /* 0x000000ffff5b7224 */ /* 0x000fce00078e000e */
[----:B------:R-:W-:Y:S05]  /*2bf00*/  WARPSYNC.COLLECTIVE R15, `(.L_x_3526) ;  /* 0x000000000f087348 */ /* 0x000fea0003c00000 */
[----:B------:R0:W1:Y:S02]  /*2bf10*/  SHFL.IDX P6, R14, R13, R12, R11 ;  /* 0x0000000c0d0e7389 */ /* 0x00006400000c000b */
[----:B01----:R-:W-:Y:S01]  /*2bf20*/  ENDCOLLECTIVE ;  /* 0x000000000000791b */ /* 0x003fe20003800000 */
.L_x_3526:
[----:B------:R-:W-:Y:S02]  /*2bf30*/  IMAD.MOV.U32 R13, RZ, RZ, R30 ;  /* 0x000000ffff0d7224 */ /* 0x000fe400078e001e */
[----:B------:R-:W-:Y:S01]  /*2bf40*/  IMAD.MOV.U32 R12, RZ, RZ, R9 ;  /* 0x000000ffff0c7224 */ /* 0x000fe200078e0009 */
[----:B------:R-:W-:-:S07]  /*2bf50*/  MOV R93, R14 ;  /* 0x0000000e005d7202 */ /* 0x000fce0000000f00 */
[----:B------:R-:W-:Y:S05]  /*2bf60*/  WARPSYNC.COLLECTIVE R15, `(.L_x_3527) ;  /* 0x000000000f087348 */ /* 0x000fea0003c00000 */
[----:B------:R0:W1:Y:S02]  /*2bf70*/  SHFL.IDX P6, R14, R13, R12, R11 ;  /* 0x0000000c0d0e7389 */ /* 0x00006400000c000b */
[----:B01----:R-:W-:Y:S01]  /*2bf80*/  ENDCOLLECTIVE ;  /* 0x000000000000791b */ /* 0x003fe20003800000 */
.L_x_3527:
[----:B------:R-:W-:Y:S02]  /*2bf90*/  IMAD.MOV.U32 R13, RZ, RZ, R32 ;  /* 0x000000ffff0d7224 */ /* 0x000fe400078e0020 */
[----:B------:R-:W-:-:S07]  /*2bfa0*/  IMAD.MOV.U32 R30, RZ, RZ, R14 ;  /* 0x000000ffff1e7224 */ /* 0x000fce00078e000e */
[----:B------:R-:W-:Y:S05]  /*2bfb0*/  WARPSYNC.COLLECTIVE R15, `(.L_x_3528) ;  /* 0x000000000f087348 */ /* 0x000fea0003c00000 */
[----:B------:R0:W1:Y:S02]  /*2bfc0*/  SHFL.IDX P6, R14, R13, R12, R11 ;  /* 0x0000000c0d0e7389 */ /* 0x00006400000c000b */
[----:B01----:R-:W-:Y:S01]  /*2bfd0*/  ENDCOLLECTIVE ;  /* 0x000000000000791b */ /* 0x003fe20003800000 */
.L_x_3528:
[----:B------:R-:W-:Y:S02]  /*2bfe0*/  SEL R76, R91, R30, P0 ;  /* 0x0000001e5b4c7207 */ /* 0x000fe40000000000 */
[----:B------:R-:W-:Y:S01]  /*2bff0*/  SEL R91, R30, R91, P0 ;  /* 0x0000005b1e5b7207 */ /* 0x000fe20000000000 */
[----:B------:R-:W-:Y:S01]  /*2c000*/  IMAD.MOV.U32 R13, RZ, RZ, R29 ;  /* 0x000000ffff0d7224 */ /* 0x000fe200078e001d */
[----:B------:R-:W-:Y:S01]  /*2c010*/  MOV R12, R8 ;  /* 0x00000008000c7202 */ /* 0x000fe20000000f00 */
[----:B------:R-:W-:-:S07]  /*2c020*/  IMAD.MOV.U32 R32, RZ, RZ, R14 ;  /* 0x000000ffff207224 */ /* 0x000fce00078e000e */
[----:B------:R-:W-:Y:S05]  /*2c030*/  WARPSYNC.COLLECTIVE R15, `(.L_x_3529) ;  /* 0x000000000f087348 */ /* 0x000fea0003c00000 */
[----:B------:R0:W1:Y:S02]  /*2c040*/  SHFL.IDX P6, R14, R13, R12, R11 ;  /* 0x0000000c0d0e7389 */ /* 0x00006400000c000b */
[----:B01----:R-:W-:Y:S01]  /*2c050*/  ENDCOLLECTIVE ;  /* 0x000000000000791b */ /* 0x003fe20003800000 */
.L_x_3529:
[----:B------:R-:W-:Y:S02]  /*2c060*/  SEL R92, R93, R32, P0 ;  /* 0x000000205d5c7207 */ /* 0x000fe40000000000 */
[----:B------:R-:W-:Y:S01]  /*2c070*/  SEL R93, R32, R93, P0 ;  /* 0x0000005d205d7207 */ /* 0x000fe20000000000 */
[----:B------:R-:W-:Y:S02]  /*2c080*/  IMAD.MOV.U32 R13, RZ, RZ, R31 ;  /* 0x000000ffff0d7224 */ /* 0x000fe400078e001f */
[----:B------:R-:W-:-:S07]  /*2c090*/  IMAD.MOV.U32 R95, RZ, RZ, R14 ;  /* 0x000000ffff5f7224 */ /* 0x000fce00078e000e */
[----:B------:R-:W-:Y:S05]  /*2c0a0*/  WARPSYNC.COLLECTIVE R15, `(.L_x_3530) ;  /* 0x000000000f087348 */ /* 0x000fea0003c00000 */
[----:B------:R0:W1:Y:S02]  /*2c0b0*/  SHFL.IDX P6, R14, R13, R12, R11 ;  /* 0x0000000c0d0e7389 */ /* 0x00006400000c000b */
[----:B01----:R-:W-:Y:S01]  /*2c0c0*/  ENDCOLLECTIVE ;  /* 0x000000000000791b */ /* 0x003fe20003800000 */
.L_x_3530:
[----:B------:R-:W-:Y:S02]  /*2c0d0*/  IMAD.MOV.U32 R13, RZ, RZ, R28 ;  /* 0x000000ffff0d7224 */ /* 0x000fe400078e001c */
[----:B------:R-:W-:Y:S02]  /*2c0e0*/  IMAD.MOV.U32 R12, RZ, RZ, R9 ;  /* 0x000000ffff0c7224 */ /* 0x000fe400078e0009 */
[----:B------:R-:W-:-:S07]  /*2c0f0*/  IMAD.MOV.U32 R97, RZ, RZ, R14 ;  /* 0x000000ffff617224 */ /* 0x000fce00078e000e */
[----:B------:R-:W-:Y:S05]  /*2c100*/  WARPSYNC.COLLECTIVE R15, `(.L_x_3531) ;  /* 0x000000000f087348 */ /* 0x000fea0003c00000 */
[----:B------:R0:W1:Y:S02]  /*2c110*/  SHFL.IDX P6, R14, R13, R12, R11 ;  /* 0x0000000c0d0e7389 */ /* 0x00006400000c000b */
[----:B01----:R-:W-:Y:S01]  /*2c120*/  ENDCOLLECTIVE ;  /* 0x000000000000791b */ /* 0x003fe20003800000 */
.L_x_3531:
[----:B------:R-:W-:Y:S01]  /*2c130*/  MOV R13, R26 ;  /* 0x0000001a000d7202 */ /* 0x000fe20000000f00 */
[----:B------:R-:W-:-:S07]  /*2c140*/  IMAD.MOV.U32 R28, RZ, RZ, R14 ;  /* 0x000000ffff1c7224 */ /* 0x000fce00078e000e */
[----:B------:R-:W-:Y:S05]  /*2c150*/  WARPSYNC.COLLECTIVE R15, `(.L_x_3532) ;  /* 0x000000000f087348 */ /* 0x000fea0003c00000 */
[----:B------:R0:W1:Y:S02]  /*2c160*/  SHFL.IDX P6, R14, R13, R12, R11 ;  /* 0x0000000c0d0e7389 */ /* 0x00006400000c000b */
[----:B01----:R-:W-:Y:S01]  /*2c170*/  ENDCOLLECTIVE ;  /* 0x000000000000791b */ /* 0x003fe20003800000 */
.L_x_3532:
        /* <DEDUP_REMOVED lines=8> */
.L_x_3533:
[----:B------:R-:W-:Y:S02]  /*2c200*/  SEL R96, R97, R26, P0 ;  /* 0x0000001a61607207 */ /* 0x000fe40000000000 */
[----:B------:R-:W-:Y:S01]  /*2c210*/  SEL R97, R26, R97, P0 ;  /* 0x000000611a617207 */ /* 0x000fe20000000000 */
[----:B------:R-:W-:Y:S02]  /*2c220*/  IMAD.MOV.U32 R13, RZ, RZ, R25 ;  /* 0x000000ffff0d7224 */ /* 0x000fe400078e0019 */
[----:B------:R-:W-:-:S07]  /*2c230*/  IMAD.MOV.U32 R27, RZ, RZ, R14 ;  /* 0x000000ffff1b7224 */ /* 0x000fce00078e000e */
[----:B------:R-:W-:Y:S05]  /*2c240*/  WARPSYNC.COLLECTIVE R15, `(.L_x_3534) ;  /* 0x000000000f087348 */ /* 0x000fea0003c00000 */
[----:B------:R0:W1:Y:S02]  /*2c250*/  SHFL.IDX P6, R14, R13, R12, R11 ;  /* 0x0000000c0d0e7389 */ /* 0x00006400000c000b */
[----:B01----:R-:W-:Y:S01]  /*2c260*/  ENDCOLLECTIVE ;  /* 0x000000000000791b */ /* 0x003fe20003800000 */
.L_x_3534:
[----:B------:R-:W-:Y:S01]  /*2c270*/  MOV R13, R24 ;  /* 0x00000018000d7202 */ /* 0x000fe20000000f00 */
[----:B------:R-:W-:Y:S02]  /*2c280*/  IMAD.MOV.U32 R12, RZ, RZ, R9 ;  /* 0x000000ffff0c7224 */ /* 0x000fe400078e0009 */
[----:B------:R-:W-:-:S07]  /*2c290*/  IMAD.MOV.U32 R66, RZ, RZ, R14 ;  /* 0x000000ffff427224 */ /* 0x000fce00078e000e */
[----:B------:R-:W-:Y:S05]  /*2c2a0*/  WARPSYNC.COLLECTIVE R15, `(.L_x_3535) ;  /* 0x000000000f087348 */ /* 0x000fea0003c00000 */
[----:B------:R0:W1:Y:S02]  /*2c2b0*/  SHFL.IDX P6, R14, R13, R12, R11 ;  /* 0x0000000c0d0e7389 */ /* 0x00006400000c000b */
[----:B01----:R-:W-:Y:S01]  /*2c2c0*/  ENDCOLLECTIVE ;  /* 0x000000000000791b */ /* 0x003fe20003800000 */
.L_x_3535:
[----:B------:R-:W-:Y:S02]  /*2c2d0*/  IMAD.MOV.U32 R13, RZ, RZ, R10 ;  /* 0x000000ffff0d7224 */ /* 0x000fe400078e000a */
[----:B------:R-:W-:-:S07]  /*2c2e0*/  IMAD.MOV.U32 R24, RZ, RZ, R14 ;  /* 0x000000ffff187224 */ /* 0x000fce00078e000e */
[----:B------:R-:W-:Y:S05]  /*2c2f0*/  WARPSYNC.COLLECTIVE R15, `(.L_x_3536) ;  /* 0x000000000f087348 */ /* 0x000fea0003c00000 */
[----:B------:R0:W1:Y:S02]  /*2c300*/  SHFL.IDX P6, R14, R13, R12, R11 ;  /* 0x0000000c0d0e7389 */ /* 0x00006400000c000b */
[----:B01----:R-:W-:Y:S01]  /*2c310*/  ENDCOLLECTIVE ;  /* 0x000000000000791b */ /* 0x003fe20003800000 */
.L_x_3536:
[----:B------:R-:W-:Y:S05]  /*2c320*/  BRA `(.L_x_3537) ;  /* 0xffffff0800a47947 */ /* 0x000fea000383ffff */
.L_x_3241:
[----:B------:R-:W-:Y:S01]  /*2c330*/  IMAD.MOV.U32 R13, RZ, RZ, R3 ;  /* 0x000000ffff0d7224 */ /* 0x000fe200078e0003 */
[----:B------:R-:W-:Y:S01]  /*2c340*/  MOV R11, 0x181f ;  /* 0x0000181f000b7802 */ /* 0x000fe20000000f00 */
[----:B------:R-:W-:Y:S02]  /*2c350*/  IMAD.MOV.U32 R12, RZ, RZ, RZ ;  /* 0x000000ffff0c7224 */ /* 0x000fe400078e00ff */
[----:B------:R-:W-:-:S07]  /*2c360*/  IMAD.MOV.U32 R15, RZ, RZ, -0x1 ;  /* 0xffffffffff0f7424 */ /* 0x000fce00078e00ff */
[----:B-----5:R-:W-:Y:S05]  /*2c370*/  WARPSYNC.COLLECTIVE R15, `(.L_x_3538) ;  /* 0x000000000f087348 */ /* 0x020fea0003c00000 */
[----:B------:R0:W1:Y:S02]  /*2c380*/  SHFL.IDX P6, R14, R13, R12, R11 ;  /* 0x0000000c0d0e7389 */ /* 0x00006400000c000b */
[----:B01---5:R-:W-:Y:S01]  /*2c390*/  ENDCOLLECTIVE ;  /* 0x000000000000791b */ /* 0x023fe20003800000 */
.L_x_3538:
[----:B------:R-:W-:Y:S02]  /*2c3a0*/  IMAD.MOV.U32 R13, RZ, RZ, R2 ;  /* 0x000000ffff0d7224 */ /* 0x000fe400078e0002 */
[----:B------:R-:W-:-:S07]  /*2c3b0*/  IMAD.MOV.U32 R0, RZ, RZ, R14 ;  /* 0x000000ffff007224 */ /* 0x000fce00078e000e */
[----:B------:R-:W-:Y:S05]  /*2c3c0*/  WARPSYNC.COLLECTIVE R15, `(.L_x_3539) ;  /* 0x000000000f087348 */ /* 0x000fea0003c00000 */
[----:B------:R0:W1:Y:S02]  /*2c3d0*/  SHFL.IDX P6, R14, R13, R12, R11 ;  /* 0x0000000c0d0e7389 */ /* 0x00006400000c000b */
[----:B01----:R-:W-:Y:S01]  /*2c3e0*/  ENDCOLLECTIVE ;  /* 0x000000000000791b */ /* 0x003fe20003800000 */
.L_x_3539:
[----:B------:R-:W-:Y:S05]  /*2c3f0*/  BRA `(.L_x_3540) ;  /* 0xffffff1800387947 */ /* 0x000fea000383ffff */
.L_x_3244:
[----:B------:R-:W-:Y:S01]  /*2c400*/  BSSY B1, `(.L_x_3541) ;  /* 0x0000008000017945 */ /* 0x000fe20003800000 */
[----:B------:R-:W-:Y:S01]  /*2c410*/  IMAD.MOV.U32 R13, RZ, RZ, R3 ;  /* 0x000000ffff0d7224 */ /* 0x000fe200078e0003 */
[----:B---3--:R-:W-:Y:S01]  /*2c420*/  MOV R15, 0xffffffff ;  /* 0xffffffff000f7802 */ /* 0x008fe20000000f00 */
[----:B------:R-:W-:Y:S02]  /*2c430*/  IMAD.MOV.U32 R12, RZ, RZ, 0x1 ;  /* 0x00000001ff0c7424 */ /* 0x000fe400078e00ff */
[----:B------:R-:W-:-:S07]  /*2c440*/  IMAD.MOV.U32 R11, RZ, RZ, 0x181f ;  /* 0x0000181fff0b7424 */ /* 0x000fce00078e00ff */
[----:B012--5:R-:W-:Y:S05]  /*2c450*/  WARPSYNC.COLLECTIVE R15, `(.L_x_3542) ;  /* 0x000000000f087348 */ /* 0x027fea0003c00000 */
[----:B--2---:R2:W3:Y:S02]  /*2c460*/  SHFL.IDX P6, R14, R13, R12, R11 ;  /* 0x0000000c0d0e7389 */ /* 0x0044e400000c000b */
[----:B0123-5:R-:W-:Y:S01]  /*2c470*/  ENDCOLLECTIVE ;  /* 0x000000000000791b */ /* 0x02ffe20003800000 */
.L_x_3542:
[----:B------:R-:W-:Y:S05]  /*2c480*/  BSYNC B1 ;  /* 0x0000000000017941 */ /* 0x000fea0003800000 */
.L_x_3541:
        /* <DEDUP_REMOVED lines=8> */
.L_x_3543:
[----:B------:R-:W-:Y:S05]  /*2c510*/  BRA `(.L_x_3544) ;  /* 0xffffff1800447947 */ /* 0x000fea000383ffff */
.L_x_3247:
[----:B------:R-:W-:Y:S01]  /*2c520*/  BSSY B1, `(.L_x_3545) ;  /* 0x0000008000017945 */ /* 0x000fe20003800000 */
[----:B------:R-:W-:Y:S01]  /*2c530*/  IMAD.MOV.U32 R13, RZ, RZ, R3 ;  /* 0x000000ffff0d7224 */ /* 0x000fe200078e0003 */
[----:B------:R-:W-:Y:S01]  /*2c540*/  MOV R12, 0x2 ;  /* 0x00000002000c7802 */ /* 0x000fe20000000f00 */
[----:B------:R-:W-:Y:S02]  /*2c550*/  IMAD.MOV.U32 R11, RZ, RZ, 0x181f ;  /* 0x0000181fff0b7424 */ /* 0x000fe400078e00ff */
[----:B---3--:R-:W-:-:S07]  /*2c560*/  IMAD.MOV.U32 R15, RZ, RZ, -0x1 ;  /* 0xffffffffff0f7424 */ /* 0x008fce00078e00ff */
[----:B012-45:R-:W-:Y:S05]  /*2c570*/  WARPSYNC.COLLECTIVE R15, `(.L_x_3546) ;  /* 0x000000000f087348 */ /* 0x037fea0003c00000 */
[----:B--2---:R2:W3:Y:S02]  /*2c580*/  SHFL.IDX P6, R14, R13, R12, R11 ;  /* 0x0000000c0d0e7389 */ /* 0x0044e400000c000b */
[----:B012345:R-:W-:Y:S01]  /*2c590*/  ENDCOLLECTIVE ;  /* 0x000000000000791b */ /* 0x03ffe20003800000 */
.L_x_3546:
[----:B------:R-:W-:Y:S05]  /*2c5a0*/  BSYNC B1 ;  /* 0x0000000000017941 */ /* 0x000fea0003800000 */
.L_x_3545:
        /* <DEDUP_REMOVED lines=8> */
.L_x_3547:
[----:B------:R-:W-:Y:S05]  /*2c630*/  BRA `(.L_x_3548) ;  /* 0xffffff1800507947 */ /* 0x000fea000383ffff */
.L_x_3250:
        /* <DEDUP_REMOVED lines=8> */
.L_x_3550:
[----:B------:R-:W-:Y:S05]  /*2c6c0*/  BSYNC B1 ;  /* 0x0000000000017941 */ /* 0x000fea0003800000 */
.L_x_3549:
        /* <DEDUP_REMOVED lines=8> */
.L_x_3551:
[----:B------:R-:W-:Y:S05]  /*2c750*/  BRA `(.L_x_3552) ;  /* 0xffffff18005c7947 */ /* 0x000fea000383ffff */
.L_x_3252:
[----:B------:R-:W-:Y:S02]  /*2c760*/  IMAD.MOV.U32 R13, RZ, RZ, R30 ;  /* 0x000000ffff0d7224 */ /* 0x000fe400078e001e */
[----:B------:R-:W-:Y:S02]  /*2c770*/  IMAD.MOV.U32 R12, RZ, RZ, RZ ;  /* 0x000000ffff0c7224 */ /* 0x000fe400078e00ff */
[----:B------:R-:W-:Y:S02]  /*2c780*/  IMAD.MOV.U32 R11, RZ, RZ, 0x1c1f ;  /* 0x00001c1fff0b7424 */ /* 0x000fe400078e00ff */
[----:B------:R-:W-:-:S07]  /*2c790*/  IMAD.MOV.U32 R15, RZ, RZ, -0x1 ;  /* 0xffffffffff0f7424 */ /* 0x000fce00078e00ff */
[----:B------:R-:W-:Y:S05]  /*2c7a0*/  WARPSYNC.COLLECTIVE R15, `(.L_x_3553) ;  /* 0x000000000f087348 */ /* 0x000fea0003c00000 */
[----:B------:R0:W1:Y:S02]  /*2c7b0*/  SHFL.IDX P6, R14, R13, R12, R11 ;  /* 0x0000000c0d0e7389 */ /* 0x00006400000c000b */
[----:B01----:R-:W-:Y:S01]  /*2c7c0*/  ENDCOLLECTIVE ;  /* 0x000000000000791b */ /* 0x003fe20003800000 */
.L_x_3553:
[----:B------:R-:W-:Y:S01]  /*2c7d0*/  IMAD.MOV.U32 R13, RZ, RZ, R25 ;  /* 0x000000ffff0d7224 */ /* 0x000fe200078e0019 */
[----:B------:R-:W-:-:S07]  /*2c7e0*/  MOV R24, R14 ;  /* 0x0000000e00187202 */ /* 0x000fce0000000f00 */
[----:B------:R-:W-:Y:S05]  /*2c7f0*/  WARPSYNC.COLLECTIVE R15, `(.L_x_3554) ;  /* 0x000000000f087348 */ /* 0x000fea0003c00000 */
[----:B------:R0:W1:Y:S02]  /*2c800*/  SHFL.IDX P6, R14, R13, R12, R11 ;  /* 0x0000000c0d0e7389 */ /* 0x00006400000c000b */
[----:B01----:R-:W-:Y:S01]  /*2c810*/  ENDCOLLECTIVE ;  /* 0x000000000000791b */ /* 0x003fe20003800000 */
.L_x_3554:
[----:B------:R-:W-:Y:S05]  /*2c820*/  BRA `(.L_x_3555) ;  /* 0xffffff1c00507947 */ /* 0x000fea000383ffff */
.L_x_3255:
[----:B------:R-:W-:Y:S01]  /*2c830*/  BSSY B1, `(.L_x_3556) ;  /* 0x0000008000017945 */ /* 0x000fe20003800000 */
[----:B---3--:R-:W-:Y:S02]  /*2c840*/  IMAD.MOV.U32 R13, RZ, RZ, R30 ;  /* 0x000000ffff0d7224 */ /* 0x008fe400078e001e */
[----:B------:R-:W-:Y:S02]  /*2c850*/  IMAD.MOV.U32 R12, RZ, RZ, 0x1 ;  /* 0x00000001ff0c7424 */ /* 0x000fe400078e00ff */
[----:B------:R-:W-:Y:S02]  /*2c860*/  IMAD.MOV.U32 R11, RZ, RZ, 0x1c1f ;  /* 0x00001c1fff0b7424 */ /* 0x000fe400078e00ff */
[----:B------:R-:W-:-:S07]  /*2c870*/  IMAD.MOV.U32 R15, RZ, RZ, -0x1 ;  /* 0xffffffffff0f7424 */ /* 0x000fce00078e00ff */
[----:B012---:R-:W-:Y:S05]  /*2c880*/  WARPSYNC.COLLECTIVE R15, `(.L_x_3557) ;  /* 0x000000000f087348 */ /* 0x007fea0003c00000 */
[----:B--2---:R2:W3:Y:S02]  /*2c890*/  SHFL.IDX P6, R14, R13, R12, R11 ;  /* 0x0000000c0d0e7389 */ /* 0x0044e400000c000b */
[----:B0123--:R-:W-:Y:S01]  /*2c8a0*/  ENDCOLLECTIVE ;  /* 0x000000000000791b */ /* 0x00ffe20003800000 */
.L_x_3557:
[----:B------:R-:W-:Y:S05]  /*2c8b0*/  BSYNC B1 ;  /* 0x0000000000017941 */ /* 0x000fea0003800000 */
.L_x_3556:
        /* <DEDUP_REMOVED lines=8> */
.L_x_3558:
[----:B------:R-:W-:Y:S05]  /*2c940*/  BRA `(.L_x_3559) ;  /* 0xffffff2400047947 */ /* 0x000fea000383ffff */
.L_x_3259:
[----:B------:R-:W-:Y:S01]  /*2c950*/  IMAD.MOV.U32 R13, RZ, RZ, R3 ;  /* 0x000000ffff0d7224 */ /* 0x000fe200078e0003 */
[----:B------:R-:W-:Y:S01]  /*2c960*/  MOV R15, 0xffffffff ;  /* 0xffffffff000f7802 */ /* 0x000fe20000000f00 */
[----:B------:R-:W-:Y:S02]  /*2c970*/  IMAD.MOV.U32 R12, RZ, RZ, RZ ;  /* 0x000000ffff0c7224 */ /* 0x000fe400078e00ff */
[----:B------:R-:W-:-:S07]  /*2c980*/  IMAD.MOV.U32 R11, RZ, RZ, 0x181f ;  /* 0x0000181fff0b7424 */ /* 0x000fce00078e00ff */
[----:B-1----:R-:W-:Y:S05]  /*2c990*/  WARPSYNC.COLLECTIVE R15, `(.L_x_3560) ;  /* 0x000000000f087348 */ /* 0x002fea0003c00000 */
[----:B------:R0:W2:Y:S02]  /*2c9a0*/  SHFL.IDX P6, R14, R13, R12, R11 ;  /* 0x0000000c0d0e7389 */ /* 0x0000a400000c000b */
[----:B012---:R-:W-:Y:S01]  /*2c9b0*/  ENDCOLLECTIVE ;  /* 0x000000000000791b */ /* 0x007fe20003800000 */
.L_x_3560:
[----:B------:R-:W-:Y:S02]  /*2c9c0*/  IMAD.MOV.U32 R13, RZ, RZ, R2 ;  /* 0x000000ffff0d7224 */ /* 0x000fe400078e0002 */
[----:B------:R-:W-:-:S07]  /*2c9d0*/  IMAD.MOV.U32 R0, RZ, RZ, R14 ;  /* 0x000000ffff007224 */ /* 0x000fce00078e000e */
[----:B------:R-:W-:Y:S05]  /*2c9e0*/  WARPSYNC.COLLECTIVE R15, `(.L_x_3561) ;  /* 0x000000000f087348 */ /* 0x000fea0003c00000 */
[----:B------:R0:W1:Y:S02]  /*2c9f0*/  SHFL.IDX P6, R14, R13, R12, R11 ;  /* 0x0000000c0d0e7389 */ /* 0x00006400000c000b */
[----:B01----:R-:W-:Y:S01]  /*2ca00*/  ENDCOLLECTIVE ;  /* 0x000000000000791b */ /* 0x003fe20003800000 */
.L_x_3561:
[----:B------:R-:W-:Y:S05]  /*2ca10*/  BRA `(.L_x_3562) ;  /* 0xffffff3000a07947 */ /* 0x000fea000383ffff */
.L_x_3262:
[----:B------:R-:W-:Y:S01]  /*2ca20*/  BSSY B1, `(.L_x_3563) ;  /* 0x0000008000017945 */ /* 0x000fe20003800000 */
[----:B------:R-:W-:Y:S02]  /*2ca30*/  IMAD.MOV.U32 R13, RZ, RZ, R3 ;  /* 0x000000ffff0d7224 */ /* 0x000fe400078e0003 */
[----:B------:R-:W-:Y:S02]  /*2ca40*/  IMAD.MOV.U32 R12, RZ, RZ, 0x1 ;  /* 0x00000001ff0c7424 */ /* 0x000fe400078e00ff */
[----:B----4-:R-:W-:Y:S02]  /*2ca50*/  IMAD.MOV.U32 R11, RZ, RZ, 0x181f ;  /* 0x0000181fff0b7424 */ /* 0x010fe400078e00ff */
[----:B------:R-:W-:-:S07]  /*2ca60*/  IMAD.MOV.U32 R15, RZ, RZ, -0x1 ;  /* 0xffffffffff0f7424 */ /* 0x000fce00078e00ff */
[----:B0123--:R-:W-:Y:S05]  /*2ca70*/  WARPSYNC.COLLECTIVE R15, `(.L_x_3564) ;  /* 0x000000000f087348 */ /* 0x00ffea0003c00000 */
[----:B---3--:R3:W4:Y:S02]  /*2ca80*/  SHFL.IDX P6, R14, R13, R12, R11 ;  /* 0x0000000c0d0e7389 */ /* 0x00872400000c000b */
[----:B01234-:R-:W-:Y:S01]  /*2ca90*/  ENDCOLLECTIVE ;  /* 0x000000000000791b */ /* 0x01ffe20003800000 */
.L_x_3564:
[----:B------:R-:W-:Y:S05]  /*2caa0*/  BSYNC B1 ;  /* 0x0000000000017941 */ /* 0x000fea0003800000 */
.L_x_3563:
[----:B------:R-:W-:Y:S01]  /*2cab0*/  IMAD.MOV.U32 R13, RZ, RZ, R2 ;  /* 0x000000ffff0d7224 */ /* 0x000fe200078e0002 */
[----:B------:R-:W-:Y:S01]  /*2cac0*/  MOV R0, R14 ;  /* 0x0000000e00007202 */ /* 0x000fe20000000f00 */
[----:B------:R-:W-:Y:S02]  /*2cad0*/  IMAD.MOV.U32 R12, RZ, RZ, 0x1 ;  /* 0x00000001ff0c7424 */ /* 0x000fe400078e00ff */
[----:B------:R-:W-:Y:S02]  /*2cae0*/  IMAD.MOV.U32 R11, RZ, RZ, 0x181f ;  /* 0x0000181fff0b7424 */ /* 0x000fe400078e00ff */
[----:B------:R-:W-:-:S07]  /*2caf0*/  IMAD.MOV.U32 R15, RZ, RZ, -0x1 ;  /* 0xffffffffff0f7424 */ /* 0x000fce00078e00ff */
[----:B------:R-:W-:Y:S05]  /*2cb00*/  WARPSYNC.COLLECTIVE R15, `(.L_x_3565) ;  /* 0x000000000f087348 */ /* 0x000fea0003c00000 */
[----:B------:R0:W1:Y:S02]  /*2cb10*/  SHFL.IDX P6, R14, R13, R12, R11 ;  /* 0x0000000c0d0e7389 */ /* 0x00006400000c000b */
[----:B01----:R-:W-:Y:S01]  /*2cb20*/  ENDCOLLECTIVE ;  /* 0x000000000000791b */ /* 0x003fe20003800000 */
.L_x_3565:
[----:B------:R-:W-:Y:S05]  /*2cb30*/  BRA `(.L_x_3566) ;  /* 0xffffff3000b07947 */ /* 0x000fea000383ffff */
.L_x_3265:
[----:B------:R-:W-:Y:S01]  /*2cb40*/  BSSY B1, `(.L_x_3567) ;  /* 0x0000008000017945 */ /* 0x000fe20003800000 */
[----:B------:R-:W-:Y:S01]  /*2cb50*/  IMAD.MOV.U32 R13, RZ, RZ, R3 ;  /* 0x000000ffff0d7224 */ /* 0x000fe200078e0003 */
[----:B----4-:R-:W-:Y:S01]  /*2cb60*/  MOV R11, 0x181f ;  /* 0x0000181f000b7802 */ /* 0x010fe20000000f00 */
[----:B------:R-:W-:Y:S02]  /*2cb70*/  IMAD.MOV.U32 R12, RZ, RZ, 0x2 ;  /* 0x00000002ff0c7424 */ /* 0x000fe400078e00ff */
[----:B------:R-:W-:-:S07]  /*2cb80*/  IMAD.MOV.U32 R15, RZ, RZ, -0x1 ;  /* 0xffffffffff0f7424 */ /* 0x000fce00078e00ff */
[----:B0123--:R-:W-:Y:S05]  /*2cb90*/  WARPSYNC.COLLECTIVE R15, `(.L_x_3568) ;  /* 0x000000000f087348 */ /* 0x00ffea0003c00000 */
[----:B---3--:R3:W4:Y:S02]  /*2cba0*/  SHFL.IDX P6, R14, R13, R12, R11 ;  /* 0x0000000c0d0e7389 */ /* 0x00872400000c000b */
[----:B01234-:R-:W-:Y:S01]  /*2cbb0*/  ENDCOLLECTIVE ;  /* 0x000000000000791b */ /* 0x01ffe20003800000 */
.L_x_3568:
[----:B------:R-:W-:Y:S05]  /*2cbc0*/  BSYNC B1 ;  /* 0x0000000000017941 */ /* 0x000fea0003800000 */
.L_x_3567:
        /* <DEDUP_REMOVED lines=8> */
.L_x_3569:
[----:B------:R-:W-:Y:S05]  /*2cc50*/  BRA `(.L_x_3570) ;  /* 0xffffff3000bc7947 */ /* 0x000fea000383ffff */
.L_x_3268:
[----:B------:R-:W-:Y:S01]  /*2cc60*/  BSSY B1, `(.L_x_3571) ;  /* 0x0000008000017945 */ /* 0x000fe20003800000 */
[----:B------:R-:W-:Y:S01]  /*2cc70*/  MOV R13, R3 ;  /* 0x00000003000d7202 */ /* 0x000fe20000000f00 */
[----:B------:R-:W-:Y:S02]  /*2cc80*/  IMAD.MOV.U32 R12, RZ, RZ, 0x3 ;  /* 0x00000003ff0c7424 */ /* 0x000fe400078e00ff */
[----:B0-----:R-:W-:Y:S02]  /*2cc90*/  IMAD.MOV.U32 R11, RZ, RZ, 0x181f ;  /* 0x0000181fff0b7424 */ /* 0x001fe400078e00ff */
[----:B------:R-:W-:-:S07]  /*2cca0*/  IMAD.MOV.U32 R15, RZ, RZ, -0x1 ;  /* 0xffffffffff0f7424 */ /* 0x000fce00078e00ff */
[----:B-1234-:R-:W-:Y:S05]  /*2ccb0*/  WARPSYNC.COLLECTIVE R15, `(.L_x_3572) ;  /* 0x000000000f087348 */ /* 0x01efea0003c00000 */
[----:B----4-:R0:W4:Y:S02]  /*2ccc0*/  SHFL.IDX P6, R14, R13, R12, R11 ;  /* 0x0000000c0d0e7389 */ /* 0x01012400000c000b */
[----:B01234-:R-:W-:Y:S01]  /*2ccd0*/  ENDCOLLECTIVE ;  /* 0x000000000000791b */ /* 0x01ffe20003800000 */
.L_x_3572:
[----:B------:R-:W-:Y:S05]  /*2cce0*/  BSYNC B1 ;  /* 0x0000000000017941 */ /* 0x000fea0003800000 */
.L_x_3571:
        /* <DEDUP_REMOVED lines=8> */
.L_x_3573:
[----:B------:R-:W-:Y:S05]  /*2cd70*/  BRA `(.L_x_3574) ;  /* 0xffffff3000c87947 */ /* 0x000fea000383ffff */
.L_x_3286:
        /* <DEDUP_REMOVED lines=11> */
.L_x_3576:
[----:B------:R-:W-:Y:S05]  /*2ce30*/  BSYNC B1 ;  /* 0x0000000000017941 */ /* 0x000fea0003800000 */
.L_x_3575:
[----:B------:R-:W-:Y:S05]  /*2ce40*/  BRA `(.L_x_3577) ;  /* 0xffffff50003c7947 */ /* 0x000fea000383ffff */
.L_x_3288:
[----:B------:R-:W-:Y:S01]  /*2ce50*/  BSSY B1, `(.L_x_3578) ;  /* 0x0000006000017945 */ /* 0x000fe20003800000 */
[----:B------:R-:W-:-:S07]  /*2ce60*/  IMAD.MOV.U32 R15, RZ, RZ, -0x1 ;  /* 0xffffffffff0f7424 */ /* 0x000fce00078e00ff */
[----:B0-----:R-:W-:Y:S05]  /*2ce70*/  WARPSYNC.COLLECTIVE R15, `(.L_x_3579) ;  /* 0x000000000f0c7348 */ /* 0x001fea0003c00000 */
[----:B------:R-:W-:Y:S02]  /*2ce80*/  ELECT P6, UR62, PT ;  /* 0x00000000003e782f */ /* 0x000fe400038c0000 */
[----:B------:R-:W-:Y:S01]  /*2ce90*/  MOV R14, UR62 ;  /* 0x0000003e000e7c02 */ /* 0x000fe20008000f00 */
[----:B0-----:R-:W-:Y:S10]  /*2cea0*/  ENDCOLLECTIVE ;  /* 0x000000000000791b */ /* 0x001ff40003800000 */
.L_x_3579:
[----:B------:R-:W-:Y:S05]  /*2ceb0*/  BSYNC B1 ;  /* 0x0000000000017941 */ /* 0x000fea0003800000 */
.L_x_3578:
[----:B------:R-:W-:Y:S05]  /*2cec0*/  BRA `(.L_x_3287) ;  /* 0xffffff5000347947 */ /* 0x000fea000383ffff */
.L_x_3290:
[----:B0-----:R0:W1:Y:S02]  /*2ced0*/  SYNCS.PHASECHK.TRANS64.TRYWAIT P0, [R22+URZ+0x22820], R9 ;  /* 0x02282009160075a7 */ /* 0x001064000800017f */
[----:B-1----:R-:W-:Y:S05]  /*2cee0*/  @!P0 NANOSLEEP.SYNCS 0x989680 ;  /* 0x009896800000895d */ /* 0x002fea0003900000 */
[----:B------:R-:W1:Y:S02]  /*2cef0*/  @!P0 SYNCS.PHASECHK.TRANS64 P0, [R22+URZ+0x22820], R9 ;  /* 0x02282009160085a7 */ /* 0x000e64000800007f */
[----:B-1----:R-:W-:Y:S05]  /*2cf00*/  @!P0 BRA `(.L_x_3290) ;  /* 0xfffffffc00f08947 */ /* 0x002fea000383ffff */
[----:B------:R-:W-:Y:S05]  /*2cf10*/  BRA `(.L_x_3580) ;  /* 0xffffff5000447947 */ /* 0x000fea000383ffff */
.L_x_3294:
[----:B0-----:R0:W1:Y:S02]  /*2cf20*/  SYNCS.PHASECHK.TRANS64.TRYWAIT P0, [R9+URZ+0x228a0], R10 ;  /* 0x0228a00a090075a7 */ /* 0x001064000800017f */
[----:B-1----:R-:W-:Y:S05]  /*2cf30*/  @!P0 NANOSLEEP.SYNCS 0x989680 ;  /* 0x009896800000895d */ /* 0x002fea0003900000 */
[----:B------:R-:W1:Y:S02]  /*2cf40*/  @!P0 SYNCS.PHASECHK.TRANS64 P0, [R9+URZ+0x228a0], R10 ;  /* 0x0228a00a090085a7 */ /* 0x000e64000800007f */
[----:B-1----:R-:W-:Y:S05]  /*2cf50*/  @!P0 BRA `(.L_x_3294) ;  /* 0xfffffffc00f08947 */ /* 0x002fea000383ffff */
[----:B------:R-:W-:Y:S05]  /*2cf60*/  BRA `(.L_x_3581) ;  /* 0xffffff50005c7947 */ /* 0x000fea000383ffff */
.L_x_3299:
[----:B-1----:R1:W2:Y:S02]  /*2cf70*/  SYNCS.PHASECHK.TRANS64.TRYWAIT P0, [R9+URZ+0x228c0], R10 ;  /* 0x0228c00a090075a7 */ /* 0x0022a4000800017f */
[----:B--2---:R-:W-:Y:S05]  /*2cf80*/  @!P0 NANOSLEEP.SYNCS 0x989680 ;  /* 0x009896800000895d */ /* 0x004fea0003900000 */
[----:B------:R-:W2:Y:S02]  /*2cf90*/  @!P0 SYNCS.PHASECHK.TRANS64 P0, [R9+URZ+0x228c0], R10 ;  /* 0x0228c00a090085a7 */ /* 0x000ea4000800007f */
[----:B--2---:R-:W-:Y:S05]  /*2cfa0*/  @!P0 BRA `(.L_x_3299) ;  /* 0xfffffffc00f08947 */ /* 0x004fea000383ffff */
[----:B------:R-:W-:Y:S05]  /*2cfb0*/  BRA `(.L_x_3582) ;  /* 0xffffff5000d87947 */ /* 0x000fea000383ffff */
.L_x_3306:
[----:B0-----:R0:W1:Y:S02]  /*2cfc0*/  SYNCS.PHASECHK.TRANS64.TRYWAIT P1, [R9+URZ+0x228a0], R10 ;  /* 0x0228a00a090075a7 */ /* 0x001064000802017f */
[----:B-1----:R-:W-:Y:S05]  /*2cfd0*/  @!P1 NANOSLEEP.SYNCS 0x989680 ;  /* 0x009896800000995d */ /* 0x002fea0003900000 */
[----:B------:R-:W1:Y:S02]  /*2cfe0*/  @!P1 SYNCS.PHASECHK.TRANS64 P1, [R9+URZ+0x228a0], R10 ;  /* 0x0228a00a090095a7 */ /* 0x000e64000802007f */
[----:B-1----:R-:W-:Y:S05]  /*2cff0*/  @!P1 BRA `(.L_x_3306) ;  /* 0xfffffffc00f09947 */ /* 0x002fea000383ffff */
[----:B------:R-:W-:Y:S05]  /*2d000*/  BRA `(.L_x_3583) ;  /* 0xffffff5400947947 */ /* 0x000fea000383ffff */
.L_x_3311:
[----:B-1----:R1:W2:Y:S02]  /*2d010*/  SYNCS.PHASECHK.TRANS64.TRYWAIT P1, [R9+URZ+0x228c0], R10 ;  /* 0x0228c00a090075a7 */ /* 0x0022a4000802017f */
[----:B--2---:R-:W-:Y:S05]  /*2d020*/  @!P1 NANOSLEEP.SYNCS 0x989680 ;  /* 0x009896800000995d */ /* 0x004fea0003900000 */
[----:B------:R-:W2:Y:S02]  /*2d030*/  @!P1 SYNCS.PHASECHK.TRANS64 P1, [R9+URZ+0x228c0], R10 ;  /* 0x0228c00a090095a7 */ /* 0x000ea4000802007f */
[----:B--2---:R-:W-:Y:S05]  /*2d040*/  @!P1 BRA `(.L_x_3311) ;  /* 0xfffffffc00f09947 */ /* 0x004fea000383ffff */
[----:B------:R-:W-:Y:S05]  /*2d050*/  BRA `(.L_x_3584) ;  /* 0xffffff58000c7947 */ /* 0x000fea000383ffff */
.L_x_3328:
[----:B------:R-:W0:Y:S01]  /*2d060*/  S2R R20, SR_TID.X ;  /* 0x0000000000147919 */ /* 0x000e220000002100 */
[----:B------:R-:W-:Y:S01]  /*2d070*/  BSSY B0, `(.L_x_3585) ;  /* 0x000000a000007945 */ /* 0x000fe20003800000 */
[----:B------:R-:W-:Y:S02]  /*2d080*/  IMAD.MOV.U32 R11, RZ, RZ, 0x1f ;  /* 0x0000001fff0b7424 */ /* 0x000fe400078e00ff */
[----:B------:R-:W-:Y:S01]  /*2d090*/  IMAD.MOV.U32 R15, RZ, RZ, -0x1 ;  /* 0xffffffffff0f7424 */ /* 0x000fe200078e00ff */
[----:B0-----:R-:W-:-:S04]  /*2d0a0*/  SHF.R.U32.HI R12, RZ, 0x5, R20 ;  /* 0x00000005ff0c7819 */ /* 0x001fc80000011614 */
[----:B------:R-:W-:-:S04]  /*2d0b0*/  LOP3.LUT R12, R12, 0x3, RZ, 0xc0, !PT ;  /* 0x000000030c0c7812 */ /* 0x000fc800078ec0ff */
[----:B------:R-:W-:Y:S01]  /*2d0c0*/  MOV R13, R12 ;  /* 0x0000000c000d7202 */ /* 0x000fe20000000f00 */
[----:B------:R-:W-:-:S07]  /*2d0d0*/  IMAD.MOV.U32 R12, RZ, RZ, RZ ;  /* 0x000000ffff0c7224 */ /* 0x000fce00078e00ff */
[----:B-----5:R-:W-:Y:S05]  /*2d0e0*/  WARPSYNC.COLLECTIVE R15, `(.L_x_3586) ;  /* 0x000000000f087348 */ /* 0x020fea0003c00000 */
[----:B------:R0:W1:Y:S02]  /*2d0f0*/  SHFL.IDX P6, R14, R13, R12, R11 ;  /* 0x0000000c0d0e7389 */ /* 0x00006400000c000b */
[----:B01---5:R-:W-:Y:S01]  /*2d100*/  ENDCOLLECTIVE ;  /* 0x000000000000791b */ /* 0x023fe20003800000 */
.L_x_3586:
[----:B------:R-:W-:Y:S05]  /*2d110*/  BSYNC B0 ;  /* 0x0000000000007941 */ /* 0x000fea0003800000 */
.L_x_3585:
[----:B------:R-:W-:Y:S05]  /*2d120*/  BRA `(.L_x_3587) ;  /* 0xffffff6800287947 */ /* 0x000fea000383ffff */
.L_x_3331:
[----:B0-----:R-:W2:Y:S02]  /*2d130*/  LDL R0, [R1+0x28] ;  /* 0x0000280001007983 */ /* 0x001ea40000100800 */
[----:B--2---:R0:W1:Y:S02]  /*2d140*/  SYNCS.PHASECHK.TRANS64.TRYWAIT P0, [R4+URZ+0x22880], R0 ;  /* 0x02288000040075a7 */ /* 0x004064000800017f */
[----:B-1----:R-:W-:Y:S05]  /*2d150*/  @!P0 NANOSLEEP.SYNCS 0x989680 ;  /* 0x009896800000895d */ /* 0x002fea0003900000 */
[----:B------:R-:W1:Y:S02]  /*2d160*/  @!P0 SYNCS.PHASECHK.TRANS64 P0, [R4+URZ+0x22880], R0 ;  /* 0x02288000040085a7 */ /* 0x000e64000800007f */
[----:B-1----:R-:W-:Y:S05]  /*2d170*/  @!P0 BRA `(.L_x_3331) ;  /* 0xfffffffc00ec8947 */ /* 0x002fea000383ffff */
[----:B------:R-:W-:Y:S05]  /*2d180*/  BRA `(.L_x_3588) ;  /* 0xffffff6800387947 */ /* 0x000fea000383ffff */
.L_x_3332:
        /* <DEDUP_REMOVED lines=8> */
.L_x_3590:
[----:B------:R-:W-:Y:S05]  /*2d210*/  BSYNC B0 ;  /* 0x0000000000007941 */ /* 0x000fea0003800000 */
.L_x_3589:
        /* <DEDUP_REMOVED lines=8> */
.L_x_3591:
[----:B------:R-:W-:Y:S01]  /*2d2a0*/  ULDC.64 UR4, c[0x0][0x208] ;  /* 0x0000820000047ab9 */ /* 0x000fe20000000a00 */
[----:B------:R-:W-:Y:S02]  /*2d2b0*/  IMAD.MOV.U32 R13, RZ, RZ, R9 ;  /* 0x000000ffff0d7224 */ /* 0x000fe400078e0009 */
[----:B------:R-:W-:-:S05]  /*2d2c0*/  IMAD.MOV.U32 R12, RZ, RZ, R14 ;  /* 0x000000ffff0c7224 */ /* 0x000fca00078e000e */
[----:B------:R-:W-:Y:S01]  /*2d2d0*/  IADD3 R24, P1, R29, R12, RZ ;  /* 0x0000000c1d187210 */ /* 0x000fe20007f3e0ff */
[----:B------:R-:W-:-:S03]  /*2d2e0*/  IMAD.MOV.U32 R12, RZ, RZ, 0x1 ;  /* 0x00000001ff0c7424 */ /* 0x000fc600078e00ff */
[----:B------:R-:W-:Y:S01]  /*2d2f0*/  IADD3.X R25, RZ, R0, RZ, P1, !PT ;  /* 0x00000000ff197210 */ /* 0x000fe20000ffe4ff */
[----:B------:R-:W-:Y:S01]  /*2d300*/  IMAD.IADD R0, R22, 0x1, R21 ;  /* 0x0000000116007824 */ /* 0x000fe200078e0215 */
        /* <DEDUP_REMOVED lines=8> */
.L_x_3592:
[----:B------:R-:W-:Y:S02]  /*2d390*/  IMAD.MOV.U32 R13, RZ, RZ, R10 ;  /* 0x000000ffff0d7224 */ /* 0x000fe400078e000a */
[----:B------:R-:W-:-:S07]  /*2d3a0*/  IMAD.MOV.U32 R21, RZ, RZ, R14 ;  /* 0x000000ffff157224 */ /* 0x000fce00078e000e */
[----:B------:R-:W-:Y:S05]  /*2d3b0*/  WARPSYNC.COLLECTIVE R15, `(.L_x_3593) ;  /* 0x000000000f087348 */ /* 0x000fea0003c00000 */
[----:B------:R0:W1:Y:S02]  /*2d3c0*/  SHFL.IDX P6, R14, R13, R12, R11 ;  /* 0x0000000c0d0e7389 */ /* 0x00006400000c000b */
[----:B01----:R-:W-:Y:S01]  /*2d3d0*/  ENDCOLLECTIVE ;  /* 0x000000000000791b */ /* 0x003fe20003800000 */
.L_x_3593:
[----:B------:R-:W-:Y:S01]  /*2d3e0*/  ULDC.64 UR4, c[0x0][0x208] ;  /* 0x0000820000047ab9 */ /* 0x000fe20000000a00 */
[----:B------:R-:W-:Y:S02]  /*2d3f0*/  IMAD.MOV.U32 R13, RZ, RZ, R9 ;  /* 0x000000ffff0d7224 */ /* 0x000fe400078e0009 */
[----:B------:R-:W-:-:S05]  /*2d400*/  IMAD.MOV.U32 R12, RZ, RZ, R14 ;  /* 0x000000ffff0c7224 */ /* 0x000fca00078e000e */
[----:B------:R-:W-:Y:S01]  /*2d410*/  IADD3 R24, P1, R29, R12, RZ ;  /* 0x0000000c1d187210 */ /* 0x000fe20007f3e0ff */
[----:B------:R-:W-:-:S03]  /*2d420*/  IMAD.MOV.U32 R12, RZ, RZ, 0x2 ;  /* 0x00000002ff0c7424 */ /* 0x000fc600078e00ff */
[----:B------:R-:W-:Y:S02]  /*2d430*/  IADD3.X R25, RZ, R21, RZ, P1, !PT ;  /* 0x00000015ff197210 */ /* 0x000fe40000ffe4ff */
        /* <DEDUP_REMOVED lines=8> */
.L_x_3594:
[----:B------:R-:W-:Y:S02]  /*2d4c0*/  IMAD.MOV.U32 R13, RZ, RZ, R10 ;  /* 0x000000ffff0d7224 */ /* 0x000fe400078e000a */
[----:B------:R-:W-:-:S07]  /*2d4d0*/  IMAD.MOV.U32 R21, RZ, RZ, R14 ;  /* 0x000000ffff157224 */ /* 0x000fce00078e000e */
[----:B------:R-:W-:Y:S05]  /*2d4e0*/  WARPSYNC.COLLECTIVE R15, `(.L_x_3595) ;  /* 0x000000000f087348 */ /* 0x000fea0003c00000 */
[----:B------:R0:W1:Y:S02]  /*2d4f0*/  SHFL.IDX P6, R14, R13, R12, R11 ;  /* 0x0000000c0d0e7389 */ /* 0x00006400000c000b */
[----:B01----:R-:W-:Y:S01]  /*2d500*/  ENDCOLLECTIVE ;  /* 0x000000000000791b */ /* 0x003fe20003800000 */
.L_x_3595:
[----:B------:R-:W-:Y:S01]  /*2d510*/  ULDC.64 UR4, c[0x0][0x208] ;  /* 0x0000820000047ab9 */ /* 0x000fe20000000a00 */
[----:B------:R-:W-:Y:S01]  /*2d520*/  MOV R13, R9 ;  /* 0x00000009000d7202 */ /* 0x000fe20000000f00 */
        /* <DEDUP_REMOVED lines=12> */
.L_x_3596:
[----:B------:R-:W-:Y:S02]  /*2d5f0*/  IMAD.MOV.U32 R13, RZ, RZ, R10 ;  /* 0x000000ffff0d7224 */ /* 0x000fe400078e000a */
[----:B------:R-:W-:-:S07]  /*2d600*/  IMAD.MOV.U32 R21, RZ, RZ, R14 ;  /* 0x000000ffff157224 */ /* 0x000fce00078e000e */
[----:B------:R-:W-:Y:S05]  /*2d610*/  WARPSYNC.COLLECTIVE R15, `(.L_x_3597) ;  /* 0x000000000f087348 */ /* 0x000fea0003c00000 */
[----:B------:R0:W1:Y:S02]  /*2d620*/  SHFL.IDX P6, R14, R13, R12, R11 ;  /* 0x0000000c0d0e7389 */ /* 0x00006400000c000b */
[----:B01----:R-:W-:Y:S01]  /*2d630*/  ENDCOLLECTIVE ;  /* 0x000000000000791b */ /* 0x003fe20003800000 */
.L_x_3597:
[----:B------:R-:W-:Y:S01]  /*2d640*/  ULDC.64 UR4, c[0x0][0x208] ;  /* 0x0000820000047ab9 */ /* 0x000fe20000000a00 */
[----:B------:R-:W-:Y:S02]  /*2d650*/  IMAD.MOV.U32 R13, RZ, RZ, R9 ;  /* 0x000000ffff0d7224 */ /* 0x000fe400078e0009 */
[----:B------:R-:W-:-:S05]  /*2d660*/  IMAD.MOV.U32 R12, RZ, RZ, R14 ;  /* 0x000000ffff0c7224 */ /* 0x000fca00078e000e */
[----:B------:R-:W-:Y:S02]  /*2d670*/  IADD3 R24, P1, R29, R12, RZ ;  /* 0x0000000c1d187210 */ /* 0x000fe40007f3e0ff */
[----:B------:R-:W-:-:S03]  /*2d680*/  MOV R12, 0x4 ;  /* 0x00000004000c7802 */ /* 0x000fc60000000f00 */
        /* <DEDUP_REMOVED lines=9> */
.L_x_3598:
[----:B------:R-:W-:Y:S02]  /*2d720*/  IMAD.MOV.U32 R13, RZ, RZ, R10 ;  /* 0x000000ffff0d7224 */ /* 0x000fe400078e000a */
[----:B------:R-:W-:-:S07]  /*2d730*/  IMAD.MOV.U32 R21, RZ, RZ, R14 ;  /* 0x000000ffff157224 */ /* 0x000fce00078e000e */
[----:B------:R-:W-:Y:S05]  /*2d740*/  WARPSYNC.COLLECTIVE R15, `(.L_x_3599) ;  /* 0x000000000f087348 */ /* 0x000fea0003c00000 */
[----:B------:R0:W1:Y:S02]  /*2d750*/  SHFL.IDX P6, R14, R13, R12, R11 ;  /* 0x0000000c0d0e7389 */ /* 0x00006400000c000b */
[----:B01----:R-:W-:Y:S01]  /*2d760*/  ENDCOLLECTIVE ;  /* 0x000000000000791b */ /* 0x003fe20003800000 */
.L_x_3599:
        /* <DEDUP_REMOVED lines=14> */
.L_x_3600:
[----:B------:R-:W-:Y:S01]  /*2d850*/  IMAD.MOV.U32 R13, RZ, RZ, R10 ;  /* 0x000000ffff0d7224 */ /* 0x000fe200078e000a */
[----:B------:R-:W-:-:S07]  /*2d860*/  MOV R21, R14 ;  /* 0x0000000e00157202 */ /* 0x000fce0000000f00 */
[----:B------:R-:W-:Y:S05]  /*2d870*/  WARPSYNC.COLLECTIVE R15, `(.L_x_3601) ;  /* 0x000000000f087348 */ /* 0x000fea0003c00000 */
[----:B------:R0:W1:Y:S02]  /*2d880*/  SHFL.IDX P6, R14, R13, R12, R11 ;  /* 0x0000000c0d0e7389 */ /* 0x00006400000c000b */
[----:B01----:R-:W-:Y:S01]  /*2d890*/  ENDCOLLECTIVE ;  /* 0x000000000000791b */ /* 0x003fe20003800000 */
.L_x_3601:
        /* <DEDUP_REMOVED lines=14> */
.L_x_3602:
[----:B------:R-:W-:Y:S01]  /*2d980*/  MOV R13, R10 ;  /* 0x0000000a000d7202 */ /* 0x000fe20000000f00 */
[----:B------:R-:W-:-:S07]  /*2d990*/  IMAD.MOV.U32 R21, RZ, RZ, R14 ;  /* 0x000000ffff157224 */ /* 0x000fce00078e000e */
[----:B------:R-:W-:Y:S05]  /*2d9a0*/  WARPSYNC.COLLECTIVE R15, `(.L_x_3603) ;  /* 0x000000000f087348 */ /* 0x000fea0003c00000 */
[----:B------:R0:W1:Y:S02]  /*2d9b0*/  SHFL.IDX P6, R14, R13, R12, R11 ;  /* 0x0000000c0d0e7389 */ /* 0x00006400000c000b */
[----:B01----:R-:W-:Y:S01]  /*2d9c0*/  ENDCOLLECTIVE ;  /* 0x000000000000791b */ /* 0x003fe20003800000 */
.L_x_3603:
[----:B------:R-:W-:Y:S01]  /*2d9d0*/  ULDC.64 UR4, c[0x0][0x208] ;  /* 0x0000820000047ab9 */ /* 0x000fe20000000a00 */
[----:B------:R-:W-:-:S05]  /*2d9e0*/  IMAD.MOV.U32 R12, RZ, RZ, R14 ;  /* 0x000000ffff0c7224 */ /* 0x000fca00078e000e */
[----:B------:R-:W-:-:S05]  /*2d9f0*/  IADD3 R24, P1, R29, R12, RZ ;  /* 0x0000000c1d187210 */ /* 0x000fca0007f3e0ff */
[----:B------:R-:W-:Y:S02]  /*2da00*/  IMAD.X R25, RZ, RZ, R21, P1 ;  /* 0x000000ffff197224 */ /* 0x000fe400008e0615 */
[----:B------:R0:W5:Y:S01]  /*2da10*/  LDL.LU R21, [R1] ;  /* 0x0000000001157983 */ /* 0x0001620000300800 */
[C---:B------:R-:W-:Y:S01]  /*2da20*/  ISETP.LT.OR P1, PT, R20.reuse, 0x61, P0 ;  /* 0x000000611400780c */ /* 0x040fe20000721670 */
[----:B------:R-:W-:Y:S01]  /*2da30*/  IMAD.MOV.U32 R13, RZ, RZ, R9 ;  /* 0x000000ffff0d7224 */ /* 0x000fe200078e0009 */
[C---:B------:R-:W-:Y:S01]  /*2da40*/  ISETP.GE.AND P2, PT, R20.reuse, 0x21, PT ;  /* 0x000000211400780c */ /* 0x040fe20003f46270 */
[----:B------:R-:W-:Y:S01]  /*2da50*/  IMAD.MOV.U32 R12, RZ, RZ, 0x7 ;  /* 0x00000007ff0c7424 */ /* 0x000fe200078e00ff */
[C---:B------:R-:W-:Y:S02]  /*2da60*/  ISETP.GE.AND P3, PT, R20.reuse, 0x91, PT ;  /* 0x000000911400780c */ /* 0x040fe40003f66270 */
[C---:B------:R-:W-:Y:S02]  /*2da70*/  ISETP.GE.AND P5, PT, R20.reuse, 0x31, PT ;  /* 0x000000311400780c */ /* 0x040fe40003fa6270 */
[----:B------:R-:W-:-:S05]  /*2da80*/  ISETP.GE.AND P4, PT, R20, 0x61, PT ;  /* 0x000000611400780c */ /* 0x000fca0003f86270 */
[----:B------:R-:W-:Y:S01]  /*2da90*/  @!PT LDS RZ, [RZ] ;  /* 0x00000000fffff984 */ /* 0x000fe20000000800 */
[----:B------:R-:W-:Y:S01]  /*2daa0*/  @!PT LDS RZ, [RZ] ;  /* 0x00000000fffff984 */ /* 0x000fe20000000800 */
[----:B------:R-:W-:Y:S01]  /*2dab0*/  @!PT LDS RZ, [RZ] ;  /* 0x00000000fffff984 */ /* 0x000fe20000000800 */
[----:B------:R0:W-:Y:S08]  /*2dac0*/  LDGSTS.E.BYPASS.LTC128B.128 [R0+0xd400], desc[UR4][R24.64], !P1 ;  /* 0x0d40000018007fae */ /* 0x0001f0000c901d44 */
[----:B0----5:R-:W-:Y:S05]  /*2dad0*/  WARPSYNC.COLLECTIVE R15, `(.L_x_3604) ;  /* 0x000000000f087348 */ /* 0x021fea0003c00000 */
[----:B------:R1:W2:Y:S02]  /*2dae0*/  SHFL.IDX P6, R14, R13, R12, R11 ;  /* 0x0000000c0d0e7389 */ /* 0x0002a400000c000b */
[----:B012--5:R-:W-:Y:S01]  /*2daf0*/  ENDCOLLECTIVE ;  /* 0x000000000000791b */ /* 0x027fe20003800000 */
.L_x_3604:
[----:B------:R-:W-:Y:S02]  /*2db00*/  IMAD.MOV.U32 R13, RZ, RZ, R10 ;  /* 0x000000ffff0d7224 */ /* 0x000fe400078e000a */
[----:B------:R-:W-:-:S07]  /*2db10*/  IMAD.MOV.U32 R9, RZ, RZ, R14 ;  /* 0x000000ffff097224 */ /* 0x000fce00078e000e */
[----:B------:R-:W-:Y:S05]  /*2db20*/  WARPSYNC.COLLECTIVE R15, `(.L_x_3605) ;  /* 0x000000000f087348 */ /* 0x000fea0003c00000 */
[----:B------:R0:W1:Y:S02]  /*2db30*/  SHFL.IDX P6, R14, R13, R12, R11 ;  /* 0x0000000c0d0e7389 */ /* 0x00006400000c000b */
[----:B01----:R-:W-:Y:S01]  /*2db40*/  ENDCOLLECTIVE ;  /* 0x000000000000791b */ /* 0x003fe20003800000 */
.L_x_3605:
[----:B------:R-:W-:Y:S01]  /*2db50*/  ULDC.64 UR4, c[0x0][0x208] ;  /* 0x0000820000047ab9 */ /* 0x000fe20000000a00 */
[----:B------:R-:W-:Y:S02]  /*2db60*/  IMAD.MOV.U32 R13, RZ, RZ, R2 ;  /* 0x000000ffff0d7224 */ /* 0x000fe400078e0002 */
[----:B------:R-:W-:Y:S01]  /*2db70*/  IMAD.MOV.U32 R12, RZ, RZ, RZ ;  /* 0x000000ffff0c7224 */ /* 0x000fe200078e00ff */
[----:B------:R-:W-:-:S04]  /*2db80*/  MOV R10, R14 ;  /* 0x0000000e000a7202 */ /* 0x000fc80000000f00 */
        /* <DEDUP_REMOVED lines=10> */
.L_x_3606:
[----:B------:R-:W-:Y:S02]  /*2dc30*/  IMAD.MOV.U32 R13, RZ, RZ, R3 ;  /* 0x000000ffff0d7224 */ /* 0x000fe400078e0003 */
[----:B------:R-:W-:-:S07]  /*2dc40*/  IMAD.MOV.U32 R9, RZ, RZ, R14 ;  /* 0x000000ffff097224 */ /* 0x000fce00078e000e */
[----:B------:R-:W-:Y:S05]  /*2dc50*/  WARPSYNC.COLLECTIVE R15, `(.L_x_3607) ;  /* 0x000000000f087348 */ /* 0x000fea0003c00000 */
[----:B------:R0:W1:Y:S02]  /*2dc60*/  SHFL.IDX P6, R14, R13, R12, R11 ;  /* 0x0000000c0d0e7389 */ /* 0x00006400000c000b */
[----:B01----:R-:W-:Y:S01]  /*2dc70*/  ENDCOLLECTIVE ;  /* 0x000000000000791b */ /* 0x003fe20003800000 */
.L_x_3607:
[----:B------:R-:W-:Y:S01]  /*2dc80*/  ULDC.64 UR4, c[0x0][0x208] ;  /* 0x0000820000047ab9 */ /* 0x000fe20000000a00 */
[----:B------:R-:W-:Y:S02]  /*2dc90*/  IMAD.MOV.U32 R13, RZ, RZ, R2 ;  /* 0x000000ffff0d7224 */ /* 0x000fe400078e0002 */
[----:B------:R-:W-:Y:S02]  /*2dca0*/  IMAD.MOV.U32 R12, RZ, RZ, 0x1 ;  /* 0x00000001ff0c7424 */ /* 0x000fe400078e00ff */
[----:B------:R-:W-:-:S05]  /*2dcb0*/  IMAD.MOV.U32 R10, RZ, RZ, R14 ;  /* 0x000000ffff0a7224 */ /* 0x000fca00078e000e */
[----:B------:R-:W-:-:S04]  /*2dcc0*/  IADD3 R24, P1, R29, R10, RZ ;  /* 0x0000000a1d187210 */ /* 0x000fc80007f3e0ff */
[----:B------:R-:W-:Y:S02]  /*2dcd0*/  IADD3.X R25, RZ, R9, RZ, P1, !PT ;  /* 0x00000009ff197210 */ /* 0x000fe40000ffe4ff */
        /* <DEDUP_REMOVED lines=9> */
.L_x_3608:
[----:B------:R-:W-:Y:S02]  /*2dd70*/  IMAD.MOV.U32 R13, RZ, RZ, R3 ;  /* 0x000000ffff0d7224 */ /* 0x000fe400078e0003 */
[----:B------:R-:W-:-:S07]  /*2dd80*/  IMAD.MOV.U32 R9, RZ, RZ, R14 ;  /* 0x000000ffff097224 */ /* 0x000fce00078e000e */
[----:B------:R-:W-:Y:S05]  /*2dd90*/  WARPSYNC.COLLECTIVE R15, `(.L_x_3609) ;  /* 0x000000000f087348 */ /* 0x000fea0003c00000 */
[----:B------:R0:W1:Y:S02]  /*2dda0*/  SHFL.IDX P6, R14, R13, R12, R11 ;  /* 0x0000000c0d0e7389 */ /* 0x00006400000c000b */
[----:B01----:R-:W-:Y:S01]  /*2ddb0*/  ENDCOLLECTIVE ;  /* 0x000000000000791b */ /* 0x003fe20003800000 */
.L_x_3609:
[----:B------:R-:W-:Y:S01]  /*2ddc0*/  IMAD.MOV.U32 R3, RZ, RZ, R14 ;  /* 0x000000ffff037224 */ /* 0x000fe200078e000e */
        /* <DEDUP_REMOVED lines=14> */
[----:B------:R0:W-:Y:S01]  /*2deb0*/  STL [R1], R21 ;  /* 0x0000001501007387 */ /* 0x0001e20000100800 */
[----:B------:R-:W-:Y:S05]  /*2dec0*/  BRA `(.L_x_3610) ;  /* 0xffffff6000f87947 */ /* 0x000fea000383ffff */
.L_x_3337:
[----:B--2---:R-:W2:Y:S02]  /*2ded0*/  LDL R2, [R1+0x28] ;  /* 0x0000280001027983 */ /* 0x004ea40000100800 */
[----:B--2---:R2:W3:Y:S02]  /*2dee0*/  SYNCS.PHASECHK.TRANS64.TRYWAIT P0, [R4+URZ+0x22840], R2 ;  /* 0x02284002040075a7 */ /* 0x0044e4000800017f */
[----:B---3--:R-:W-:Y:S05]  /*2def0*/  @!P0 NANOSLEEP.SYNCS 0x989680 ;  /* 0x009896800000895d */ /* 0x008fea0003900000 */
[----:B------:R-:W3:Y:S02]  /*2df00*/  @!P0 SYNCS.PHASECHK.TRANS64 P0, [R4+URZ+0x22840], R2 ;  /* 0x02284002040085a7 */ /* 0x000ee4000800007f */
[----:B---3--:R-:W-:Y:S05]  /*2df10*/  @!P0 BRA `(.L_x_3337) ;  /* 0xfffffffc00ec8947 */ /* 0x008fea000383ffff */
[----:B------:R-:W-:Y:S05]  /*2df20*/  BRA `(.L_x_3611) ;  /* 0xffffff6400507947 */ /* 0x000fea000383ffff */
.L_x_3338:
[----:B------:R-:W-:Y:S01]  /*2df30*/  BSSY B0, `(.L_x_3612) ;  /* 0x0000008000007945 */ /* 0x000fe20003800000 */
[----:B------:R-:W-:Y:S01]  /*2df40*/  IMAD.MOV.U32 R13, RZ, RZ, R7 ;  /* 0x000000ffff0d7224 */ /* 0x000fe200078e0007 */
[----:B------:R-:W-:Y:S01]  /*2df50*/  MOV R12, RZ ;  /* 0x000000ff000c7202 */ /* 0x000fe20000000f00 */
[----:B------:R-:W-:Y:S02]  /*2df60*/  IMAD.MOV.U32 R11, RZ, RZ, 0x181f ;  /* 0x0000181fff0b7424 */ /* 0x000fe400078e00ff */
[----:B------:R-:W-:-:S07]  /*2df70*/  IMAD.MOV.U32 R15, RZ, RZ, -0x1 ;  /* 0xffffffffff0f7424 */ /* 0x000fce00078e00ff */
[----:B01---5:R-:W-:Y:S05]  /*2df80*/  WARPSYNC.COLLECTIVE R15, `(.L_x_3613) ;  /* 0x000000000f087348 */ /* 0x023fea0003c00000 */
[----:B------:R2:W3:Y:S02]  /*2df90*/  SHFL.IDX P6, R14, R13, R12, R11 ;  /* 0x0000000c0d0e7389 */ /* 0x0004e400000c000b */
[----:B0123-5:R-:W-:Y:S01]  /*2dfa0*/  ENDCOLLECTIVE ;  /* 0x000000000000791b */ /* 0x02ffe20003800000 */
.L_x_3613:
[----:B------:R-:W-:Y:S05]  /*2dfb0*/  BSYNC B0 ;  /* 0x0000000000007941 */ /* 0x000fea0003800000 */
.L_x_3612:
[----:B------:R-:W-:Y:S01]  /*2dfc0*/  IMAD.MOV.U32 R13, RZ, RZ, R8 ;  /* 0x000000ffff0d7224 */ /* 0x000fe200078e0008 */
[----:B------:R-:W-:Y:S01]  /*2dfd0*/  MOV R15, 0xffffffff ;  /* 0xffffffff000f7802 */ /* 0x000fe20000000f00 */
[----:B------:R-:W-:Y:S02]  /*2dfe0*/  IMAD.MOV.U32 R12, RZ, RZ, RZ ;  /* 0x000000ffff0c7224 */ /* 0x000fe400078e00ff */
[----:B------:R-:W-:Y:S02]  /*2dff0*/  IMAD.MOV.U32 R11, RZ, RZ, 0x181f ;  /* 0x0000181fff0b7424 */ /* 0x000fe400078e00ff */
[----:B------:R-:W-:-:S07]  /*2e000*/  IMAD.MOV.U32 R2, RZ, RZ, R14 ;  /* 0x000000ffff027224 */ /* 0x000fce00078e000e */
[----:B------:R-:W-:Y:S05]  /*2e010*/  WARPSYNC.COLLECTIVE R15, `(.L_x_3614) ;  /* 0x000000000f087348 */ /* 0x000fea0003c00000 */
[----:B------:R0:W1:Y:S02]  /*2e020*/  SHFL.IDX P6, R14, R13, R12, R11 ;  /* 0x0000000c0d0e7389 */ /* 0x00006400000c000b */
[----:B01----:R-:W-:Y:S01]  /*2e030*/  ENDCOLLECTIVE ;  /* 0x000000000000791b */ /* 0x003fe20003800000 */
.L_x_3614:
        /* <DEDUP_REMOVED lines=17> */
.L_x_3615:
[----:B------:R-:W-:Y:S02]  /*2e150*/  IMAD.MOV.U32 R13, RZ, RZ, R8 ;  /* 0x000000ffff0d7224 */ /* 0x000fe400078e0008 */
[----:B------:R-:W-:-:S07]  /*2e160*/  IMAD.MOV.U32 R2, RZ, RZ, R14 ;  /* 0x000000ffff027224 */ /* 0x000fce00078e000e */
[----:B------:R-:W-:Y:S05]  /*2e170*/  WARPSYNC.COLLECTIVE R15, `(.L_x_3616) ;  /* 0x000000000f087348 */ /* 0x000fea0003c00000 */
[----:B------:R0:W1:Y:S02]  /*2e180*/  SHFL.IDX P6, R14, R13, R12, R11 ;  /* 0x0000000c0d0e7389 */ /* 0x00006400000c000b */
[----:B01----:R-:W-:Y:S01]  /*2e190*/  ENDCOLLECTIVE ;  /* 0x000000000000791b */ /* 0x003fe20003800000 */
.L_x_3616:
[----:B------:R-:W-:Y:S01]  /*2e1a0*/  ULDC.64 UR4, c[0x0][0x208] ;  /* 0x0000820000047ab9 */ /* 0x000fe20000000a00 */
        /* <DEDUP_REMOVED lines=16> */
.L_x_3617:
[----:B------:R-:W-:Y:S02]  /*2e2b0*/  IMAD.MOV.U32 R13, RZ, RZ, R8 ;  /* 0x000000ffff0d7224 */ /* 0x000fe400078e0008 */
[----:B------:R-:W-:-:S07]  /*2e2c0*/  IMAD.MOV.U32 R2, RZ, RZ, R14 ;  /* 0x000000ffff027224 */ /* 0x000fce00078e000e */
[----:B------:R-:W-:Y:S05]  /*2e2d0*/  WARPSYNC.COLLECTIVE R15, `(.L_x_3618) ;  /* 0x000000000f087348 */ /* 0x000fea0003c00000 */
[----:B------:R0:W1:Y:S02]  /*2e2e0*/  SHFL.IDX P6, R14, R13, R12, R11 ;  /* 0x0000000c0d0e7389 */ /* 0x00006400000c000b */
[----:B01----:R-:W-:Y:S01]  /*2e2f0*/  ENDCOLLECTIVE ;  /* 0x000000000000791b */ /* 0x003fe20003800000 */
.L_x_3618:
[----:B------:R-:W-:Y:S01]  /*2e300*/  ULDC.64 UR4, c[0x0][0x208] ;  /* 0x0000820000047ab9 */ /* 0x000fe20000000a00 */
[----:B------:R-:W-:Y:S02]  /*2e310*/  IMAD.MOV.U32 R13, RZ, RZ, R7 ;  /* 0x000000ffff0d7224 */ /* 0x000fe400078e0007 */
[----:B------:R-:W-:Y:S01]  /*2e320*/  IMAD.MOV.U32 R12, RZ, RZ, 0x3 ;  /* 0x00000003ff0c7424 */ /* 0x000fe200078e00ff */
[----:B------:R-:W-:Y:S01]  /*2e330*/  LOP3.LUT P6, RZ, R20, 0x8, RZ, 0xc0, !PT ;  /* 0x0000000814ff7812 */ /* 0x000fe200078cc0ff */
[----:B------:R-:W-:-:S12]  /*2e340*/  IMAD.MOV.U32 R3, RZ, RZ, R14 ;  /* 0x000000ffff037224 */ /* 0x000fd800078e000e */
[----:B------:R-:W-:-:S04]  /*2e350*/  @P6 IADD3 R3, P0, R29, R3, RZ ;  /* 0x000000031d036210 */ /* 0x000fc80007f1e0ff */
[----:B------:R-:W-:-:S04]  /*2e360*/  @P6 IADD3.X R2, RZ, R2, RZ, P0, !PT ;  /* 0x00000002ff026210 */ /* 0x000fc800007fe4ff */
        /* <DEDUP_REMOVED lines=10> */
.L_x_3619:
[----:B------:R-:W-:Y:S02]  /*2e410*/  IMAD.MOV.U32 R13, RZ, RZ, R8 ;  /* 0x000000ffff0d7224 */ /* 0x000fe400078e0008 */
[----:B------:R-:W-:-:S07]  /*2e420*/  IMAD.MOV.U32 R2, RZ, RZ, R14 ;  /* 0x000000ffff027224 */ /* 0x000fce00078e000e */
[----:B------:R-:W-:Y:S05]  /*2e430*/  WARPSYNC.COLLECTIVE R15, `(.L_x_3620) ;  /* 0x000000000f087348 */ /* 0x000fea0003c00000 */
[----:B------:R0:W1:Y:S02]  /*2e440*/  SHFL.IDX P6, R14, R13, R12, R11 ;  /* 0x0000000c0d0e7389 */ /* 0x00006400000c000b */
[----:B01----:R-:W-:Y:S01]  /*2e450*/  ENDCOLLECTIVE ;  /* 0x000000000000791b */ /* 0x003fe20003800000 */
.L_x_3620:
[----:B------:R-:W-:Y:S01]  /*2e460*/  ULDC.64 UR4, c[0x0][0x208] ;  /* 0x0000820000047ab9 */ /* 0x000fe20000000a00 */
[----:B------:R-:W-:Y:S01]  /*2e470*/  MOV R13, R7 ;  /* 0x00000007000d7202 */ /* 0x000fe20000000f00 */
        /* <DEDUP_REMOVED lines=15> */
.L_x_3621:
[----:B------:R-:W-:Y:S02]  /*2e570*/  IMAD.MOV.U32 R13, RZ, RZ, R8 ;  /* 0x000000ffff0d7224 */ /* 0x000fe400078e0008 */
[----:B------:R-:W-:-:S07]  /*2e580*/  IMAD.MOV.U32 R2, RZ, RZ, R14 ;  /* 0x000000ffff027224 */ /* 0x000fce00078e000e */
[----:B------:R-:W-:Y:S05]  /*2e590*/  WARPSYNC.COLLECTIVE R15, `(.L_x_3622) ;  /* 0x000000000f087348 */ /* 0x000fea0003c00000 */
[----:B------:R0:W1:Y:S02]  /*2e5a0*/  SHFL.IDX P6, R14, R13, R12, R11 ;  /* 0x0000000c0d0e7389 */ /* 0x00006400000c000b */
[----:B01----:R-:W-:Y:S01]  /*2e5b0*/  ENDCOLLECTIVE ;  /* 0x000000000000791b */ /* 0x003fe20003800000 */
.L_x_3622:
[----:B------:R-:W-:Y:S01]  /*2e5c0*/  ULDC.64 UR4, c[0x0][0x208] ;  /* 0x0000820000047ab9 */ /* 0x000fe20000000a00 */
[----:B------:R-:W-:Y:S01]  /*2e5d0*/  IMAD.MOV.U32 R13, RZ, RZ, R7 ;  /* 0x000000ffff0d7224 */ /* 0x000fe200078e0007 */
[----:B------:R-:W-:Y:S02]  /*2e5e0*/  MOV R12, 0x5 ;  /* 0x00000005000c7802 */ /* 0x000fe40000000f00 */
        /* <DEDUP_REMOVED lines=14> */
.L_x_3623:
[----:B------:R-:W-:Y:S02]  /*2e6d0*/  IMAD.MOV.U32 R13, RZ, RZ, R8 ;  /* 0x000000ffff0d7224 */ /* 0x000fe400078e0008 */
[----:B------:R-:W-:-:S07]  /*2e6e0*/  IMAD.MOV.U32 R2, RZ, RZ, R14 ;  /* 0x000000ffff027224 */ /* 0x000fce00078e000e */
[----:B------:R-:W-:Y:S05]  /*2e6f0*/  WARPSYNC.COLLECTIVE R15, `(.L_x_3624) ;  /* 0x000000000f087348 */ /* 0x000fea0003c00000 */
[----:B------:R0:W1:Y:S02]  /*2e700*/  SHFL.IDX P6, R14, R13, R12, R11 ;  /* 0x0000000c0d0e7389 */ /* 0x00006400000c000b */
[----:B01----:R-:W-:Y:S01]  /*2e710*/  ENDCOLLECTIVE ;  /* 0x000000000000791b */ /* 0x003fe20003800000 */
.L_x_3624:
        /* <DEDUP_REMOVED lines=16> */
.L_x_3625:
[----:B------:R-:W-:Y:S01]  /*2e820*/  IMAD.MOV.U32 R13, RZ, RZ, R8 ;  /* 0x000000ffff0d7224 */ /* 0x000fe200078e0008 */
[----:B------:R-:W-:-:S07]  /*2e830*/  MOV R2, R14 ;  /* 0x0000000e00027202 */ /* 0x000fce0000000f00 */
[----:B------:R-:W-:Y:S05]  /*2e840*/  WARPSYNC.COLLECTIVE R15, `(.L_x_3626) ;  /* 0x000000000f087348 */ /* 0x000fea0003c00000 */
[----:B------:R0:W1:Y:S02]  /*2e850*/  SHFL.IDX P6, R14, R13, R12, R11 ;  /* 0x0000000c0d0e7389 */ /* 0x00006400000c000b */
[----:B01----:R-:W-:Y:S01]  /*2e860*/  ENDCOLLECTIVE ;  /* 0x000000000000791b */ /* 0x003fe20003800000 */
.L_x_3626:
        /* <DEDUP_REMOVED lines=16> */
.L_x_3627:
[----:B------:R-:W-:Y:S01]  /*2e970*/  MOV R13, R8 ;  /* 0x00000008000d7202 */ /* 0x000fe20000000f00 */
[----:B------:R-:W-:-:S07]  /*2e980*/  IMAD.MOV.U32 R7, RZ, RZ, R14 ;  /* 0x000000ffff077224 */ /* 0x000fce00078e000e */
[----:B------:R-:W-:Y:S05]  /*2e990*/  WARPSYNC.COLLECTIVE R15, `(.L_x_3628) ;  /* 0x000000000f087348 */ /* 0x000fea0003c00000 */
[----:B------:R0:W1:Y:S02]  /*2e9a0*/  SHFL.IDX P6, R14, R13, R12, R11 ;  /* 0x0000000c0d0e7389 */ /* 0x00006400000c000b */
[----:B01----:R-:W-:Y:S01]  /*2e9b0*/  ENDCOLLECTIVE ;  /* 0x000000000000791b */ /* 0x003fe20003800000 */
.L_x_3628:
        /* <DEDUP_REMOVED lines=13> */
.L_x_3629:
[----:B------:R-:W-:Y:S02]  /*2ea90*/  IMAD.MOV.U32 R13, RZ, RZ, R5 ;  /* 0x000000ffff0d7224 */ /* 0x000fe400078e0005 */
[----:B------:R-:W-:-:S07]  /*2eaa0*/  IMAD.MOV.U32 R7, RZ, RZ, R14 ;  /* 0x000000ffff077224 */ /* 0x000fce00078e000e */
[----:B------:R-:W-:Y:S05]  /*2eab0*/  WARPSYNC.COLLECTIVE R15, `(.L_x_3630) ;  /* 0x000000000f087348 */ /* 0x000fea0003c00000 */
[----:B------:R0:W1:Y:S02]  /*2eac0*/  SHFL.IDX P6, R14, R13, R12, R11 ;  /* 0x0000000c0d0e7389 */ /* 0x00006400000c000b */
[----:B01----:R-:W-:Y:S01]  /*2ead0*/  ENDCOLLECTIVE ;  /* 0x000000000000791b */ /* 0x003fe20003800000 */
.L_x_3630:
[----:B------:R-:W-:Y:S01]  /*2eae0*/  ULDC.64 UR4, c[0x0][0x208] ;  /* 0x0000820000047ab9 */ /* 0x000fe20000000a00 */
[----:B------:R-:W-:Y:S02]  /*2eaf0*/  IMAD.MOV.U32 R13, RZ, RZ, R6 ;  /* 0x000000ffff0d7224 */ /* 0x000fe400078e0006 */
[----:B------:R-:W-:Y:S01]  /*2eb00*/  IMAD.MOV.U32 R12, RZ, RZ, 0x1 ;  /* 0x00000001ff0c7424 */ /* 0x000fe200078e00ff */
[----:B------:R-:W-:-:S04]  /*2eb10*/  MOV R8, R14 ;  /* 0x0000000e00087202 */ /* 0x000fc80000000f00 */
        /* <DEDUP_REMOVED lines=9> */
.L_x_3631:
[----:B------:R-:W-:Y:S02]  /*2ebb0*/  IMAD.MOV.U32 R13, RZ, RZ, R5 ;  /* 0x000000ffff0d7224 */ /* 0x000fe400078e0005 */
[----:B------:R-:W-:-:S07]  /*2ebc0*/  IMAD.MOV.U32 R6, RZ, RZ, R14 ;  /* 0x000000ffff067224 */ /* 0x000fce00078e000e */
[----:B------:R-:W-:Y:S05]  /*2ebd0*/  WARPSYNC.COLLECTIVE R15, `(.L_x_3632) ;  /* 0x000000000f087348 */ /* 0x000fea0003c00000 */
[----:B------:R0:W1:Y:S02]  /*2ebe0*/  SHFL.IDX P6, R14, R13, R12, R11 ;  /* 0x0000000c0d0e7389 */ /* 0x00006400000c000b */
[----:B01----:R-:W-:Y:S01]  /*2ebf0*/  ENDCOLLECTIVE ;  /* 0x000000000000791b */ /* 0x003fe20003800000 */
.L_x_3632:
[----:B------:R-:W-:Y:S01]  /*2ec00*/  IMAD.MOV.U32 R5, RZ, RZ, R14 ;  /* 0x000000ffff057224 */ /* 0x000fe200078e000e */
[----:B------:R-:W-:Y:S06]  /*2ec10*/  BRA `(.L_x_3633) ;  /* 0xffffff5c00f87947 */ /* 0x000fec000383ffff */
.L_x_3343:
[----:B------:R-:W-:Y:S01]  /*2ec20*/  MOV R13, R4 ;  /* 0x00000004000d7202 */ /* 0x000fe20000000f00 */
        /* <DEDUP_REMOVED lines=8> */
.L_x_3634:
[C---:B------:R-:W-:Y:S01]  /*2ecb0*/  VIADD R6, R17.reuse, 0x10 ;  /* 0x0000001011067836 */ /* 0x040fe20000000000 */
[----:B------:R-:W-:Y:S01]  /*2ecc0*/  ISETP.GE.AND P2, PT, R17, R31, PT ;  /* 0x0000001f1100720c */ /* 0x000fe20003f46270 */
[----:B------:R-:W-:Y:S02]  /*2ecd0*/  IMAD.MOV.U32 R13, RZ, RZ, R0 ;  /* 0x000000ffff0d7224 */ /* 0x000fe400078e0000 */
[----:B------:R-:W-:-:S10]  /*2ece0*/  IMAD.MOV.U32 R2, RZ, RZ, R14 ;  /* 0x000000ffff027224 */ /* 0x000fd400078e000e */
[----:B------:R-:W-:Y:S05]  /*2ecf0*/  WARPSYNC.COLLECTIVE R15, `(.L_x_3635) ;  /* 0x000000000f087348 */ /* 0x000fea0003c00000 */
[----:B------:R0:W1:Y:S02]  /*2ed00*/  SHFL.IDX P6, R14, R13, R12, R11 ;  /* 0x0000000c0d0e7389 */ /* 0x00006400000c000b */
[----:B01----:R-:W-:Y:S01]  /*2ed10*/  ENDCOLLECTIVE ;  /* 0x000000000000791b */ /* 0x003fe20003800000 */
.L_x_3635:
[----:B------:R-:W-:Y:S01]  /*2ed20*/  ULDC.64 UR4, c[0x0][0x208] ;  /* 0x0000820000047ab9 */ /* 0x000fe20000000a00 */
[----:B------:R-:W-:Y:S02]  /*2ed30*/  IMAD.MOV.U32 R13, RZ, RZ, R4 ;  /* 0x000000ffff0d7224 */ /* 0x000fe400078e0004 */
[----:B------:R-:W-:Y:S01]  /*2ed40*/  IMAD.MOV.U32 R12, RZ, RZ, 0x1 ;  /* 0x00000001ff0c7424 */ /* 0x000fe200078e00ff */
[----:B------:R-:W-:-:S04]  /*2ed50*/  @!P2 IADD3 R3, P1, R29, R14, RZ ;  /* 0x0000000e1d03a210 */ /* 0x000fc80007f3e0ff */
[----:B------:R-:W-:Y:S01]  /*2ed60*/  @!P2 IADD3.X R7, RZ, R2, RZ, P1, !PT ;  /* 0x00000002ff07a210 */ /* 0x000fe20000ffe4ff */
[----:B------:R-:W-:-:S04]  /*2ed70*/  @!P2 IMAD.MOV.U32 R2, RZ, RZ, R3 ;  /* 0x000000ffff02a224 */ /* 0x000fc800078e0003 */
        /* <DEDUP_REMOVED lines=9> */
.L_x_3636:
[----:B------:R-:W-:Y:S01]  /*2ee10*/  MOV R13, R0 ;  /* 0x00000000000d7202 */ /* 0x000fe20000000f00 */
[----:B------:R-:W-:-:S07]  /*2ee20*/  IMAD.MOV.U32 R2, RZ, RZ, R14 ;  /* 0x000000ffff027224 */ /* 0x000fce00078e000e */
[----:B------:R-:W-:Y:S05]  /*2ee30*/  WARPSYNC.COLLECTIVE R15, `(.L_x_3637) ;  /* 0x000000000f087348 */ /* 0x000fea0003c00000 */
[----:B------:R0:W1:Y:S02]  /*2ee40*/  SHFL.IDX P6, R14, R13, R12, R11 ;  /* 0x0000000c0d0e7389 */ /* 0x00006400000c000b */
[----:B01----:R-:W-:Y:S01]  /*2ee50*/  ENDCOLLECTIVE ;  /* 0x000000000000791b */ /* 0x003fe20003800000 */
.L_x_3637:
[----:B------:R-:W-:Y:S01]  /*2ee60*/  ULDC.64 UR4, c[0x0][0x208] ;  /* 0x0000820000047ab9 */ /* 0x000fe20000000a00 */
[----:B------:R-:W-:Y:S01]  /*2ee70*/  IMAD.MOV.U32 R13, RZ, RZ, R4 ;  /* 0x000000ffff0d7224 */ /* 0x000fe200078e0004 */
[----:B------:R-:W-:Y:S01]  /*2ee80*/  MOV R12, 0x2 ;  /* 0x00000002000c7802 */ /* 0x000fe20000000f00 */
        /* <DEDUP_REMOVED lines=15> */
.L_x_3638:
[----:B------:R-:W-:Y:S02]  /*2ef80*/  IMAD.MOV.U32 R13, RZ, RZ, R0 ;  /* 0x000000ffff0d7224 */ /* 0x000fe400078e0000 */
[----:B------:R-:W-:-:S07]  /*2ef90*/  IMAD.MOV.U32 R2, RZ, RZ, R14 ;  /* 0x000000ffff027224 */ /* 0x000fce00078e000e */
[----:B------:R-:W-:Y:S05]  /*2efa0*/  WARPSYNC.COLLECTIVE R15, `(.L_x_3639) ;  /* 0x000000000f087348 */ /* 0x000fea0003c00000 */
[----:B------:R0:W1:Y:S02]  /*2efb0*/  SHFL.IDX P6, R14, R13, R12, R11 ;  /* 0x0000000c0d0e7389 */ /* 0x00006400000c000b */
[----:B01----:R-:W-:Y:S01]  /*2efc0*/  ENDCOLLECTIVE ;  /* 0x000000000000791b */ /* 0x003fe20003800000 */
.L_x_3639:
[----:B------:R-:W-:Y:S01]  /*2efd0*/  ULDC.64 UR4, c[0x0][0x208] ;  /* 0x0000820000047ab9 */ /* 0x000fe20000000a00 */
[----:B------:R-:W-:Y:S01]  /*2efe0*/  MOV R13, R4 ;  /* 0x00000004000d7202 */ /* 0x000fe20000000f00 */
[----:B------:R-:W-:Y:S01]  /*2eff0*/  IMAD.MOV.U32 R12, RZ, RZ, 0x3 ;  /* 0x00000003ff0c7424 */ /* 0x000fe200078e00ff */
        /* <DEDUP_REMOVED lines=13> */
.L_x_3640:
[----:B------:R-:W-:Y:S02]  /*2f0d0*/  IMAD.MOV.U32 R13, RZ, RZ, R0 ;  /* 0x000000ffff0d7224 */ /* 0x000fe400078e0000 */
[----:B------:R-:W-:-:S07]  /*2f0e0*/  IMAD.MOV.U32 R2, RZ, RZ, R14 ;  /* 0x000000ffff027224 */ /* 0x000fce00078e000e */
[----:B------:R-:W-:Y:S05]  /*2f0f0*/  WARPSYNC.COLLECTIVE R15, `(.L_x_3641) ;  /* 0x000000000f087348 */ /* 0x000fea0003c00000 */
[----:B------:R0:W1:Y:S02]  /*2f100*/  SHFL.IDX P6, R14, R13, R12, R11 ;  /* 0x0000000c0d0e7389 */ /* 0x00006400000c000b */
[----:B01----:R-:W-:Y:S01]  /*2f110*/  ENDCOLLECTIVE ;  /* 0x000000000000791b */ /* 0x003fe20003800000 */
.L_x_3641:
[----:B------:R-:W-:Y:S01]  /*2f120*/  ULDC.64 UR4, c[0x0][0x208] ;  /* 0x0000820000047ab9 */ /* 0x000fe20000000a00 */
[----:B------:R-:W-:Y:S01]  /*2f130*/  MOV R13, R4 ;  /* 0x00000004000d7202 */ /* 0x000fe20000000f00 */
[----:B------:R-:W-:Y:S01]  /*2f140*/  IMAD.MOV.U32 R12, RZ, RZ, 0x4 ;  /* 0x00000004ff0c7424 */ /* 0x000fe200078e00ff */
        /* <DEDUP_REMOVED lines=12> */
.L_x_3642:
[----:B------:R-:W-:Y:S02]  /*2f210*/  IMAD.MOV.U32 R13, RZ, RZ, R0 ;  /* 0x000000ffff0d7224 */ /* 0x000fe400078e0000 */
[----:B------:R-:W-:-:S07]  /*2f220*/  IMAD.MOV.U32 R2, RZ, RZ, R14 ;  /* 0x000000ffff027224 */ /* 0x000fce00078e000e */
[----:B------:R-:W-:Y:S05]  /*2f230*/  WARPSYNC.COLLECTIVE R15, `(.L_x_3643) ;  /* 0x000000000f087348 */ /* 0x000fea0003c00000 */
[----:B------:R0:W1:Y:S02]  /*2f240*/  SHFL.IDX P6, R14, R13, R12, R11 ;  /* 0x0000000c0d0e7389 */ /* 0x00006400000c000b */
[----:B01----:R-:W-:Y:S01]  /*2f250*/  ENDCOLLECTIVE ;  /* 0x000000000000791b */ /* 0x003fe20003800000 */
.L_x_3643:
        /* <DEDUP_REMOVED lines=15> */
.L_x_3644:
[----:B------:R-:W-:Y:S02]  /*2f350*/  IMAD.MOV.U32 R13, RZ, RZ, R0 ;  /* 0x000000ffff0d7224 */ /* 0x000fe400078e0000 */
[----:B------:R-:W-:-:S07]  /*2f360*/  IMAD.MOV.U32 R2, RZ, RZ, R14 ;  /* 0x000000ffff027224 */ /* 0x000fce00078e000e */
[----:B------:R-:W-:Y:S05]  /*2f370*/  WARPSYNC.COLLECTIVE R15, `(.L_x_3645) ;  /* 0x000000000f087348 */ /* 0x000fea0003c00000 */
[----:B------:R0:W1:Y:S02]  /*2f380*/  SHFL.IDX P6, R14, R13, R12, R11 ;  /* 0x0000000c0d0e7389 */ /* 0x00006400000c000b */
[----:B01----:R-:W-:Y:S01]  /*2f390*/  ENDCOLLECTIVE ;  /* 0x000000000000791b */ /* 0x003fe20003800000 */
.L_x_3645:
[----:B------:R-:W-:Y:S01]  /*2f3a0*/  ULDC.64 UR4, c[0x0][0x208] ;  /* 0x0000820000047ab9 */ /* 0x000fe20000000a00 */
[----:B------:R-:W-:Y:S01]  /*2f3b0*/  IMAD.MOV.U32 R13, RZ, RZ, R4 ;  /* 0x000000ffff0d7224 */ /* 0x000fe200078e0004 */
[----:B------:R-:W-:Y:S02]  /*2f3c0*/  MOV R12, 0x6 ;  /* 0x00000006000c7802 */ /* 0x000fe40000000f00 */
        /* <DEDUP_REMOVED lines=11> */
.L_x_3646:
[----:B------:R-:W-:Y:S02]  /*2f480*/  IMAD.MOV.U32 R13, RZ, RZ, R0 ;  /* 0x000000ffff0d7224 */ /* 0x000fe400078e0000 */
[----:B------:R-:W-:-:S07]  /*2f490*/  IMAD.MOV.U32 R2, RZ, RZ, R14 ;  /* 0x000000ffff027224 */ /* 0x000fce00078e000e */
[----:B------:R-:W-:Y:S05]  /*2f4a0*/  WARPSYNC.COLLECTIVE R15, `(.L_x_3647) ;  /* 0x000000000f087348 */ /* 0x000fea0003c00000 */
[----:B------:R0:W1:Y:S02]  /*2f4b0*/  SHFL.IDX P6, R14, R13, R12, R11 ;  /* 0x0000000c0d0e7389 */ /* 0x00006400000c000b */
[----:B01----:R-:W-:Y:S01]  /*2f4c0*/  ENDCOLLECTIVE ;  /* 0x000000000000791b */ /* 0x003fe20003800000 */
.L_x_3647:
[----:B------:R-:W-:Y:S01]  /*2f4d0*/  ULDC.64 UR4, c[0x0][0x208] ;  /* 0x0000820000047ab9 */ /* 0x000fe20000000a00 */
[----:B------:R-:W-:Y:S01]  /*2f4e0*/  IMAD.MOV.U32 R13, RZ, RZ, R4 ;  /* 0x000000ffff0d7224 */ /* 0x000fe200078e0004 */
[----:B------:R-:W-:Y:S02]  /*2f4f0*/  MOV R12, 0x7 ;  /* 0x00000007000c7802 */ /* 0x000fe40000000f00 */
        /* <DEDUP_REMOVED lines=10> */
.L_x_3648:
[----:B------:R-:W-:Y:S02]  /*2f5a0*/  IMAD.MOV.U32 R13, RZ, RZ, R0 ;  /* 0x000000ffff0d7224 */ /* 0x000fe400078e0000 */
[----:B------:R-:W-:-:S07]  /*2f5b0*/  IMAD.MOV.U32 R4, RZ, RZ, R14 ;  /* 0x000000ffff047224 */ /* 0x000fce00078e000e */
[----:B------:R-:W-:Y:S05]  /*2f5c0*/  WARPSYNC.COLLECTIVE R15, `(.L_x_3649) ;  /* 0x000000000f087348 */ /* 0x000fea0003c00000 */
[----:B------:R0:W1:Y:S02]  /*2f5d0*/  SHFL.IDX P6, R14, R13, R12, R11 ;  /* 0x0000000c0d0e7389 */ /* 0x00006400000c000b */
[----:B01----:R-:W-:Y:S01]  /*2f5e0*/  ENDCOLLECTIVE ;  /* 0x000000000000791b */ /* 0x003fe20003800000 */
.L_x_3649:
[----:B------:R-:W-:Y:S05]  /*2f5f0*/  BRA `(.L_x_3650) ;  /* 0xffffff60001c7947 */ /* 0x000fea000383ffff */
.L_x_3346:
[----:B0-----:R0:W1:Y:S02]  /*2f600*/  SYNCS.PHASECHK.TRANS64.TRYWAIT P0, [R22+URZ+0x22820], R3 ;  /* 0x02282003160075a7 */ /* 0x001064000800017f */
[----:B-1----:R-:W-:Y:S05]  /*2f610*/  @!P0 NANOSLEEP.SYNCS 0x989680 ;  /* 0x009896800000895d */ /* 0x002fea0003900000 */
[----:B------:R-:W1:Y:S02]  /*2f620*/  @!P0 SYNCS.PHASECHK.TRANS64 P0, [R22+URZ+0x22820], R3 ;  /* 0x02282003160085a7 */ /* 0x000e64000800007f */
[----:B-1----:R-:W-:Y:S05]  /*2f630*/  @!P0 BRA `(.L_x_3346) ;  /* 0xfffffffc00f08947 */ /* 0x002fea000383ffff */
[----:B------:R-:W-:Y:S05]  /*2f640*/  BRA `(.L_x_3651) ;  /* 0xffffff6000887947 */ /* 0x000fea000383ffff */
.L_x_3350:
[----:B0-----:R0:W1:Y:S02]  /*2f650*/  SYNCS.PHASECHK.TRANS64.TRYWAIT P0, [R0+URZ+0x22880], R28 ;  /* 0x0228801c000075a7 */ /* 0x001064000800017f */
[----:B-1----:R-:W-:Y:S05]  /*2f660*/  @!P0 NANOSLEEP.SYNCS 0x989680 ;  /* 0x009896800000895d */ /* 0x002fea0003900000 */
[----:B------:R-:W1:Y:S02]  /*2f670*/  @!P0 SYNCS.PHASECHK.TRANS64 P0, [R0+URZ+0x22880], R28 ;  /* 0x0228801c000085a7 */ /* 0x000e64000800007f */
[----:B-1----:R-:W-:Y:S05]  /*2f680*/  @!P0 BRA `(.L_x_3350) ;  /* 0xfffffffc00f08947 */ /* 0x002fea000383ffff */
[----:B------:R-:W-:Y:S05]  /*2f690*/  BRA `(.L_x_3652) ;  /* 0xffffff6400a47947 */ /* 0x000fea000383ffff */
.L_x_3351:
        /* <DEDUP_REMOVED lines=8> */
.L_x_3654:
[----:B------:R-:W-:Y:S05]  /*2f720*/  BSYNC B0 ;  /* 0x0000000000007941 */ /* 0x000fea0003800000 */
.L_x_3653:
[----:B------:R-:W-:Y:S01]  /*2f730*/  IMAD.MOV.U32 R13, RZ, RZ, R4 ;  /* 0x000000ffff0d7224 */ /* 0x000fe200078e0004 */
[----:B------:R-:W-:Y:S01]  /*2f740*/  MOV R3, R14 ;  /* 0x0000000e00037202 */ /* 0x000fe20000000f00 */
[----:B------:R-:W-:Y:S01]  /*2f750*/  IMAD.MOV.U32 R12, RZ, RZ, RZ ;  /* 0x000000ffff0c7224 */ /* 0x000fe200078e00ff */
[----:B------:R-:W-:Y:S01]  /*2f760*/  IADD3 R6, R22, R6, RZ ;  /* 0x0000000616067210 */ /* 0x000fe20007ffe0ff */
[----:B------:R-:W-:Y:S02]  /*2f770*/  IMAD.MOV.U32 R11, RZ, RZ, 0x181f ;  /* 0x0000181fff0b7424 */ /* 0x000fe400078e00ff */
[----:B------:R-:W-:-:S07]  /*2f780*/  IMAD.MOV.U32 R15, RZ, RZ, -0x1 ;  /* 0xffffffffff0f7424 */ /* 0x000fce00078e00ff */
[----:B------:R-:W-:Y:S05]  /*2f790*/  WARPSYNC.COLLECTIVE R15, `(.L_x_3655) ;  /* 0x000000000f087348 */ /* 0x000fea0003c00000 */
[----:B------:R0:W1:Y:S02]  /*2f7a0*/  SHFL.IDX P6, R14, R13, R12, R11 ;  /* 0x0000000c0d0e7389 */ /* 0x00006400000c000b */
[----:B01----:R-:W-:Y:S01]  /*2f7b0*/  ENDCOLLECTIVE ;  /* 0x000000000000791b */ /* 0x003fe20003800000 */
.L_x_3655:
        /* <DEDUP_REMOVED lines=13> */
.L_x_3656:
[----:B------:R-:W-:Y:S02]  /*2f890*/  IMAD.MOV.U32 R13, RZ, RZ, R4 ;  /* 0x000000ffff0d7224 */ /* 0x000fe400078e0004 */
[----:B------:R-:W-:-:S07]  /*2f8a0*/  IMAD.MOV.U32 R32, RZ, RZ, R14 ;  /* 0x000000ffff207224 */ /* 0x000fce00078e000e */
[----:B------:R-:W-:Y:S05]  /*2f8b0*/  WARPSYNC.COLLECTIVE R15, `(.L_x_3657) ;  /* 0x000000000f087348 */ /* 0x000fea0003c00000 */
[----:B------:R0:W1:Y:S02]  /*2f8c0*/  SHFL.IDX P6, R14, R13, R12, R11 ;  /* 0x0000000c0d0e7389 */ /* 0x00006400000c000b */
[----:B01----:R-:W-:Y:S01]  /*2f8d0*/  ENDCOLLECTIVE ;  /* 0x000000000000791b */ /* 0x003fe20003800000 */
.L_x_3657:
[----:B------:R-:W-:Y:S01]  /*2f8e0*/  ULDC.64 UR4, c[0x0][0x208] ;  /* 0x0000820000047ab9 */ /* 0x000fe20000000a00 */
[----:B------:R-:W-:Y:S01]  /*2f8f0*/  MOV R13, R5 ;  /* 0x00000005000d7202 */ /* 0x000fe20000000f00 */
        /* <DEDUP_REMOVED lines=12> */
.L_x_3658:
[----:B------:R-:W-:Y:S02]  /*2f9c0*/  IMAD.MOV.U32 R13, RZ, RZ, R4 ;  /* 0x000000ffff0d7224 */ /* 0x000fe400078e0004 */
[----:B------:R-:W-:-:S07]  /*2f9d0*/  IMAD.MOV.U32 R3, RZ, RZ, R14 ;  /* 0x000000ffff037224 */ /* 0x000fce00078e000e */
[----:B------:R-:W-:Y:S05]  /*2f9e0*/  WARPSYNC.COLLECTIVE R15, `(.L_x_3659) ;  /* 0x000000000f087348 */ /* 0x000fea0003c00000 */
[----:B------:R0:W1:Y:S02]  /*2f9f0*/  SHFL.IDX P6, R14, R13, R12, R11 ;  /* 0x0000000c0d0e7389 */ /* 0x00006400000c000b */
[----:B01----:R-:W-:Y:S01]  /*2fa00*/  ENDCOLLECTIVE ;  /* 0x000000000000791b */ /* 0x003fe20003800000 */
.L_x_3659:
[----:B------:R-:W-:Y:S01]  /*2fa10*/  ULDC.64 UR4, c[0x0][0x208] ;  /* 0x0000820000047ab9 */ /* 0x000fe20000000a00 */
[----:B------:R-:W-:Y:S01]  /*2fa20*/  MOV R13, R5 ;  /* 0x00000005000d7202 */ /* 0x000fe20000000f00 */
        /* <DEDUP_REMOVED lines=11> */
.L_x_3660:
[----:B------:R-:W-:Y:S02]  /*2fae0*/  IMAD.MOV.U32 R13, RZ, RZ, R4 ;  /* 0x000000ffff0d7224 */ /* 0x000fe400078e0004 */
[----:B------:R-:W-:-:S07]  /*2faf0*/  IMAD.MOV.U32 R3, RZ, RZ, R14 ;  /* 0x000000ffff037224 */ /* 0x000fce00078e000e */
[----:B------:R-:W-:Y:S05]  /*2fb00*/  WARPSYNC.COLLECTIVE R15, `(.L_x_3661) ;  /* 0x000000000f087348 */ /* 0x000fea0003c00000 */
[----:B------:R0:W1:Y:S02]  /*2fb10*/  SHFL.IDX P6, R14, R13, R12, R11 ;  /* 0x0000000c0d0e7389 */ /* 0x00006400000c000b */
[----:B01----:R-:W-:Y:S01]  /*2fb20*/  ENDCOLLECTIVE ;  /* 0x000000000000791b */ /* 0x003fe20003800000 */
.L_x_3661:
[----:B------:R-:W-:Y:S01]  /*2fb30*/  ULDC.64 UR4, c[0x0][0x208] ;  /* 0x0000820000047ab9 */ /* 0x000fe20000000a00 */
[----:B------:R-:W-:Y:S01]  /*2fb40*/  IMAD.MOV.U32 R13, RZ, RZ, R5 ;  /* 0x000000ffff0d7224 */ /* 0x000fe200078e0005 */
[----:B------:R-:W-:Y:S01]  /*2fb50*/  MOV R12, 0x4 ;  /* 0x00000004000c7802 */ /* 0x000fe20000000f00 */
        /* <DEDUP_REMOVED lines=10> */
.L_x_3662:
[----:B------:R-:W-:Y:S02]  /*2fc00*/  IMAD.MOV.U32 R13, RZ, RZ, R4 ;  /* 0x000000ffff0d7224 */ /* 0x000fe400078e0004 */
[----:B------:R-:W-:-:S07]  /*2fc10*/  IMAD.MOV.U32 R3, RZ, RZ, R14 ;  /* 0x000000ffff037224 */ /* 0x000fce00078e000e */
[----:B------:R-:W-:Y:S05]  /*2fc20*/  WARPSYNC.COLLECTIVE R15, `(.L_x_3663) ;  /* 0x000000000f087348 */ /* 0x000fea0003c00000 */
[----:B------:R0:W1:Y:S02]  /*2fc30*/  SHFL.IDX P6, R14, R13, R12, R11 ;  /* 0x0000000c0d0e7389 */ /* 0x00006400000c000b */
[----:B01----:R-:W-:Y:S01]  /*2fc40*/  ENDCOLLECTIVE ;  /* 0x000000000000791b */ /* 0x003fe20003800000 */
.L_x_3663:
        /* <DEDUP_REMOVED lines=13> */
.L_x_3664:
[----:B------:R-:W-:Y:S01]  /*2fd20*/  IMAD.MOV.U32 R13, RZ, RZ, R4 ;  /* 0x000000ffff0d7224 */ /* 0x000fe200078e0004 */
[----:B------:R-:W-:-:S07]  /*2fd30*/  MOV R3, R14 ;  /* 0x0000000e00037202 */ /* 0x000fce0000000f00 */
[----:B------:R-:W-:Y:S05]  /*2fd40*/  WARPSYNC.COLLECTIVE R15, `(.L_x_3665) ;  /* 0x000000000f087348 */ /* 0x000fea0003c00000 */
[----:B------:R0:W1:Y:S02]  /*2fd50*/  SHFL.IDX P6, R14, R13, R12, R11 ;  /* 0x0000000c0d0e7389 */ /* 0x00006400000c000b */
[----:B01----:R-:W-:Y:S01]  /*2fd60*/  ENDCOLLECTIVE ;  /* 0x000000000000791b */ /* 0x003fe20003800000 */
.L_x_3665:
        /* <DEDUP_REMOVED lines=13> */
.L_x_3666:
[----:B------:R-:W-:Y:S01]  /*2fe40*/  MOV R13, R4 ;  /* 0x00000004000d7202 */ /* 0x000fe20000000f00 */
[----:B------:R-:W-:-:S07]  /*2fe50*/  IMAD.MOV.U32 R32, RZ, RZ, R14 ;  /* 0x000000ffff207224 */ /* 0x000fce00078e000e */
[----:B------:R-:W-:Y:S05]  /*2fe60*/  WARPSYNC.COLLECTIVE R15, `(.L_x_3667) ;  /* 0x000000000f087348 */ /* 0x000fea0003c00000 */
[----:B------:R0:W1:Y:S02]  /*2fe70*/  SHFL.IDX P6, R14, R13, R12, R11 ;  /* 0x0000000c0d0e7389 */ /* 0x00006400000c000b */
[----:B01----:R-:W-:Y:S01]  /*2fe80*/  ENDCOLLECTIVE ;  /* 0x000000000000791b */ /* 0x003fe20003800000 */
.L_x_3667:
[----:B------:R-:W-:Y:S02]  /*2fe90*/  IMAD.MOV.U32 R13, RZ, RZ, R5 ;  /* 0x000000ffff0d7224 */ /* 0x000fe400078e0005 */
[----:B------:R-:W-:Y:S02]  /*2fea0*/  IMAD.MOV.U32 R12, RZ, RZ, 0x7 ;  /* 0x00000007ff0c7424 */ /* 0x000fe400078e00ff */
[----:B------:R-:W-:-:S07]  /*2feb0*/  IMAD.MOV.U32 R2, RZ, RZ, R14 ;  /* 0x000000ffff027224 */ /* 0x000fce00078e000e */
[----:B------:R-:W-:Y:S05]  /*2fec0*/  WARPSYNC.COLLECTIVE R15, `(.L_x_3668) ;  /* 0x000000000f087348 */ /* 0x000fea0003c00000 */
[----:B------:R0:W1:Y:S02]  /*2fed0*/  SHFL.IDX P6, R14, R13, R12, R11 ;  /* 0x0000000c0d0e7389 */ /* 0x00006400000c000b */
[----:B01----:R-:W-:Y:S01]  /*2fee0*/  ENDCOLLECTIVE ;  /* 0x000000000000791b */ /* 0x003fe20003800000 */
.L_x_3668:
[----:B------:R-:W-:Y:S01]  /*2fef0*/  IMAD.MOV.U32 R13, RZ, RZ, R4 ;  /* 0x000000ffff0d7224 */ /* 0x000fe200078e0004 */
[----:B------:R-:W-:-:S04]  /*2ff00*/  IADD3 R4, P0, R29, R2, RZ ;  /* 0x000000021d047210 */ /* 0x000fc80007f1e0ff */
[----:B------:R-:W-:Y:S01]  /*2ff10*/  IADD3.X R5, RZ, R32, RZ, P0, !PT ;  /* 0x00000020ff057210 */ /* 0x000fe200007fe4ff */
[----:B------:R-:W-:-:S08]  /*2ff20*/  IMAD.MOV.U32 R3, RZ, RZ, R14 ;  /* 0x000000ffff037224 */ /* 0x000fd000078e000e */
[----:B------:R-:W-:Y:S05]  /*2ff30*/  WARPSYNC.COLLECTIVE R15, `(.L_x_3669) ;  /* 0x000000000f087348 */ /* 0x000fea0003c00000 */
[----:B------:R0:W1:Y:S02]  /*2ff40*/  SHFL.IDX P6, R14, R13, R12, R11 ;  /* 0x0000000c0d0e7389 */ /* 0x00006400000c000b */
[----:B01----:R-:W-:Y:S01]  /*2ff50*/  ENDCOLLECTIVE ;  /* 0x000000000000791b */ /* 0x003fe20003800000 */
.L_x_3669:
        /* <DEDUP_REMOVED lines=15> */
.L_x_3670:
[----:B------:R-:W-:Y:S02]  /*30050*/  IMAD.MOV.U32 R13, RZ, RZ, R17 ;  /* 0x000000ffff0d7224 */ /* 0x000fe400078e0011 */
[----:B------:R-:W-:-:S07]  /*30060*/  IMAD.MOV.U32 R4, RZ, RZ, R14 ;  /* 0x000000ffff047224 */ /* 0x000fce00078e000e */
[----:B------:R-:W-:Y:S05]  /*30070*/  WARPSYNC.COLLECTIVE R15, `(.L_x_3671) ;  /* 0x000000000f087348 */ /* 0x000fea0003c00000 */
[----:B------:R0:W1:Y:S02]  /*30080*/  SHFL.IDX P6, R14, R13, R12, R11 ;  /* 0x0000000c0d0e7389 */ /* 0x00006400000c000b */
[----:B01----:R-:W-:Y:S01]  /*30090*/  ENDCOLLECTIVE ;  /* 0x000000000000791b */ /* 0x003fe20003800000 */
.L_x_3671:
[----:B------:R-:W-:Y:S01]  /*300a0*/  ULDC.64 UR4, c[0x0][0x208] ;  /* 0x0000820000047ab9 */ /* 0x000fe20000000a00 */
[----:B------:R-:W-:Y:S02]  /*300b0*/  IMAD.MOV.U32 R13, RZ, RZ, R20 ;  /* 0x000000ffff0d7224 */ /* 0x000fe400078e0014 */
[----:B------:R-:W-:Y:S01]  /*300c0*/  IMAD.MOV.U32 R12, RZ, RZ, 0x1 ;  /* 0x00000001ff0c7424 */ /* 0x000fe200078e00ff */
[----:B------:R-:W-:-:S04]  /*300d0*/  MOV R5, R14 ;  /* 0x0000000e00057202 */ /* 0x000fc80000000f00 */
        /* <DEDUP_REMOVED lines=9> */
.L_x_3672:
[----:B------:R-:W-:Y:S02]  /*30170*/  IMAD.MOV.U32 R13, RZ, RZ, R17 ;  /* 0x000000ffff0d7224 */ /* 0x000fe400078e0011 */
[----:B------:R-:W-:-:S07]  /*30180*/  IMAD.MOV.U32 R20, RZ, RZ, R14 ;  /* 0x000000ffff147224 */ /* 0x000fce00078e000e */
[----:B------:R-:W-:Y:S05]  /*30190*/  WARPSYNC.COLLECTIVE R15, `(.L_x_3673) ;  /* 0x000000000f087348 */ /* 0x000fea0003c00000 */
[----:B------:R0:W1:Y:S02]  /*301a0*/  SHFL.IDX P6, R14, R13, R12, R11 ;  /* 0x0000000c0d0e7389 */ /* 0x00006400000c000b */
[----:B01----:R-:W-:Y:S01]  /*301b0*/  ENDCOLLECTIVE ;  /* 0x000000000000791b */ /* 0x003fe20003800000 */
.L_x_3673:
[----:B------:R-:W-:Y:S01]  /*301c0*/  IMAD.MOV.U32 R2, RZ, RZ, R14 ;  /* 0x000000ffff027224 */ /* 0x000fe200078e000e */
[----:B------:R-:W-:Y:S06]  /*301d0*/  BRA `(.L_x_3674) ;  /* 0xffffff60002c7947 */ /* 0x000fec000383ffff */
.L_x_3356:
[----:B---3--:R3:W4:Y:S02]  /*301e0*/  SYNCS.PHASECHK.TRANS64.TRYWAIT P0, [R0+URZ+0x22840], R28 ;  /* 0x0228401c000075a7 */ /* 0x008724000800017f */
[----:B----4-:R-:W-:Y:S05]  /*301f0*/  @!P0 NANOSLEEP.SYNCS 0x989680 ;  /* 0x009896800000895d */ /* 0x010fea0003900000 */
[----:B------:R-:W4:Y:S02]  /*30200*/  @!P0 SYNCS.PHASECHK.TRANS64 P0, [R0+URZ+0x22840], R28 ;  /* 0x0228401c000085a7 */ /* 0x000f24000800007f */
[----:B----4-:R-:W-:Y:S05]  /*30210*/  @!P0 BRA `(.L_x_3356) ;  /* 0xfffffffc00f08947 */ /* 0x010fea000383ffff */
[----:B------:R-:W-:Y:S05]  /*30220*/  BRA `(.L_x_3675) ;  /* 0xffffff6000807947 */ /* 0x000fea000383ffff */
.L_x_3357:
[----:B------:R-:W-:Y:S01]  /*30230*/  BSSY B0, `(.L_x_3676) ;  /* 0x0000008000007945 */ /* 0x000fe20003800000 */
[----:B------:R-:W-:Y:S01]  /*30240*/  MOV R13, R5 ;  /* 0x00000005000d7202 */ /* 0x000fe20000000f00 */
[----:B------:R-:W-:Y:S02]  /*30250*/  IMAD.MOV.U32 R12, RZ, RZ, RZ ;  /* 0x000000ffff0c7224 */ /* 0x000fe400078e00ff */
[----:B------:R-:W-:Y:S02]  /*30260*/  IMAD.MOV.U32 R11, RZ, RZ, 0x181f ;  /* 0x0000181fff0b7424 */ /* 0x000fe400078e00ff */
[----:B------:R-:W-:-:S07]  /*30270*/  IMAD.MOV.U32 R15, RZ, RZ, -0x1 ;  /* 0xffffffffff0f7424 */ /* 0x000fce00078e00ff */
[----:B0123--:R-:W-:Y:S05]  /*30280*/  WARPSYNC.COLLECTIVE R15, `(.L_x_3677) ;  /* 0x000000000f087348 */ /* 0x00ffea0003c00000 */
[----:B------:R4:W0:Y:S02]  /*30290*/  SHFL.IDX P6, R14, R13, R12, R11 ;  /* 0x0000000c0d0e7389 */ /* 0x00082400000c000b */
[----:B01234-:R-:W-:Y:S01]  /*302a0*/  ENDCOLLECTIVE ;  /* 0x000000000000791b */ /* 0x01ffe20003800000 */
.L_x_3677:
[----:B------:R-:W-:Y:S05]  /*302b0*/  BSYNC B0 ;  /* 0x0000000000007941 */ /* 0x000fea0003800000 */
.L_x_3676:
        /* <DEDUP_REMOVED lines=8> */
.L_x_3678:
        /* <DEDUP_REMOVED lines=13> */
.L_x_3679:
[----:B------:R-:W-:Y:S01]  /*30410*/  MOV R13, R4 ;  /* 0x00000004000d7202 */ /* 0x000fe20000000f00 */
[----:B------:R-:W-:-:S07]  /*30420*/  IMAD.MOV.U32 R9, RZ, RZ, R14 ;  /* 0x000000ffff097224 */ /* 0x000fce00078e000e */
[----:B------:R-:W-:Y:S05]  /*30430*/  WARPSYNC.COLLECTIVE R15, `(.L_x_3680) ;  /* 0x000000000f087348 */ /* 0x000fea0003c00000 */
[----:B------:R0:W1:Y:S02]  /*30440*/  SHFL.IDX P6, R14, R13, R12, R11 ;  /* 0x0000000c0d0e7389 */ /* 0x00006400000c000b */
[----:B01----:R-:W-:Y:S01]  /*30450*/  ENDCOLLECTIVE ;  /* 0x000000000000791b */ /* 0x003fe20003800000 */
.L_x_3680:
        /* <DEDUP_REMOVED lines=13> */
.L_x_3681:
[----:B------:R-:W-:Y:S02]  /*30530*/  IMAD.MOV.U32 R13, RZ, RZ, R4 ;  /* 0x000000ffff0d7224 */ /* 0x000fe400078e0004 */
[----:B------:R-:W-:-:S07]  /*30540*/  IMAD.MOV.U32 R3, RZ, RZ, R14 ;  /* 0x000000ffff037224 */ /* 0x000fce00078e000e */
[----:B------:R-:W-:Y:S05]  /*30550*/  WARPSYNC.COLLECTIVE R15, `(.L_x_3682) ;  /* 0x000000000f087348 */ /* 0x000fea0003c00000 */
[----:B------:R0:W1:Y:S02]  /*30560*/  SHFL.IDX P6, R14, R13, R12, R11 ;  /* 0x0000000c0d0e7389 */ /* 0x00006400000c000b */
[----:B01----:R-:W-:Y:S01]  /*30570*/  ENDCOLLECTIVE ;  /* 0x000000000000791b */ /* 0x003fe20003800000 */
.L_x_3682:
        /* <DEDUP_REMOVED lines=13> */
.L_x_3683:
[----:B------:R-:W-:Y:S02]  /*30650*/  IMAD.MOV.U32 R13, RZ, RZ, R4 ;  /* 0x000000ffff0d7224 */ /* 0x000fe400078e0004 */
[----:B------:R-:W-:-:S07]  /*30660*/  IMAD.MOV.U32 R3, RZ, RZ, R14 ;  /* 0x000000ffff037224 */ /* 0x000fce00078e000e */
[----:B------:R-:W-:Y:S05]  /*30670*/  WARPSYNC.COLLECTIVE R15, `(.L_x_3684) ;  /* 0x000000000f087348 */ /* 0x000fea0003c00000 */
[----:B------:R0:W1:Y:S02]  /*30680*/  SHFL.IDX P6, R14, R13, R12, R11 ;  /* 0x0000000c0d0e7389 */ /* 0x00006400000c000b */
[----:B01----:R-:W-:Y:S01]  /*30690*/  ENDCOLLECTIVE ;  /* 0x000000000000791b */ /* 0x003fe20003800000 */
.L_x_3684:
[----:B------:R-:W-:Y:S01]  /*306a0*/  ULDC.64 UR4, c[0x0][0x208] ;  /* 0x0000820000047ab9 */ /* 0x000fe20000000a00 */
[----:B------:R-:W-:Y:S02]  /*306b0*/  IMAD.MOV.U32 R13, RZ, RZ, R5 ;  /* 0x000000ffff0d7224 */ /* 0x000fe400078e0005 */
[----:B------:R-:W-:Y:S02]  /*306c0*/  IMAD.MOV.U32 R12, RZ, RZ, 0x4 ;  /* 0x00000004ff0c7424 */ /* 0x000fe400078e00ff */
[----:B------:R-:W-:-:S05]  /*306d0*/  IMAD.MOV.U32 R2, RZ, RZ, R14 ;  /* 0x000000ffff027224 */ /* 0x000fca00078e000e */
[----:B------:R-:W-:-:S04]  /*306e0*/  IADD3 R2, P0, R29, R2, RZ ;  /* 0x000000021d027210 */ /* 0x000fc80007f1e0ff */
[----:B------:R-:W-:-:S05]  /*306f0*/  IADD3.X R3, RZ, R3, RZ, P0, !PT ;  /* 0x00000003ff037210 */ /* 0x000fca00007fe4ff */
[----:B------:R-:W-:Y:S01]  /*30700*/  @!PT LDS RZ, [RZ] ;  /* 0x00000000fffff984 */ /* 0x000fe20000000800 */
[----:B------:R-:W-:Y:S01]  /*30710*/  @!PT LDS RZ, [RZ] ;  /* 0x00000000fffff984 */ /* 0x000fe20000000800 */
[----:B------:R-:W-:Y:S01]  /*30720*/  @!PT LDS RZ, [RZ] ;  /* 0x00000000fffff984 */ /* 0x000fe20000000800 */
[----:B------:R0:W-:Y:S04]  /*30730*/  LDGSTS.E.BYPASS.LTC128B.128 [R6+0x19c00], desc[UR4][R2.64], !P2 ;  /* 0x19c0000002067fae */ /* 0x0001e8000d101d44 */
[----:B0-----:R-:W-:Y:S05]  /*30740*/  WARPSYNC.COLLECTIVE R15, `(.L_x_3685) ;  /* 0x000000000f087348 */ /* 0x001fea0003c00000 */
[----:B------:R1:W2:Y:S02]  /*30750*/  SHFL.IDX P6, R14, R13, R12, R11 ;  /* 0x0000000c0d0e7389 */ /* 0x0002a400000c000b */
[----:B012---:R-:W-:Y:S01]  /*30760*/  ENDCOLLECTIVE ;  /* 0x000000000000791b */ /* 0x007fe20003800000 */
.L_x_3685:
[----:B------:R-:W-:Y:S02]  /*30770*/  IMAD.MOV.U32 R13, RZ, RZ, R4 ;  /* 0x000000ffff0d7224 */ /* 0x000fe400078e0004 */
[----:B------:R-:W-:-:S07]  /*30780*/  IMAD.MOV.U32 R3, RZ, RZ, R14 ;  /* 0x000000ffff037224 */ /* 0x000fce00078e000e */
[----:B------:R-:W-:Y:S05]  /*30790*/  WARPSYNC.COLLECTIVE R15, `(.L_x_3686) ;  /* 0x000000000f087348 */ /* 0x000fea0003c00000 */
[----:B------:R0:W1:Y:S02]  /*307a0*/  SHFL.IDX P6, R14, R13, R12, R11 ;  /* 0x0000000c0d0e7389 */ /* 0x00006400000c000b */
[----:B01----:R-:W-:Y:S01]  /*307b0*/  ENDCOLLECTIVE ;  /* 0x000000000000791b */ /* 0x003fe20003800000 */
.L_x_3686:
        /* <DEDUP_REMOVED lines=13> */
.L_x_3687:
[----:B------:R-:W-:Y:S02]  /*30890*/  IMAD.MOV.U32 R13, RZ, RZ, R4 ;  /* 0x000000ffff0d7224 */ /* 0x000fe400078e0004 */
[----:B------:R-:W-:-:S07]  /*308a0*/  IMAD.MOV.U32 R3, RZ, RZ, R14 ;  /* 0x000000ffff037224 */ /* 0x000fce00078e000e */
[----:B------:R-:W-:Y:S05]  /*308b0*/  WARPSYNC.COLLECTIVE R15, `(.L_x_3688) ;  /* 0x000000000f087348 */ /* 0x000fea0003c00000 */
[----:B------:R0:W1:Y:S02]  /*308c0*/  SHFL.IDX P6, R14, R13, R12, R11 ;  /* 0x0000000c0d0e7389 */ /* 0x00006400000c000b */
[----:B01----:R-:W-:Y:S01]  /*308d0*/  ENDCOLLECTIVE ;  /* 0x000000000000791b */ /* 0x003fe20003800000 */
.L_x_3688:
        /* <DEDUP_REMOVED lines=13> */
.L_x_3689:
[----:B------:R-:W-:Y:S02]  /*309b0*/  IMAD.MOV.U32 R13, RZ, RZ, R4 ;  /* 0x000000ffff0d7224 */ /* 0x000fe400078e0004 */
[----:B------:R-:W-:-:S07]  /*309c0*/  IMAD.MOV.U32 R9, RZ, RZ, R14 ;  /* 0x000000ffff097224 */ /* 0x000fce00078e000e */
[----:B------:R-:W-:Y:S05]  /*309d0*/  WARPSYNC.COLLECTIVE R15, `(.L_x_3690) ;  /* 0x000000000f087348 */ /* 0x000fea0003c00000 */
[----:B------:R0:W1:Y:S02]  /*309e0*/  SHFL.IDX P6, R14, R13, R12, R11 ;  /* 0x0000000c0d0e7389 */ /* 0x00006400000c000b */
[----:B01----:R-:W-:Y:S01]  /*309f0*/  ENDCOLLECTIVE ;  /* 0x000000000000791b */ /* 0x003fe20003800000 */
.L_x_3690:
[----:B------:R-:W-:Y:S02]  /*30a00*/  IMAD.MOV.U32 R13, RZ, RZ, R5 ;  /* 0x000000ffff0d7224 */ /* 0x000fe400078e0005 */
[----:B------:R-:W-:Y:S02]  /*30a10*/  IMAD.MOV.U32 R12, RZ, RZ, 0x7 ;  /* 0x00000007ff0c7424 */ /* 0x000fe400078e00ff */
[----:B------:R-:W-:-:S07]  /*30a20*/  IMAD.MOV.U32 R2, RZ, RZ, R14 ;  /* 0x000000ffff027224 */ /* 0x000fce00078e000e */
[----:B------:R-:W-:Y:S05]  /*30a30*/  WARPSYNC.COLLECTIVE R15, `(.L_x_3691) ;  /* 0x000000000f087348 */ /* 0x000fea0003c00000 */
[----:B------:R0:W1:Y:S02]  /*30a40*/  SHFL.IDX P6, R14, R13, R12, R11 ;  /* 0x0000000c0d0e7389 */ /* 0x00006400000c000b */
[----:B01----:R-:W-:Y:S01]  /*30a50*/  ENDCOLLECTIVE ;  /* 0x000000000000791b */ /* 0x003fe20003800000 */
.L_x_3691:
[----:B------:R-:W-:Y:S02]  /*30a60*/  MOV R13, R4 ;  /* 0x00000004000d7202 */ /* 0x000fe40000000f00 */
[----:B------:R-:W-:-:S05]  /*30a70*/  IADD3 R4, P0, R29, R2, RZ ;  /* 0x000000021d047210 */ /* 0x000fca0007f1e0ff */
[----:B------:R-:W-:Y:S02]  /*30a80*/  IMAD.X R5, RZ, RZ, R9, P0 ;  /* 0x000000ffff057224 */ /* 0x000fe400000e0609 */
[----:B------:R-:W-:-:S07]  /*30a90*/  IMAD.MOV.U32 R3, RZ, RZ, R14 ;  /* 0x000000ffff037224 */ /* 0x000fce00078e000e */
[----:B------:R-:W-:Y:S05]  /*30aa0*/  WARPSYNC.COLLECTIVE R15, `(.L_x_3692) ;  /* 0x000000000f087348 */ /* 0x000fea0003c00000 */
[----:B------:R0:W1:Y:S02]  /*30ab0*/  SHFL.IDX P6, R14, R13, R12, R11 ;  /* 0x0000000c0d0e7389 */ /* 0x00006400000c000b */
[----:B01----:R-:W-:Y:S01]  /*30ac0*/  ENDCOLLECTIVE ;  /* 0x000000000000791b */ /* 0x003fe20003800000 */
.L_x_3692:
        /* <DEDUP_REMOVED lines=14> */
.L_x_3693:
[----:B------:R-:W-:Y:S01]  /*30bb0*/  MOV R13, R7 ;  /* 0x00000007000d7202 */ /* 0x000fe20000000f00 */
[----:B------:R-:W-:-:S07]  /*30bc0*/  IMAD.MOV.U32 R4, RZ, RZ, R14 ;  /* 0x000000ffff047224 */ /* 0x000fce00078e000e */
[----:B------:R-:W-:Y:S05]  /*30bd0*/  WARPSYNC.COLLECTIVE R15, `(.L_x_3694) ;  /* 0x000000000f087348 */ /* 0x000fea0003c00000 */
[----:B------:R0:W1:Y:S02]  /*30be0*/  SHFL.IDX P6, R14, R13, R12, R11 ;  /* 0x0000000c0d0e7389 */ /* 0x00006400000c000b */
[----:B01----:R-:W-:Y:S01]  /*30bf0*/  ENDCOLLECTIVE ;  /* 0x000000000000791b */ /* 0x003fe20003800000 */
.L_x_3694:
        /* <DEDUP_REMOVED lines=13> */
.L_x_3695:
[----:B------:R-:W-:Y:S02]  /*30cd0*/  IMAD.MOV.U32 R13, RZ, RZ, R7 ;  /* 0x000000ffff0d7224 */ /* 0x000fe400078e0007 */
[----:B------:R-:W-:-:S07]  /*30ce0*/  IMAD.MOV.U32 R8, RZ, RZ, R14 ;  /* 0x000000ffff087224 */ /* 0x000fce00078e000e */
[----:B------:R-:W-:Y:S05]  /*30cf0*/  WARPSYNC.COLLECTIVE R15, `(.L_x_3696) ;  /* 0x000000000f087348 */ /* 0x000fea0003c00000 */
[----:B------:R0:W1:Y:S02]  /*30d00*/  SHFL.IDX P6, R14, R13, R12, R11 ;  /* 0x0000000c0d0e7389 */ /* 0x00006400000c000b */
[----:B01----:R-:W-:Y:S01]  /*30d10*/  ENDCOLLECTIVE ;  /* 0x000000000000791b */ /* 0x003fe20003800000 */
.L_x_3696:
[----:B------:R-:W-:Y:S05]  /*30d20*/  BRA `(.L_x_3697) ;  /* 0xffffff5c00047947 */ /* 0x000fea000383ffff */
.L_x_3362:
[----:B0-----:R0:W1:Y:S02]  /*30d30*/  SYNCS.PHASECHK.TRANS64.TRYWAIT P2, [R3+URZ+0x22870], R0 ;  /* 0x02287000030075a7 */ /* 0x001064000804017f */
[----:B-1----:R-:W-:Y:S05]  /*30d40*/  @!P2 NANOSLEEP.SYNCS 0x989680 ;  /* 0x009896800000a95d */ /* 0x002fea0003900000 */
[----:B------:R-:W1:Y:S02]  /*30d50*/  @!P2 SYNCS.PHASECHK.TRANS64 P2, [R3+URZ+0x22870], R0 ;  /* 0x022870000300a5a7 */ /* 0x000e64000804007f */
[----:B-1----:R-:W-:Y:S05]  /*30d60*/  @!P2 BRA `(.L_x_3362) ;  /* 0xfffffffc00f0a947 */ /* 0x002fea000383ffff */
[----:B------:R-:W-:Y:S05]  /*30d70*/  BRA `(.L_x_3698) ;  /* 0xffffff5c006c7947 */ /* 0x000fea000383ffff */
.L_x_3364:
[----:B0-----:R0:W1:Y:S02]  /*30d80*/  SYNCS.PHASECHK.TRANS64.TRYWAIT P2, [R3+URZ+0x22860], R0 ;  /* 0x02286000030075a7 */ /* 0x001064000804017f */
[----:B-1----:R-:W-:Y:S05]  /*30d90*/  @!P2 NANOSLEEP.SYNCS 0x989680 ;  /* 0x009896800000a95d */ /* 0x002fea0003900000 */
[----:B------:R-:W1:Y:S02]  /*30da0*/  @!P2 SYNCS.PHASECHK.TRANS64 P2, [R3+URZ+0x22860], R0 ;  /* 0x022860000300a5a7 */ /* 0x000e64000804007f */
[----:B-1----:R-:W-:Y:S05]  /*30db0*/  @!P2 BRA `(.L_x_3364) ;  /* 0xfffffffc00f0a947 */ /* 0x002fea000383ffff */
[----:B------:R-:W-:Y:S05]  /*30dc0*/  BRA `(.L_x_3699) ;  /* 0xffffff5c007c7947 */ /* 0x000fea000383ffff */
.L_x_3372:
[----:B0-----:R0:W2:Y:S02]  /*30dd0*/  SYNCS.PHASECHK.TRANS64.TRYWAIT P1, [R17+URZ+0x22870], R0 ;  /* 0x02287000110075a7 */ /* 0x0010a4000802017f */
[----:B--2---:R-:W-:Y:S05]  /*30de0*/  @!P1 NANOSLEEP.SYNCS 0x989680 ;  /* 0x009896800000995d */ /* 0x004fea0003900000 */
[----:B------:R-:W2:Y:S02]  /*30df0*/  @!P1 SYNCS.PHASECHK.TRANS64 P1, [R17+URZ+0x22870], R0 ;  /* 0x02287000110095a7 */ /* 0x000ea4000802007f */
[----:B--2---:R-:W-:Y:S05]  /*30e00*/  @!P1 BRA `(.L_x_3372) ;  /* 0xfffffffc00f09947 */ /* 0x004fea000383ffff */
[----:B------:R-:W-:Y:S05]  /*30e10*/  BRA `(.L_x_3700) ;  /* 0xffffff6400447947 */ /* 0x000fea000383ffff */
.L_x_3374:
[----:B0-----:R0:W2:Y:S02]  /*30e20*/  SYNCS.PHASECHK.TRANS64.TRYWAIT P1, [R17+URZ+0x22860], R0 ;  /* 0x02286000110075a7 */ /* 0x0010a4000802017f */
[----:B--2---:R-:W-:Y:S05]  /*30e30*/  @!P1 NANOSLEEP.SYNCS 0x989680 ;  /* 0x009896800000995d */ /* 0x004fea0003900000 */
[----:B------:R-:W2:Y:S02]  /*30e40*/  @!P1 SYNCS.PHASECHK.TRANS64 P1, [R17+URZ+0x22860], R0 ;  /* 0x02286000110095a7 */ /* 0x000ea4000802007f */
[----:B--2---:R-:W-:Y:S05]  /*30e50*/  @!P1 BRA `(.L_x_3374) ;  /* 0xfffffffc00f09947 */ /* 0x004fea000383ffff */
[----:B------:R-:W-:Y:S05]  /*30e60*/  BRA `(.L_x_3701) ;  /* 0xffffff6400507947 */ /* 0x000fea000383ffff */
.L_x_3379:
        /* <DEDUP_REMOVED lines=8> */
.L_x_3703:
[----:B------:R-:W-:Y:S05]  /*30ef0*/  BSYNC B0 ;  /* 0x0000000000007941 */ /* 0x000fea0003800000 */
.L_x_3702:
[----:B------:R-:W-:Y:S01]  /*30f00*/  IMAD.MOV.U32 R13, RZ, RZ, R16 ;  /* 0x000000ffff0d7224 */ /* 0x000fe200078e0010 */
[----:B------:R-:W-:Y:S01]  /*30f10*/  MOV R11, 0x1f ;  /* 0x0000001f000b7802 */ /* 0x000fe20000000f00 */
[----:B------:R-:W-:Y:S02]  /*30f20*/  IMAD.MOV.U32 R12, RZ, RZ, 0x1 ;  /* 0x00000001ff0c7424 */ /* 0x000fe400078e00ff */
[----:B------:R-:W-:Y:S02]  /*30f30*/  IMAD.MOV.U32 R15, RZ, RZ, -0x1 ;  /* 0xffffffffff0f7424 */ /* 0x000fe400078e00ff */
[----:B------:R-:W-:Y:S02]  /*30f40*/  IMAD.IADD R9, R19, 0x1, R8 ;  /* 0x0000000113097824 */ /* 0x000fe400078e0208 */
[----:B------:R-:W-:-:S07]  /*30f50*/  IMAD.MOV.U32 R0, RZ, RZ, R14 ;  /* 0x000000ffff007224 */ /* 0x000fce00078e000e */
[----:B------:R-:W-:Y:S05]  /*30f60*/  WARPSYNC.COLLECTIVE R15, `(.L_x_3704) ;  /* 0x000000000f087348 */ /* 0x000fea0003c00000 */
[----:B------:R0:W1:Y:S02]  /*30f70*/  SHFL.IDX P6, R14, R13, R12, R11 ;  /* 0x0000000c0d0e7389 */ /* 0x00006400000c000b */
[----:B01----:R-:W-:Y:S01]  /*30f80*/  ENDCOLLECTIVE ;  /* 0x000000000000791b */ /* 0x003fe20003800000 */
.L_x_3704:
[----:B------:R-:W-:Y:S01]  /*30f90*/  ULDC UR4, c[0x0][0xc3c] ;  /* 0x00030f0000047ab9 */ /* 0x000fe20000000800 */
[----:B------:R-:W-:Y:S01]  /*30fa0*/  ULDC.64 UR6, c[0x0][0x208] ;  /* 0x0000820000067ab9 */ /* 0x000fe20000000a00 */
[----:B------:R-:W-:-:S13]  /*30fb0*/  ISETP.GE.OR P1, PT, R9, UR4, !P0 ;  /* 0x0000000409007c0c */ /* 0x000fda000c726670 */
[----:B------:R-:W0:Y:S08]  /*30fc0*/  @!P1 LDC.64 R2, c[0x0][0xc80] ;  /* 0x00032000ff029b82 */ /* 0x000e300000000a00 */
[----:B------:R-:W1:Y:S01]  /*30fd0*/  @!P1 LDC.64 R4, c[0x0][0xc78] ;  /* 0x00031e00ff049b82 */ /* 0x000e620000000a00 */
[----:B------:R-:W-:Y:S02]  /*30fe0*/  CS2R R16, SRZ ;  /* 0x0000000000107805 */ /* 0x000fe4000001ff00 */
[----:B------:R-:W-:Y:S01]  /*30ff0*/  MOV R11, RZ ;  /* 0x000000ff000b7202 */ /* 0x000fe20000000f00 */
[----:B------:R-:W-:-:S02]  /*31000*/  IMAD.MOV.U32 R6, RZ, RZ, R14 ;  /* 0x000000ffff067224 */ /* 0x000fc400078e000e */
        /* <DEDUP_REMOVED lines=16> */
.L_x_3705:
[----:B------:R-:W-:Y:S01]  /*31110*/  IMAD.MOV.U32 R12, RZ, RZ, 0x2 ;  /* 0x00000002ff0c7424 */ /* 0x000fe200078e00ff */
[----:B------:R-:W-:-:S05]  /*31120*/  SEL R4, R14, RZ, P1 ;  /* 0x000000ff0e047207 */ /* 0x000fca0000800000 */
[----:B------:R-:W-:-:S04]  /*31130*/  IMAD.IADD R4, R13, 0x1, R4 ;  /* 0x000000010d047824 */ /* 0x000fc800078e0204 */
[----:B------:R-:W-:-:S07]  /*31140*/  IMAD.MOV.U32 R13, RZ, RZ, R4 ;  /* 0x000000ffff0d7224 */ /* 0x000fce00078e0004 */
[----:B------:R-:W-:Y:S05]  /*31150*/  WARPSYNC.COLLECTIVE R15, `(.L_x_3706) ;  /* 0x000000000f087348 */ /* 0x000fea0003c00000 */
[----:B------:R0:W1:Y:S02]  /*31160*/  SHFL.UP P6, R14, R13, R12, R11 ;  /* 0x0400000c0d0e7389 */ /* 0x00006400000c000b */
[----:B01----:R-:W-:Y:S01]  /*31170*/  ENDCOLLECTIVE ;  /* 0x000000000000791b */ /* 0x003fe20003800000 */
.L_x_3706:
[----:B------:R-:W-:Y:S01]  /*31180*/  IMAD.MOV.U32 R12, RZ, RZ, 0x4 ;  /* 0x00000004ff0c7424 */ /* 0x000fe200078e00ff */
[----:B------:R-:W-:-:S05]  /*31190*/  SEL R3, R14, RZ, P2 ;  /* 0x000000ff0e037207 */ /* 0x000fca0001000000 */
[----:B------:R-:W-:-:S04]  /*311a0*/  IMAD.IADD R2, R4, 0x1, R3 ;  /* 0x0000000104027824 */ /* 0x000fc800078e0203 */
[----:B------:R-:W-:-:S07]  /*311b0*/  IMAD.MOV.U32 R13, RZ, RZ, R2 ;  /* 0x000000ffff0d7224 */ /* 0x000fce00078e0002 */
[----:B------:R-:W-:Y:S05]  /*311c0*/  WARPSYNC.COLLECTIVE R15, `(.L_x_3707) ;  /* 0x000000000f087348 */ /* 0x000fea0003c00000 */
[----:B------:R0:W1:Y:S02]  /*311d0*/  SHFL.UP P6, R14, R13, R12, R11 ;  /* 0x0400000c0d0e7389 */ /* 0x00006400000c000b */
[----:B01----:R-:W-:Y:S01]  /*311e0*/  ENDCOLLECTIVE ;  /* 0x000000000000791b */ /* 0x003fe20003800000 */
.L_x_3707:
[----:B------:R-:W-:Y:S01]  /*311f0*/  IMAD.MOV.U32 R12, RZ, RZ, 0x8 ;  /* 0x00000008ff0c7424 */ /* 0x000fe200078e00ff */
[----:B------:R-:W-:-:S04]  /*31200*/  SEL R3, R14, RZ, P3 ;  /* 0x000000ff0e037207 */ /* 0x000fc80001800000 */
[----:B------:R-:W-:-:S05]  /*31210*/  IADD3 R3, R2, R3, RZ ;  /* 0x0000000302037210 */ /* 0x000fca0007ffe0ff */
[----:B------:R-:W-:-:S07]  /*31220*/  IMAD.MOV.U32 R13, RZ, RZ, R3 ;  /* 0x000000ffff0d7224 */ /* 0x000fce00078e0003 */
[----:B------:R-:W-:Y:S05]  /*31230*/  WARPSYNC.COLLECTIVE R15, `(.L_x_3708) ;  /* 0x000000000f087348 */ /* 0x000fea0003c00000 */
[----:B------:R0:W1:Y:S02]  /*31240*/  SHFL.UP P6, R14, R13, R12, R11 ;  /* 0x0400000c0d0e7389 */ /* 0x00006400000c000b */
[----:B01----:R-:W-:Y:S01]  /*31250*/  ENDCOLLECTIVE ;  /* 0x000000000000791b */ /* 0x003fe20003800000 */
.L_x_3708:
[----:B------:R-:W-:Y:S01]  /*31260*/  IMAD.MOV.U32 R12, RZ, RZ, 0x10 ;  /* 0x00000010ff0c7424 */ /* 0x000fe200078e00ff */
[----:B------:R-:W-:-:S05]  /*31270*/  SEL R4, R14, RZ, P4 ;  /* 0x000000ff0e047207 */ /* 0x000fca0002000000 */
[----:B------:R-:W-:-:S04]  /*31280*/  IMAD.IADD R4, R3, 0x1, R4 ;  /* 0x0000000103047824 */ /* 0x000fc800078e0204 */
[----:B------:R-:W-:-:S07]  /*31290*/  IMAD.MOV.U32 R13, RZ, RZ, R4 ;  /* 0x000000ffff0d7224 */ /* 0x000fce00078e0004 */
[----:B------:R-:W-:Y:S05]  /*312a0*/  WARPSYNC.COLLECTIVE R15, `(.L_x_3709) ;  /* 0x000000000f087348 */ /* 0x000fea0003c00000 */
[----:B------:R0:W1:Y:S02]  /*312b0*/  SHFL.UP P6, R14, R13, R12, R11 ;  /* 0x0400000c0d0e7389 */ /* 0x00006400000c000b */
[----:B01----:R-:W-:Y:S01]  /*312c0*/  ENDCOLLECTIVE ;  /* 0x000000000000791b */ /* 0x003fe20003800000 */
.L_x_3709:
[----:B------:R-:W-:Y:S02]  /*312d0*/  IMAD.MOV.U32 R12, RZ, RZ, 0x1f ;  /* 0x0000001fff0c7424 */ /* 0x000fe400078e00ff */
[----:B------:R-:W-:Y:S01]  /*312e0*/  IMAD.MOV.U32 R11, RZ, RZ, 0x1f ;  /* 0x0000001fff0b7424 */ /* 0x000fe200078e00ff */
[----:B------:R-:W-:-:S05]  /*312f0*/  SEL R3, R14, RZ, P5 ;  /* 0x000000ff0e037207 */ /* 0x000fca0002800000 */
[----:B------:R-:W-:-:S05]  /*31300*/  IMAD.IADD R3, R4, 0x1, R3 ;  /* 0x0000000104037824 */ /* 0x000fca00078e0203 */
[----:B------:R-:W-:-:S07]  /*31310*/  MOV R13, R3 ;  /* 0x00000003000d7202 */ /* 0x000fce0000000f00 */
[----:B------:R-:W-:Y:S05]  /*31320*/  WARPSYNC.COLLECTIVE R15, `(.L_x_3710) ;  /* 0x000000000f087348 */ /* 0x000fea0003c00000 */
[----:B------:R0:W1:Y:S02]  /*31330*/  SHFL.IDX P6, R14, R13, R12, R11 ;  /* 0x0000000c0d0e7389 */ /* 0x00006400000c000b */
[----:B01----:R-:W-:Y:S01]  /*31340*/  ENDCOLLECTIVE ;  /* 0x000000000000791b */ /* 0x003fe20003800000 */
.L_x_3710:
[----:B------:R-:W-:Y:S05]  /*31350*/  BRA `(.L_x_3711) ;  /* 0xffffff68006c7947 */ /* 0x000fea000383ffff */
.L_x_3382:
[----:B------:R-:W-:Y:S01]  /*31360*/  BSSY B0, `(.L_x_3712) ;  /* 0x0000007000007945 */ /* 0x000fe20003800000 */
[----:B------:R-:W-:Y:S02]  /*31370*/  IMAD.MOV.U32 R12, RZ, RZ, 0x1 ;  /* 0x00000001ff0c7424 */ /* 0x000fe400078e00ff */
[----:B------:R-:W-:Y:S02]  /*31380*/  IMAD.MOV.U32 R11, RZ, RZ, RZ ;  /* 0x000000ffff0b7224 */ /* 0x000fe400078e00ff */
[----:B------:R-:W-:-:S07]  /*31390*/  IMAD.MOV.U32 R15, RZ, RZ, -0x1 ;  /* 0xffffffffff0f7424 */ /* 0x000fce00078e00ff */
[----:B------:R-:W-:Y:S05]  /*313a0*/  WARPSYNC.COLLECTIVE R15, `(.L_x_3713) ;  /* 0x000000000f087348 */ /* 0x000fea0003c00000 */
[----:B------:R0:W1:Y:S02]  /*313b0*/  SHFL.UP P6, R14, R13, R12, R11 ;  /* 0x0400000c0d0e7389 */ /* 0x00006400000c000b */
[----:B01----:R-:W-:Y:S01]  /*313c0*/  ENDCOLLECTIVE ;  /* 0x000000000000791b */ /* 0x003fe20003800000 */
.L_x_3713:
[----:B------:R-:W-:Y:S05]  /*313d0*/  BSYNC B0 ;  /* 0x0000000000007941 */ /* 0x000fea0003800000 */
.L_x_3712:
[----:B------:R-:W-:Y:S01]  /*313e0*/  SEL R14, R14, RZ, P1 ;  /* 0x000000ff0e0e7207 */ /* 0x000fe20000800000 */
[----:B------:R-:W-:Y:S01]  /*313f0*/  IMAD.MOV.U32 R11, RZ, RZ, RZ ;  /* 0x000000ffff0b7224 */ /* 0x000fe200078e00ff */
[----:B------:R-:W-:Y:S01]  /*31400*/  MOV R12, 0x2 ;  /* 0x00000002000c7802 */ /* 0x000fe20000000f00 */
[----:B------:R-:W-:Y:S02]  /*31410*/  IMAD.MOV.U32 R15, RZ, RZ, -0x1 ;  /* 0xffffffffff0f7424 */ /* 0x000fe400078e00ff */
[----:B------:R-:W-:-:S07]  /*31420*/  IMAD.IADD R13, R13, 0x1, R14 ;  /* 0x000000010d0d7824 */ /* 0x000fce00078e020e */
[----:B------:R-:W-:Y:S05]  /*31430*/  WARPSYNC.COLLECTIVE R15, `(.L_x_3714) ;  /* 0x000000000f087348 */ /* 0x000fea0003c00000 */
[----:B------:R0:W1:Y:S02]  /*31440*/  SHFL.UP P6, R14, R13, R12, R11 ;  /* 0x0400000c0d0e7389 */ /* 0x00006400000c000b */
[----:B01----:R-:W-:Y:S01]  /*31450*/  ENDCOLLECTIVE ;  /* 0x000000000000791b */ /* 0x003fe20003800000 */
.L_x_3714:
[----:B------:R-:W-:Y:S01]  /*31460*/  IMAD.MOV.U32 R12, RZ, RZ, 0x4 ;  /* 0x00000004ff0c7424 */ /* 0x000fe200078e00ff */
[----:B------:R-:W-:-:S05]  /*31470*/  SEL R2, R14, RZ, P2 ;  /* 0x000000ff0e027207 */ /* 0x000fca0001000000 */
[----:B------:R-:W-:-:S04]  /*31480*/  IMAD.IADD R2, R13, 0x1, R2 ;  /* 0x000000010d027824 */ /* 0x000fc800078e0202 */
[----:B------:R-:W-:-:S07]  /*31490*/  IMAD.MOV.U32 R13, RZ, RZ, R2 ;  /* 0x000000ffff0d7224 */ /* 0x000fce00078e0002 */
[----:B------:R-:W-:Y:S05]  /*314a0*/  WARPSYNC.COLLECTIVE R15, `(.L_x_3715) ;  /* 0x000000000f087348 */ /* 0x000fea0003c00000 */
[----:B------:R0:W1:Y:S02]  /*314b0*/  SHFL.UP P6, R14, R13, R12, R11 ;  /* 0x0400000c0d0e7389 */ /* 0x00006400000c000b */
[----:B01----:R-:W-:Y:S01]  /*314c0*/  ENDCOLLECTIVE ;  /* 0x000000000000791b */ /* 0x003fe20003800000 */
.L_x_3715:
[----:B------:R-:W-:Y:S01]  /*314d0*/  IMAD.MOV.U32 R12, RZ, RZ, 0x8 ;  /* 0x00000008ff0c7424 */ /* 0x000fe200078e00ff */
[----:B------:R-:W-:-:S05]  /*314e0*/  SEL R3, R14, RZ, P3 ;  /* 0x000000ff0e037207 */ /* 0x000fca0001800000 */
[----:B------:R-:W-:-:S05]  /*314f0*/  IMAD.IADD R3, R2, 0x1, R3 ;  /* 0x0000000102037824 */ /* 0x000fca00078e0203 */
[----:B------:R-:W-:-:S07]  /*31500*/  MOV R13, R3 ;  /* 0x00000003000d7202 */ /* 0x000fce0000000f00 */
[----:B------:R-:W-:Y:S05]  /*31510*/  WARPSYNC.COLLECTIVE R15, `(.L_x_3716) ;  /* 0x000000000f087348 */ /* 0x000fea0003c00000 */
[----:B------:R0:W1:Y:S02]  /*31520*/  SHFL.UP P6, R14, R13, R12, R11 ;  /* 0x0400000c0d0e7389 */ /* 0x00006400000c000b */
[----:B01----:R-:W-:Y:S01]  /*31530*/  ENDCOLLECTIVE ;  /* 0x000000000000791b */ /* 0x003fe20003800000 */
.L_x_3716:
[----:B------:R-:W-:Y:S01]  /*31540*/  IMAD.MOV.U32 R12, RZ, RZ, 0x10 ;  /* 0x00000010ff0c7424 */ /* 0x000fe200078e00ff */
[----:B------:R-:W-:-:S05]  /*31550*/  SEL R4, R14, RZ, P4 ;  /* 0x000000ff0e047207 */ /* 0x000fca0002000000 */
[----:B------:R-:W-:-:S04]  /*31560*/  IMAD.IADD R4, R3, 0x1, R4 ;  /* 0x0000000103047824 */ /* 0x000fc800078e0204 */
[----:B------:R-:W-:-:S07]  /*31570*/  IMAD.MOV.U32 R13, RZ, RZ, R4 ;  /* 0x000000ffff0d7224 */ /* 0x000fce00078e0004 */
[----:B------:R-:W-:Y:S05]  /*31580*/  WARPSYNC.COLLECTIVE R15, `(.L_x_3717) ;  /* 0x000000000f087348 */ /* 0x000fea0003c00000 */
[----:B------:R0:W1:Y:S02]  /*31590*/  SHFL.UP P6, R14, R13, R12, R11 ;  /* 0x0400000c0d0e7389 */ /* 0x00006400000c000b */
[----:B01----:R-:W-:Y:S01]  /*315a0*/  ENDCOLLECTIVE ;  /* 0x000000000000791b */ /* 0x003fe20003800000 */
.L_x_3717:
[----:B------:R-:W-:Y:S01]  /*315b0*/  MOV R12, 0x1f ;  /* 0x0000001f000c7802 */ /* 0x000fe20000000f00 */
[----:B------:R-:W-:Y:S01]  /*315c0*/  IMAD.MOV.U32 R11, RZ, RZ, 0x1f ;  /* 0x0000001fff0b7424 */ /* 0x000fe200078e00ff */
[----:B------:R-:W-:-:S05]  /*315d0*/  SEL R3, R14, RZ, P5 ;  /* 0x000000ff0e037207 */ /* 0x000fca0002800000 */
[----:B------:R-:W-:-:S04]  /*315e0*/  IMAD.IADD R3, R4, 0x1, R3 ;  /* 0x0000000104037824 */ /* 0x000fc800078e0203 */
[----:B------:R-:W-:-:S07]  /*315f0*/  IMAD.MOV.U32 R13, RZ, RZ, R3 ;  /* 0x000000ffff0d7224 */ /* 0x000fce00078e0003 */
[----:B------:R-:W-:Y:S05]  /*31600*/  WARPSYNC.COLLECTIVE R15, `(.L_x_3718) ;  /* 0x000000000f087348 */ /* 0x000fea0003c00000 */
[----:B------:R0:W1:Y:S02]  /*31610*/  SHFL.IDX P6, R14, R13, R12, R11 ;  /* 0x0000000c0d0e7389 */ /* 0x00006400000c000b */
[----:B01----:R-:W-:Y:S01]  /*31620*/  ENDCOLLECTIVE ;  /* 0x000000000000791b */ /* 0x003fe20003800000 */
.L_x_3718:
[----:B------:R-:W-:Y:S05]  /*31630*/  BRA `(.L_x_3719) ;  /* 0xffffff68005c7947 */ /* 0x000fea000383ffff */
.L_x_3384:
[----:B------:R-:W-:Y:S01]  /*31640*/  BSSY B0, `(.L_x_3720) ;  /* 0x0000006000007945 */ /* 0x000fe20003800000 */
[----:B------:R-:W-:Y:S01]  /*31650*/  PLOP3.LUT P6, PT, P6, PT, PT, 0x8, 0x0 ;  /* 0x000000000000781c */ /* 0x000fe200037ce170 */
[----:B------:R-:W-:-:S12]  /*31660*/  IMAD.MOV.U32 R15, RZ, RZ, -0x1 ;  /* 0xffffffffff0f7424 */ /* 0x000fd800078e00ff */
[----:B0-----:R-:W-:Y:S05]  /*31670*/  WARPSYNC.COLLECTIVE R15, `(.L_x_3721) ;  /* 0x000000000f087348 */ /* 0x001fea0003c00000 */
[----:B------:R-:W-:Y:S01]  /*31680*/  VOTE.ANY R14, PT, P6 ;  /* 0x00000000000e7806 */ /* 0x000fe200030e0100 */
[----:B0-----:R-:W-:Y:S06]  /*31690*/  ENDCOLLECTIVE ;  /* 0x000000000000791b */ /* 0x001fec0003800000 */
.L_x_3721:
[----:B------:R-:W-:Y:S05]  /*316a0*/  BSYNC B0 ;  /* 0x0000000000007941 */ /* 0x000fea0003800000 */
.L_x_3720:
[----:B------:R-:W-:Y:S02]  /*316b0*/  IMAD.MOV.U32 R2, RZ, RZ, R14 ;  /* 0x000000ffff027224 */ /* 0x000fe400078e000e */
[----:B------:R-:W-:Y:S02]  /*316c0*/  IMAD.MOV.U32 R13, RZ, RZ, R17 ;  /* 0x000000ffff0d7224 */ /* 0x000fe400078e0011 */
[----:B------:R0:W1:Y:S01]  /*316d0*/  POPC R12, R2 ;  /* 0x00000002000c7309 */ /* 0x0000620000000000 */
[----:B------:R-:W-:Y:S02]  /*316e0*/  IMAD.MOV.U32 R11, RZ, RZ, 0x1f ;  /* 0x0000001fff0b7424 */ /* 0x000fe400078e00ff */
[----:B------:R-:W-:-:S07]  /*316f0*/  IMAD.MOV.U32 R15, RZ, RZ, -0x1 ;  /* 0xffffffffff0f7424 */ /* 0x000fce00078e00ff */
[----:B01----:R-:W-:Y:S05]  /*31700*/  WARPSYNC.COLLECTIVE R15, `(.L_x_3722) ;  /* 0x000000000f087348 */ /* 0x003fea0003c00000 */
[----:B-1----:R1:W2:Y:S02]  /*31710*/  SHFL.IDX P6, R14, R13, R12, R11 ;  /* 0x0000000c0d0e7389 */ /* 0x0022a400000c000b */
[----:B012---:R-:W-:Y:S01]  /*31720*/  ENDCOLLECTIVE ;  /* 0x000000000000791b */ /* 0x007fe20003800000 */
.L_x_3722:
[----:B------:R-:W-:Y:S02]  /*31730*/  IMAD.IADD R19, R12, 0x1, R19 ;  /* 0x000000010c137824 */ /* 0x000fe400078e0213 */
[----:B------:R-:W-:Y:S01]  /*31740*/  IMAD.MOV.U32 R13, RZ, RZ, R5 ;  /* 0x000000ffff0d7224 */ /* 0x000fe200078e0005 */
[----:B------:R-:W-:-:S07]  /*31750*/  MOV R17, R14 ;  /* 0x0000000e00117202 */ /* 0x000fce0000000f00 */
[----:B------:R-:W-:Y:S05]  /*31760*/  WARPSYNC.COLLECTIVE R15, `(.L_x_3723) ;  /* 0x000000000f087348 */ /* 0x000fea0003c00000 */
[----:B------:R0:W1:Y:S02]  /*31770*/  SHFL.IDX P6, R14, R13, R12, R11 ;  /* 0x0000000c0d0e7389 */ /* 0x00006400000c000b */
[----:B01----:R-:W-:Y:S01]  /*31780*/  ENDCOLLECTIVE ;  /* 0x000000000000791b */ /* 0x003fe20003800000 */
.L_x_3723:
[----:B------:R-:W-:Y:S01]  /*31790*/  IMAD.MOV.U32 R5, RZ, RZ, R14 ;  /* 0x000000ffff057224 */ /* 0x000fe200078e000e */
[----:B------:R-:W-:Y:S06]  /*317a0*/  BRA `(.L_x_3724) ;  /* 0xffffff6800407947 */ /* 0x000fec000383ffff */
.L_x_3386:
[----:B------:R-:W-:Y:S01]  /*317b0*/  BSSY B0, `(.L_x_3725) ;  /* 0x0000007000007945 */ /* 0x000fe20003800000 */
[----:B------:R-:W-:Y:S02]  /*317c0*/  IMAD.MOV.U32 R13, RZ, RZ, R3 ;  /* 0x000000ffff0d7224 */ /* 0x000fe400078e0003 */
[----:B------:R-:W-:Y:S02]  /*317d0*/  IMAD.MOV.U32 R11, RZ, RZ, 0x1f ;  /* 0x0000001fff0b7424 */ /* 0x000fe400078e00ff */
[----:B------:R-:W-:-:S07]  /*317e0*/  IMAD.MOV.U32 R15, RZ, RZ, -0x1 ;  /* 0xffffffffff0f7424 */ /* 0x000fce00078e00ff */
[----:B0-23--:R-:W-:Y:S05]  /*317f0*/  WARPSYNC.COLLECTIVE R15, `(.L_x_3726) ;  /* 0x000000000f087348 */ /* 0x00dfea0003c00000 */
[----:B------:R1:W4:Y:S02]  /*31800*/  SHFL.IDX P6, R14, R13, R12, R11 ;  /* 0x0000000c0d0e7389 */ /* 0x00032400000c000b */
[----:B01234-:R-:W-:Y:S01]  /*31810*/  ENDCOLLECTIVE ;  /* 0x000000000000791b */ /* 0x01ffe20003800000 */
.L_x_3726:
[----:B------:R-:W-:Y:S05]  /*31820*/  BSYNC B0 ;  /* 0x0000000000007941 */ /* 0x000fea0003800000 */
.L_x_3725:
[----:B------:R-:W-:Y:S01]  /*31830*/  MOV R16, R14 ;  /* 0x0000000e00107202 */ /* 0x000fe20000000f00 */
[----:B------:R-:W-:Y:S06]  /*31840*/  BRA `(.L_x_3385) ;  /* 0xffffff6800307947 */ /* 0x000fec000383ffff */
.L_x_3392:
[----:B0-----:R0:W1:Y:S02]  /*31850*/  SYNCS.PHASECHK.TRANS64.TRYWAIT P0, [R5+URZ+0x22820], R0 ;  /* 0x02282000050075a7 */ /* 0x001064000800017f */
[----:B-1----:R-:W-:Y:S05]  /*31860*/  @!P0 NANOSLEEP.SYNCS 0x989680 ;  /* 0x009896800000895d */ /* 0x002fea0003900000 */
[----:B------:R-:W1:Y:S02]  /*31870*/  @!P0 SYNCS.PHASECHK.TRANS64 P0, [R5+URZ+0x22820], R0 ;  /* 0x02282000050085a7 */ /* 0x000e64000800007f */
[----:B-1----:R-:W-:Y:S05]  /*31880*/  @!P0 BRA `(.L_x_3392) ;  /* 0xfffffffc00f08947 */ /* 0x002fea000383ffff */
[----:B------:R-:W-:Y:S05]  /*31890*/  BRA `(.L_x_3727) ;  /* 0xffffff7000947947 */ /* 0x000fea000383ffff */
.L_x_3393:
        /* <DEDUP_REMOVED lines=11> */
.L_x_3729:
[----:B------:R-:W-:Y:S05]  /*31950*/  BSYNC B0 ;  /* 0x0000000000007941 */ /* 0x000fea0003800000 */
.L_x_3728:
[----:B------:R-:W-:Y:S05]  /*31960*/  BRA `(.L_x_3730) ;  /* 0xffffff70007c7947 */ /* 0x000fea000383ffff */
.L_x_3394:
[----:B------:R-:W-:Y:S01]  /*31970*/  BSSY B0, `(.L_x_3731) ;  /* 0x0000006000007945 */ /* 0x000fe20003800000 */
[----:B------:R-:W-:-:S07]  /*31980*/  IMAD.MOV.U32 R15, RZ, RZ, -0x1 ;  /* 0xffffffffff0f7424 */ /* 0x000fce00078e00ff */
[----:B0-----:R-:W-:Y:S05]  /*31990*/  WARPSYNC.COLLECTIVE R15, `(.L_x_3732) ;  /* 0x000000000f0c7348 */ /* 0x001fea0003c00000 */
[----:B------:R-:W-:Y:S02]  /*319a0*/  ELECT P6, UR62, PT ;  /* 0x00000000003e782f */ /* 0x000fe400038c0000 */
[----:B------:R-:W-:Y:S01]  /*319b0*/  MOV R14, UR62 ;  /* 0x0000003e000e7c02 */ /* 0x000fe20008000f00 */
[----:B0-----:R-:W-:Y:S10]  /*319c0*/  ENDCOLLECTIVE ;  /* 0x000000000000791b */ /* 0x001ff40003800000 */
.L_x_3732:
[----:B------:R-:W-:Y:S05]  /*319d0*/  BSYNC B0 ;  /* 0x0000000000007941 */ /* 0x000fea0003800000 */
.L_x_3731:
[----:B------:R-:W-:Y:S05]  /*319e0*/  BRA `(.L_x_3733) ;  /* 0xffffff7000707947 */ /* 0x000fea000383ffff */
.L_x_3396:
[----:B0-----:R0:W1:Y:S02]  /*319f0*/  SYNCS.PHASECHK.TRANS64.TRYWAIT P1, [R3+URZ+0x22840], R2 ;  /* 0x02284002030075a7 */ /* 0x001064000802017f */
[----:B-1----:R-:W-:Y:S05]  /*31a00*/  @!P1 NANOSLEEP.SYNCS 0x989680 ;  /* 0x009896800000995d */ /* 0x002fea0003900000 */
[----:B------:R-:W1:Y:S02]  /*31a10*/  @!P1 SYNCS.PHASECHK.TRANS64 P1, [R3+URZ+0x22840], R2 ;  /* 0x02284002030095a7 */ /* 0x000e64000802007f */
[----:B-1----:R-:W-:Y:S05]  /*31a20*/  @!P1 BRA `(.L_x_3396) ;  /* 0xfffffffc00f09947 */ /* 0x002fea000383ffff */
[----:B------:R-:W-:Y:S05]  /*31a30*/  BRA `(.L_x_3734) ;  /* 0xffffff7000987947 */ /* 0x000fea000383ffff */
.L_x_3398:
[----:B-1----:R1:W2:Y:S02]  /*31a40*/  SYNCS.PHASECHK.TRANS64.TRYWAIT P1, [R5+URZ+0x22840], R0 ;  /* 0x02284000050075a7 */ /* 0x0022a4000802017f */
[----:B--2---:R-:W-:Y:S05]  /*31a50*/  @!P1 NANOSLEEP.SYNCS 0x989680 ;  /* 0x009896800000995d */ /* 0x004fea0003900000 */
[----:B------:R-:W2:Y:S02]  /*31a60*/  @!P1 SYNCS.PHASECHK.TRANS64 P1, [R5+URZ+0x22840], R0 ;  /* 0x02284000050095a7 */ /* 0x000ea4000802007f */
[----:B--2---:R-:W-:Y:S05]  /*31a70*/  @!P1 BRA `(.L_x_3398) ;  /* 0xfffffffc00f09947 */ /* 0x004fea000383ffff */
[----:B------:R-:W-:Y:S05]  /*31a80*/  BRA `(.L_x_3735) ;  /* 0xffffff7000a47947 */ /* 0x000fea000383ffff */
.L_x_3400:
[----:B--2---:R2:W3:Y:S02]  /*31a90*/  SYNCS.PHASECHK.TRANS64.TRYWAIT P1, [R3+URZ+0x22860], R2 ;  /* 0x02286002030075a7 */ /* 0x0044e4000802017f */
[----:B---3--:R-:W-:Y:S05]  /*31aa0*/  @!P1 NANOSLEEP.SYNCS 0x989680 ;  /* 0x009896800000995d */ /* 0x008fea0003900000 */
[----:B------:R-:W3:Y:S02]  /*31ab0*/  @!P1 SYNCS.PHASECHK.TRANS64 P1, [R3+URZ+0x22860], R2 ;  /* 0x02286002030095a7 */ /* 0x000ee4000802007f */
[----:B---3--:R-:W-:Y:S05]  /*31ac0*/  @!P1 BRA `(.L_x_3400) ;  /* 0xfffffffc00f09947 */ /* 0x008fea000383ffff */
[----:B------:R-:W-:Y:S05]  /*31ad0*/  BRA `(.L_x_3736) ;  /* 0xffffff7000a07947 */ /* 0x000fea000383ffff */
.L_x_3402:
[----:B---3--:R3:W4:Y:S02]  /*31ae0*/  SYNCS.PHASECHK.TRANS64.TRYWAIT P1, [R5+URZ+0x22860], R0 ;  /* 0x02286000050075a7 */ /* 0x008724000802017f */
[----:B----4-:R-:W-:Y:S05]  /*31af0*/  @!P1 NANOSLEEP.SYNCS 0x989680 ;  /* 0x009896800000995d */ /* 0x010fea0003900000 */
[----:B------:R-:W4:Y:S02]  /*31b00*/  @!P1 SYNCS.PHASECHK.TRANS64 P1, [R5+URZ+0x22860], R0 ;  /* 0x02286000050095a7 */ /* 0x000f24000802007f */
[----:B----4-:R-:W-:Y:S05]  /*31b10*/  @!P1 BRA `(.L_x_3402) ;  /* 0xfffffffc00f09947 */ /* 0x010fea000383ffff */
[----:B------:R-:W-:Y:S05]  /*31b20*/  BRA `(.L_x_3737) ;  /* 0xffffff70009c7947 */ /* 0x000fea000383ffff */
.L_x_3404:
[----:B----4-:R4:W0:Y:S02]  /*31b30*/  SYNCS.PHASECHK.TRANS64.TRYWAIT P1, [R3+URZ+0x22880], R2 ;  /* 0x02288002030075a7 */ /* 0x010824000802017f */
[----:B0-----:R-:W-:Y:S05]  /*31b40*/  @!P1 NANOSLEEP.SYNCS 0x989680 ;  /* 0x009896800000995d */ /* 0x001fea0003900000 */
[----:B------:R-:W0:Y:S02]  /*31b50*/  @!P1 SYNCS.PHASECHK.TRANS64 P1, [R3+URZ+0x22880], R2 ;  /* 0x02288002030095a7 */ /* 0x000e24000802007f */
[----:B0-----:R-:W-:Y:S05]  /*31b60*/  @!P1 BRA `(.L_x_3404) ;  /* 0xfffffffc00f09947 */ /* 0x001fea000383ffff */
[----:B------:R-:W-:Y:S05]  /*31b70*/  BRA `(.L_x_3738) ;  /* 0xffffff7000987947 */ /* 0x000fea000383ffff */
.L_x_3739:
        /* <DEDUP_REMOVED lines=16> */
.L_x_3748:


//--------------------- .nv.global.init           --------------------------
	.section	.nv.global.init,"aw",@progbits
	.align	4
.nv.global.init:
	.type		_ZZN5flash28permute_output_fp8_VcolmajorIN4cute6TensorINS1_11ArrayEngineIfLm64EEENS1_6LayoutINS1_5tupleIJNS6_IJNS1_1CILi2EEES8_NS7_ILi16EEEEEENS7_ILi1EEESB_EEENS6_IJNS6_IJSB_S8_NS7_ILi4EEEEEENS7_ILi0EEESF_EEEEEEEEEvRT_E9upper_map,@object
	.size		_ZZN5flash28permute_output_fp8_VcolmajorIN4cute6TensorINS1_11ArrayEngineIfLm64EEENS1_6LayoutINS1_5tupleIJNS6_IJNS1_1CILi2EEES8_NS7_ILi16EEEEEENS7_ILi1EEESB_EEENS6_IJNS6_IJSB_S8_NS7_ILi4EEEEEENS7_ILi0EEESF_EEEEEEEEEvRT_E9upper_map,($str$23 - _ZZN5flash28permute_output_fp8_VcolmajorIN4cute6TensorINS1_11ArrayEngineIfLm64EEENS1_6LayoutINS1_5tupleIJNS6_IJNS1_1CILi2EEES8_NS7_ILi16EEEEEENS7_ILi1EEESB_EEENS6_IJNS6_IJSB_S8_NS7_ILi4EEEEEENS7_ILi0EEESF_EEEEEEEEEvRT_E9upper_map)
_ZZN5flash28permute_output_fp8_VcolmajorIN4cute6TensorINS1_11ArrayEngineIfLm64EEENS1_6LayoutINS1_5tupleIJNS6_IJNS1_1CILi2EEES8_NS7_ILi16EEEEEENS7_ILi1EEESB_EEENS6_IJNS6_IJSB_S8_NS7_ILi4EEEEEENS7_ILi0EEESF_EEEEEEEEEvRT_E9upper_map:
        /*0000*/ 	.byte	0x00, 0x00, 0x00, 0x00, 0x02, 0x00, 0x00, 0x00, 0x03, 0x00, 0x00, 0x00, 0x01, 0x00, 0x00, 0x00
	.type		$str$23,@object
	.size		$str$23,($str$24 - $str$23)
$str$23:
        /*0010*/ 	.byte	0x28, 0x61, 0x64, 0x64, 0x72, 0x65, 0x73, 0x73, 0x20, 0x26, 0x20, 0x6d, 0x61, 0x73, 0x6b, 0x29
        /*0020*/ 	.byte	0x20, 0x3d, 0x3d, 0x20, 0x30, 0x00
	.type		$str$24,@object
	.size		$str$24,(__unnamed_5 - $str$24)
$str$24:
        /*0026*/ 	.byte	0x2f, 0x74, 0x6d, 0x70, 0x2f, 0x6f, 0x73, 0x73, 0x5f, 0x6b, 0x65, 0x72, 0x6e, 0x65, 0x6c, 0x73
        /*0036*/ 	.byte	0x5f, 0x73, 0x72, 0x63, 0x2f, 0x66, 0x6c, 0x61, 0x73, 0x68, 0x5f, 0x61, 0x74, 0x74, 0x65, 0x6e
        /*0046*/ 	.byte	0x74, 0x69, 0x6f, 0x6e, 0x2f, 0x63, 0x73, 0x72, 0x63, 0x2f, 0x63, 0x75, 0x74, 0x6c, 0x61, 0x73
        /*0056*/ 	.byte	0x73, 0x2f, 0x69, 0x6e, 0x63, 0x6c, 0x75, 0x64, 0x65, 0x2f, 0x63, 0x75, 0x74, 0x65, 0x2f, 0x70
        /*0066*/ 	.byte	0x6f, 0x69, 0x6e, 0x74, 0x65, 0x72, 0x5f, 0x66, 0x6c, 0x61, 0x67, 0x67, 0x65, 0x64, 0x2e, 0x68
        /*0076*/ 	.byte	0x70, 0x70, 0x00
	.type		__unnamed_5,@object
	.size		__unnamed_5,(__unnamed_6 - __unnamed_5)
__unnamed_5:
        /* <DEDUP_REMOVED lines=24> */
        /*01f9*/ 	.byte	0x3e, 0x3e, 0x20, 0x26, 0x5d, 0x00
	.type		__unnamed_6,@object
	.size		__unnamed_6,(__unnamed_3 - __unnamed_6)
__unnamed_6:
        /* <DEDUP_REMOVED lines=25> */
	.type		__unnamed_3,@object
	.size		__unnamed_3,(__unnamed_4 - __unnamed_3)
__unnamed_3:
        /* <DEDUP_REMOVED lines=29> */
        /*0555*/ 	.byte	0x5d, 0x00
	.type		__unnamed_4,@object
	.size		__unnamed_4,(__unnamed_2 - __unnamed_4)
__unnamed_4:
        /* <DEDUP_REMOVED lines=30> */
	.type		__unnamed_2,@object
	.size		__unnamed_2,(__unnamed_1 - __unnamed_2)
__unnamed_2:
        /* <DEDUP_REMOVED lines=30> */
	.type		__unnamed_1,@object
	.size		__unnamed_1,(.L_0 - __unnamed_1)
__unnamed_1:
        /* <DEDUP_REMOVED lines=30> */
.L_0:


//--------------------- .nv.shared._ZN7cutlass13device_kernelIN5flash11enable_sm90INS1_16FlashAttnFwdSm90INS1_25CollectiveMainloopFwdSm90ILi2EN4cute5tupleIJNS5_1CILi1EEES8_S8_EEENS6_IJNS7_ILi128EEENS7_ILi160EEESA_EEELi128ENS_12float_e4m3_tEfNS_4arch4Sm90ELb0ELb0ELb1ELb0ELb1ELb0ELb0ELb1ELb1ELb1ELb1ELb0EEENS1_21CollectiveEpilogueFwdINS6_IJSA_SA_SB_EEES9_NS_10bfloat16_tESF_Li256ELb0ELb1ELb1ELb1EEENS1_19SingleTileSchedulerILb0ELb1ELb1ELi128EEEEEEEEEvNT_6ParamsE --------------------------
	.section	.nv.shared._ZN7cutlass13device_kernelIN5flash11enable_sm90INS1_16FlashAttnFwdSm90INS1_25CollectiveMainloopFwdSm90ILi2EN4cute5tupleIJNS5_1CILi1EEES8_S8_EEENS6_IJNS7_ILi128EEENS7_ILi160EEESA_EEELi128ENS_12float_e4m3_tEfNS_4arch4Sm90ELb0ELb0ELb1ELb0ELb1ELb0ELb0ELb1ELb1ELb1ELb1ELb0EEENS1_21CollectiveEpilogueFwdINS6_IJSA_SA_SB_EEES9_NS_10bfloat16_tESF_Li256ELb0ELb1ELb1ELb1EEENS1_19SingleTileSchedulerILb0ELb1ELb1ELi128EEEEEEEEEvNT_6ParamsE,"aw",@nobits
	.sectionflags	@""
	.align	16
	.zero		1024


//--------------------- .nv.shared.reserved.0     --------------------------
	.section	.nv.shared.reserved.0,"aw",@nobits
	.weak		__nv_reservedSMEM_offset_0_alias
	.size		__nv_reservedSMEM_offset_0_alias, 0, 0
	.other		__nv_reservedSMEM_offset_0_alias,@"STO_CUDA_RESERVED_SHARED STV_DEFAULT"
__nv_reservedSMEM_offset_0_alias:
	.zero		0


//--------------------- .nv.global                --------------------------
	.section	.nv.global,"aw",@nobits
.nv.global:
	.type		_ZN86_INTERNAL_81332fa7_50_flash_fwd_hdim128_e4m3_paged_split_softcap_sm90_cu_744032ad_30054cute1_E,@object
	.size		_ZN86_INTERNAL_81332fa7_50_flash_fwd_hdim128_e4m3_paged_split_softcap_sm90_cu_744032ad_30054cute1_E,(_ZN86_INTERNAL_81332fa7_50_flash_fwd_hdim128_e4m3_paged_split_softcap_sm90_cu_744032ad_30054cuda3std3__45__cpo6cbeginE - _ZN86_INTERNAL_81332fa7_50_flash_fwd_hdim128_e4m3_paged_split_softcap_sm90_cu_744032ad_30054cute1_E)
_ZN86_INTERNAL_81332fa7_50_flash_fwd_hdim128_e4m3_paged_split_softcap_sm90_cu_744032ad_30054cute1_E:
	.zero		1
	.type		_ZN86_INTERNAL_81332fa7_50_flash_fwd_hdim128_e4m3_paged_split_softcap_sm90_cu_744032ad_30054cuda3std3__45__cpo6cbeginE,@object
	.size		_ZN86_INTERNAL_81332fa7_50_flash_fwd_hdim128_e4m3_paged_split_softcap_sm90_cu_744032ad_30054cuda3std3__45__cpo6cbeginE,(_ZN86_INTERNAL_81332fa7_50_flash_fwd_hdim128_e4m3_paged_split_softcap_sm90_cu_744032ad_30054cuda3std3__48in_placeE - _ZN86_INTERNAL_81332fa7_50_flash_fwd_hdim128_e4m3_paged_split_softcap_sm90_cu_744032ad_30054cuda3std3__45__cpo6cbeginE)
_ZN86_INTERNAL_81332fa7_50_flash_fwd_hdim128_e4m3_paged_split_softcap_sm90_cu_744032ad_30054cuda3std3__45__cpo6cbeginE:
	.zero		1
	.type		_ZN86_INTERNAL_81332fa7_50_flash_fwd_hdim128_e4m3_paged_split_softcap_sm90_cu_744032ad_30054cuda3std3__48in_placeE,@object
	.size		_ZN86_INTERNAL_81332fa7_50_flash_fwd_hdim128_e4m3_paged_split_softcap_sm90_cu_744032ad_30054cuda3std3__48in_placeE,(_ZN86_INTERNAL_81332fa7_50_flash_fwd_hdim128_e4m3_paged_split_softcap_sm90_cu_744032ad_30054cuda3std6ranges3__45__cpo9iter_moveE - _ZN86_INTERNAL_81332fa7_50_flash_fwd_hdim128_e4m3_paged_split_softcap_sm90_cu_744032ad_30054cuda3std3__48in_placeE)
_ZN86_INTERNAL_81332fa7_50_flash_fwd_hdim128_e4m3_paged_split_softcap_sm90_cu_744032ad_30054cuda3std3__48in_placeE:
	.zero		1
	.type		_ZN86_INTERNAL_81332fa7_50_flash_fwd_hdim128_e4m3_paged_split_softcap_sm90_cu_744032ad_30054cuda3std6ranges3__45__cpo9iter_moveE,@object
	.size		_ZN86_INTERNAL_81332fa7_50_flash_fwd_hdim128_e4m3_paged_split_softcap_sm90_cu_744032ad_30054cuda3std6ranges3__45__cpo9iter_moveE,(_ZN86_INTERNAL_81332fa7_50_flash_fwd_hdim128_e4m3_paged_split_softcap_sm90_cu_744032ad_30054cuda3std3__45__cpo5beginE - _ZN86_INTERNAL_81332fa7_50_flash_fwd_hdim128_e4m3_paged_split_softcap_sm90_cu_744032ad_30054cuda3std6ranges3__45__cpo9iter_moveE)
_ZN86_INTERNAL_81332fa7_50_flash_fwd_hdim128_e4m3_paged_split_softcap_sm90_cu_744032ad_30054cuda3std6ranges3__45__cpo9iter_moveE:
	.zero		1
	.type		_ZN86_INTERNAL_81332fa7_50_flash_fwd_hdim128_e4m3_paged_split_softcap_sm90_cu_744032ad_30054cuda3std3__45__cpo5beginE,@object
	.size		_ZN86_INTERNAL_81332fa7_50_flash_fwd_hdim128_e4m3_paged_split_softcap_sm90_cu_744032ad_30054cuda3std3__45__cpo5beginE,(_ZN86_INTERNAL_81332fa7_50_flash_fwd_hdim128_e4m3_paged_split_softcap_sm90_cu_744032ad_30054cuda3std3__488_GLOBAL__N__81332fa7_50_flash_fwd_hdim128_e4m3_paged_split_softcap_sm90_cu_744032ad_30056ignoreE - _ZN86_INTERNAL_81332fa7_50_flash_fwd_hdim128_e4m3_paged_split_softcap_sm90_cu_744032ad_30054cuda3std3__45__cpo5beginE)
_ZN86_INTERNAL_81332fa7_50_flash_fwd_hdim128_e4m3_paged_split_softcap_sm90_cu_744032ad_30054cuda3std3__45__cpo5beginE:
	.zero		1
	.type		_ZN86_INTERNAL_81332fa7_50_flash_fwd_hdim128_e4m3_paged_split_softcap_sm90_cu_744032ad_30054cuda3std3__488_GLOBAL__N__81332fa7_50_flash_fwd_hdim128_e4m3_paged_split_softcap_sm90_cu_744032ad_30056ignoreE,@object
	.size		_ZN86_INTERNAL_81332fa7_50_flash_fwd_hdim128_e4m3_paged_split_softcap_sm90_cu_744032ad_30054cuda3std3__488_GLOBAL__N__81332fa7_50_flash_fwd_hdim128_e4m3_paged_split_softcap_sm90_cu_744032ad_30056ignoreE,(_ZN86_INTERNAL_81332fa7_50_flash_fwd_hdim128_e4m3_paged_split_softcap_sm90_cu_744032ad_30054cute7productE - _ZN86_INTERNAL_81332fa7_50_flash_fwd_hdim128_e4m3_paged_split_softcap_sm90_cu_744032ad_30054cuda3std3__488_GLOBAL__N__81332fa7_50_flash_fwd_hdim128_e4m3_paged_split_softcap_sm90_cu_744032ad_30056ignoreE)
_ZN86_INTERNAL_81332fa7_50_flash_fwd_hdim128_e4m3_paged_split_softcap_sm90_cu_744032ad_30054cuda3std3__488_GLOBAL__N__81332fa7_50_flash_fwd_hdim128_e4m3_paged_split_softcap_sm90_cu_744032ad_30056ignoreE:
	.zero		1
	.type		_ZN86_INTERNAL_81332fa7_50_flash_fwd_hdim128_e4m3_paged_split_softcap_sm90_cu_744032ad_30054cute7productE,@object
	.size		_ZN86_INTERNAL_81332fa7_50_flash_fwd_hdim128_e4m3_paged_split_softcap_sm90_cu_744032ad_30054cute7productE,(_ZN86_INTERNAL_81332fa7_50_flash_fwd_hdim128_e4m3_paged_split_softcap_sm90_cu_744032ad_30054cuda3std3__45__cpo3endE - _ZN86_INTERNAL_81332fa7_50_flash_fwd_hdim128_e4m3_paged_split_softcap_sm90_cu_744032ad_30054cute7productE)
_ZN86_INTERNAL_81332fa7_50_flash_fwd_hdim128_e4m3_paged_split_softcap_sm90_cu_744032ad_30054cute7productE:
	.zero		1
	.type		_ZN86_INTERNAL_81332fa7_50_flash_fwd_hdim128_e4m3_paged_split_softcap_sm90_cu_744032ad_30054cuda3std3__45__cpo3endE,@object
	.size		_ZN86_INTERNAL_81332fa7_50_flash_fwd_hdim128_e4m3_paged_split_softcap_sm90_cu_744032ad_30054cuda3std3__45__cpo3endE,(_ZN86_INTERNAL_81332fa7_50_flash_fwd_hdim128_e4m3_paged_split_softcap_sm90_cu_744032ad_30054cuda3std3__419piecewise_constructE - _ZN86_INTERNAL_81332fa7_50_flash_fwd_hdim128_e4m3_paged_split_softcap_sm90_cu_744032ad_30054cuda3std3__45__cpo3endE)
_ZN86_INTERNAL_81332fa7_50_flash_fwd_hdim128_e4m3_paged_split_softcap_sm90_cu_744032ad_30054cuda3std3__45__cpo3endE:
	.zero		1
	.type		_ZN86_INTERNAL_81332fa7_50_flash_fwd_hdim128_e4m3_paged_split_softcap_sm90_cu_744032ad_30054cuda3std3__419piecewise_constructE,@object
	.size		_ZN86_INTERNAL_81332fa7_50_flash_fwd_hdim128_e4m3_paged_split_softcap_sm90_cu_744032ad_30054cuda3std3__419piecewise_constructE,(_ZN86_INTERNAL_81332fa7_50_flash_fwd_hdim128_e4m3_paged_split_softcap_sm90_cu_744032ad_30054cuda3std3__45__cpo4cendE - _ZN86_INTERNAL_81332fa7_50_flash_fwd_hdim128_e4m3_paged_split_softcap_sm90_cu_744032ad_30054cuda3std3__419piecewise_constructE)
_ZN86_INTERNAL_81332fa7_50_flash_fwd_hdim128_e4m3_paged_split_softcap_sm90_cu_744032ad_30054cuda3std3__419piecewise_constructE:
	.zero		1
	.type		_ZN86_INTERNAL_81332fa7_50_flash_fwd_hdim128_e4m3_paged_split_softcap_sm90_cu_744032ad_30054cuda3std3__45__cpo4cendE,@object
	.size		_ZN86_INTERNAL_81332fa7_50_flash_fwd_hdim128_e4m3_paged_split_softcap_sm90_cu_744032ad_30054cuda3std3__45__cpo4cendE,(_ZN86_INTERNAL_81332fa7_50_flash_fwd_hdim128_e4m3_paged_split_softcap_sm90_cu_744032ad_30054cuda3std6ranges3__45__cpo4swapE - _ZN86_INTERNAL_81332fa7_50_flash_fwd_hdim128_e4m3_paged_split_softcap_sm90_cu_744032ad_30054cuda3std3__45__cpo4cendE)
_ZN86_INTERNAL_81332fa7_50_flash_fwd_hdim128_e4m3_paged_split_softcap_sm90_cu_744032ad_30054cuda3std3__45__cpo4cendE:
	.zero		1
	.type		_ZN86_INTERNAL_81332fa7_50_flash_fwd_hdim128_e4m3_paged_split_softcap_sm90_cu_744032ad_30054cuda3std6ranges3__45__cpo4swapE,@object
	.size		_ZN86_INTERNAL_81332fa7_50_flash_fwd_hdim128_e4m3_paged_split_softcap_sm90_cu_744032ad_30054cuda3std6ranges3__45__cpo4swapE,(.L_14 - _ZN86_INTERNAL_81332fa7_50_flash_fwd_hdim128_e4m3_paged_split_softcap_sm90_cu_744032ad_30054cuda3std6ranges3__45__cpo4swapE)
_ZN86_INTERNAL_81332fa7_50_flash_fwd_hdim128_e4m3_paged_split_softcap_sm90_cu_744032ad_30054cuda3std6ranges3__45__cpo4swapE:
	.zero		1
.L_14:


//--------------------- .nv.shared._ZN7cutlass13device_kernelIN5flash11enable_sm90INS1_16FlashAttnFwdSm90INS1_25CollectiveMainloopFwdSm90ILi2EN4cute5tupleIJNS5_1CILi1EEES8_S8_EEENS6_IJNS7_ILi128EEENS7_ILi160EEESA_EEELi128ENS_12float_e4m3_tEfNS_4arch4Sm90ELb0ELb0ELb1ELb1ELb1ELb0ELb0ELb1ELb1ELb1ELb1ELb0EEENS1_21CollectiveEpilogueFwdINS6_IJSA_SA_SB_EEES9_NS_10bfloat16_tESF_Li256ELb1ELb1ELb1ELb1EEENS1_36VarlenDynamicPersistentTileSchedulerILi128ELi160ELi256ELi128ELb1ELb1ELb1ELb0ELb1ELb1EEEEEEEEEvNT_6ParamsE --------------------------
	.section	.nv.shared._ZN7cutlass13device_kernelIN5flash11enable_sm90INS1_16FlashAttnFwdSm90INS1_25CollectiveMainloopFwdSm90ILi2EN4cute5tupleIJNS5_1CILi1EEES8_S8_EEENS6_IJNS7_ILi128EEENS7_ILi160EEESA_EEELi128ENS_12float_e4m3_tEfNS_4arch4Sm90ELb0ELb0ELb1ELb1ELb1ELb0ELb0ELb1ELb1ELb1ELb1ELb0EEENS1_21CollectiveEpilogueFwdINS6_IJSA_SA_SB_EEES9_NS_10bfloat16_tESF_Li256ELb1ELb1ELb1ELb1EEENS1_36VarlenDynamicPersistentTileSchedulerILi128ELi160ELi256ELi128ELb1ELb1ELb1ELb0ELb1ELb1EEEEEEEEEvNT_6ParamsE,"aw",@nobits
	.sectionflags	@""
	.align	16
	.zero		1024


//--------------------- .nv.shared._ZN7cutlass13device_kernelIN5flash11enable_sm90INS1_16FlashAttnFwdSm90INS1_25CollectiveMainloopFwdSm90ILi2EN4cute5tupleIJNS5_1CILi1EEES8_S8_EEENS6_IJNS7_ILi128EEENS7_ILi160EEESA_EEELi128ENS_12float_e4m3_tEfNS_4arch4Sm90ELb0ELb0ELb1ELb1ELb1ELb1ELb0ELb1ELb1ELb1ELb1ELb0EEENS1_21CollectiveEpilogueFwdINS6_IJSA_SA_SB_EEES9_NS_10bfloat16_tESF_Li256ELb1ELb1ELb1ELb1EEENS1_36VarlenDynamicPersistentTileSchedulerILi128ELi160ELi256ELi128ELb1ELb1ELb1ELb0ELb1ELb1EEEEEEEEEvNT_6ParamsE --------------------------
	.section	.nv.shared._ZN7cutlass13device_kernelIN5flash11enable_sm90INS1_16FlashAttnFwdSm90INS1_25CollectiveMainloopFwdSm90ILi2EN4cute5tupleIJNS5_1CILi1EEES8_S8_EEENS6_IJNS7_ILi128EEENS7_ILi160EEESA_EEELi128ENS_12float_e4m3_tEfNS_4arch4Sm90ELb0ELb0ELb1ELb1ELb1ELb1ELb0ELb1ELb1ELb1ELb1ELb0EEENS1_21CollectiveEpilogueFwdINS6_IJSA_SA_SB_EEES9_NS_10bfloat16_tESF_Li256ELb1ELb1ELb1ELb1EEENS1_36VarlenDynamicPersistentTileSchedulerILi128ELi160ELi256ELi128ELb1ELb1ELb1ELb0ELb1ELb1EEEEEEEEEvNT_6ParamsE,"aw",@nobits
	.sectionflags	@""
	.align	16
	.zero		1024


//--------------------- .nv.shared._ZN7cutlass13device_kernelIN5flash11enable_sm90INS1_16FlashAttnFwdSm90INS1_25CollectiveMainloopFwdSm90ILi2EN4cute5tupleIJNS5_1CILi1EEES8_S8_EEENS6_IJNS7_ILi128EEENS7_ILi160EEESA_EEELi128ENS_12float_e4m3_tEfNS_4arch4Sm90ELb0ELb1ELb1ELb0ELb1ELb0ELb0ELb1ELb1ELb1ELb1ELb0EEENS1_21CollectiveEpilogueFwdINS6_IJSA_SA_SB_EEES9_NS_10bfloat16_tESF_Li256ELb0ELb1ELb1ELb1EEENS1_19SingleTileSchedulerILb0ELb1ELb1ELi128EEEEEEEEEvNT_6ParamsE --------------------------
	.section	.nv.shared._ZN7cutlass13device_kernelIN5flash11enable_sm90INS1_16FlashAttnFwdSm90INS1_25CollectiveMainloopFwdSm90ILi2EN4cute5tupleIJNS5_1CILi1EEES8_S8_EEENS6_IJNS7_ILi128EEENS7_ILi160EEESA_EEELi128ENS_12float_e4m3_tEfNS_4arch4Sm90ELb0ELb1ELb1ELb0ELb1ELb0ELb0ELb1ELb1ELb1ELb1ELb0EEENS1_21CollectiveEpilogueFwdINS6_IJSA_SA_SB_EEES9_NS_10bfloat16_tESF_Li256ELb0ELb1ELb1ELb1EEENS1_19SingleTileSchedulerILb0ELb1ELb1ELi128EEEEEEEEEvNT_6ParamsE,"aw",@nobits
	.sectionflags	@""
	.align	16
	.zero		1024


//--------------------- .nv.shared._ZN7cutlass13device_kernelIN5flash11enable_sm90INS1_16FlashAttnFwdSm90INS1_25CollectiveMainloopFwdSm90ILi2EN4cute5tupleIJNS5_1CILi1EEES8_S8_EEENS6_IJNS7_ILi128EEENS7_ILi160EEESA_EEELi128ENS_12float_e4m3_tEfNS_4arch4Sm90ELb0ELb1ELb1ELb1ELb1ELb0ELb0ELb1ELb1ELb1ELb1ELb0EEENS1_21CollectiveEpilogueFwdINS6_IJSA_SA_SB_EEES9_NS_10bfloat16_tESF_Li256ELb1ELb1ELb1ELb1EEENS1_36VarlenDynamicPersistentTileSchedulerILi128ELi160ELi256ELi128ELb1ELb1ELb1ELb1ELb0ELb1EEEEEEEEEvNT_6ParamsE --------------------------
	.section	.nv.shared._ZN7cutlass13device_kernelIN5flash11enable_sm90INS1_16FlashAttnFwdSm90INS1_25CollectiveMainloopFwdSm90ILi2EN4cute5tupleIJNS5_1CILi1EEES8_S8_EEENS6_IJNS7_ILi128EEENS7_ILi160EEESA_EEELi128ENS_12float_e4m3_tEfNS_4arch4Sm90ELb0ELb1ELb1ELb1ELb1ELb0ELb0ELb1ELb1ELb1ELb1ELb0EEENS1_21CollectiveEpilogueFwdINS6_IJSA_SA_SB_EEES9_NS_10bfloat16_tESF_Li256ELb1ELb1ELb1ELb1EEENS1_36VarlenDynamicPersistentTileSchedulerILi128ELi160ELi256ELi128ELb1ELb1ELb1ELb1ELb0ELb1EEEEEEEEEvNT_6ParamsE,"aw",@nobits
	.sectionflags	@""
	.align	16
	.zero		1024


//--------------------- .nv.shared._ZN7cutlass13device_kernelIN5flash11enable_sm90INS1_16FlashAttnFwdSm90INS1_25CollectiveMainloopFwdSm90ILi2EN4cute5tupleIJNS5_1CILi1EEES8_S8_EEENS6_IJNS7_ILi128EEENS7_ILi160EEESA_EEELi128ENS_12float_e4m3_tEfNS_4arch4Sm90ELb0ELb1ELb1ELb1ELb1ELb1ELb0ELb1ELb1ELb1ELb1ELb0EEENS1_21CollectiveEpilogueFwdINS6_IJSA_SA_SB_EEES9_NS_10bfloat16_tESF_Li256ELb1ELb1ELb1ELb1EEENS1_36VarlenDynamicPersistentTileSchedulerILi128ELi160ELi256ELi128ELb1ELb1ELb1ELb1ELb0ELb1EEEEEEEEEvNT_6ParamsE --------------------------
	.section	.nv.shared._ZN7cutlass13device_kernelIN5flash11enable_sm90INS1_16FlashAttnFwdSm90INS1_25CollectiveMainloopFwdSm90ILi2EN4cute5tupleIJNS5_1CILi1EEES8_S8_EEENS6_IJNS7_ILi128EEENS7_ILi160EEESA_EEELi128ENS_12float_e4m3_tEfNS_4arch4Sm90ELb0ELb1ELb1ELb1ELb1ELb1ELb0ELb1ELb1ELb1ELb1ELb0EEENS1_21CollectiveEpilogueFwdINS6_IJSA_SA_SB_EEES9_NS_10bfloat16_tESF_Li256ELb1ELb1ELb1ELb1EEENS1_36VarlenDynamicPersistentTileSchedulerILi128ELi160ELi256ELi128ELb1ELb1ELb1ELb1ELb0ELb1EEEEEEEEEvNT_6ParamsE,"aw",@nobits
	.sectionflags	@""
	.align	16
	.zero		1024


//--------------------- .nv.shared._ZN7cutlass13device_kernelIN5flash11enable_sm90INS1_16FlashAttnFwdSm90INS1_25CollectiveMainloopFwdSm90ILi2EN4cute5tupleIJNS5_1CILi1EEES8_S8_EEENS6_IJNS7_ILi128EEENS7_ILi160EEESA_EEELi128ENS_12float_e4m3_tEfNS_4arch4Sm90ELb1ELb0ELb1ELb0ELb1ELb0ELb0ELb1ELb1ELb1ELb1ELb0EEENS1_21CollectiveEpilogueFwdINS6_IJSA_SA_SB_EEES9_NS_10bfloat16_tESF_Li256ELb0ELb1ELb1ELb1EEENS1_19SingleTileSchedulerILb0ELb1ELb1ELi128EEEEEEEEEvNT_6ParamsE --------------------------
	.section	.nv.shared._ZN7cutlass13device_kernelIN5flash11enable_sm90INS1_16FlashAttnFwdSm90INS1_25CollectiveMainloopFwdSm90ILi2EN4cute5tupleIJNS5_1CILi1EEES8_S8_EEENS6_IJNS7_ILi128EEENS7_ILi160EEESA_EEELi128ENS_12float_e4m3_tEfNS_4arch4Sm90ELb1ELb0ELb1ELb0ELb1ELb0ELb0ELb1ELb1ELb1ELb1ELb0EEENS1_21CollectiveEpilogueFwdINS6_IJSA_SA_SB_EEES9_NS_10bfloat16_tESF_Li256ELb0ELb1ELb1ELb1EEENS1_19SingleTileSchedulerILb0ELb1ELb1ELi128EEEEEEEEEvNT_6ParamsE,"aw",@nobits
	.sectionflags	@""
	.align	16
	.zero		1024


//--------------------- .nv.shared._ZN7cutlass13device_kernelIN5flash11enable_sm90INS1_16FlashAttnFwdSm90INS1_25CollectiveMainloopFwdSm90ILi2EN4cute5tupleIJNS5_1CILi1EEES8_S8_EEENS6_IJNS7_ILi128EEENS7_ILi160EEESA_EEELi128ENS_12float_e4m3_tEfNS_4arch4Sm90ELb1ELb0ELb1ELb1ELb1ELb0ELb0ELb1ELb1ELb1ELb1ELb0EEENS1_21CollectiveEpilogueFwdINS6_IJSA_SA_SB_EEES9_NS_10bfloat16_tESF_Li256ELb1ELb1ELb1ELb1EEENS1_36VarlenDynamicPersistentTileSchedulerILi128ELi160ELi256ELi128ELb1ELb1ELb1ELb1ELb1ELb1EEEEEEEEEvNT_6ParamsE --------------------------
	.section	.nv.shared._ZN7cutlass13device_kernelIN5flash11enable_sm90INS1_16FlashAttnFwdSm90INS1_25CollectiveMainloopFwdSm90ILi2EN4cute5tupleIJNS5_1CILi1EEES8_S8_EEENS6_IJNS7_ILi128EEENS7_ILi160EEESA_EEELi128ENS_12float_e4m3_tEfNS_4arch4Sm90ELb1ELb0ELb1ELb1ELb1ELb0ELb0ELb1ELb1ELb1ELb1ELb0EEENS1_21CollectiveEpilogueFwdINS6_IJSA_SA_SB_EEES9_NS_10bfloat16_tESF_Li256ELb1ELb1ELb1ELb1EEENS1_36VarlenDynamicPersistentTileSchedulerILi128ELi160ELi256ELi128ELb1ELb1ELb1ELb1ELb1ELb1EEEEEEEEEvNT_6ParamsE,"aw",@nobits
	.sectionflags	@""
	.align	16
	.zero		1024


//--------------------- .nv.shared._ZN7cutlass13device_kernelIN5flash11enable_sm90INS1_16FlashAttnFwdSm90INS1_25CollectiveMainloopFwdSm90ILi2EN4cute5tupleIJNS5_1CILi1EEES8_S8_EEENS6_IJNS7_ILi128EEENS7_ILi160EEESA_EEELi128ENS_12float_e4m3_tEfNS_4arch4Sm90ELb1ELb0ELb1ELb1ELb1ELb1ELb0ELb1ELb1ELb1ELb1ELb0EEENS1_21CollectiveEpilogueFwdINS6_IJSA_SA_SB_EEES9_NS_10bfloat16_tESF_Li256ELb1ELb1ELb1ELb1EEENS1_36VarlenDynamicPersistentTileSchedulerILi128ELi160ELi256ELi128ELb1ELb1ELb1ELb1ELb1ELb1EEEEEEEEEvNT_6ParamsE --------------------------
	.section	.nv.shared._ZN7cutlass13device_kernelIN5flash11enable_sm90INS1_16FlashAttnFwdSm90INS1_25CollectiveMainloopFwdSm90ILi2EN4cute5tupleIJNS5_1CILi1EEES8_S8_EEENS6_IJNS7_ILi128EEENS7_ILi160EEESA_EEELi128ENS_12float_e4m3_tEfNS_4arch4Sm90ELb1ELb0ELb1ELb1ELb1ELb1ELb0ELb1ELb1ELb1ELb1ELb0EEENS1_21CollectiveEpilogueFwdINS6_IJSA_SA_SB_EEES9_NS_10bfloat16_tESF_Li256ELb1ELb1ELb1ELb1EEENS1_36VarlenDynamicPersistentTileSchedulerILi128ELi160ELi256ELi128ELb1ELb1ELb1ELb1ELb1ELb1EEEEEEEEEvNT_6ParamsE,"aw",@nobits
	.sectionflags	@""
	.align	16
	.zero		1024


//--------------------- .nv.constant0._ZN7cutlass13device_kernelIN5flash11enable_sm90INS1_16FlashAttnFwdSm90INS1_25CollectiveMainloopFwdSm90ILi2EN4cute5tupleIJNS5_1CILi1EEES8_S8_EEENS6_IJNS7_ILi128EEENS7_ILi160EEESA_EEELi128ENS_12float_e4m3_tEfNS_4arch4Sm90ELb0ELb0ELb1ELb0ELb1ELb0ELb0ELb1ELb1ELb1ELb1ELb0EEENS1_21CollectiveEpilogueFwdINS6_IJSA_SA_SB_EEES9_NS_10bfloat16_tESF_Li256ELb0ELb1ELb1ELb1EEENS1_19SingleTileSchedulerILb0ELb1ELb1ELi128EEEEEEEEEvNT_6ParamsE --------------------------
	.section	.nv.constant0._ZN7cutlass13device_kernelIN5flash11enable_sm90INS1_16FlashAttnFwdSm90INS1_25CollectiveMainloopFwdSm90ILi2EN4cute5tupleIJNS5_1CILi1EEES8_S8_EEENS6_IJNS7_ILi128EEENS7_ILi160EEESA_EEELi128ENS_12float_e4m3_tEfNS_4arch4Sm90ELb0ELb0ELb1ELb0ELb1ELb0ELb0ELb1ELb1ELb1ELb1ELb0EEENS1_21CollectiveEpilogueFwdINS6_IJSA_SA_SB_EEES9_NS_10bfloat16_tESF_Li256ELb0ELb1ELb1ELb1EEENS1_19SingleTileSchedulerILb0ELb1ELb1ELi128EEEEEEEEEvNT_6ParamsE,"a",@progbits
	.sectionflags	@""
	.align	4
.nv.constant0._ZN7cutlass13device_kernelIN5flash11enable_sm90INS1_16FlashAttnFwdSm90INS1_25CollectiveMainloopFwdSm90ILi2EN4cute5tupleIJNS5_1CILi1EEES8_S8_EEENS6_IJNS7_ILi128EEENS7_ILi160EEESA_EEELi128ENS_12float_e4m3_tEfNS_4arch4Sm90ELb0ELb0ELb1ELb0ELb1ELb0ELb0ELb1ELb1ELb1ELb1ELb0EEENS1_21CollectiveEpilogueFwdINS6_IJSA_SA_SB_EEES9_NS_10bfloat16_tESF_Li256ELb0ELb1ELb1ELb1EEENS1_19SingleTileSchedulerILb0ELb1ELb1ELi128EEEEEEEEEvNT_6ParamsE:
	.zero		3200


//--------------------- .nv.constant0._ZN7cutlass13device_kernelIN5flash11enable_sm90INS1_16FlashAttnFwdSm90INS1_25CollectiveMainloopFwdSm90ILi2EN4cute5tupleIJNS5_1CILi1EEES8_S8_EEENS6_IJNS7_ILi128EEENS7_ILi160EEESA_EEELi128ENS_12float_e4m3_tEfNS_4arch4Sm90ELb0ELb0ELb1ELb1ELb1ELb0ELb0ELb1ELb1ELb1ELb1ELb0EEENS1_21CollectiveEpilogueFwdINS6_IJSA_SA_SB_EEES9_NS_10bfloat16_tESF_Li256ELb1ELb1ELb1ELb1EEENS1_36VarlenDynamicPersistentTileSchedulerILi128ELi160ELi256ELi128ELb1ELb1ELb1ELb0ELb1ELb1EEEEEEEEEvNT_6ParamsE --------------------------
	.section	.nv.constant0._ZN7cutlass13device_kernelIN5flash11enable_sm90INS1_16FlashAttnFwdSm90INS1_25CollectiveMainloopFwdSm90ILi2EN4cute5tupleIJNS5_1CILi1EEES8_S8_EEENS6_IJNS7_ILi128EEENS7_ILi160EEESA_EEELi128ENS_12float_e4m3_tEfNS_4arch4Sm90ELb0ELb0ELb1ELb1ELb1ELb0ELb0ELb1ELb1ELb1ELb1ELb0EEENS1_21CollectiveEpilogueFwdINS6_IJSA_SA_SB_EEES9_NS_10bfloat16_tESF_Li256ELb1ELb1ELb1ELb1EEENS1_36VarlenDynamicPersistentTileSchedulerILi128ELi160ELi256ELi128ELb1ELb1ELb1ELb0ELb1ELb1EEEEEEEEEvNT_6ParamsE,"a",@progbits
	.sectionflags	@""
	.align	4
.nv.constant0._ZN7cutlass13device_kernelIN5flash11enable_sm90INS1_16FlashAttnFwdSm90INS1_25CollectiveMainloopFwdSm90ILi2EN4cute5tupleIJNS5_1CILi1EEES8_S8_EEENS6_IJNS7_ILi128EEENS7_ILi160EEESA_EEELi128ENS_12float_e4m3_tEfNS_4arch4Sm90ELb0ELb0ELb1ELb1ELb1ELb0ELb0ELb1ELb1ELb1ELb1ELb0EEENS1_21CollectiveEpilogueFwdINS6_IJSA_SA_SB_EEES9_NS_10bfloat16_tESF_Li256ELb1ELb1ELb1ELb1EEENS1_36VarlenDynamicPersistentTileSchedulerILi128ELi160ELi256ELi128ELb1ELb1ELb1ELb0ELb1ELb1EEEEEEEEEvNT_6ParamsE:
	.zero		3328


//--------------------- .nv.constant0._ZN7cutlass13device_kernelIN5flash11enable_sm90INS1_16FlashAttnFwdSm90INS1_25CollectiveMainloopFwdSm90ILi2EN4cute5tupleIJNS5_1CILi1EEES8_S8_EEENS6_IJNS7_ILi128EEENS7_ILi160EEESA_EEELi128ENS_12float_e4m3_tEfNS_4arch4Sm90ELb0ELb0ELb1ELb1ELb1ELb1ELb0ELb1ELb1ELb1ELb1ELb0EEENS1_21CollectiveEpilogueFwdINS6_IJSA_SA_SB_EEES9_NS_10bfloat16_tESF_Li256ELb1ELb1ELb1ELb1EEENS1_36VarlenDynamicPersistentTileSchedulerILi128ELi160ELi256ELi128ELb1ELb1ELb1ELb0ELb1ELb1EEEEEEEEEvNT_6ParamsE --------------------------
	.section	.nv.constant0._ZN7cutlass13device_kernelIN5flash11enable_sm90INS1_16FlashAttnFwdSm90INS1_25CollectiveMainloopFwdSm90ILi2EN4cute5tupleIJNS5_1CILi1EEES8_S8_EEENS6_IJNS7_ILi128EEENS7_ILi160EEESA_EEELi128ENS_12float_e4m3_tEfNS_4arch4Sm90ELb0ELb0ELb1ELb1ELb1ELb1ELb0ELb1ELb1ELb1ELb1ELb0EEENS1_21CollectiveEpilogueFwdINS6_IJSA_SA_SB_EEES9_NS_10bfloat16_tESF_Li256ELb1ELb1ELb1ELb1EEENS1_36VarlenDynamicPersistentTileSchedulerILi128ELi160ELi256ELi128ELb1ELb1ELb1ELb0ELb1ELb1EEEEEEEEEvNT_6ParamsE,"a",@progbits
	.sectionflags	@""
	.align	4
.nv.constant0._ZN7cutlass13device_kernelIN5flash11enable_sm90INS1_16FlashAttnFwdSm90INS1_25CollectiveMainloopFwdSm90ILi2EN4cute5tupleIJNS5_1CILi1EEES8_S8_EEENS6_IJNS7_ILi128EEENS7_ILi160EEESA_EEELi128ENS_12float_e4m3_tEfNS_4arch4Sm90ELb0ELb0ELb1ELb1ELb1ELb1ELb0ELb1ELb1ELb1ELb1ELb0EEENS1_21CollectiveEpilogueFwdINS6_IJSA_SA_SB_EEES9_NS_10bfloat16_tESF_Li256ELb1ELb1ELb1ELb1EEENS1_36VarlenDynamicPersistentTileSchedulerILi128ELi160ELi256ELi128ELb1ELb1ELb1ELb0ELb1ELb1EEEEEEEEEvNT_6ParamsE:
	.zero		3328


//--------------------- .nv.constant0._ZN7cutlass13device_kernelIN5flash11enable_sm90INS1_16FlashAttnFwdSm90INS1_25CollectiveMainloopFwdSm90ILi2EN4cute5tupleIJNS5_1CILi1EEES8_S8_EEENS6_IJNS7_ILi128EEENS7_ILi160EEESA_EEELi128ENS_12float_e4m3_tEfNS_4arch4Sm90ELb0ELb1ELb1ELb0ELb1ELb0ELb0ELb1ELb1ELb1ELb1ELb0EEENS1_21CollectiveEpilogueFwdINS6_IJSA_SA_SB_EEES9_NS_10bfloat16_tESF_Li256ELb0ELb1ELb1ELb1EEENS1_19SingleTileSchedulerILb0ELb1ELb1ELi128EEEEEEEEEvNT_6ParamsE --------------------------
	.section	.nv.constant0._ZN7cutlass13device_kernelIN5flash11enable_sm90INS1_16FlashAttnFwdSm90INS1_25CollectiveMainloopFwdSm90ILi2EN4cute5tupleIJNS5_1CILi1EEES8_S8_EEENS6_IJNS7_ILi128EEENS7_ILi160EEESA_EEELi128ENS_12float_e4m3_tEfNS_4arch4Sm90ELb0ELb1ELb1ELb0ELb1ELb0ELb0ELb1ELb1ELb1ELb1ELb0EEENS1_21CollectiveEpilogueFwdINS6_IJSA_SA_SB_EEES9_NS_10bfloat16_tESF_Li256ELb0ELb1ELb1ELb1EEENS1_19SingleTileSchedulerILb0ELb1ELb1ELi128EEEEEEEEEvNT_6ParamsE,"a",@progbits
	.sectionflags	@""
	.align	4
.nv.constant0._ZN7cutlass13device_kernelIN5flash11enable_sm90INS1_16FlashAttnFwdSm90INS1_25CollectiveMainloopFwdSm90ILi2EN4cute5tupleIJNS5_1CILi1EEES8_S8_EEENS6_IJNS7_ILi128EEENS7_ILi160EEESA_EEELi128ENS_12float_e4m3_tEfNS_4arch4Sm90ELb0ELb1ELb1ELb0ELb1ELb0ELb0ELb1ELb1ELb1ELb1ELb0EEENS1_21CollectiveEpilogueFwdINS6_IJSA_SA_SB_EEES9_NS_10bfloat16_tESF_Li256ELb0ELb1ELb1ELb1EEENS1_19SingleTileSchedulerILb0ELb1ELb1ELi128EEEEEEEEEvNT_6ParamsE:
	.zero		3200


//--------------------- .nv.constant0._ZN7cutlass13device_kernelIN5flash11enable_sm90INS1_16FlashAttnFwdSm90INS1_25CollectiveMainloopFwdSm90ILi2EN4cute5tupleIJNS5_1CILi1EEES8_S8_EEENS6_IJNS7_ILi128EEENS7_ILi160EEESA_EEELi128ENS_12float_e4m3_tEfNS_4arch4Sm90ELb0ELb1ELb1ELb1ELb1ELb0ELb0ELb1ELb1ELb1ELb1ELb0EEENS1_21CollectiveEpilogueFwdINS6_IJSA_SA_SB_EEES9_NS_10bfloat16_tESF_Li256ELb1ELb1ELb1ELb1EEENS1_36VarlenDynamicPersistentTileSchedulerILi128ELi160ELi256ELi128ELb1ELb1ELb1ELb1ELb0ELb1EEEEEEEEEvNT_6ParamsE --------------------------
	.section	.nv.constant0._ZN7cutlass13device_kernelIN5flash11enable_sm90INS1_16FlashAttnFwdSm90INS1_25CollectiveMainloopFwdSm90ILi2EN4cute5tupleIJNS5_1CILi1EEES8_S8_EEENS6_IJNS7_ILi128EEENS7_ILi160EEESA_EEELi128ENS_12float_e4m3_tEfNS_4arch4Sm90ELb0ELb1ELb1ELb1ELb1ELb0ELb0ELb1ELb1ELb1ELb1ELb0EEENS1_21CollectiveEpilogueFwdINS6_IJSA_SA_SB_EEES9_NS_10bfloat16_tESF_Li256ELb1ELb1ELb1ELb1EEENS1_36VarlenDynamicPersistentTileSchedulerILi128ELi160ELi256ELi128ELb1ELb1ELb1ELb1ELb0ELb1EEEEEEEEEvNT_6ParamsE,"a",@progbits
	.sectionflags	@""
	.align	4
.nv.constant0._ZN7cutlass13device_kernelIN5flash11enable_sm90INS1_16FlashAttnFwdSm90INS1_25CollectiveMainloopFwdSm90ILi2EN4cute5tupleIJNS5_1CILi1EEES8_S8_EEENS6_IJNS7_ILi128EEENS7_ILi160EEESA_EEELi128ENS_12float_e4m3_tEfNS_4arch4Sm90ELb0ELb1ELb1ELb1ELb1ELb0ELb0ELb1ELb1ELb1ELb1ELb0EEENS1_21CollectiveEpilogueFwdINS6_IJSA_SA_SB_EEES9_NS_10bfloat16_tESF_Li256ELb1ELb1ELb1ELb1EEENS1_36VarlenDynamicPersistentTileSchedulerILi128ELi160ELi256ELi128ELb1ELb1ELb1ELb1ELb0ELb1EEEEEEEEEvNT_6ParamsE:
	.zero		3328


//--------------------- .nv.constant0._ZN7cutlass13device_kernelIN5flash11enable_sm90INS1_16FlashAttnFwdSm90INS1_25CollectiveMainloopFwdSm90ILi2EN4cute5tupleIJNS5_1CILi1EEES8_S8_EEENS6_IJNS7_ILi128EEENS7_ILi160EEESA_EEELi128ENS_12float_e4m3_tEfNS_4arch4Sm90ELb0ELb1ELb1ELb1ELb1ELb1ELb0ELb1ELb1ELb1ELb1ELb0EEENS1_21CollectiveEpilogueFwdINS6_IJSA_SA_SB_EEES9_NS_10bfloat16_tESF_Li256ELb1ELb1ELb1ELb1EEENS1_36VarlenDynamicPersistentTileSchedulerILi128ELi160ELi256ELi128ELb1ELb1ELb1ELb1ELb0ELb1EEEEEEEEEvNT_6ParamsE --------------------------
	.section	.nv.constant0._ZN7cutlass13device_kernelIN5flash11enable_sm90INS1_16FlashAttnFwdSm90INS1_25CollectiveMainloopFwdSm90ILi2EN4cute5tupleIJNS5_1CILi1EEES8_S8_EEENS6_IJNS7_ILi128EEENS7_ILi160EEESA_EEELi128ENS_12float_e4m3_tEfNS_4arch4Sm90ELb0ELb1ELb1ELb1ELb1ELb1ELb0ELb1ELb1ELb1ELb1ELb0EEENS1_21CollectiveEpilogueFwdINS6_IJSA_SA_SB_EEES9_NS_10bfloat16_tESF_Li256ELb1ELb1ELb1ELb1EEENS1_36VarlenDynamicPersistentTileSchedulerILi128ELi160ELi256ELi128ELb1ELb1ELb1ELb1ELb0ELb1EEEEEEEEEvNT_6ParamsE,"a",@progbits
	.sectionflags	@""
	.align	4
.nv.constant0._ZN7cutlass13device_kernelIN5flash11enable_sm90INS1_16FlashAttnFwdSm90INS1_25CollectiveMainloopFwdSm90ILi2EN4cute5tupleIJNS5_1CILi1EEES8_S8_EEENS6_IJNS7_ILi128EEENS7_ILi160EEESA_EEELi128ENS_12float_e4m3_tEfNS_4arch4Sm90ELb0ELb1ELb1ELb1ELb1ELb1ELb0ELb1ELb1ELb1ELb1ELb0EEENS1_21CollectiveEpilogueFwdINS6_IJSA_SA_SB_EEES9_NS_10bfloat16_tESF_Li256ELb1ELb1ELb1ELb1EEENS1_36VarlenDynamicPersistentTileSchedulerILi128ELi160ELi256ELi128ELb1ELb1ELb1ELb1ELb0ELb1EEEEEEEEEvNT_6ParamsE:
	.zero		3328


//--------------------- .nv.constant0._ZN7cutlass13device_kernelIN5flash11enable_sm90INS1_16FlashAttnFwdSm90INS1_25CollectiveMainloopFwdSm90ILi2EN4cute5tupleIJNS5_1CILi1EEES8_S8_EEENS6_IJNS7_ILi128EEENS7_ILi160EEESA_EEELi128ENS_12float_e4m3_tEfNS_4arch4Sm90ELb1ELb0ELb1ELb0ELb1ELb0ELb0ELb1ELb1ELb1ELb1ELb0EEENS1_21CollectiveEpilogueFwdINS6_IJSA_SA_SB_EEES9_NS_10bfloat16_tESF_Li256ELb0ELb1ELb1ELb1EEENS1_19SingleTileSchedulerILb0ELb1ELb1ELi128EEEEEEEEEvNT_6ParamsE --------------------------
	.section	.nv.constant0._ZN7cutlass13device_kernelIN5flash11enable_sm90INS1_16FlashAttnFwdSm90INS1_25CollectiveMainloopFwdSm90ILi2EN4cute5tupleIJNS5_1CILi1EEES8_S8_EEENS6_IJNS7_ILi128EEENS7_ILi160EEESA_EEELi128ENS_12float_e4m3_tEfNS_4arch4Sm90ELb1ELb0ELb1ELb0ELb1ELb0ELb0ELb1ELb1ELb1ELb1ELb0EEENS1_21CollectiveEpilogueFwdINS6_IJSA_SA_SB_EEES9_NS_10bfloat16_tESF_Li256ELb0ELb1ELb1ELb1EEENS1_19SingleTileSchedulerILb0ELb1ELb1ELi128EEEEEEEEEvNT_6ParamsE,"a",@progbits
	.sectionflags	@""
	.align	4
.nv.constant0._ZN7cutlass13device_kernelIN5flash11enable_sm90INS1_16FlashAttnFwdSm90INS1_25CollectiveMainloopFwdSm90ILi2EN4cute5tupleIJNS5_1CILi1EEES8_S8_EEENS6_IJNS7_ILi128EEENS7_ILi160EEESA_EEELi128ENS_12float_e4m3_tEfNS_4arch4Sm90ELb1ELb0ELb1ELb0ELb1ELb0ELb0ELb1ELb1ELb1ELb1ELb0EEENS1_21CollectiveEpilogueFwdINS6_IJSA_SA_SB_EEES9_NS_10bfloat16_tESF_Li256ELb0ELb1ELb1ELb1EEENS1_19SingleTileSchedulerILb0ELb1ELb1ELi128EEEEEEEEEvNT_6ParamsE:
	.zero		3200


//--------------------- .nv.constant0._ZN7cutlass13device_kernelIN5flash11enable_sm90INS1_16FlashAttnFwdSm90INS1_25CollectiveMainloopFwdSm90ILi2EN4cute5tupleIJNS5_1CILi1EEES8_S8_EEENS6_IJNS7_ILi128EEENS7_ILi160EEESA_EEELi128ENS_12float_e4m3_tEfNS_4arch4Sm90ELb1ELb0ELb1ELb1ELb1ELb0ELb0ELb1ELb1ELb1ELb1ELb0EEENS1_21CollectiveEpilogueFwdINS6_IJSA_SA_SB_EEES9_NS_10bfloat16_tESF_Li256ELb1ELb1ELb1ELb1EEENS1_36VarlenDynamicPersistentTileSchedulerILi128ELi160ELi256ELi128ELb1ELb1ELb1ELb1ELb1ELb1EEEEEEEEEvNT_6ParamsE --------------------------
	.section	.nv.constant0._ZN7cutlass13device_kernelIN5flash11enable_sm90INS1_16FlashAttnFwdSm90INS1_25CollectiveMainloopFwdSm90ILi2EN4cute5tupleIJNS5_1CILi1EEES8_S8_EEENS6_IJNS7_ILi128EEENS7_ILi160EEESA_EEELi128ENS_12float_e4m3_tEfNS_4arch4Sm90ELb1ELb0ELb1ELb1ELb1ELb0ELb0ELb1ELb1ELb1ELb1ELb0EEENS1_21CollectiveEpilogueFwdINS6_IJSA_SA_SB_EEES9_NS_10bfloat16_tESF_Li256ELb1ELb1ELb1ELb1EEENS1_36VarlenDynamicPersistentTileSchedulerILi128ELi160ELi256ELi128ELb1ELb1ELb1ELb1ELb1ELb1EEEEEEEEEvNT_6ParamsE,"a",@progbits
	.sectionflags	@""
	.align	4
.nv.constant0._ZN7cutlass13device_kernelIN5flash11enable_sm90INS1_16FlashAttnFwdSm90INS1_25CollectiveMainloopFwdSm90ILi2EN4cute5tupleIJNS5_1CILi1EEES8_S8_EEENS6_IJNS7_ILi128EEENS7_ILi160EEESA_EEELi128ENS_12float_e4m3_tEfNS_4arch4Sm90ELb1ELb0ELb1ELb1ELb1ELb0ELb0ELb1ELb1ELb1ELb1ELb0EEENS1_21CollectiveEpilogueFwdINS6_IJSA_SA_SB_EEES9_NS_10bfloat16_tESF_Li256ELb1ELb1ELb1ELb1EEENS1_36VarlenDynamicPersistentTileSchedulerILi128ELi160ELi256ELi128ELb1ELb1ELb1ELb1ELb1ELb1EEEEEEEEEvNT_6ParamsE:
	.zero		3328


//--------------------- .nv.constant0._ZN7cutlass13device_kernelIN5flash11enable_sm90INS1_16FlashAttnFwdSm90INS1_25CollectiveMainloopFwdSm90ILi2EN4cute5tupleIJNS5_1CILi1EEES8_S8_EEENS6_IJNS7_ILi128EEENS7_ILi160EEESA_EEELi128ENS_12float_e4m3_tEfNS_4arch4Sm90ELb1ELb0ELb1ELb1ELb1ELb1ELb0ELb1ELb1ELb1ELb1ELb0EEENS1_21CollectiveEpilogueFwdINS6_IJSA_SA_SB_EEES9_NS_10bfloat16_tESF_Li256ELb1ELb1ELb1ELb1EEENS1_36VarlenDynamicPersistentTileSchedulerILi128ELi160ELi256ELi128ELb1ELb1ELb1ELb1ELb1ELb1EEEEEEEEEvNT_6ParamsE --------------------------
	.section	.nv.constant0._ZN7cutlass13device_kernelIN5flash11enable_sm90INS1_16FlashAttnFwdSm90INS1_25CollectiveMainloopFwdSm90ILi2EN4cute5tupleIJNS5_1CILi1EEES8_S8_EEENS6_IJNS7_ILi128EEENS7_ILi160EEESA_EEELi128ENS_12float_e4m3_tEfNS_4arch4Sm90ELb1ELb0ELb1ELb1ELb1ELb1ELb0ELb1ELb1ELb1ELb1ELb0EEENS1_21CollectiveEpilogueFwdINS6_IJSA_SA_SB_EEES9_NS_10bfloat16_tESF_Li256ELb1ELb1ELb1ELb1EEENS1_36VarlenDynamicPersistentTileSchedulerILi128ELi160ELi256ELi128ELb1ELb1ELb1ELb1ELb1ELb1EEEEEEEEEvNT_6ParamsE,"a",@progbits
	.sectionflags	@""
	.align	4
.nv.constant0._ZN7cutlass13device_kernelIN5flash11enable_sm90INS1_16FlashAttnFwdSm90INS1_25CollectiveMainloopFwdSm90ILi2EN4cute5tupleIJNS5_1CILi1EEES8_S8_EEENS6_IJNS7_ILi128EEENS7_ILi160EEESA_EEELi128ENS_12float_e4m3_tEfNS_4arch4Sm90ELb1ELb0ELb1ELb1ELb1ELb1ELb0ELb1ELb1ELb1ELb1ELb0EEENS1_21CollectiveEpilogueFwdINS6_IJSA_SA_SB_EEES9_NS_10bfloat16_tESF_Li256ELb1ELb1ELb1ELb1EEENS1_36VarlenDynamicPersistentTileSchedulerILi128ELi160ELi256ELi128ELb1ELb1ELb1ELb1ELb1ELb1EEEEEEEEEvNT_6ParamsE:
	.zero		3328


//--------------------- SYMBOLS --------------------------

	.type		.nv.reservedSmem.offset0,@object
	.size		.nv.reservedSmem.offset0,0x4
	.type		__assertfail,@function
